	.target	sm_80

	.elftype	@"ET_EXEC"


//--------------------- .note.nv.tkinfo           --------------------------
	.section	.note.nv.tkinfo,"",@"SHT_NOTE"
	.sectionflags	@"SHF_NOTE_NV_TKINFO"
	.tkinfo
        /*0018*/ 	.word	0x00000002
        /*0030*/ 	.string	""
        /*0030*/ 	.string	"ptxas"
        /*0030*/ 	.string	"Cuda compilation tools, release 13.0, V13.0.88"
        /*0030*/ 	.string	"Build cuda_13.0.r13.0/compiler.36424714_0"
        /*0030*/ 	.string	"-arch sm_80 -m 64 "



//--------------------- .note.nv.cuinfo           --------------------------
	.section	.note.nv.cuinfo,"",@"SHT_NOTE"
	.sectionflags	@"SHF_NOTE_NV_CUINFO"
        /*0018*/ 	.short	0x0002
        /*001a*/ 	.short	0x0050
        /*001c*/ 	.short	0x0082
	.zero		2


//--------------------- .nv.info                  --------------------------
	.section	.nv.info,"",@"SHT_CUDA_INFO"
	.align	4


	//----- nvinfo : EIATTR_REGCOUNT
	.align		4
        /*0000*/ 	.byte	0x04, 0x2f
        /*0002*/ 	.short	(.L_12 - .L_11)
	.align		4
.L_11:
        /*0004*/ 	.word	index@(_ZN7cutlass13device_kernelIN5flash19enable_sm80_to_sm89INS1_16FlashAttnFwdSm80INS1_25CollectiveMainloopFwdSm80ILi4ELi1ELb0EN4cute5tupleIJNS5_1CILi128EEENS7_ILi112EEENS7_ILi64EEEEEELi64ENS_6half_tEfNS_4arch4Sm80ELb1ELb0ELb1ELb1ELb0ELb1ELb1ELb0EEENS1_21CollectiveEpilogueFwdINS6_IJS8_SA_S9_EEENS6_IJNS7_ILi1EEESI_SI_EEESC_SE_Li128ELb1ELb1ELb0ELb0EEENS1_19SingleTileSchedulerILb1ELb0ELb1ELi128EEEEEEEEEvNT_6ParamsE)
        /*0008*/ 	.word	0x000000ff


	//----- nvinfo : EIATTR_FRAME_SIZE
	.align		4
.L_12:
        /*000c*/ 	.byte	0x04, 0x11
        /*000e*/ 	.short	(.L_14 - .L_13)
	.align		4
.L_13:
        /*0010*/ 	.word	index@(_ZN7cutlass13device_kernelIN5flash19enable_sm80_to_sm89INS1_16FlashAttnFwdSm80INS1_25CollectiveMainloopFwdSm80ILi4ELi1ELb0EN4cute5tupleIJNS5_1CILi128EEENS7_ILi112EEENS7_ILi64EEEEEELi64ENS_6half_tEfNS_4arch4Sm80ELb1ELb0ELb1ELb1ELb0ELb1ELb1ELb0EEENS1_21CollectiveEpilogueFwdINS6_IJS8_SA_S9_EEENS6_IJNS7_ILi1EEESI_SI_EEESC_SE_Li128ELb1ELb1ELb0ELb0EEENS1_19SingleTileSchedulerILb1ELb0ELb1ELi128EEEEEEEEEvNT_6ParamsE)
        /*0014*/ 	.word	0x000000c8


	//----- nvinfo : EIATTR_REGCOUNT
	.align		4
.L_14:
        /*0018*/ 	.byte	0x04, 0x2f
        /*001a*/ 	.short	(.L_16 - .L_15)
	.align		4
.L_15:
        /*001c*/ 	.word	index@(_ZN7cutlass13device_kernelIN5flash19enable_sm80_to_sm89INS1_16FlashAttnFwdSm80INS1_25CollectiveMainloopFwdSm80ILi4ELi1ELb0EN4cute5tupleIJNS5_1CILi128EEENS7_ILi112EEENS7_ILi64EEEEEELi64ENS_6half_tEfNS_4arch4Sm80ELb1ELb0ELb1ELb1ELb0ELb0ELb1ELb0EEENS1_21CollectiveEpilogueFwdINS6_IJS8_SA_S9_EEENS6_IJNS7_ILi1EEESI_SI_EEESC_SE_Li128ELb1ELb1ELb0ELb0EEENS1_19SingleTileSchedulerILb1ELb0ELb1ELi128EEEEEEEEEvNT_6ParamsE)
        /*0020*/ 	.word	0x000000ff


	//----- nvinfo : EIATTR_FRAME_SIZE
	.align		4
.L_16:
        /*0024*/ 	.byte	0x04, 0x11
        /*0026*/ 	.short	(.L_18 - .L_17)
	.align		4
.L_17:
        /*0028*/ 	.word	index@(_ZN7cutlass13device_kernelIN5flash19enable_sm80_to_sm89INS1_16FlashAttnFwdSm80INS1_25CollectiveMainloopFwdSm80ILi4ELi1ELb0EN4cute5tupleIJNS5_1CILi128EEENS7_ILi112EEENS7_ILi64EEEEEELi64ENS_6half_tEfNS_4arch4Sm80ELb1ELb0ELb1ELb1ELb0ELb0ELb1ELb0EEENS1_21CollectiveEpilogueFwdINS6_IJS8_SA_S9_EEENS6_IJNS7_ILi1EEESI_SI_EEESC_SE_Li128ELb1ELb1ELb0ELb0EEENS1_19SingleTileSchedulerILb1ELb0ELb1ELi128EEEEEEEEEvNT_6ParamsE)
        /*002c*/ 	.word	0x000000b0


	//----- nvinfo : EIATTR_REGCOUNT
	.align		4
.L_18:
        /*0030*/ 	.byte	0x04, 0x2f
        /*0032*/ 	.short	(.L_20 - .L_19)
	.align		4
.L_19:
        /*0034*/ 	.word	index@(_ZN7cutlass13device_kernelIN5flash19enable_sm80_to_sm89INS1_16FlashAttnFwdSm80INS1_25CollectiveMainloopFwdSm80ILi4ELi1ELb0EN4cute5tupleIJNS5_1CILi128EEENS7_ILi112EEENS7_ILi64EEEEEELi64ENS_6half_tEfNS_4arch4Sm80ELb1ELb0ELb1ELb0ELb0ELb0ELb1ELb0EEENS1_21CollectiveEpilogueFwdINS6_IJS8_SA_S9_EEENS6_IJNS7_ILi1EEESI_SI_EEESC_SE_Li128ELb0ELb1ELb0ELb0EEENS1_30DynamicPersistentTileSchedulerILi128ELi128ELb0ELb1ELb0EEEEEEEEEvNT_6ParamsE)
        /*0038*/ 	.word	0x000000ff


	//----- nvinfo : EIATTR_FRAME_SIZE
	.align		4
.L_20:
        /*003c*/ 	.byte	0x04, 0x11
        /*003e*/ 	.short	(.L_22 - .L_21)
	.align		4
.L_21:
        /*0040*/ 	.word	index@($__internal_1_$__cuda_sm70_shflsync_idx_p)
        /*0044*/ 	.word	0x00000000


	//----- nvinfo : EIATTR_FRAME_SIZE
	.align		4
.L_22:
        /*0048*/ 	.byte	0x04, 0x11
        /*004a*/ 	.short	(.L_24 - .L_23)
	.align		4
.L_23:
        /*004c*/ 	.word	index@($__internal_0_$__cuda_sm70_shflsync_bfly_p)
        /*0050*/ 	.word	0x00000000


	//----- nvinfo : EIATTR_FRAME_SIZE
	.align		4
.L_24:
        /*0054*/ 	.byte	0x04, 0x11
        /*0056*/ 	.short	(.L_26 - .L_25)
	.align		4
.L_25:
        /*0058*/ 	.word	index@(_ZN7cutlass13device_kernelIN5flash19enable_sm80_to_sm89INS1_16FlashAttnFwdSm80INS1_25CollectiveMainloopFwdSm80ILi4ELi1ELb0EN4cute5tupleIJNS5_1CILi128EEENS7_ILi112EEENS7_ILi64EEEEEELi64ENS_6half_tEfNS_4arch4Sm80ELb1ELb0ELb1ELb0ELb0ELb0ELb1ELb0EEENS1_21CollectiveEpilogueFwdINS6_IJS8_SA_S9_EEENS6_IJNS7_ILi1EEESI_SI_EEESC_SE_Li128ELb0ELb1ELb0ELb0EEENS1_30DynamicPersistentTileSchedulerILi128ELi128ELb0ELb1ELb0EEEEEEEEEvNT_6ParamsE)
        /*005c*/ 	.word	0x000000b0


	//----- nvinfo : EIATTR_REGCOUNT
	.align		4
.L_26:
        /*0060*/ 	.byte	0x04, 0x2f
        /*0062*/ 	.short	(.L_28 - .L_27)
	.align		4
.L_27:
        /*0064*/ 	.word	index@(_ZN7cutlass13device_kernelIN5flash19enable_sm80_to_sm89INS1_16FlashAttnFwdSm80INS1_25CollectiveMainloopFwdSm80ILi4ELi1ELb0EN4cute5tupleIJNS5_1CILi128EEENS7_ILi96EEENS7_ILi64EEEEEELi64ENS_6half_tEfNS_4arch4Sm80ELb0ELb1ELb1ELb1ELb0ELb1ELb1ELb0EEENS1_21CollectiveEpilogueFwdINS6_IJS8_SA_S9_EEENS6_IJNS7_ILi1EEESI_SI_EEESC_SE_Li128ELb1ELb1ELb0ELb0EEENS1_19SingleTileSchedulerILb1ELb0ELb1ELi128EEEEEEEEEvNT_6ParamsE)
        /*0068*/ 	.word	0x000000ff


	//----- nvinfo : EIATTR_FRAME_SIZE
	.align		4
.L_28:
        /*006c*/ 	.byte	0x04, 0x11
        /*006e*/ 	.short	(.L_30 - .L_29)
	.align		4
.L_29:
        /*0070*/ 	.word	index@(_ZN7cutlass13device_kernelIN5flash19enable_sm80_to_sm89INS1_16FlashAttnFwdSm80INS1_25CollectiveMainloopFwdSm80ILi4ELi1ELb0EN4cute5tupleIJNS5_1CILi128EEENS7_ILi96EEENS7_ILi64EEEEEELi64ENS_6half_tEfNS_4arch4Sm80ELb0ELb1ELb1ELb1ELb0ELb1ELb1ELb0EEENS1_21CollectiveEpilogueFwdINS6_IJS8_SA_S9_EEENS6_IJNS7_ILi1EEESI_SI_EEESC_SE_Li128ELb1ELb1ELb0ELb0EEENS1_19SingleTileSchedulerILb1ELb0ELb1ELi128EEEEEEEEEvNT_6ParamsE)
        /*0074*/ 	.word	0x00000090


	//----- nvinfo : EIATTR_REGCOUNT
	.align		4
.L_30:
        /*0078*/ 	.byte	0x04, 0x2f
        /*007a*/ 	.short	(.L_32 - .L_31)
	.align		4
.L_31:
        /*007c*/ 	.word	index@(_ZN7cutlass13device_kernelIN5flash19enable_sm80_to_sm89INS1_16FlashAttnFwdSm80INS1_25CollectiveMainloopFwdSm80ILi4ELi1ELb0EN4cute5tupleIJNS5_1CILi128EEENS7_ILi96EEENS7_ILi64EEEEEELi64ENS_6half_tEfNS_4arch4Sm80ELb0ELb1ELb1ELb1ELb0ELb0ELb1ELb0EEENS1_21CollectiveEpilogueFwdINS6_IJS8_SA_S9_EEENS6_IJNS7_ILi1EEESI_SI_EEESC_SE_Li128ELb1ELb1ELb0ELb0EEENS1_19SingleTileSchedulerILb1ELb0ELb1ELi128EEEEEEEEEvNT_6ParamsE)
        /*0080*/ 	.word	0x000000ff


	//----- nvinfo : EIATTR_FRAME_SIZE
	.align		4
.L_32:
        /*0084*/ 	.byte	0x04, 0x11
        /*0086*/ 	.short	(.L_34 - .L_33)
	.align		4
.L_33:
        /*0088*/ 	.word	index@(_ZN7cutlass13device_kernelIN5flash19enable_sm80_to_sm89INS1_16FlashAttnFwdSm80INS1_25CollectiveMainloopFwdSm80ILi4ELi1ELb0EN4cute5tupleIJNS5_1CILi128EEENS7_ILi96EEENS7_ILi64EEEEEELi64ENS_6half_tEfNS_4arch4Sm80ELb0ELb1ELb1ELb1ELb0ELb0ELb1ELb0EEENS1_21CollectiveEpilogueFwdINS6_IJS8_SA_S9_EEENS6_IJNS7_ILi1EEESI_SI_EEESC_SE_Li128ELb1ELb1ELb0ELb0EEENS1_19SingleTileSchedulerILb1ELb0ELb1ELi128EEEEEEEEEvNT_6ParamsE)
        /*008c*/ 	.word	0x00000070


	//----- nvinfo : EIATTR_REGCOUNT
	.align		4
.L_34:
        /*0090*/ 	.byte	0x04, 0x2f
        /*0092*/ 	.short	(.L_36 - .L_35)
	.align		4
.L_35:
        /*0094*/ 	.word	index@(_ZN7cutlass13device_kernelIN5flash19enable_sm80_to_sm89INS1_16FlashAttnFwdSm80INS1_25CollectiveMainloopFwdSm80ILi4ELi1ELb0EN4cute5tupleIJNS5_1CILi128EEENS7_ILi96EEENS7_ILi64EEEEEELi64ENS_6half_tEfNS_4arch4Sm80ELb0ELb1ELb1ELb0ELb0ELb0ELb1ELb0EEENS1_21CollectiveEpilogueFwdINS6_IJS8_SA_S9_EEENS6_IJNS7_ILi1EEESI_SI_EEESC_SE_Li128ELb0ELb1ELb0ELb0EEENS1_19SingleTileSchedulerILb0ELb0ELb1ELi128EEEEEEEEEvNT_6ParamsE)
        /*0098*/ 	.word	0x000000ff


	//----- nvinfo : EIATTR_FRAME_SIZE
	.align		4
.L_36:
        /*009c*/ 	.byte	0x04, 0x11
        /*009e*/ 	.short	(.L_38 - .L_37)
	.align		4
.L_37:
        /*00a0*/ 	.word	index@(_ZN7cutlass13device_kernelIN5flash19enable_sm80_to_sm89INS1_16FlashAttnFwdSm80INS1_25CollectiveMainloopFwdSm80ILi4ELi1ELb0EN4cute5tupleIJNS5_1CILi128EEENS7_ILi96EEENS7_ILi64EEEEEELi64ENS_6half_tEfNS_4arch4Sm80ELb0ELb1ELb1ELb0ELb0ELb0ELb1ELb0EEENS1_21CollectiveEpilogueFwdINS6_IJS8_SA_S9_EEENS6_IJNS7_ILi1EEESI_SI_EEESC_SE_Li128ELb0ELb1ELb0ELb0EEENS1_19SingleTileSchedulerILb0ELb0ELb1ELi128EEEEEEEEEvNT_6ParamsE)
        /*00a4*/ 	.word	0x00000068


	//----- nvinfo : EIATTR_REGCOUNT
	.align		4
.L_38:
        /*00a8*/ 	.byte	0x04, 0x2f
        /*00aa*/ 	.short	(.L_40 - .L_39)
	.align		4
.L_39:
        /*00ac*/ 	.word	index@(_ZN7cutlass13device_kernelIN5flash19enable_sm80_to_sm89INS1_16FlashAttnFwdSm80INS1_25CollectiveMainloopFwdSm80ILi4ELi1ELb0EN4cute5tupleIJNS5_1CILi128EEENS7_ILi112EEENS7_ILi64EEEEEELi64ENS_6half_tEfNS_4arch4Sm80ELb0ELb0ELb1ELb1ELb0ELb1ELb1ELb0EEENS1_21CollectiveEpilogueFwdINS6_IJS8_SA_S9_EEENS6_IJNS7_ILi1EEESI_SI_EEESC_SE_Li128ELb1ELb1ELb0ELb0EEENS1_19SingleTileSchedulerILb1ELb0ELb1ELi128EEEEEEEEEvNT_6ParamsE)
        /*00b0*/ 	.word	0x000000ff


	//----- nvinfo : EIATTR_FRAME_SIZE
	.align		4
.L_40:
        /*00b4*/ 	.byte	0x04, 0x11
        /*00b6*/ 	.short	(.L_42 - .L_41)
	.align		4
.L_41:
        /*00b8*/ 	.word	index@(_ZN7cutlass13device_kernelIN5flash19enable_sm80_to_sm89INS1_16FlashAttnFwdSm80INS1_25CollectiveMainloopFwdSm80ILi4ELi1ELb0EN4cute5tupleIJNS5_1CILi128EEENS7_ILi112EEENS7_ILi64EEEEEELi64ENS_6half_tEfNS_4arch4Sm80ELb0ELb0ELb1ELb1ELb0ELb1ELb1ELb0EEENS1_21CollectiveEpilogueFwdINS6_IJS8_SA_S9_EEENS6_IJNS7_ILi1EEESI_SI_EEESC_SE_Li128ELb1ELb1ELb0ELb0EEENS1_19SingleTileSchedulerILb1ELb0ELb1ELi128EEEEEEEEEvNT_6ParamsE)
        /*00bc*/ 	.word	0x00000088


	//----- nvinfo : EIATTR_REGCOUNT
	.align		4
.L_42:
        /*00c0*/ 	.byte	0x04, 0x2f
        /*00c2*/ 	.short	(.L_44 - .L_43)
	.align		4
.L_43:
        /*00c4*/ 	.word	index@(_ZN7cutlass13device_kernelIN5flash19enable_sm80_to_sm89INS1_16FlashAttnFwdSm80INS1_25CollectiveMainloopFwdSm80ILi4ELi1ELb0EN4cute5tupleIJNS5_1CILi128EEENS7_ILi112EEENS7_ILi64EEEEEELi64ENS_6half_tEfNS_4arch4Sm80ELb0ELb0ELb1ELb1ELb0ELb0ELb1ELb0EEENS1_21CollectiveEpilogueFwdINS6_IJS8_SA_S9_EEENS6_IJNS7_ILi1EEESI_SI_EEESC_SE_Li128ELb1ELb1ELb0ELb0EEENS1_19SingleTileSchedulerILb1ELb0ELb1ELi128EEEEEEEEEvNT_6ParamsE)
        /*00c8*/ 	.word	0x000000ff


	//----- nvinfo : EIATTR_FRAME_SIZE
	.align		4
.L_44:
        /*00cc*/ 	.byte	0x04, 0x11
        /*00ce*/ 	.short	(.L_46 - .L_45)
	.align		4
.L_45:
        /*00d0*/ 	.word	index@(_ZN7cutlass13device_kernelIN5flash19enable_sm80_to_sm89INS1_16FlashAttnFwdSm80INS1_25CollectiveMainloopFwdSm80ILi4ELi1ELb0EN4cute5tupleIJNS5_1CILi128EEENS7_ILi112EEENS7_ILi64EEEEEELi64ENS_6half_tEfNS_4arch4Sm80ELb0ELb0ELb1ELb1ELb0ELb0ELb1ELb0EEENS1_21CollectiveEpilogueFwdINS6_IJS8_SA_S9_EEENS6_IJNS7_ILi1EEESI_SI_EEESC_SE_Li128ELb1ELb1ELb0ELb0EEENS1_19SingleTileSchedulerILb1ELb0ELb1ELi128EEEEEEEEEvNT_6ParamsE)
        /*00d4*/ 	.word	0x00000078


	//----- nvinfo : EIATTR_REGCOUNT
	.align		4
.L_46:
        /*00d8*/ 	.byte	0x04, 0x2f
        /*00da*/ 	.short	(.L_48 - .L_47)
	.align		4
.L_47:
        /*00dc*/ 	.word	index@(_ZN7cutlass13device_kernelIN5flash19enable_sm80_to_sm89INS1_16FlashAttnFwdSm80INS1_25CollectiveMainloopFwdSm80ILi4ELi1ELb0EN4cute5tupleIJNS5_1CILi128EEENS7_ILi112EEENS7_ILi64EEEEEELi64ENS_6half_tEfNS_4arch4Sm80ELb0ELb0ELb1ELb0ELb0ELb0ELb1ELb0EEENS1_21CollectiveEpilogueFwdINS6_IJS8_SA_S9_EEENS6_IJNS7_ILi1EEESI_SI_EEESC_SE_Li128ELb0ELb1ELb0ELb0EEENS1_19SingleTileSchedulerILb0ELb0ELb1ELi128EEEEEEEEEvNT_6ParamsE)
        /*00e0*/ 	.word	0x000000ff


	//----- nvinfo : EIATTR_FRAME_SIZE
	.align		4
.L_48:
        /*00e4*/ 	.byte	0x04, 0x11
        /*00e6*/ 	.short	(.L_50 - .L_49)
	.align		4
.L_49:
        /*00e8*/ 	.word	index@(_ZN7cutlass13device_kernelIN5flash19enable_sm80_to_sm89INS1_16FlashAttnFwdSm80INS1_25CollectiveMainloopFwdSm80ILi4ELi1ELb0EN4cute5tupleIJNS5_1CILi128EEENS7_ILi112EEENS7_ILi64EEEEEELi64ENS_6half_tEfNS_4arch4Sm80ELb0ELb0ELb1ELb0ELb0ELb0ELb1ELb0EEENS1_21CollectiveEpilogueFwdINS6_IJS8_SA_S9_EEENS6_IJNS7_ILi1EEESI_SI_EEESC_SE_Li128ELb0ELb1ELb0ELb0EEENS1_19SingleTileSchedulerILb0ELb0ELb1ELi128EEEEEEEEEvNT_6ParamsE)
        /*00ec*/ 	.word	0x00000098


	//----- nvinfo : EIATTR_MIN_STACK_SIZE
	.align		4
.L_50:
        /*00f0*/ 	.byte	0x04, 0x12
        /*00f2*/ 	.short	(.L_52 - .L_51)
	.align		4
.L_51:
        /*00f4*/ 	.word	index@(_ZN7cutlass13device_kernelIN5flash19enable_sm80_to_sm89INS1_16FlashAttnFwdSm80INS1_25CollectiveMainloopFwdSm80ILi4ELi1ELb0EN4cute5tupleIJNS5_1CILi128EEENS7_ILi112EEENS7_ILi64EEEEEELi64ENS_6half_tEfNS_4arch4Sm80ELb0ELb0ELb1ELb0ELb0ELb0ELb1ELb0EEENS1_21CollectiveEpilogueFwdINS6_IJS8_SA_S9_EEENS6_IJNS7_ILi1EEESI_SI_EEESC_SE_Li128ELb0ELb1ELb0ELb0EEENS1_19SingleTileSchedulerILb0ELb0ELb1ELi128EEEEEEEEEvNT_6ParamsE)
        /*00f8*/ 	.word	0x00000098


	//----- nvinfo : EIATTR_MIN_STACK_SIZE
	.align		4
.L_52:
        /*00fc*/ 	.byte	0x04, 0x12
        /*00fe*/ 	.short	(.L_54 - .L_53)
	.align		4
.L_53:
        /*0100*/ 	.word	index@(_ZN7cutlass13device_kernelIN5flash19enable_sm80_to_sm89INS1_16FlashAttnFwdSm80INS1_25CollectiveMainloopFwdSm80ILi4ELi1ELb0EN4cute5tupleIJNS5_1CILi128EEENS7_ILi112EEENS7_ILi64EEEEEELi64ENS_6half_tEfNS_4arch4Sm80ELb0ELb0ELb1ELb1ELb0ELb0ELb1ELb0EEENS1_21CollectiveEpilogueFwdINS6_IJS8_SA_S9_EEENS6_IJNS7_ILi1EEESI_SI_EEESC_SE_Li128ELb1ELb1ELb0ELb0EEENS1_19SingleTileSchedulerILb1ELb0ELb1ELi128EEEEEEEEEvNT_6ParamsE)
        /*0104*/ 	.word	0x00000078


	//----- nvinfo : EIATTR_MIN_STACK_SIZE
	.align		4
.L_54:
        /*0108*/ 	.byte	0x04, 0x12
        /*010a*/ 	.short	(.L_56 - .L_55)
	.align		4
.L_55:
        /*010c*/ 	.word	index@(_ZN7cutlass13device_kernelIN5flash19enable_sm80_to_sm89INS1_16FlashAttnFwdSm80INS1_25CollectiveMainloopFwdSm80ILi4ELi1ELb0EN4cute5tupleIJNS5_1CILi128EEENS7_ILi112EEENS7_ILi64EEEEEELi64ENS_6half_tEfNS_4arch4Sm80ELb0ELb0ELb1ELb1ELb0ELb1ELb1ELb0EEENS1_21CollectiveEpilogueFwdINS6_IJS8_SA_S9_EEENS6_IJNS7_ILi1EEESI_SI_EEESC_SE_Li128ELb1ELb1ELb0ELb0EEENS1_19SingleTileSchedulerILb1ELb0ELb1ELi128EEEEEEEEEvNT_6ParamsE)
        /*0110*/ 	.word	0x00000088


	//----- nvinfo : EIATTR_MIN_STACK_SIZE
	.align		4
.L_56:
        /*0114*/ 	.byte	0x04, 0x12
        /*0116*/ 	.short	(.L_58 - .L_57)
	.align		4
.L_57:
        /*0118*/ 	.word	index@(_ZN7cutlass13device_kernelIN5flash19enable_sm80_to_sm89INS1_16FlashAttnFwdSm80INS1_25CollectiveMainloopFwdSm80ILi4ELi1ELb0EN4cute5tupleIJNS5_1CILi128EEENS7_ILi96EEENS7_ILi64EEEEEELi64ENS_6half_tEfNS_4arch4Sm80ELb0ELb1ELb1ELb0ELb0ELb0ELb1ELb0EEENS1_21CollectiveEpilogueFwdINS6_IJS8_SA_S9_EEENS6_IJNS7_ILi1EEESI_SI_EEESC_SE_Li128ELb0ELb1ELb0ELb0EEENS1_19SingleTileSchedulerILb0ELb0ELb1ELi128EEEEEEEEEvNT_6ParamsE)
        /*011c*/ 	.word	0x00000068


	//----- nvinfo : EIATTR_MIN_STACK_SIZE
	.align		4
.L_58:
        /*0120*/ 	.byte	0x04, 0x12
        /*0122*/ 	.short	(.L_60 - .L_59)
	.align		4
.L_59:
        /*0124*/ 	.word	index@(_ZN7cutlass13device_kernelIN5flash19enable_sm80_to_sm89INS1_16FlashAttnFwdSm80INS1_25CollectiveMainloopFwdSm80ILi4ELi1ELb0EN4cute5tupleIJNS5_1CILi128EEENS7_ILi96EEENS7_ILi64EEEEEELi64ENS_6half_tEfNS_4arch4Sm80ELb0ELb1ELb1ELb1ELb0ELb0ELb1ELb0EEENS1_21CollectiveEpilogueFwdINS6_IJS8_SA_S9_EEENS6_IJNS7_ILi1EEESI_SI_EEESC_SE_Li128ELb1ELb1ELb0ELb0EEENS1_19SingleTileSchedulerILb1ELb0ELb1ELi128EEEEEEEEEvNT_6ParamsE)
        /*0128*/ 	.word	0x00000070


	//----- nvinfo : EIATTR_MIN_STACK_SIZE
	.align		4
.L_60:
        /*012c*/ 	.byte	0x04, 0x12
        /*012e*/ 	.short	(.L_62 - .L_61)
	.align		4
.L_61:
        /*0130*/ 	.word	index@(_ZN7cutlass13device_kernelIN5flash19enable_sm80_to_sm89INS1_16FlashAttnFwdSm80INS1_25CollectiveMainloopFwdSm80ILi4ELi1ELb0EN4cute5tupleIJNS5_1CILi128EEENS7_ILi96EEENS7_ILi64EEEEEELi64ENS_6half_tEfNS_4arch4Sm80ELb0ELb1ELb1ELb1ELb0ELb1ELb1ELb0EEENS1_21CollectiveEpilogueFwdINS6_IJS8_SA_S9_EEENS6_IJNS7_ILi1EEESI_SI_EEESC_SE_Li128ELb1ELb1ELb0ELb0EEENS1_19SingleTileSchedulerILb1ELb0ELb1ELi128EEEEEEEEEvNT_6ParamsE)
        /*0134*/ 	.word	0x00000090


	//----- nvinfo : EIATTR_MIN_STACK_SIZE
	.align		4
.L_62:
        /*0138*/ 	.byte	0x04, 0x12
        /*013a*/ 	.short	(.L_64 - .L_63)
	.align		4
.L_63:
        /*013c*/ 	.word	index@(_ZN7cutlass13device_kernelIN5flash19enable_sm80_to_sm89INS1_16FlashAttnFwdSm80INS1_25CollectiveMainloopFwdSm80ILi4ELi1ELb0EN4cute5tupleIJNS5_1CILi128EEENS7_ILi112EEENS7_ILi64EEEEEELi64ENS_6half_tEfNS_4arch4Sm80ELb1ELb0ELb1ELb0ELb0ELb0ELb1ELb0EEENS1_21CollectiveEpilogueFwdINS6_IJS8_SA_S9_EEENS6_IJNS7_ILi1EEESI_SI_EEESC_SE_Li128ELb0ELb1ELb0ELb0EEENS1_30DynamicPersistentTileSchedulerILi128ELi128ELb0ELb1ELb0EEEEEEEEEvNT_6ParamsE)
        /*0140*/ 	.word	0x000000b0


	//----- nvinfo : EIATTR_MIN_STACK_SIZE
	.align		4
.L_64:
        /*0144*/ 	.byte	0x04, 0x12
        /*0146*/ 	.short	(.L_66 - .L_65)
	.align		4
.L_65:
        /*0148*/ 	.word	index@(_ZN7cutlass13device_kernelIN5flash19enable_sm80_to_sm89INS1_16FlashAttnFwdSm80INS1_25CollectiveMainloopFwdSm80ILi4ELi1ELb0EN4cute5tupleIJNS5_1CILi128EEENS7_ILi112EEENS7_ILi64EEEEEELi64ENS_6half_tEfNS_4arch4Sm80ELb1ELb0ELb1ELb1ELb0ELb0ELb1ELb0EEENS1_21CollectiveEpilogueFwdINS6_IJS8_SA_S9_EEENS6_IJNS7_ILi1EEESI_SI_EEESC_SE_Li128ELb1ELb1ELb0ELb0EEENS1_19SingleTileSchedulerILb1ELb0ELb1ELi128EEEEEEEEEvNT_6ParamsE)
        /*014c*/ 	.word	0x000000b0


	//----- nvinfo : EIATTR_MIN_STACK_SIZE
	.align		4
.L_66:
        /*0150*/ 	.byte	0x04, 0x12
        /*0152*/ 	.short	(.L_68 - .L_67)
	.align		4
.L_67:
        /*0154*/ 	.word	index@(_ZN7cutlass13device_kernelIN5flash19enable_sm80_to_sm89INS1_16FlashAttnFwdSm80INS1_25CollectiveMainloopFwdSm80ILi4ELi1ELb0EN4cute5tupleIJNS5_1CILi128EEENS7_ILi112EEENS7_ILi64EEEEEELi64ENS_6half_tEfNS_4arch4Sm80ELb1ELb0ELb1ELb1ELb0ELb1ELb1ELb0EEENS1_21CollectiveEpilogueFwdINS6_IJS8_SA_S9_EEENS6_IJNS7_ILi1EEESI_SI_EEESC_SE_Li128ELb1ELb1ELb0ELb0EEENS1_19SingleTileSchedulerILb1ELb0ELb1ELi128EEEEEEEEEvNT_6ParamsE)
        /*0158*/ 	.word	0x000000c8
.L_68:


//--------------------- .nv.info._ZN7cutlass13device_kernelIN5flash19enable_sm80_to_sm89INS1_16FlashAttnFwdSm80INS1_25CollectiveMainloopFwdSm80ILi4ELi1ELb0EN4cute5tupleIJNS5_1CILi128EEENS7_ILi112EEENS7_ILi64EEEEEELi64ENS_6half_tEfNS_4arch4Sm80ELb0ELb0ELb1ELb0ELb0ELb0ELb1ELb0EEENS1_21CollectiveEpilogueFwdINS6_IJS8_SA_S9_EEENS6_IJNS7_ILi1EEESI_SI_EEESC_SE_Li128ELb0ELb1ELb0ELb0EEENS1_19SingleTileSchedulerILb0ELb0ELb1ELi128EEEEEEEEEvNT_6ParamsE --------------------------
	.section	.nv.info._ZN7cutlass13device_kernelIN5flash19enable_sm80_to_sm89INS1_16FlashAttnFwdSm80INS1_25CollectiveMainloopFwdSm80ILi4ELi1ELb0EN4cute5tupleIJNS5_1CILi128EEENS7_ILi112EEENS7_ILi64EEEEEELi64ENS_6half_tEfNS_4arch4Sm80ELb0ELb0ELb1ELb0ELb0ELb0ELb1ELb0EEENS1_21CollectiveEpilogueFwdINS6_IJS8_SA_S9_EEENS6_IJNS7_ILi1EEESI_SI_EEESC_SE_Li128ELb0ELb1ELb0ELb0EEENS1_19SingleTileSchedulerILb0ELb0ELb1ELi128EEEEEEEEEvNT_6ParamsE,"",@"SHT_CUDA_INFO"
	.sectionflags	@""
	.align	4


	//----- nvinfo : EIATTR_CUDA_API_VERSION
	.align		4
        /*0000*/ 	.byte	0x04, 0x37
        /*0002*/ 	.short	(.L_70 - .L_69)
.L_69:
        /*0004*/ 	.word	0x00000082


	//----- nvinfo : EIATTR_SW2861232_WAR
	.align		4
.L_70:
        /*0008*/ 	.byte	0x01, 0x35
	.zero		2


	//----- nvinfo : EIATTR_PARAM_CBANK
	.align		4
        /*000c*/ 	.byte	0x04, 0x0a
        /*000e*/ 	.short	(.L_72 - .L_71)
	.align		4
.L_71:
        /*0010*/ 	.word	index@(.nv.constant0._ZN7cutlass13device_kernelIN5flash19enable_sm80_to_sm89INS1_16FlashAttnFwdSm80INS1_25CollectiveMainloopFwdSm80ILi4ELi1ELb0EN4cute5tupleIJNS5_1CILi128EEENS7_ILi112EEENS7_ILi64EEEEEELi64ENS_6half_tEfNS_4arch4Sm80ELb0ELb0ELb1ELb0ELb0ELb0ELb1ELb0EEENS1_21CollectiveEpilogueFwdINS6_IJS8_SA_S9_EEENS6_IJNS7_ILi1EEESI_SI_EEESC_SE_Li128ELb0ELb1ELb0ELb0EEENS1_19SingleTileSchedulerILb0ELb0ELb1ELi128EEEEEEEEEvNT_6ParamsE)
        /*0014*/ 	.short	0x0160
        /*0016*/ 	.short	0x0418


	//----- nvinfo : EIATTR_CBANK_PARAM_SIZE
	.align		4
.L_72:
        /*0018*/ 	.byte	0x03, 0x19
        /*001a*/ 	.short	0x0418


	//----- nvinfo : EIATTR_KPARAM_INFO
	.align		4
        /*001c*/ 	.byte	0x04, 0x17
        /*001e*/ 	.short	(.L_74 - .L_73)
.L_73:
        /*0020*/ 	.word	0x00000000
        /*0024*/ 	.short	0x0000
        /*0026*/ 	.short	0x0000
        /*0028*/ 	.byte	0x00, 0xf0, 0x61, 0x10


	//----- nvinfo : EIATTR_MAXREG_COUNT
	.align		4
.L_74:
        /*002c*/ 	.byte	0x03, 0x1b
        /*002e*/ 	.short	0x00ff


	//----- nvinfo : EIATTR_NUM_BARRIERS
	.align		4
        /*0030*/ 	.byte	0x02, 0x4c
        /*0032*/ 	.byte	0x02
	.zero		1


	//----- nvinfo : EIATTR_ANNOTATIONS
	.align		4
        /*0034*/ 	.byte	0x04, 0x55
        /*0036*/ 	.short	(.L_76 - .L_75)


	//   ....[0]....
.L_75:
        /*0038*/ 	.word	0x00000001
        /*003c*/ 	.byte	0x60, 0x02, 0x00, 0x00, 0x01, 0x00, 0x00, 0x00, 0x60, 0x06, 0x00, 0x00, 0x01, 0x00, 0x00, 0x00
        /* <DEDUP_REMOVED lines=37> */
        /*029c*/ 	.byte	0x90, 0xd8, 0x00, 0x00, 0x01, 0x00, 0x00, 0x00, 0xa0, 0xd8, 0x00, 0x00


	//----- nvinfo : EIATTR_MERCURY_ISA_VERSION
	.align		4
.L_76:
        /*02a8*/ 	.byte	0x03, 0x5f
        /*02aa*/ 	.short	0x0000


	//----- nvinfo : EIATTR_COOP_GROUP_MASK_REGIDS
	.align		4
        /*02ac*/ 	.byte	0x04, 0x29
        /*02ae*/ 	.short	(.L_78 - .L_77)


	//   ....[0]....
.L_77:
        /*02b0*/ 	.word	0xffffffff


	//   ....[1]....
        /*02b4*/ 	.word	0xffffffff


	//   ....[2]....
        /*02b8*/ 	.word	0xffffffff


	//   ....[3]....
        /*02bc*/ 	.word	0xffffffff


	//   ....[4]....
        /*02c0*/ 	.word	0xffffffff


	//   ....[5]....
        /*02c4*/ 	.word	0xffffffff


	//   ....[6]....
        /*02c8*/ 	.word	0xffffffff


	//   ....[7]....
        /*02cc*/ 	.word	0xffffffff


	//   ....[8]....
        /*02d0*/ 	.word	0xffffffff


	//   ....[9]....
        /*02d4*/ 	.word	0xffffffff


	//   ....[10]....
        /*02d8*/ 	.word	0xffffffff


	//   ....[11]....
        /*02dc*/ 	.word	0xffffffff


	//   ....[12]....
        /*02e0*/ 	.word	0xffffffff


	//   ....[13]....
        /*02e4*/ 	.word	0xffffffff


	//   ....[14]....
        /*02e8*/ 	.word	0xffffffff


	//   ....[15]....
        /*02ec*/ 	.word	0xffffffff


	//   ....[16]....
        /*02f0*/ 	.word	0xffffffff


	//   ....[17]....
        /*02f4*/ 	.word	0xffffffff


	//   ....[18]....
        /*02f8*/ 	.word	0xffffffff


	//   ....[19]....
        /*02fc*/ 	.word	0xffffffff


	//   ....[20]....
        /*0300*/ 	.word	0xffffffff


	//   ....[21]....
        /*0304*/ 	.word	0xffffffff


	//   ....[22]....
        /*0308*/ 	.word	0xffffffff


	//   ....[23]....
        /*030c*/ 	.word	0xffffffff


	//   ....[24]....
        /*0310*/ 	.word	0xffffffff


	//   ....[25]....
        /*0314*/ 	.word	0xffffffff


	//   ....[26]....
        /*0318*/ 	.word	0xffffffff


	//   ....[27]....
        /*031c*/ 	.word	0xffffffff


	//   ....[28]....
        /*0320*/ 	.word	0xffffffff


	//   ....[29]....
        /*0324*/ 	.word	0xffffffff


	//   ....[30]....
        /*0328*/ 	.word	0xffffffff


	//   ....[31]....
        /*032c*/ 	.word	0xffffffff


	//   ....[32]....
        /*0330*/ 	.word	0xffffffff


	//   ....[33]....
        /*0334*/ 	.word	0xffffffff


	//   ....[34]....
        /*0338*/ 	.word	0xffffffff


	//   ....[35]....
        /*033c*/ 	.word	0xffffffff


	//   ....[36]....
        /*0340*/ 	.word	0xffffffff


	//   ....[37]....
        /*0344*/ 	.word	0xffffffff


	//   ....[38]....
        /*0348*/ 	.word	0xffffffff


	//   ....[39]....
        /*034c*/ 	.word	0xffffffff


	//   ....[40]....
        /*0350*/ 	.word	0xffffffff


	//   ....[41]....
        /*0354*/ 	.word	0xffffffff


	//   ....[42]....
        /*0358*/ 	.word	0xffffffff


	//   ....[43]....
        /*035c*/ 	.word	0xffffffff


	//   ....[44]....
        /*0360*/ 	.word	0xffffffff


	//   ....[45]....
        /*0364*/ 	.word	0xffffffff


	//   ....[46]....
        /*0368*/ 	.word	0xffffffff


	//   ....[47]....
        /*036c*/ 	.word	0xffffffff


	//   ....[48]....
        /*0370*/ 	.word	0xffffffff


	//   ....[49]....
        /*0374*/ 	.word	0xffffffff


	//   ....[50]....
        /*0378*/ 	.word	0xffffffff


	//   ....[51]....
        /*037c*/ 	.word	0xffffffff


	//   ....[52]....
        /*0380*/ 	.word	0xffffffff


	//   ....[53]....
        /*0384*/ 	.word	0xffffffff


	//   ....[54]....
        /*0388*/ 	.word	0xffffffff


	//   ....[55]....
        /*038c*/ 	.word	0xffffffff


	//   ....[56]....
        /*0390*/ 	.word	0xffffffff


	//   ....[57]....
        /*0394*/ 	.word	0xffffffff


	//   ....[58]....
        /*0398*/ 	.word	0xffffffff


	//   ....[59]....
        /*039c*/ 	.word	0xffffffff


	//   ....[60]....
        /*03a0*/ 	.word	0xffffffff


	//   ....[61]....
        /*03a4*/ 	.word	0xffffffff


	//   ....[62]....
        /*03a8*/ 	.word	0xffffffff


	//   ....[63]....
        /*03ac*/ 	.word	0xffffffff


	//----- nvinfo : EIATTR_COOP_GROUP_INSTR_OFFSETS
	.align		4
.L_78:
        /*03b0*/ 	.byte	0x04, 0x28
        /*03b2*/ 	.short	(.L_80 - .L_79)


	//   ....[0]....
.L_79:
        /*03b4*/ 	.word	0x000003f0


	//   ....[1]....
        /*03b8*/ 	.word	0x00000420


	//   ....[2]....
        /*03bc*/ 	.word	0x00000450


	//   ....[3]....
        /*03c0*/ 	.word	0x00000480


	//   ....[4]....
        /*03c4*/ 	.word	0x000004d0


	//   ....[5]....
        /*03c8*/ 	.word	0x00000500


	//   ....[6]....
        /*03cc*/ 	.word	0x00000570


	//   ....[7]....
        /*03d0*/ 	.word	0x000005a0


	//   ....[8]....
        /*03d4*/ 	.word	0x000005f0


	//   ....[9]....
        /*03d8*/ 	.word	0x00000620


	//   ....[10]....
        /*03dc*/ 	.word	0x00000630


	//   ....[11]....
        /*03e0*/ 	.word	0x00000640


	//   ....[12]....
        /*03e4*/ 	.word	0x00000650


	//   ....[13]....
        /*03e8*/ 	.word	0x00000680


	//   ....[14]....
        /*03ec*/ 	.word	0x00000690


	//   ....[15]....
        /*03f0*/ 	.word	0x00000710


	//   ....[16]....
        /*03f4*/ 	.word	0x00004030


	//   ....[17]....
        /*03f8*/ 	.word	0x00004090


	//   ....[18]....
        /*03fc*/ 	.word	0x000041c0


	//   ....[19]....
        /*0400*/ 	.word	0x000041f0


	//   ....[20]....
        /*0404*/ 	.word	0x00004220


	//   ....[21]....
        /*0408*/ 	.word	0x00004320


	//   ....[22]....
        /*040c*/ 	.word	0x000043d0


	//   ....[23]....
        /*0410*/ 	.word	0x00004540


	//   ....[24]....
        /*0414*/ 	.word	0x000098c0


	//   ....[25]....
        /*0418*/ 	.word	0x00009940


	//   ....[26]....
        /*041c*/ 	.word	0x00009a00


	//   ....[27]....
        /*0420*/ 	.word	0x00009a30


	//   ....[28]....
        /*0424*/ 	.word	0x00009a60


	//   ....[29]....
        /*0428*/ 	.word	0x00009b80


	//   ....[30]....
        /*042c*/ 	.word	0x00009d20


	//   ....[31]....
        /*0430*/ 	.word	0x00009fc0


	//   ....[32]....
        /*0434*/ 	.word	0x0000cf10


	//   ....[33]....
        /*0438*/ 	.word	0x0000cf20


	//   ....[34]....
        /*043c*/ 	.word	0x0000cf30


	//   ....[35]....
        /*0440*/ 	.word	0x0000cf40


	//   ....[36]....
        /*0444*/ 	.word	0x0000cfa0


	//   ....[37]....
        /*0448*/ 	.word	0x0000cfc0


	//   ....[38]....
        /*044c*/ 	.word	0x0000cfd0


	//   ....[39]....
        /*0450*/ 	.word	0x0000cfe0


	//   ....[40]....
        /*0454*/ 	.word	0x0000dfa0


	//   ....[41]....
        /*0458*/ 	.word	0x0000dfe0


	//   ....[42]....
        /*045c*/ 	.word	0x0000e000


	//   ....[43]....
        /*0460*/ 	.word	0x0000e020


	//   ....[44]....
        /*0464*/ 	.word	0x0000e190


	//   ....[45]....
        /*0468*/ 	.word	0x0000e1b0


	//   ....[46]....
        /*046c*/ 	.word	0x0000e1c0


	//   ....[47]....
        /*0470*/ 	.word	0x0000e1d0


	//   ....[48]....
        /*0474*/ 	.word	0x0000e280


	//   ....[49]....
        /*0478*/ 	.word	0x0000e290


	//   ....[50]....
        /*047c*/ 	.word	0x0000e310


	//   ....[51]....
        /*0480*/ 	.word	0x0000e320


	//   ....[52]....
        /*0484*/ 	.word	0x0000e340


	//   ....[53]....
        /*0488*/ 	.word	0x0000e350


	//   ....[54]....
        /*048c*/ 	.word	0x0000e370


	//   ....[55]....
        /*0490*/ 	.word	0x0000e380


	//   ....[56]....
        /*0494*/ 	.word	0x0000e3a0


	//   ....[57]....
        /*0498*/ 	.word	0x0000e3b0


	//   ....[58]....
        /*049c*/ 	.word	0x0000e3d0


	//   ....[59]....
        /*04a0*/ 	.word	0x0000e3e0


	//   ....[60]....
        /*04a4*/ 	.word	0x0000e400


	//   ....[61]....
        /*04a8*/ 	.word	0x0000e410


	//   ....[62]....
        /*04ac*/ 	.word	0x0000e4c0


	//   ....[63]....
        /*04b0*/ 	.word	0x0000e500


	//----- nvinfo : EIATTR_EXIT_INSTR_OFFSETS
	.align		4
.L_80:
        /*04b4*/ 	.byte	0x04, 0x1c
        /*04b6*/ 	.short	(.L_82 - .L_81)


	//   ....[0]....
.L_81:
        /*04b8*/ 	.word	0x00000040


	//   ....[1]....
        /*04bc*/ 	.word	0x0000e5c0


	//   ....[2]....
        /*04c0*/ 	.word	0x0000e5f0


	//----- nvinfo : EIATTR_CTAIDZ_USED
	.align		4
.L_82:
        /*04c4*/ 	.byte	0x01, 0x04
	.zero		2


	//----- nvinfo : EIATTR_MAX_THREADS
	.align		4
        /*04c8*/ 	.byte	0x04, 0x05
        /*04ca*/ 	.short	(.L_84 - .L_83)
.L_83:
        /*04cc*/ 	.word	0x00000080
        /*04d0*/ 	.word	0x00000001
        /*04d4*/ 	.word	0x00000001
.L_84:


//--------------------- .nv.info._ZN7cutlass13device_kernelIN5flash19enable_sm80_to_sm89INS1_16FlashAttnFwdSm80INS1_25CollectiveMainloopFwdSm80ILi4ELi1ELb0EN4cute5tupleIJNS5_1CILi128EEENS7_ILi112EEENS7_ILi64EEEEEELi64ENS_6half_tEfNS_4arch4Sm80ELb0ELb0ELb1ELb1ELb0ELb0ELb1ELb0EEENS1_21CollectiveEpilogueFwdINS6_IJS8_SA_S9_EEENS6_IJNS7_ILi1EEESI_SI_EEESC_SE_Li128ELb1ELb1ELb0ELb0EEENS1_19SingleTileSchedulerILb1ELb0ELb1ELi128EEEEEEEEEvNT_6ParamsE --------------------------
	.section	.nv.info._ZN7cutlass13device_kernelIN5flash19enable_sm80_to_sm89INS1_16FlashAttnFwdSm80INS1_25CollectiveMainloopFwdSm80ILi4ELi1ELb0EN4cute5tupleIJNS5_1CILi128EEENS7_ILi112EEENS7_ILi64EEEEEELi64ENS_6half_tEfNS_4arch4Sm80ELb0ELb0ELb1ELb1ELb0ELb0ELb1ELb0EEENS1_21CollectiveEpilogueFwdINS6_IJS8_SA_S9_EEENS6_IJNS7_ILi1EEESI_SI_EEESC_SE_Li128ELb1ELb1ELb0ELb0EEENS1_19SingleTileSchedulerILb1ELb0ELb1ELi128EEEEEEEEEvNT_6ParamsE,"",@"SHT_CUDA_INFO"
	.sectionflags	@""
	.align	4


	//----- nvinfo : EIATTR_CUDA_API_VERSION
	.align		4
        /*0000*/ 	.byte	0x04, 0x37
        /*0002*/ 	.short	(.L_86 - .L_85)
.L_85:
        /*0004*/ 	.word	0x00000082


	//----- nvinfo : EIATTR_SW2861232_WAR
	.align		4
.L_86:
        /*0008*/ 	.byte	0x01, 0x35
	.zero		2


	//----- nvinfo : EIATTR_PARAM_CBANK
	.align		4
        /*000c*/ 	.byte	0x04, 0x0a
        /*000e*/ 	.short	(.L_88 - .L_87)
	.align		4
.L_87:
        /*0010*/ 	.word	index@(.nv.constant0._ZN7cutlass13device_kernelIN5flash19enable_sm80_to_sm89INS1_16FlashAttnFwdSm80INS1_25CollectiveMainloopFwdSm80ILi4ELi1ELb0EN4cute5tupleIJNS5_1CILi128EEENS7_ILi112EEENS7_ILi64EEEEEELi64ENS_6half_tEfNS_4arch4Sm80ELb0ELb0ELb1ELb1ELb0ELb0ELb1ELb0EEENS1_21CollectiveEpilogueFwdINS6_IJS8_SA_S9_EEENS6_IJNS7_ILi1EEESI_SI_EEESC_SE_Li128ELb1ELb1ELb0ELb0EEENS1_19SingleTileSchedulerILb1ELb0ELb1ELi128EEEEEEEEEvNT_6ParamsE)
        /*0014*/ 	.short	0x0160
        /*0016*/ 	.short	0x0418


	//----- nvinfo : EIATTR_CBANK_PARAM_SIZE
	.align		4
.L_88:
        /*0018*/ 	.byte	0x03, 0x19
        /*001a*/ 	.short	0x0418


	//----- nvinfo : EIATTR_KPARAM_INFO
	.align		4
        /*001c*/ 	.byte	0x04, 0x17
        /*001e*/ 	.short	(.L_90 - .L_89)
.L_89:
        /*0020*/ 	.word	0x00000000
        /*0024*/ 	.short	0x0000
        /*0026*/ 	.short	0x0000
        /*0028*/ 	.byte	0x00, 0xf0, 0x61, 0x10


	//----- nvinfo : EIATTR_MAXREG_COUNT
	.align		4
.L_90:
        /*002c*/ 	.byte	0x03, 0x1b
        /*002e*/ 	.short	0x00ff


	//----- nvinfo : EIATTR_NUM_BARRIERS
	.align		4
        /*0030*/ 	.byte	0x02, 0x4c
        /*0032*/ 	.byte	0x02
	.zero		1


	//----- nvinfo : EIATTR_ANNOTATIONS
	.align		4
        /*0034*/ 	.byte	0x04, 0x55
        /*0036*/ 	.short	(.L_92 - .L_91)


	//   ....[0]....
.L_91:
        /* <DEDUP_REMOVED lines=31> */
        /*021c*/ 	.byte	0x90, 0xe6, 0x00, 0x00


	//----- nvinfo : EIATTR_MERCURY_ISA_VERSION
	.align		4
.L_92:
        /*0220*/ 	.byte	0x03, 0x5f
        /*0222*/ 	.short	0x0000


	//----- nvinfo : EIATTR_COOP_GROUP_MASK_REGIDS
	.align		4
        /*0224*/ 	.byte	0x04, 0x29
        /*0226*/ 	.short	(.L_94 - .L_93)


	//   ....[0]....
.L_93:
        /*0228*/ 	.word	0xffffffff


	//   ....[1]....
        /*022c*/ 	.word	0xffffffff


	//   ....[2]....
        /*0230*/ 	.word	0xffffffff


	//   ....[3]....
        /*0234*/ 	.word	0xffffffff


	//   ....[4]....
        /*0238*/ 	.word	0xffffffff


	//   ....[5]....
        /*023c*/ 	.word	0xffffffff


	//   ....[6]....
        /*0240*/ 	.word	0xffffffff


	//   ....[7]....
        /*0244*/ 	.word	0xffffffff


	//   ....[8]....
        /*0248*/ 	.word	0xffffffff


	//   ....[9]....
        /*024c*/ 	.word	0xffffffff


	//   ....[10]....
        /*0250*/ 	.word	0xffffffff


	//   ....[11]....
        /*0254*/ 	.word	0xffffffff


	//   ....[12]....
        /*0258*/ 	.word	0xffffffff


	//   ....[13]....
        /*025c*/ 	.word	0xffffffff


	//   ....[14]....
        /*0260*/ 	.word	0xffffffff


	//   ....[15]....
        /*0264*/ 	.word	0xffffffff


	//   ....[16]....
        /*0268*/ 	.word	0xffffffff


	//   ....[17]....
        /*026c*/ 	.word	0xffffffff


	//   ....[18]....
        /*0270*/ 	.word	0xffffffff


	//   ....[19]....
        /*0274*/ 	.word	0xffffffff


	//   ....[20]....
        /*0278*/ 	.word	0xffffffff


	//   ....[21]....
        /*027c*/ 	.word	0xffffffff


	//   ....[22]....
        /*0280*/ 	.word	0xffffffff


	//   ....[23]....
        /*0284*/ 	.word	0xffffffff


	//   ....[24]....
        /*0288*/ 	.word	0xffffffff


	//   ....[25]....
        /*028c*/ 	.word	0xffffffff


	//   ....[26]....
        /*0290*/ 	.word	0xffffffff


	//   ....[27]....
        /*0294*/ 	.word	0xffffffff


	//   ....[28]....
        /*0298*/ 	.word	0xffffffff


	//   ....[29]....
        /*029c*/ 	.word	0xffffffff


	//   ....[30]....
        /*02a0*/ 	.word	0xffffffff


	//   ....[31]....
        /*02a4*/ 	.word	0xffffffff


	//   ....[32]....
        /*02a8*/ 	.word	0xffffffff


	//   ....[33]....
        /*02ac*/ 	.word	0xffffffff


	//   ....[34]....
        /*02b0*/ 	.word	0xffffffff


	//   ....[35]....
        /*02b4*/ 	.word	0xffffffff


	//   ....[36]....
        /*02b8*/ 	.word	0xffffffff


	//   ....[37]....
        /*02bc*/ 	.word	0xffffffff


	//   ....[38]....
        /*02c0*/ 	.word	0xffffffff


	//   ....[39]....
        /*02c4*/ 	.word	0xffffffff


	//   ....[40]....
        /*02c8*/ 	.word	0xffffffff


	//   ....[41]....
        /*02cc*/ 	.word	0xffffffff


	//   ....[42]....
        /*02d0*/ 	.word	0xffffffff


	//   ....[43]....
        /*02d4*/ 	.word	0xffffffff


	//   ....[44]....
        /*02d8*/ 	.word	0xffffffff


	//   ....[45]....
        /*02dc*/ 	.word	0xffffffff


	//   ....[46]....
        /*02e0*/ 	.word	0xffffffff


	//   ....[47]....
        /*02e4*/ 	.word	0xffffffff


	//   ....[48]....
        /*02e8*/ 	.word	0xffffffff


	//   ....[49]....
        /*02ec*/ 	.word	0xffffffff


	//   ....[50]....
        /*02f0*/ 	.word	0xffffffff


	//   ....[51]....
        /*02f4*/ 	.word	0xffffffff


	//   ....[52]....
        /*02f8*/ 	.word	0xffffffff


	//   ....[53]....
        /*02fc*/ 	.word	0xffffffff


	//   ....[54]....
        /*0300*/ 	.word	0xffffffff


	//   ....[55]....
        /*0304*/ 	.word	0xffffffff


	//   ....[56]....
        /*0308*/ 	.word	0xffffffff


	//   ....[57]....
        /*030c*/ 	.word	0xffffffff


	//   ....[58]....
        /*0310*/ 	.word	0xffffffff


	//   ....[59]....
        /*0314*/ 	.word	0xffffffff


	//   ....[60]....
        /*0318*/ 	.word	0xffffffff


	//   ....[61]....
        /*031c*/ 	.word	0xffffffff


	//   ....[62]....
        /*0320*/ 	.word	0xffffffff


	//   ....[63]....
        /*0324*/ 	.word	0xffffffff


	//   ....[64]....
        /*0328*/ 	.word	0xffffffff


	//   ....[65]....
        /*032c*/ 	.word	0xffffffff


	//   ....[66]....
        /*0330*/ 	.word	0xffffffff


	//   ....[67]....
        /*0334*/ 	.word	0xffffffff


	//   ....[68]....
        /*0338*/ 	.word	0xffffffff


	//   ....[69]....
        /*033c*/ 	.word	0xffffffff


	//   ....[70]....
        /*0340*/ 	.word	0xffffffff


	//   ....[71]....
        /*0344*/ 	.word	0xffffffff


	//   ....[72]....
        /*0348*/ 	.word	0xffffffff


	//   ....[73]....
        /*034c*/ 	.word	0xffffffff


	//   ....[74]....
        /*0350*/ 	.word	0xffffffff


	//   ....[75]....
        /*0354*/ 	.word	0xffffffff


	//   ....[76]....
        /*0358*/ 	.word	0xffffffff


	//   ....[77]....
        /*035c*/ 	.word	0xffffffff


	//   ....[78]....
        /*0360*/ 	.word	0xffffffff


	//   ....[79]....
        /*0364*/ 	.word	0xffffffff


	//   ....[80]....
        /*0368*/ 	.word	0xffffffff


	//----- nvinfo : EIATTR_COOP_GROUP_INSTR_OFFSETS
	.align		4
.L_94:
        /*036c*/ 	.byte	0x04, 0x28
        /*036e*/ 	.short	(.L_96 - .L_95)


	//   ....[0]....
.L_95:
        /*0370*/ 	.word	0x00000090


	//   ....[1]....
        /*0374*/ 	.word	0x00000e70


	//   ....[2]....
        /*0378*/ 	.word	0x00000e90


	//   ....[3]....
        /*037c*/ 	.word	0x000010d0


	//   ....[4]....
        /*0380*/ 	.word	0x00001100


	//   ....[5]....
        /*0384*/ 	.word	0x00001190


	//   ....[6]....
        /*0388*/ 	.word	0x000011c0


	//   ....[7]....
        /*038c*/ 	.word	0x00001250


	//   ....[8]....
        /*0390*/ 	.word	0x00001280


	//   ....[9]....
        /*0394*/ 	.word	0x00001310


	//   ....[10]....
        /*0398*/ 	.word	0x00001340


	//   ....[11]....
        /*039c*/ 	.word	0x000013d0


	//   ....[12]....
        /*03a0*/ 	.word	0x00001400


	//   ....[13]....
        /*03a4*/ 	.word	0x00001490


	//   ....[14]....
        /*03a8*/ 	.word	0x000014c0


	//   ....[15]....
        /*03ac*/ 	.word	0x00001540


	//   ....[16]....
        /*03b0*/ 	.word	0x00001580


	//   ....[17]....
        /*03b4*/ 	.word	0x00004560


	//   ....[18]....
        /*03b8*/ 	.word	0x00004670


	//   ....[19]....
        /*03bc*/ 	.word	0x00004a80


	//   ....[20]....
        /*03c0*/ 	.word	0x00004b50


	//   ....[21]....
        /*03c4*/ 	.word	0x00004bb0


	//   ....[22]....
        /*03c8*/ 	.word	0x00004c40


	//   ....[23]....
        /*03cc*/ 	.word	0x00004d70


	//   ....[24]....
        /*03d0*/ 	.word	0x00004ec0


	//   ....[25]....
        /*03d4*/ 	.word	0x00009230


	//   ....[26]....
        /*03d8*/ 	.word	0x000092a0


	//   ....[27]....
        /*03dc*/ 	.word	0x00009340


	//   ....[28]....
        /*03e0*/ 	.word	0x00009380


	//   ....[29]....
        /*03e4*/ 	.word	0x00009480


	//   ....[30]....
        /*03e8*/ 	.word	0x000095d0


	//   ....[31]....
        /*03ec*/ 	.word	0x00009730


	//   ....[32]....
        /*03f0*/ 	.word	0x000099c0


	//   ....[33]....
        /*03f4*/ 	.word	0x0000cc70


	//   ....[34]....
        /*03f8*/ 	.word	0x0000cc80


	//   ....[35]....
        /*03fc*/ 	.word	0x0000cc90


	//   ....[36]....
        /*0400*/ 	.word	0x0000cca0


	//   ....[37]....
        /*0404*/ 	.word	0x0000ccd0


	//   ....[38]....
        /*0408*/ 	.word	0x0000ccf0


	//   ....[39]....
        /*040c*/ 	.word	0x0000cd10


	//   ....[40]....
        /*0410*/ 	.word	0x0000cd20


	//   ....[41]....
        /*0414*/ 	.word	0x0000e000


	//   ....[42]....
        /*0418*/ 	.word	0x0000e050


	//   ....[43]....
        /*041c*/ 	.word	0x0000e080


	//   ....[44]....
        /*0420*/ 	.word	0x0000e0b0


	//   ....[45]....
        /*0424*/ 	.word	0x0000e0e0


	//   ....[46]....
        /*0428*/ 	.word	0x0000e120


	//   ....[47]....
        /*042c*/ 	.word	0x0000e150


	//   ....[48]....
        /*0430*/ 	.word	0x0000e180


	//   ....[49]....
        /*0434*/ 	.word	0x0000e260


	//   ....[50]....
        /*0438*/ 	.word	0x0000e290


	//   ....[51]....
        /*043c*/ 	.word	0x0000e2f0


	//   ....[52]....
        /*0440*/ 	.word	0x0000e350


	//   ....[53]....
        /*0444*/ 	.word	0x0000e360


	//   ....[54]....
        /*0448*/ 	.word	0x0000e370


	//   ....[55]....
        /*044c*/ 	.word	0x0000e380


	//   ....[56]....
        /*0450*/ 	.word	0x0000e3f0


	//   ....[57]....
        /*0454*/ 	.word	0x0000e4a0


	//   ....[58]....
        /*0458*/ 	.word	0x0000e4b0


	//   ....[59]....
        /*045c*/ 	.word	0x0000e4e0


	//   ....[60]....
        /*0460*/ 	.word	0x0000e4f0


	//   ....[61]....
        /*0464*/ 	.word	0x0000e500


	//   ....[62]....
        /*0468*/ 	.word	0x0000e510


	//   ....[63]....
        /*046c*/ 	.word	0x0000e590


	//   ....[64]....
        /*0470*/ 	.word	0x0000e5a0


	//   ....[65]....
        /*0474*/ 	.word	0x0000ed00


	//   ....[66]....
        /*0478*/ 	.word	0x0000ed40


	//   ....[67]....
        /*047c*/ 	.word	0x0000ed70


	//   ....[68]....
        /*0480*/ 	.word	0x0000eda0


	//   ....[69]....
        /*0484*/ 	.word	0x0000edd0


	//   ....[70]....
        /*0488*/ 	.word	0x0000ee00


	//   ....[71]....
        /*048c*/ 	.word	0x0000ee30


	//   ....[72]....
        /*0490*/ 	.word	0x0000ee50


	//   ....[73]....
        /*0494*/ 	.word	0x0000ee70


	//   ....[74]....
        /*0498*/ 	.word	0x0000eea0


	//   ....[75]....
        /*049c*/ 	.word	0x0000eeb0


	//   ....[76]....
        /*04a0*/ 	.word	0x0000eec0


	//   ....[77]....
        /*04a4*/ 	.word	0x0000eed0


	//   ....[78]....
        /*04a8*/ 	.word	0x0000eee0


	//   ....[79]....
        /*04ac*/ 	.word	0x0000ef10


	//   ....[80]....
        /*04b0*/ 	.word	0x0000ef30


	//----- nvinfo : EIATTR_EXIT_INSTR_OFFSETS
	.align		4
.L_96:
        /*04b4*/ 	.byte	0x04, 0x1c
        /*04b6*/ 	.short	(.L_98 - .L_97)


	//   ....[0]....
.L_97:
        /*04b8*/ 	.word	0x00000350


	//   ....[1]....
        /*04bc*/ 	.word	0x0000e640


	//   ....[2]....
        /*04c0*/ 	.word	0x0000e680


	//   ....[3]....
        /*04c4*/ 	.word	0x0000f090


	//   ....[4]....
        /*04c8*/ 	.word	0x0000f0d0


	//----- nvinfo : EIATTR_CTAIDZ_USED
	.align		4
.L_98:
        /*04cc*/ 	.byte	0x01, 0x04
	.zero		2


	//----- nvinfo : EIATTR_MAX_THREADS
	.align		4
        /*04d0*/ 	.byte	0x04, 0x05
        /*04d2*/ 	.short	(.L_100 - .L_99)
.L_99:
        /*04d4*/ 	.word	0x00000080
        /*04d8*/ 	.word	0x00000001
        /*04dc*/ 	.word	0x00000001


	//----- nvinfo : EIATTR_CRS_STACK_SIZE
	.align		4
.L_100:
        /*04e0*/ 	.byte	0x04, 0x1e
        /*04e2*/ 	.short	(.L_102 - .L_101)
.L_101:
        /*04e4*/ 	.word	0x00000000
.L_102:


//--------------------- .nv.info._ZN7cutlass13device_kernelIN5flash19enable_sm80_to_sm89INS1_16FlashAttnFwdSm80INS1_25CollectiveMainloopFwdSm80ILi4ELi1ELb0EN4cute5tupleIJNS5_1CILi128EEENS7_ILi112EEENS7_ILi64EEEEEELi64ENS_6half_tEfNS_4arch4Sm80ELb0ELb0ELb1ELb1ELb0ELb1ELb1ELb0EEENS1_21CollectiveEpilogueFwdINS6_IJS8_SA_S9_EEENS6_IJNS7_ILi1EEESI_SI_EEESC_SE_Li128ELb1ELb1ELb0ELb0EEENS1_19SingleTileSchedulerILb1ELb0ELb1ELi128EEEEEEEEEvNT_6ParamsE --------------------------
	.section	.nv.info._ZN7cutlass13device_kernelIN5flash19enable_sm80_to_sm89INS1_16FlashAttnFwdSm80INS1_25CollectiveMainloopFwdSm80ILi4ELi1ELb0EN4cute5tupleIJNS5_1CILi128EEENS7_ILi112EEENS7_ILi64EEEEEELi64ENS_6half_tEfNS_4arch4Sm80ELb0ELb0ELb1ELb1ELb0ELb1ELb1ELb0EEENS1_21CollectiveEpilogueFwdINS6_IJS8_SA_S9_EEENS6_IJNS7_ILi1EEESI_SI_EEESC_SE_Li128ELb1ELb1ELb0ELb0EEENS1_19SingleTileSchedulerILb1ELb0ELb1ELi128EEEEEEEEEvNT_6ParamsE,"",@"SHT_CUDA_INFO"
	.sectionflags	@""
	.align	4


	//----- nvinfo : EIATTR_CUDA_API_VERSION
	.align		4
        /*0000*/ 	.byte	0x04, 0x37
        /*0002*/ 	.short	(.L_104 - .L_103)
.L_103:
        /*0004*/ 	.word	0x00000082


	//----- nvinfo : EIATTR_SW2861232_WAR
	.align		4
.L_104:
        /*0008*/ 	.byte	0x01, 0x35
	.zero		2


	//----- nvinfo : EIATTR_PARAM_CBANK
	.align		4
        /*000c*/ 	.byte	0x04, 0x0a
        /*000e*/ 	.short	(.L_106 - .L_105)
	.align		4
.L_105:
        /*0010*/ 	.word	index@(.nv.constant0._ZN7cutlass13device_kernelIN5flash19enable_sm80_to_sm89INS1_16FlashAttnFwdSm80INS1_25CollectiveMainloopFwdSm80ILi4ELi1ELb0EN4cute5tupleIJNS5_1CILi128EEENS7_ILi112EEENS7_ILi64EEEEEELi64ENS_6half_tEfNS_4arch4Sm80ELb0ELb0ELb1ELb1ELb0ELb1ELb1ELb0EEENS1_21CollectiveEpilogueFwdINS6_IJS8_SA_S9_EEENS6_IJNS7_ILi1EEESI_SI_EEESC_SE_Li128ELb1ELb1ELb0ELb0EEENS1_19SingleTileSchedulerILb1ELb0ELb1ELi128EEEEEEEEEvNT_6ParamsE)
        /*0014*/ 	.short	0x0160
        /*0016*/ 	.short	0x0418


	//----- nvinfo : EIATTR_CBANK_PARAM_SIZE
	.align		4
.L_106:
        /*0018*/ 	.byte	0x03, 0x19
        /*001a*/ 	.short	0x0418


	//----- nvinfo : EIATTR_KPARAM_INFO
	.align		4
        /*001c*/ 	.byte	0x04, 0x17
        /*001e*/ 	.short	(.L_108 - .L_107)
.L_107:
        /*0020*/ 	.word	0x00000000
        /*0024*/ 	.short	0x0000
        /*0026*/ 	.short	0x0000
        /*0028*/ 	.byte	0x00, 0xf0, 0x61, 0x10


	//----- nvinfo : EIATTR_MAXREG_COUNT
	.align		4
.L_108:
        /*002c*/ 	.byte	0x03, 0x1b
        /*002e*/ 	.short	0x00ff


	//----- nvinfo : EIATTR_NUM_BARRIERS
	.align		4
        /*0030*/ 	.byte	0x02, 0x4c
        /*0032*/ 	.byte	0x02
	.zero		1


	//----- nvinfo : EIATTR_ANNOTATIONS
	.align		4
        /*0034*/ 	.byte	0x04, 0x55
        /*0036*/ 	.short	(.L_110 - .L_109)


	//   ....[0]....
.L_109:
        /* <DEDUP_REMOVED lines=39> */


	//----- nvinfo : EIATTR_MERCURY_ISA_VERSION
	.align		4
.L_110:
        /*0298*/ 	.byte	0x03, 0x5f
        /*029a*/ 	.short	0x0000


	//----- nvinfo : EIATTR_COOP_GROUP_MASK_REGIDS
	.align		4
        /*029c*/ 	.byte	0x04, 0x29
        /*029e*/ 	.short	(.L_112 - .L_111)


	//   ....[0]....
.L_111:
        /*02a0*/ 	.word	0xffffffff


	//   ....[1]....
        /*02a4*/ 	.word	0xffffffff


	//   ....[2]....
        /*02a8*/ 	.word	0xffffffff


	//   ....[3]....
        /*02ac*/ 	.word	0xffffffff


	//   ....[4]....
        /*02b0*/ 	.word	0xffffffff


	//   ....[5]....
        /*02b4*/ 	.word	0xffffffff


	//   ....[6]....
        /*02b8*/ 	.word	0xffffffff


	//   ....[7]....
        /*02bc*/ 	.word	0xffffffff


	//   ....[8]....
        /*02c0*/ 	.word	0xffffffff


	//   ....[9]....
        /*02c4*/ 	.word	0xffffffff


	//   ....[10]....
        /*02c8*/ 	.word	0xffffffff


	//   ....[11]....
        /*02cc*/ 	.word	0xffffffff


	//   ....[12]....
        /*02d0*/ 	.word	0xffffffff


	//   ....[13]....
        /*02d4*/ 	.word	0xffffffff


	//   ....[14]....
        /*02d8*/ 	.word	0xffffffff


	//   ....[15]....
        /*02dc*/ 	.word	0xffffffff


	//   ....[16]....
        /*02e0*/ 	.word	0xffffffff


	//   ....[17]....
        /*02e4*/ 	.word	0xffffffff


	//   ....[18]....
        /*02e8*/ 	.word	0xffffffff


	//   ....[19]....
        /*02ec*/ 	.word	0xffffffff


	//   ....[20]....
        /*02f0*/ 	.word	0xffffffff


	//   ....[21]....
        /*02f4*/ 	.word	0xffffffff


	//   ....[22]....
        /*02f8*/ 	.word	0xffffffff


	//   ....[23]....
        /*02fc*/ 	.word	0xffffffff


	//   ....[24]....
        /*0300*/ 	.word	0xffffffff


	//   ....[25]....
        /*0304*/ 	.word	0xffffffff


	//   ....[26]....
        /*0308*/ 	.word	0xffffffff


	//   ....[27]....
        /*030c*/ 	.word	0xffffffff


	//   ....[28]....
        /*0310*/ 	.word	0xffffffff


	//   ....[29]....
        /*0314*/ 	.word	0xffffffff


	//   ....[30]....
        /*0318*/ 	.word	0xffffffff


	//   ....[31]....
        /*031c*/ 	.word	0xffffffff


	//   ....[32]....
        /*0320*/ 	.word	0xffffffff


	//   ....[33]....
        /*0324*/ 	.word	0xffffffff


	//   ....[34]....
        /*0328*/ 	.word	0xffffffff


	//   ....[35]....
        /*032c*/ 	.word	0xffffffff


	//   ....[36]....
        /*0330*/ 	.word	0xffffffff


	//   ....[37]....
        /*0334*/ 	.word	0xffffffff


	//   ....[38]....
        /*0338*/ 	.word	0xffffffff


	//   ....[39]....
        /*033c*/ 	.word	0xffffffff


	//   ....[40]....
        /*0340*/ 	.word	0xffffffff


	//   ....[41]....
        /*0344*/ 	.word	0xffffffff


	//   ....[42]....
        /*0348*/ 	.word	0xffffffff


	//   ....[43]....
        /*034c*/ 	.word	0xffffffff


	//   ....[44]....
        /*0350*/ 	.word	0xffffffff


	//   ....[45]....
        /*0354*/ 	.word	0xffffffff


	//   ....[46]....
        /*0358*/ 	.word	0xffffffff


	//   ....[47]....
        /*035c*/ 	.word	0xffffffff


	//   ....[48]....
        /*0360*/ 	.word	0xffffffff


	//   ....[49]....
        /*0364*/ 	.word	0xffffffff


	//   ....[50]....
        /*0368*/ 	.word	0xffffffff


	//   ....[51]....
        /*036c*/ 	.word	0xffffffff


	//   ....[52]....
        /*0370*/ 	.word	0xffffffff


	//   ....[53]....
        /*0374*/ 	.word	0xffffffff


	//   ....[54]....
        /*0378*/ 	.word	0xffffffff


	//   ....[55]....
        /*037c*/ 	.word	0xffffffff


	//   ....[56]....
        /*0380*/ 	.word	0xffffffff


	//   ....[57]....
        /*0384*/ 	.word	0xffffffff


	//   ....[58]....
        /*0388*/ 	.word	0xffffffff


	//   ....[59]....
        /*038c*/ 	.word	0xffffffff


	//   ....[60]....
        /*0390*/ 	.word	0xffffffff


	//   ....[61]....
        /*0394*/ 	.word	0xffffffff


	//   ....[62]....
        /*0398*/ 	.word	0xffffffff


	//   ....[63]....
        /*039c*/ 	.word	0xffffffff


	//   ....[64]....
        /*03a0*/ 	.word	0xffffffff


	//   ....[65]....
        /*03a4*/ 	.word	0xffffffff


	//   ....[66]....
        /*03a8*/ 	.word	0xffffffff


	//   ....[67]....
        /*03ac*/ 	.word	0xffffffff


	//   ....[68]....
        /*03b0*/ 	.word	0xffffffff


	//   ....[69]....
        /*03b4*/ 	.word	0xffffffff


	//   ....[70]....
        /*03b8*/ 	.word	0xffffffff


	//   ....[71]....
        /*03bc*/ 	.word	0xffffffff


	//   ....[72]....
        /*03c0*/ 	.word	0xffffffff


	//   ....[73]....
        /*03c4*/ 	.word	0xffffffff


	//   ....[74]....
        /*03c8*/ 	.word	0xffffffff


	//   ....[75]....
        /*03cc*/ 	.word	0xffffffff


	//   ....[76]....
        /*03d0*/ 	.word	0xffffffff


	//   ....[77]....
        /*03d4*/ 	.word	0xffffffff


	//   ....[78]....
        /*03d8*/ 	.word	0xffffffff


	//   ....[79]....
        /*03dc*/ 	.word	0xffffffff


	//   ....[80]....
        /*03e0*/ 	.word	0xffffffff


	//----- nvinfo : EIATTR_COOP_GROUP_INSTR_OFFSETS
	.align		4
.L_112:
        /*03e4*/ 	.byte	0x04, 0x28
        /*03e6*/ 	.short	(.L_114 - .L_113)


	//   ....[0]....
.L_113:
        /*03e8*/ 	.word	0x00000090


	//   ....[1]....
        /*03ec*/ 	.word	0x000086e0


	//   ....[2]....
        /*03f0*/ 	.word	0x00008710


	//   ....[3]....
        /*03f4*/ 	.word	0x00008740


	//   ....[4]....
        /*03f8*/ 	.word	0x00008770


	//   ....[5]....
        /*03fc*/ 	.word	0x00008790


	//   ....[6]....
        /*0400*/ 	.word	0x000087d0


	//   ....[7]....
        /*0404*/ 	.word	0x000087f0


	//   ....[8]....
        /*0408*/ 	.word	0x00008830


	//   ....[9]....
        /*040c*/ 	.word	0x00008860


	//   ....[10]....
        /*0410*/ 	.word	0x000088b0


	//   ....[11]....
        /*0414*/ 	.word	0x000088d0


	//   ....[12]....
        /*0418*/ 	.word	0x000088e0


	//   ....[13]....
        /*041c*/ 	.word	0x000088f0


	//   ....[14]....
        /*0420*/ 	.word	0x00008940


	//   ....[15]....
        /*0424*/ 	.word	0x00008970


	//   ....[16]....
        /*0428*/ 	.word	0x000089b0


	//   ....[17]....
        /*042c*/ 	.word	0x0000f890


	//   ....[18]....
        /*0430*/ 	.word	0x0000f950


	//   ....[19]....
        /*0434*/ 	.word	0x0000fa70


	//   ....[20]....
        /*0438*/ 	.word	0x0000faa0


	//   ....[21]....
        /*043c*/ 	.word	0x0000fad0


	//   ....[22]....
        /*0440*/ 	.word	0x0000fbc0


	//   ....[23]....
        /*0444*/ 	.word	0x0000fca0


	//   ....[24]....
        /*0448*/ 	.word	0x0000fe10


	//   ....[25]....
        /*044c*/ 	.word	0x00015060


	//   ....[26]....
        /*0450*/ 	.word	0x000150e0


	//   ....[27]....
        /*0454*/ 	.word	0x000151a0


	//   ....[28]....
        /*0458*/ 	.word	0x000151d0


	//   ....[29]....
        /*045c*/ 	.word	0x00015200


	//   ....[30]....
        /*0460*/ 	.word	0x00015320


	//   ....[31]....
        /*0464*/ 	.word	0x000154c0


	//   ....[32]....
        /*0468*/ 	.word	0x00015760


	//   ....[33]....
        /*046c*/ 	.word	0x00018640


	//   ....[34]....
        /*0470*/ 	.word	0x00018650


	//   ....[35]....
        /*0474*/ 	.word	0x00018660


	//   ....[36]....
        /*0478*/ 	.word	0x00018670


	//   ....[37]....
        /*047c*/ 	.word	0x000186a0


	//   ....[38]....
        /*0480*/ 	.word	0x000186c0


	//   ....[39]....
        /*0484*/ 	.word	0x000186e0


	//   ....[40]....
        /*0488*/ 	.word	0x000186f0


	//   ....[41]....
        /*048c*/ 	.word	0x000199e0


	//   ....[42]....
        /*0490*/ 	.word	0x00019a10


	//   ....[43]....
        /*0494*/ 	.word	0x00019a70


	//   ....[44]....
        /*0498*/ 	.word	0x00019aa0


	//   ....[45]....
        /*049c*/ 	.word	0x00019ae0


	//   ....[46]....
        /*04a0*/ 	.word	0x00019b20


	//   ....[47]....
        /*04a4*/ 	.word	0x00019b50


	//   ....[48]....
        /*04a8*/ 	.word	0x00019b70


	//   ....[49]....
        /*04ac*/ 	.word	0x00019b90


	//   ....[50]....
        /*04b0*/ 	.word	0x00019bd0


	//   ....[51]....
        /*04b4*/ 	.word	0x00019bf0


	//   ....[52]....
        /*04b8*/ 	.word	0x00019c20


	//   ....[53]....
        /*04bc*/ 	.word	0x00019c70


	//   ....[54]....
        /*04c0*/ 	.word	0x00019ca0


	//   ....[55]....
        /*04c4*/ 	.word	0x00019cf0


	//   ....[56]....
        /*04c8*/ 	.word	0x00019d40


	//   ....[57]....
        /*04cc*/ 	.word	0x00019d70


	//   ....[58]....
        /*04d0*/ 	.word	0x00019dc0


	//   ....[59]....
        /*04d4*/ 	.word	0x00019e70


	//   ....[60]....
        /*04d8*/ 	.word	0x00019e90


	//   ....[61]....
        /*04dc*/ 	.word	0x00019ec0


	//   ....[62]....
        /*04e0*/ 	.word	0x00019ef0


	//   ....[63]....
        /*04e4*/ 	.word	0x00019f90


	//   ....[64]....
        /*04e8*/ 	.word	0x00019fa0


	//   ....[65]....
        /*04ec*/ 	.word	0x0001a6c0


	//   ....[66]....
        /*04f0*/ 	.word	0x0001a700


	//   ....[67]....
        /*04f4*/ 	.word	0x0001a730


	//   ....[68]....
        /*04f8*/ 	.word	0x0001a760


	//   ....[69]....
        /*04fc*/ 	.word	0x0001a790


	//   ....[70]....
        /*0500*/ 	.word	0x0001a7c0


	//   ....[71]....
        /*0504*/ 	.word	0x0001a7f0


	//   ....[72]....
        /*0508*/ 	.word	0x0001a820


	//   ....[73]....
        /*050c*/ 	.word	0x0001a840


	//   ....[74]....
        /*0510*/ 	.word	0x0001a860


	//   ....[75]....
        /*0514*/ 	.word	0x0001a870


	//   ....[76]....
        /*0518*/ 	.word	0x0001a880


	//   ....[77]....
        /*051c*/ 	.word	0x0001a890


	//   ....[78]....
        /*0520*/ 	.word	0x0001a8a0


	//   ....[79]....
        /*0524*/ 	.word	0x0001a8b0


	//   ....[80]....
        /*0528*/ 	.word	0x0001a8e0


	//----- nvinfo : EIATTR_EXIT_INSTR_OFFSETS
	.align		4
.L_114:
        /*052c*/ 	.byte	0x04, 0x1c
        /*052e*/ 	.short	(.L_116 - .L_115)


	//   ....[0]....
.L_115:
        /*0530*/ 	.word	0x00000350


	//   ....[1]....
        /*0534*/ 	.word	0x0001a040


	//   ....[2]....
        /*0538*/ 	.word	0x0001a080


	//   ....[3]....
        /*053c*/ 	.word	0x0001aa70


	//   ....[4]....
        /*0540*/ 	.word	0x0001aab0


	//----- nvinfo : EIATTR_CTAIDZ_USED
	.align		4
.L_116:
        /*0544*/ 	.byte	0x01, 0x04
	.zero		2


	//----- nvinfo : EIATTR_MAX_THREADS
	.align		4
        /*0548*/ 	.byte	0x04, 0x05
        /*054a*/ 	.short	(.L_118 - .L_117)
.L_117:
        /*054c*/ 	.word	0x00000080
        /*0550*/ 	.word	0x00000001
        /*0554*/ 	.word	0x00000001


	//----- nvinfo : EIATTR_CRS_STACK_SIZE
	.align		4
.L_118:
        /*0558*/ 	.byte	0x04, 0x1e
        /*055a*/ 	.short	(.L_120 - .L_119)
.L_119:
        /*055c*/ 	.word	0x00000000
.L_120:


//--------------------- .nv.info._ZN7cutlass13device_kernelIN5flash19enable_sm80_to_sm89INS1_16FlashAttnFwdSm80INS1_25CollectiveMainloopFwdSm80ILi4ELi1ELb0EN4cute5tupleIJNS5_1CILi128EEENS7_ILi96EEENS7_ILi64EEEEEELi64ENS_6half_tEfNS_4arch4Sm80ELb0ELb1ELb1ELb0ELb0ELb0ELb1ELb0EEENS1_21CollectiveEpilogueFwdINS6_IJS8_SA_S9_EEENS6_IJNS7_ILi1EEESI_SI_EEESC_SE_Li128ELb0ELb1ELb0ELb0EEENS1_19SingleTileSchedulerILb0ELb0ELb1ELi128EEEEEEEEEvNT_6ParamsE --------------------------
	.section	.nv.info._ZN7cutlass13device_kernelIN5flash19enable_sm80_to_sm89INS1_16FlashAttnFwdSm80INS1_25CollectiveMainloopFwdSm80ILi4ELi1ELb0EN4cute5tupleIJNS5_1CILi128EEENS7_ILi96EEENS7_ILi64EEEEEELi64ENS_6half_tEfNS_4arch4Sm80ELb0ELb1ELb1ELb0ELb0ELb0ELb1ELb0EEENS1_21CollectiveEpilogueFwdINS6_IJS8_SA_S9_EEENS6_IJNS7_ILi1EEESI_SI_EEESC_SE_Li128ELb0ELb1ELb0ELb0EEENS1_19SingleTileSchedulerILb0ELb0ELb1ELi128EEEEEEEEEvNT_6ParamsE,"",@"SHT_CUDA_INFO"
	.sectionflags	@""
	.align	4


	//----- nvinfo : EIATTR_CUDA_API_VERSION
	.align		4
        /*0000*/ 	.byte	0x04, 0x37
        /*0002*/ 	.short	(.L_122 - .L_121)
.L_121:
        /*0004*/ 	.word	0x00000082


	//----- nvinfo : EIATTR_SW2861232_WAR
	.align		4
.L_122:
        /*0008*/ 	.byte	0x01, 0x35
	.zero		2


	//----- nvinfo : EIATTR_PARAM_CBANK
	.align		4
        /*000c*/ 	.byte	0x04, 0x0a
        /*000e*/ 	.short	(.L_124 - .L_123)
	.align		4
.L_123:
        /*0010*/ 	.word	index@(.nv.constant0._ZN7cutlass13device_kernelIN5flash19enable_sm80_to_sm89INS1_16FlashAttnFwdSm80INS1_25CollectiveMainloopFwdSm80ILi4ELi1ELb0EN4cute5tupleIJNS5_1CILi128EEENS7_ILi96EEENS7_ILi64EEEEEELi64ENS_6half_tEfNS_4arch4Sm80ELb0ELb1ELb1ELb0ELb0ELb0ELb1ELb0EEENS1_21CollectiveEpilogueFwdINS6_IJS8_SA_S9_EEENS6_IJNS7_ILi1EEESI_SI_EEESC_SE_Li128ELb0ELb1ELb0ELb0EEENS1_19SingleTileSchedulerILb0ELb0ELb1ELi128EEEEEEEEEvNT_6ParamsE)
        /*0014*/ 	.short	0x0160
        /*0016*/ 	.short	0x0418


	//----- nvinfo : EIATTR_CBANK_PARAM_SIZE
	.align		4
.L_124:
        /*0018*/ 	.byte	0x03, 0x19
        /*001a*/ 	.short	0x0418


	//----- nvinfo : EIATTR_KPARAM_INFO
	.align		4
        /*001c*/ 	.byte	0x04, 0x17
        /*001e*/ 	.short	(.L_126 - .L_125)
.L_125:
        /*0020*/ 	.word	0x00000000
        /*0024*/ 	.short	0x0000
        /*0026*/ 	.short	0x0000
        /*0028*/ 	.byte	0x00, 0xf0, 0x61, 0x10


	//----- nvinfo : EIATTR_MAXREG_COUNT
	.align		4
.L_126:
        /*002c*/ 	.byte	0x03, 0x1b
        /*002e*/ 	.short	0x00ff


	//----- nvinfo : EIATTR_NUM_BARRIERS
	.align		4
        /*0030*/ 	.byte	0x02, 0x4c
        /*0032*/ 	.byte	0x02
	.zero		1


	//----- nvinfo : EIATTR_ANNOTATIONS
	.align		4
        /*0034*/ 	.byte	0x04, 0x55
        /*0036*/ 	.short	(.L_128 - .L_127)


	//   ....[0]....
.L_127:
        /* <DEDUP_REMOVED lines=45> */


	//----- nvinfo : EIATTR_MERCURY_ISA_VERSION
	.align		4
.L_128:
        /*02f0*/ 	.byte	0x03, 0x5f
        /*02f2*/ 	.short	0x0000


	//----- nvinfo : EIATTR_COOP_GROUP_MASK_REGIDS
	.align		4
        /*02f4*/ 	.byte	0x04, 0x29
        /*02f6*/ 	.short	(.L_130 - .L_129)


	//   ....[0]....
.L_129:
        /*02f8*/ 	.word	0xffffffff


	//   ....[1]....
        /*02fc*/ 	.word	0xffffffff


	//   ....[2]....
        /*0300*/ 	.word	0xffffffff


	//   ....[3]....
        /*0304*/ 	.word	0xffffffff


	//   ....[4]....
        /*0308*/ 	.word	0xffffffff


	//   ....[5]....
        /*030c*/ 	.word	0xffffffff


	//   ....[6]....
        /*0310*/ 	.word	0xffffffff


	//   ....[7]....
        /*0314*/ 	.word	0xffffffff


	//   ....[8]....
        /*0318*/ 	.word	0xffffffff


	//   ....[9]....
        /*031c*/ 	.word	0xffffffff


	//   ....[10]....
        /*0320*/ 	.word	0xffffffff


	//   ....[11]....
        /*0324*/ 	.word	0xffffffff


	//   ....[12]....
        /*0328*/ 	.word	0xffffffff


	//   ....[13]....
        /*032c*/ 	.word	0xffffffff


	//   ....[14]....
        /*0330*/ 	.word	0xffffffff


	//   ....[15]....
        /*0334*/ 	.word	0xffffffff


	//   ....[16]....
        /*0338*/ 	.word	0xffffffff


	//   ....[17]....
        /*033c*/ 	.word	0xffffffff


	//   ....[18]....
        /*0340*/ 	.word	0xffffffff


	//   ....[19]....
        /*0344*/ 	.word	0xffffffff


	//   ....[20]....
        /*0348*/ 	.word	0xffffffff


	//   ....[21]....
        /*034c*/ 	.word	0xffffffff


	//   ....[22]....
        /*0350*/ 	.word	0xffffffff


	//   ....[23]....
        /*0354*/ 	.word	0xffffffff


	//   ....[24]....
        /*0358*/ 	.word	0xffffffff


	//   ....[25]....
        /*035c*/ 	.word	0xffffffff


	//   ....[26]....
        /*0360*/ 	.word	0xffffffff


	//   ....[27]....
        /*0364*/ 	.word	0xffffffff


	//   ....[28]....
        /*0368*/ 	.word	0xffffffff


	//   ....[29]....
        /*036c*/ 	.word	0xffffffff


	//   ....[30]....
        /*0370*/ 	.word	0xffffffff


	//   ....[31]....
        /*0374*/ 	.word	0xffffffff


	//   ....[32]....
        /*0378*/ 	.word	0xffffffff


	//   ....[33]....
        /*037c*/ 	.word	0xffffffff


	//   ....[34]....
        /*0380*/ 	.word	0xffffffff


	//   ....[35]....
        /*0384*/ 	.word	0xffffffff


	//   ....[36]....
        /*0388*/ 	.word	0xffffffff


	//   ....[37]....
        /*038c*/ 	.word	0xffffffff


	//   ....[38]....
        /*0390*/ 	.word	0xffffffff


	//   ....[39]....
        /*0394*/ 	.word	0xffffffff


	//   ....[40]....
        /*0398*/ 	.word	0xffffffff


	//   ....[41]....
        /*039c*/ 	.word	0xffffffff


	//   ....[42]....
        /*03a0*/ 	.word	0xffffffff


	//   ....[43]....
        /*03a4*/ 	.word	0xffffffff


	//   ....[44]....
        /*03a8*/ 	.word	0xffffffff


	//   ....[45]....
        /*03ac*/ 	.word	0xffffffff


	//   ....[46]....
        /*03b0*/ 	.word	0xffffffff


	//   ....[47]....
        /*03b4*/ 	.word	0xffffffff


	//   ....[48]....
        /*03b8*/ 	.word	0xffffffff


	//   ....[49]....
        /*03bc*/ 	.word	0xffffffff


	//   ....[50]....
        /*03c0*/ 	.word	0xffffffff


	//   ....[51]....
        /*03c4*/ 	.word	0xffffffff


	//   ....[52]....
        /*03c8*/ 	.word	0xffffffff


	//   ....[53]....
        /*03cc*/ 	.word	0xffffffff


	//   ....[54]....
        /*03d0*/ 	.word	0xffffffff


	//   ....[55]....
        /*03d4*/ 	.word	0xffffffff


	//   ....[56]....
        /*03d8*/ 	.word	0xffffffff


	//   ....[57]....
        /*03dc*/ 	.word	0xffffffff


	//   ....[58]....
        /*03e0*/ 	.word	0xffffffff


	//   ....[59]....
        /*03e4*/ 	.word	0xffffffff


	//   ....[60]....
        /*03e8*/ 	.word	0xffffffff


	//   ....[61]....
        /*03ec*/ 	.word	0xffffffff


	//   ....[62]....
        /*03f0*/ 	.word	0xffffffff


	//   ....[63]....
        /*03f4*/ 	.word	0xffffffff


	//   ....[64]....
        /*03f8*/ 	.word	0xffffffff


	//   ....[65]....
        /*03fc*/ 	.word	0xffffffff


	//   ....[66]....
        /*0400*/ 	.word	0xffffffff


	//   ....[67]....
        /*0404*/ 	.word	0xffffffff


	//   ....[68]....
        /*0408*/ 	.word	0xffffffff


	//   ....[69]....
        /*040c*/ 	.word	0xffffffff


	//   ....[70]....
        /*0410*/ 	.word	0xffffffff


	//   ....[71]....
        /*0414*/ 	.word	0xffffffff


	//   ....[72]....
        /*0418*/ 	.word	0xffffffff


	//   ....[73]....
        /*041c*/ 	.word	0xffffffff


	//   ....[74]....
        /*0420*/ 	.word	0xffffffff


	//   ....[75]....
        /*0424*/ 	.word	0xffffffff


	//   ....[76]....
        /*0428*/ 	.word	0xffffffff


	//   ....[77]....
        /*042c*/ 	.word	0xffffffff


	//   ....[78]....
        /*0430*/ 	.word	0xffffffff


	//   ....[79]....
        /*0434*/ 	.word	0xffffffff


	//   ....[80]....
        /*0438*/ 	.word	0xffffffff


	//   ....[81]....
        /*043c*/ 	.word	0xffffffff


	//   ....[82]....
        /*0440*/ 	.word	0xffffffff


	//   ....[83]....
        /*0444*/ 	.word	0xffffffff


	//   ....[84]....
        /*0448*/ 	.word	0xffffffff


	//   ....[85]....
        /*044c*/ 	.word	0xffffffff


	//   ....[86]....
        /*0450*/ 	.word	0xffffffff


	//   ....[87]....
        /*0454*/ 	.word	0xffffffff


	//   ....[88]....
        /*0458*/ 	.word	0xffffffff


	//   ....[89]....
        /*045c*/ 	.word	0xffffffff


	//   ....[90]....
        /*0460*/ 	.word	0xffffffff


	//   ....[91]....
        /*0464*/ 	.word	0xffffffff


	//   ....[92]....
        /*0468*/ 	.word	0xffffffff


	//   ....[93]....
        /*046c*/ 	.word	0xffffffff


	//   ....[94]....
        /*0470*/ 	.word	0xffffffff


	//   ....[95]....
        /*0474*/ 	.word	0xffffffff


	//   ....[96]....
        /*0478*/ 	.word	0xffffffff


	//   ....[97]....
        /*047c*/ 	.word	0xffffffff


	//   ....[98]....
        /*0480*/ 	.word	0xffffffff


	//   ....[99]....
        /*0484*/ 	.word	0xffffffff


	//   ....[100]....
        /*0488*/ 	.word	0xffffffff


	//   ....[101]....
        /*048c*/ 	.word	0xffffffff


	//   ....[102]....
        /*0490*/ 	.word	0xffffffff


	//   ....[103]....
        /*0494*/ 	.word	0xffffffff


	//   ....[104]....
        /*0498*/ 	.word	0xffffffff


	//   ....[105]....
        /*049c*/ 	.word	0xffffffff


	//   ....[106]....
        /*04a0*/ 	.word	0xffffffff


	//   ....[107]....
        /*04a4*/ 	.word	0xffffffff


	//----- nvinfo : EIATTR_COOP_GROUP_INSTR_OFFSETS
	.align		4
.L_130:
        /*04a8*/ 	.byte	0x04, 0x28
        /*04aa*/ 	.short	(.L_132 - .L_131)


	//   ....[0]....
.L_131:
        /*04ac*/ 	.word	0x00000c30


	//   ....[1]....
        /*04b0*/ 	.word	0x00000c60


	//   ....[2]....
        /*04b4*/ 	.word	0x00000c90


	//   ....[3]....
        /*04b8*/ 	.word	0x00000cb0


	//   ....[4]....
        /*04bc*/ 	.word	0x00000ce0


	//   ....[5]....
        /*04c0*/ 	.word	0x00000d00


	//   ....[6]....
        /*04c4*/ 	.word	0x00000d40


	//   ....[7]....
        /*04c8*/ 	.word	0x00000d70


	//   ....[8]....
        /*04cc*/ 	.word	0x00000da0


	//   ....[9]....
        /*04d0*/ 	.word	0x00000e20


	//   ....[10]....
        /*04d4*/ 	.word	0x00000e30


	//   ....[11]....
        /*04d8*/ 	.word	0x00000e70


	//   ....[12]....
        /*04dc*/ 	.word	0x00000e90


	//   ....[13]....
        /*04e0*/ 	.word	0x00000ec0


	//   ....[14]....
        /*04e4*/ 	.word	0x00000ee0


	//   ....[15]....
        /*04e8*/ 	.word	0x00000f00


	//   ....[16]....
        /*04ec*/ 	.word	0x00002a30


	//   ....[17]....
        /*04f0*/ 	.word	0x00002cc0


	//   ....[18]....
        /*04f4*/ 	.word	0x000038a0


	//   ....[19]....
        /*04f8*/ 	.word	0x00004300


	//   ....[20]....
        /*04fc*/ 	.word	0x00005260


	//   ....[21]....
        /*0500*/ 	.word	0x00005390


	//   ....[22]....
        /*0504*/ 	.word	0x00005490


	//   ....[23]....
        /*0508*/ 	.word	0x000055b0


	//   ....[24]....
        /*050c*/ 	.word	0x00005ec0


	//   ....[25]....
        /*0510*/ 	.word	0x00005f40


	//   ....[26]....
        /*0514*/ 	.word	0x00006030


	//   ....[27]....
        /*0518*/ 	.word	0x000060d0


	//   ....[28]....
        /*051c*/ 	.word	0x00009990


	//   ....[29]....
        /*0520*/ 	.word	0x0000a4d0


	//   ....[30]....
        /*0524*/ 	.word	0x0000a6f0


	//   ....[31]....
        /*0528*/ 	.word	0x0000ae90


	//   ....[32]....
        /*052c*/ 	.word	0x0000bc00


	//   ....[33]....
        /*0530*/ 	.word	0x0000bca0


	//   ....[34]....
        /*0534*/ 	.word	0x0000bd60


	//   ....[35]....
        /*0538*/ 	.word	0x0000bdb0


	//   ....[36]....
        /*053c*/ 	.word	0x0000c2a0


	//   ....[37]....
        /*0540*/ 	.word	0x0000c3f0


	//   ....[38]....
        /*0544*/ 	.word	0x0000c490


	//   ....[39]....
        /*0548*/ 	.word	0x0000c5f0


	//   ....[40]....
        /*054c*/ 	.word	0x000106e0


	//   ....[41]....
        /*0550*/ 	.word	0x00010720


	//   ....[42]....
        /*0554*/ 	.word	0x000107b0


	//   ....[43]....
        /*0558*/ 	.word	0x00010800


	//   ....[44]....
        /*055c*/ 	.word	0x00010a20


	//   ....[45]....
        /*0560*/ 	.word	0x00010ac0


	//   ....[46]....
        /*0564*/ 	.word	0x00010b50


	//   ....[47]....
        /*0568*/ 	.word	0x00010dc0


	//   ....[48]....
        /*056c*/ 	.word	0x00014fd0


	//   ....[49]....
        /*0570*/ 	.word	0x00015cc0


	//   ....[50]....
        /*0574*/ 	.word	0x00015eb0


	//   ....[51]....
        /*0578*/ 	.word	0x00016640


	//   ....[52]....
        /*057c*/ 	.word	0x00017370


	//   ....[53]....
        /*0580*/ 	.word	0x00017410


	//   ....[54]....
        /*0584*/ 	.word	0x000174d0


	//   ....[55]....
        /*0588*/ 	.word	0x00017520


	//   ....[56]....
        /*058c*/ 	.word	0x000179f0


	//   ....[57]....
        /*0590*/ 	.word	0x00017b40


	//   ....[58]....
        /*0594*/ 	.word	0x00017c20


	//   ....[59]....
        /*0598*/ 	.word	0x00017d80


	//   ....[60]....
        /*059c*/ 	.word	0x0001a1a0


	//   ....[61]....
        /*05a0*/ 	.word	0x0001a1b0


	//   ....[62]....
        /*05a4*/ 	.word	0x0001a1c0


	//   ....[63]....
        /*05a8*/ 	.word	0x0001a1d0


	//   ....[64]....
        /*05ac*/ 	.word	0x0001a200


	//   ....[65]....
        /*05b0*/ 	.word	0x0001a220


	//   ....[66]....
        /*05b4*/ 	.word	0x0001a240


	//   ....[67]....
        /*05b8*/ 	.word	0x0001a250


	//   ....[68]....
        /*05bc*/ 	.word	0x0001b300


	//   ....[69]....
        /*05c0*/ 	.word	0x0001b330


	//   ....[70]....
        /*05c4*/ 	.word	0x0001b360


	//   ....[71]....
        /*05c8*/ 	.word	0x0001b390


	//   ....[72]....
        /*05cc*/ 	.word	0x0001b3d0


	//   ....[73]....
        /*05d0*/ 	.word	0x0001b4b0


	//   ....[74]....
        /*05d4*/ 	.word	0x0001b4c0


	//   ....[75]....
        /*05d8*/ 	.word	0x0001b4f0


	//   ....[76]....
        /*05dc*/ 	.word	0x0001b520


	//   ....[77]....
        /*05e0*/ 	.word	0x0001b560


	//   ....[78]....
        /*05e4*/ 	.word	0x0001b580


	//   ....[79]....
        /*05e8*/ 	.word	0x0001b590


	//   ....[80]....
        /*05ec*/ 	.word	0x0001b5a0


	//   ....[81]....
        /*05f0*/ 	.word	0x0001b6c0


	//   ....[82]....
        /*05f4*/ 	.word	0x0001b6d0


	//   ....[83]....
        /*05f8*/ 	.word	0x0001b750


	//   ....[84]....
        /*05fc*/ 	.word	0x0001b770


	//   ....[85]....
        /*0600*/ 	.word	0x0001b7b0


	//   ....[86]....
        /*0604*/ 	.word	0x0001b7c0


	//   ....[87]....
        /*0608*/ 	.word	0x0001b7d0


	//   ....[88]....
        /*060c*/ 	.word	0x0001b8c0


	//   ....[89]....
        /*0610*/ 	.word	0x0001b8f0


	//   ....[90]....
        /*0614*/ 	.word	0x0001ba20


	//   ....[91]....
        /*0618*/ 	.word	0x0001ba30


	//   ....[92]....
        /*061c*/ 	.word	0x0001bf90


	//   ....[93]....
        /*0620*/ 	.word	0x0001bfd0


	//   ....[94]....
        /*0624*/ 	.word	0x0001c000


	//   ....[95]....
        /*0628*/ 	.word	0x0001c030


	//   ....[96]....
        /*062c*/ 	.word	0x0001c060


	//   ....[97]....
        /*0630*/ 	.word	0x0001c090


	//   ....[98]....
        /*0634*/ 	.word	0x0001c0c0


	//   ....[99]....
        /*0638*/ 	.word	0x0001c0f0


	//   ....[100]....
        /*063c*/ 	.word	0x0001c110


	//   ....[101]....
        /*0640*/ 	.word	0x0001c130


	//   ....[102]....
        /*0644*/ 	.word	0x0001c140


	//   ....[103]....
        /*0648*/ 	.word	0x0001c150


	//   ....[104]....
        /*064c*/ 	.word	0x0001c160


	//   ....[105]....
        /*0650*/ 	.word	0x0001c170


	//   ....[106]....
        /*0654*/ 	.word	0x0001c180


	//   ....[107]....
        /*0658*/ 	.word	0x0001c1b0


	//----- nvinfo : EIATTR_EXIT_INSTR_OFFSETS
	.align		4
.L_132:
        /*065c*/ 	.byte	0x04, 0x1c
        /*065e*/ 	.short	(.L_134 - .L_133)


	//   ....[0]....
.L_133:
        /*0660*/ 	.word	0x00000040


	//   ....[1]....
        /*0664*/ 	.word	0x0001ba50


	//   ....[2]....
        /*0668*/ 	.word	0x0001ba90


	//   ....[3]....
        /*066c*/ 	.word	0x0001c340


	//   ....[4]....
        /*0670*/ 	.word	0x0001c380


	//----- nvinfo : EIATTR_CTAIDZ_USED
	.align		4
.L_134:
        /*0674*/ 	.byte	0x01, 0x04
	.zero		2


	//----- nvinfo : EIATTR_MAX_THREADS
	.align		4
        /*0678*/ 	.byte	0x04, 0x05
        /*067a*/ 	.short	(.L_136 - .L_135)
.L_135:
        /*067c*/ 	.word	0x00000080
        /*0680*/ 	.word	0x00000001
        /*0684*/ 	.word	0x00000001


	//----- nvinfo : EIATTR_CRS_STACK_SIZE
	.align		4
.L_136:
        /*0688*/ 	.byte	0x04, 0x1e
        /*068a*/ 	.short	(.L_138 - .L_137)
.L_137:
        /*068c*/ 	.word	0x00000000
.L_138:


//--------------------- .nv.info._ZN7cutlass13device_kernelIN5flash19enable_sm80_to_sm89INS1_16FlashAttnFwdSm80INS1_25CollectiveMainloopFwdSm80ILi4ELi1ELb0EN4cute5tupleIJNS5_1CILi128EEENS7_ILi96EEENS7_ILi64EEEEEELi64ENS_6half_tEfNS_4arch4Sm80ELb0ELb1ELb1ELb1ELb0ELb0ELb1ELb0EEENS1_21CollectiveEpilogueFwdINS6_IJS8_SA_S9_EEENS6_IJNS7_ILi1EEESI_SI_EEESC_SE_Li128ELb1ELb1ELb0ELb0EEENS1_19SingleTileSchedulerILb1ELb0ELb1ELi128EEEEEEEEEvNT_6ParamsE --------------------------
	.section	.nv.info._ZN7cutlass13device_kernelIN5flash19enable_sm80_to_sm89INS1_16FlashAttnFwdSm80INS1_25CollectiveMainloopFwdSm80ILi4ELi1ELb0EN4cute5tupleIJNS5_1CILi128EEENS7_ILi96EEENS7_ILi64EEEEEELi64ENS_6half_tEfNS_4arch4Sm80ELb0ELb1ELb1ELb1ELb0ELb0ELb1ELb0EEENS1_21CollectiveEpilogueFwdINS6_IJS8_SA_S9_EEENS6_IJNS7_ILi1EEESI_SI_EEESC_SE_Li128ELb1ELb1ELb0ELb0EEENS1_19SingleTileSchedulerILb1ELb0ELb1ELi128EEEEEEEEEvNT_6ParamsE,"",@"SHT_CUDA_INFO"
	.sectionflags	@""
	.align	4


	//----- nvinfo : EIATTR_CUDA_API_VERSION
	.align		4
        /*0000*/ 	.byte	0x04, 0x37
        /*0002*/ 	.short	(.L_140 - .L_139)
.L_139:
        /*0004*/ 	.word	0x00000082


	//----- nvinfo : EIATTR_SW2861232_WAR
	.align		4
.L_140:
        /*0008*/ 	.byte	0x01, 0x35
	.zero		2


	//----- nvinfo : EIATTR_PARAM_CBANK
	.align		4
        /*000c*/ 	.byte	0x04, 0x0a
        /*000e*/ 	.short	(.L_142 - .L_141)
	.align		4
.L_141:
        /*0010*/ 	.word	index@(.nv.constant0._ZN7cutlass13device_kernelIN5flash19enable_sm80_to_sm89INS1_16FlashAttnFwdSm80INS1_25CollectiveMainloopFwdSm80ILi4ELi1ELb0EN4cute5tupleIJNS5_1CILi128EEENS7_ILi96EEENS7_ILi64EEEEEELi64ENS_6half_tEfNS_4arch4Sm80ELb0ELb1ELb1ELb1ELb0ELb0ELb1ELb0EEENS1_21CollectiveEpilogueFwdINS6_IJS8_SA_S9_EEENS6_IJNS7_ILi1EEESI_SI_EEESC_SE_Li128ELb1ELb1ELb0ELb0EEENS1_19SingleTileSchedulerILb1ELb0ELb1ELi128EEEEEEEEEvNT_6ParamsE)
        /*0014*/ 	.short	0x0160
        /*0016*/ 	.short	0x0418


	//----- nvinfo : EIATTR_CBANK_PARAM_SIZE
	.align		4
.L_142:
        /*0018*/ 	.byte	0x03, 0x19
        /*001a*/ 	.short	0x0418


	//----- nvinfo : EIATTR_KPARAM_INFO
	.align		4
        /*001c*/ 	.byte	0x04, 0x17
        /*001e*/ 	.short	(.L_144 - .L_143)
.L_143:
        /*0020*/ 	.word	0x00000000
        /*0024*/ 	.short	0x0000
        /*0026*/ 	.short	0x0000
        /*0028*/ 	.byte	0x00, 0xf0, 0x61, 0x10


	//----- nvinfo : EIATTR_MAXREG_COUNT
	.align		4
.L_144:
        /*002c*/ 	.byte	0x03, 0x1b
        /*002e*/ 	.short	0x00ff


	//----- nvinfo : EIATTR_NUM_BARRIERS
	.align		4
        /*0030*/ 	.byte	0x02, 0x4c
        /*0032*/ 	.byte	0x02
	.zero		1


	//----- nvinfo : EIATTR_ANNOTATIONS
	.align		4
        /*0034*/ 	.byte	0x04, 0x55
        /*0036*/ 	.short	(.L_146 - .L_145)


	//   ....[0]....
.L_145:
        /* <DEDUP_REMOVED lines=43> */


	//----- nvinfo : EIATTR_MERCURY_ISA_VERSION
	.align		4
.L_146:
        /*02d8*/ 	.byte	0x03, 0x5f
        /*02da*/ 	.short	0x0000


	//----- nvinfo : EIATTR_COOP_GROUP_MASK_REGIDS
	.align		4
        /*02dc*/ 	.byte	0x04, 0x29
        /*02de*/ 	.short	(.L_148 - .L_147)


	//   ....[0]....
.L_147:
        /*02e0*/ 	.word	0xffffffff


	//   ....[1]....
        /*02e4*/ 	.word	0xffffffff


	//   ....[2]....
        /*02e8*/ 	.word	0xffffffff


	//   ....[3]....
        /*02ec*/ 	.word	0xffffffff


	//   ....[4]....
        /*02f0*/ 	.word	0xffffffff


	//   ....[5]....
        /*02f4*/ 	.word	0xffffffff


	//   ....[6]....
        /*02f8*/ 	.word	0xffffffff


	//   ....[7]....
        /*02fc*/ 	.word	0xffffffff


	//   ....[8]....
        /*0300*/ 	.word	0xffffffff


	//   ....[9]....
        /*0304*/ 	.word	0xffffffff


	//   ....[10]....
        /*0308*/ 	.word	0xffffffff


	//   ....[11]....
        /*030c*/ 	.word	0xffffffff


	//   ....[12]....
        /*0310*/ 	.word	0xffffffff


	//   ....[13]....
        /*0314*/ 	.word	0xffffffff


	//   ....[14]....
        /*0318*/ 	.word	0xffffffff


	//   ....[15]....
        /*031c*/ 	.word	0xffffffff


	//   ....[16]....
        /*0320*/ 	.word	0xffffffff


	//   ....[17]....
        /*0324*/ 	.word	0xffffffff


	//   ....[18]....
        /*0328*/ 	.word	0xffffffff


	//   ....[19]....
        /*032c*/ 	.word	0xffffffff


	//   ....[20]....
        /*0330*/ 	.word	0xffffffff


	//   ....[21]....
        /*0334*/ 	.word	0xffffffff


	//   ....[22]....
        /*0338*/ 	.word	0xffffffff


	//   ....[23]....
        /*033c*/ 	.word	0xffffffff


	//   ....[24]....
        /*0340*/ 	.word	0xffffffff


	//   ....[25]....
        /*0344*/ 	.word	0xffffffff


	//   ....[26]....
        /*0348*/ 	.word	0xffffffff


	//   ....[27]....
        /*034c*/ 	.word	0xffffffff


	//   ....[28]....
        /*0350*/ 	.word	0xffffffff


	//   ....[29]....
        /*0354*/ 	.word	0xffffffff


	//   ....[30]....
        /*0358*/ 	.word	0xffffffff


	//   ....[31]....
        /*035c*/ 	.word	0xffffffff


	//   ....[32]....
        /*0360*/ 	.word	0xffffffff


	//   ....[33]....
        /*0364*/ 	.word	0xffffffff


	//   ....[34]....
        /*0368*/ 	.word	0xffffffff


	//   ....[35]....
        /*036c*/ 	.word	0xffffffff


	//   ....[36]....
        /*0370*/ 	.word	0xffffffff


	//   ....[37]....
        /*0374*/ 	.word	0xffffffff


	//   ....[38]....
        /*0378*/ 	.word	0xffffffff


	//   ....[39]....
        /*037c*/ 	.word	0xffffffff


	//   ....[40]....
        /*0380*/ 	.word	0xffffffff


	//   ....[41]....
        /*0384*/ 	.word	0xffffffff


	//   ....[42]....
        /*0388*/ 	.word	0xffffffff


	//   ....[43]....
        /*038c*/ 	.word	0xffffffff


	//   ....[44]....
        /*0390*/ 	.word	0xffffffff


	//   ....[45]....
        /*0394*/ 	.word	0xffffffff


	//   ....[46]....
        /*0398*/ 	.word	0xffffffff


	//   ....[47]....
        /*039c*/ 	.word	0xffffffff


	//   ....[48]....
        /*03a0*/ 	.word	0xffffffff


	//   ....[49]....
        /*03a4*/ 	.word	0xffffffff


	//   ....[50]....
        /*03a8*/ 	.word	0xffffffff


	//   ....[51]....
        /*03ac*/ 	.word	0xffffffff


	//   ....[52]....
        /*03b0*/ 	.word	0xffffffff


	//   ....[53]....
        /*03b4*/ 	.word	0xffffffff


	//   ....[54]....
        /*03b8*/ 	.word	0xffffffff


	//   ....[55]....
        /*03bc*/ 	.word	0xffffffff


	//   ....[56]....
        /*03c0*/ 	.word	0xffffffff


	//   ....[57]....
        /*03c4*/ 	.word	0xffffffff


	//   ....[58]....
        /*03c8*/ 	.word	0xffffffff


	//   ....[59]....
        /*03cc*/ 	.word	0xffffffff


	//   ....[60]....
        /*03d0*/ 	.word	0xffffffff


	//   ....[61]....
        /*03d4*/ 	.word	0xffffffff


	//   ....[62]....
        /*03d8*/ 	.word	0xffffffff


	//   ....[63]....
        /*03dc*/ 	.word	0xffffffff


	//   ....[64]....
        /*03e0*/ 	.word	0xffffffff


	//   ....[65]....
        /*03e4*/ 	.word	0xffffffff


	//   ....[66]....
        /*03e8*/ 	.word	0xffffffff


	//   ....[67]....
        /*03ec*/ 	.word	0xffffffff


	//   ....[68]....
        /*03f0*/ 	.word	0xffffffff


	//   ....[69]....
        /*03f4*/ 	.word	0xffffffff


	//   ....[70]....
        /*03f8*/ 	.word	0xffffffff


	//   ....[71]....
        /*03fc*/ 	.word	0xffffffff


	//   ....[72]....
        /*0400*/ 	.word	0xffffffff


	//   ....[73]....
        /*0404*/ 	.word	0xffffffff


	//   ....[74]....
        /*0408*/ 	.word	0xffffffff


	//   ....[75]....
        /*040c*/ 	.word	0xffffffff


	//   ....[76]....
        /*0410*/ 	.word	0xffffffff


	//   ....[77]....
        /*0414*/ 	.word	0xffffffff


	//   ....[78]....
        /*0418*/ 	.word	0xffffffff


	//   ....[79]....
        /*041c*/ 	.word	0xffffffff


	//   ....[80]....
        /*0420*/ 	.word	0xffffffff


	//   ....[81]....
        /*0424*/ 	.word	0xffffffff


	//   ....[82]....
        /*0428*/ 	.word	0xffffffff


	//   ....[83]....
        /*042c*/ 	.word	0xffffffff


	//   ....[84]....
        /*0430*/ 	.word	0xffffffff


	//   ....[85]....
        /*0434*/ 	.word	0xffffffff


	//   ....[86]....
        /*0438*/ 	.word	0xffffffff


	//   ....[87]....
        /*043c*/ 	.word	0xffffffff


	//   ....[88]....
        /*0440*/ 	.word	0xffffffff


	//   ....[89]....
        /*0444*/ 	.word	0xffffffff


	//   ....[90]....
        /*0448*/ 	.word	0xffffffff


	//   ....[91]....
        /*044c*/ 	.word	0xffffffff


	//   ....[92]....
        /*0450*/ 	.word	0xffffffff


	//   ....[93]....
        /*0454*/ 	.word	0xffffffff


	//   ....[94]....
        /*0458*/ 	.word	0xffffffff


	//   ....[95]....
        /*045c*/ 	.word	0xffffffff


	//   ....[96]....
        /*0460*/ 	.word	0xffffffff


	//   ....[97]....
        /*0464*/ 	.word	0xffffffff


	//   ....[98]....
        /*0468*/ 	.word	0xffffffff


	//   ....[99]....
        /*046c*/ 	.word	0xffffffff


	//   ....[100]....
        /*0470*/ 	.word	0xffffffff


	//   ....[101]....
        /*0474*/ 	.word	0xffffffff


	//   ....[102]....
        /*0478*/ 	.word	0xffffffff


	//   ....[103]....
        /*047c*/ 	.word	0xffffffff


	//   ....[104]....
        /*0480*/ 	.word	0xffffffff


	//   ....[105]....
        /*0484*/ 	.word	0xffffffff


	//   ....[106]....
        /*0488*/ 	.word	0xffffffff


	//   ....[107]....
        /*048c*/ 	.word	0xffffffff


	//   ....[108]....
        /*0490*/ 	.word	0xffffffff


	//----- nvinfo : EIATTR_COOP_GROUP_INSTR_OFFSETS
	.align		4
.L_148:
        /*0494*/ 	.byte	0x04, 0x28
        /*0496*/ 	.short	(.L_150 - .L_149)


	//   ....[0]....
.L_149:
        /*0498*/ 	.word	0x00000090


	//   ....[1]....
        /*049c*/ 	.word	0x00001400


	//   ....[2]....
        /*04a0*/ 	.word	0x000014e0


	//   ....[3]....
        /*04a4*/ 	.word	0x00001680


	//   ....[4]....
        /*04a8*/ 	.word	0x000016b0


	//   ....[5]....
        /*04ac*/ 	.word	0x00001740


	//   ....[6]....
        /*04b0*/ 	.word	0x00001770


	//   ....[7]....
        /*04b4*/ 	.word	0x00001800


	//   ....[8]....
        /*04b8*/ 	.word	0x00001830


	//   ....[9]....
        /*04bc*/ 	.word	0x000018c0


	//   ....[10]....
        /*04c0*/ 	.word	0x000018f0


	//   ....[11]....
        /*04c4*/ 	.word	0x00001980


	//   ....[12]....
        /*04c8*/ 	.word	0x000019b0


	//   ....[13]....
        /*04cc*/ 	.word	0x00001a40


	//   ....[14]....
        /*04d0*/ 	.word	0x00001a70


	//   ....[15]....
        /*04d4*/ 	.word	0x00001af0


	//   ....[16]....
        /*04d8*/ 	.word	0x00001b30


	//   ....[17]....
        /*04dc*/ 	.word	0x00003430


	//   ....[18]....
        /*04e0*/ 	.word	0x00003ed0


	//   ....[19]....
        /*04e4*/ 	.word	0x00004f70


	//   ....[20]....
        /*04e8*/ 	.word	0x00005c30


	//   ....[21]....
        /*04ec*/ 	.word	0x00006240


	//   ....[22]....
        /*04f0*/ 	.word	0x00006280


	//   ....[23]....
        /*04f4*/ 	.word	0x000063a0


	//   ....[24]....
        /*04f8*/ 	.word	0x000063e0


	//   ....[25]....
        /*04fc*/ 	.word	0x00007180


	//   ....[26]....
        /*0500*/ 	.word	0x00007230


	//   ....[27]....
        /*0504*/ 	.word	0x00007460


	//   ....[28]....
        /*0508*/ 	.word	0x00007510


	//   ....[29]....
        /*050c*/ 	.word	0x0000ac70


	//   ....[30]....
        /*0510*/ 	.word	0x0000b860


	//   ....[31]....
        /*0514*/ 	.word	0x0000ba80


	//   ....[32]....
        /*0518*/ 	.word	0x0000c240


	//   ....[33]....
        /*051c*/ 	.word	0x0000d1f0


	//   ....[34]....
        /*0520*/ 	.word	0x0000d240


	//   ....[35]....
        /*0524*/ 	.word	0x0000d340


	//   ....[36]....
        /*0528*/ 	.word	0x0000d390


	//   ....[37]....
        /*052c*/ 	.word	0x0000d5e0


	//   ....[38]....
        /*0530*/ 	.word	0x0000d700


	//   ....[39]....
        /*0534*/ 	.word	0x0000d820


	//   ....[40]....
        /*0538*/ 	.word	0x0000d960


	//   ....[41]....
        /*053c*/ 	.word	0x00011ac0


	//   ....[42]....
        /*0540*/ 	.word	0x00011b00


	//   ....[43]....
        /*0544*/ 	.word	0x00011b90


	//   ....[44]....
        /*0548*/ 	.word	0x00011bd0


	//   ....[45]....
        /*054c*/ 	.word	0x00011de0


	//   ....[46]....
        /*0550*/ 	.word	0x00011e90


	//   ....[47]....
        /*0554*/ 	.word	0x00011f40


	//   ....[48]....
        /*0558*/ 	.word	0x000121b0


	//   ....[49]....
        /*055c*/ 	.word	0x00016180


	//   ....[50]....
        /*0560*/ 	.word	0x000170c0


	//   ....[51]....
        /*0564*/ 	.word	0x000172b0


	//   ....[52]....
        /*0568*/ 	.word	0x00017a40


	//   ....[53]....
        /*056c*/ 	.word	0x000187c0


	//   ....[54]....
        /*0570*/ 	.word	0x000188f0


	//   ....[55]....
        /*0574*/ 	.word	0x00018940


	//   ....[56]....
        /*0578*/ 	.word	0x00018aa0


	//   ....[57]....
        /*057c*/ 	.word	0x00018dd0


	//   ....[58]....
        /*0580*/ 	.word	0x00018f20


	//   ....[59]....
        /*0584*/ 	.word	0x00019070


	//   ....[60]....
        /*0588*/ 	.word	0x00019180


	//   ....[61]....
        /*058c*/ 	.word	0x0001b5e0


	//   ....[62]....
        /*0590*/ 	.word	0x0001b5f0


	//   ....[63]....
        /*0594*/ 	.word	0x0001b600


	//   ....[64]....
        /*0598*/ 	.word	0x0001b610


	//   ....[65]....
        /*059c*/ 	.word	0x0001b640


	//   ....[66]....
        /*05a0*/ 	.word	0x0001b660


	//   ....[67]....
        /*05a4*/ 	.word	0x0001b680


	//   ....[68]....
        /*05a8*/ 	.word	0x0001b690


	//   ....[69]....
        /*05ac*/ 	.word	0x0001c970


	//   ....[70]....
        /*05b0*/ 	.word	0x0001c9e0


	//   ....[71]....
        /*05b4*/ 	.word	0x0001ca10


	//   ....[72]....
        /*05b8*/ 	.word	0x0001ca40


	//   ....[73]....
        /*05bc*/ 	.word	0x0001ca80


	//   ....[74]....
        /*05c0*/ 	.word	0x0001cab0


	//   ....[75]....
        /*05c4*/ 	.word	0x0001cae0


	//   ....[76]....
        /*05c8*/ 	.word	0x0001caf0


	//   ....[77]....
        /*05cc*/ 	.word	0x0001cbd0


	//   ....[78]....
        /*05d0*/ 	.word	0x0001cc30


	//   ....[79]....
        /*05d4*/ 	.word	0x0001cc60


	//   ....[80]....
        /*05d8*/ 	.word	0x0001ccc0


	//   ....[81]....
        /*05dc*/ 	.word	0x0001ccd0


	//   ....[82]....
        /*05e0*/ 	.word	0x0001cce0


	//   ....[83]....
        /*05e4*/ 	.word	0x0001cd00


	//   ....[84]....
        /*05e8*/ 	.word	0x0001cd60


	//   ....[85]....
        /*05ec*/ 	.word	0x0001ce10


	//   ....[86]....
        /*05f0*/ 	.word	0x0001ce20


	//   ....[87]....
        /*05f4*/ 	.word	0x0001ce50


	//   ....[88]....
        /*05f8*/ 	.word	0x0001ce60


	//   ....[89]....
        /*05fc*/ 	.word	0x0001ce70


	//   ....[90]....
        /*0600*/ 	.word	0x0001ce80


	//   ....[91]....
        /*0604*/ 	.word	0x0001cf00


	//   ....[92]....
        /*0608*/ 	.word	0x0001cf10


	//   ....[93]....
        /*060c*/ 	.word	0x0001d670


	//   ....[94]....
        /*0610*/ 	.word	0x0001d6b0


	//   ....[95]....
        /*0614*/ 	.word	0x0001d6e0


	//   ....[96]....
        /*0618*/ 	.word	0x0001d710


	//   ....[97]....
        /*061c*/ 	.word	0x0001d740


	//   ....[98]....
        /*0620*/ 	.word	0x0001d770


	//   ....[99]....
        /*0624*/ 	.word	0x0001d7a0


	//   ....[100]....
        /*0628*/ 	.word	0x0001d7c0


	//   ....[101]....
        /*062c*/ 	.word	0x0001d7e0


	//   ....[102]....
        /*0630*/ 	.word	0x0001d810


	//   ....[103]....
        /*0634*/ 	.word	0x0001d820


	//   ....[104]....
        /*0638*/ 	.word	0x0001d830


	//   ....[105]....
        /*063c*/ 	.word	0x0001d840


	//   ....[106]....
        /*0640*/ 	.word	0x0001d850


	//   ....[107]....
        /*0644*/ 	.word	0x0001d880


	//   ....[108]....
        /*0648*/ 	.word	0x0001d8a0


	//----- nvinfo : EIATTR_EXIT_INSTR_OFFSETS
	.align		4
.L_150:
        /*064c*/ 	.byte	0x04, 0x1c
        /*064e*/ 	.short	(.L_152 - .L_151)


	//   ....[0]....
.L_151:
        /*0650*/ 	.word	0x00000370


	//   ....[1]....
        /*0654*/ 	.word	0x0001cfb0


	//   ....[2]....
        /*0658*/ 	.word	0x0001cff0


	//   ....[3]....
        /*065c*/ 	.word	0x0001da00


	//   ....[4]....
        /*0660*/ 	.word	0x0001da40


	//----- nvinfo : EIATTR_CTAIDZ_USED
	.align		4
.L_152:
        /*0664*/ 	.byte	0x01, 0x04
	.zero		2


	//----- nvinfo : EIATTR_MAX_THREADS
	.align		4
        /*0668*/ 	.byte	0x04, 0x05
        /*066a*/ 	.short	(.L_154 - .L_153)
.L_153:
        /*066c*/ 	.word	0x00000080
        /*0670*/ 	.word	0x00000001
        /*0674*/ 	.word	0x00000001


	//----- nvinfo : EIATTR_CRS_STACK_SIZE
	.align		4
.L_154:
        /*0678*/ 	.byte	0x04, 0x1e
        /*067a*/ 	.short	(.L_156 - .L_155)
.L_155:
        /*067c*/ 	.word	0x00000000
.L_156:


//--------------------- .nv.info._ZN7cutlass13device_kernelIN5flash19enable_sm80_to_sm89INS1_16FlashAttnFwdSm80INS1_25CollectiveMainloopFwdSm80ILi4ELi1ELb0EN4cute5tupleIJNS5_1CILi128EEENS7_ILi96EEENS7_ILi64EEEEEELi64ENS_6half_tEfNS_4arch4Sm80ELb0ELb1ELb1ELb1ELb0ELb1ELb1ELb0EEENS1_21CollectiveEpilogueFwdINS6_IJS8_SA_S9_EEENS6_IJNS7_ILi1EEESI_SI_EEESC_SE_Li128ELb1ELb1ELb0ELb0EEENS1_19SingleTileSchedulerILb1ELb0ELb1ELi128EEEEEEEEEvNT_6ParamsE --------------------------
	.section	.nv.info._ZN7cutlass13device_kernelIN5flash19enable_sm80_to_sm89INS1_16FlashAttnFwdSm80INS1_25CollectiveMainloopFwdSm80ILi4ELi1ELb0EN4cute5tupleIJNS5_1CILi128EEENS7_ILi96EEENS7_ILi64EEEEEELi64ENS_6half_tEfNS_4arch4Sm80ELb0ELb1ELb1ELb1ELb0ELb1ELb1ELb0EEENS1_21CollectiveEpilogueFwdINS6_IJS8_SA_S9_EEENS6_IJNS7_ILi1EEESI_SI_EEESC_SE_Li128ELb1ELb1ELb0ELb0EEENS1_19SingleTileSchedulerILb1ELb0ELb1ELi128EEEEEEEEEvNT_6ParamsE,"",@"SHT_CUDA_INFO"
	.sectionflags	@""
	.align	4


	//----- nvinfo : EIATTR_CUDA_API_VERSION
	.align		4
        /*0000*/ 	.byte	0x04, 0x37
        /*0002*/ 	.short	(.L_158 - .L_157)
.L_157:
        /*0004*/ 	.word	0x00000082


	//----- nvinfo : EIATTR_SW2861232_WAR
	.align		4
.L_158:
        /*0008*/ 	.byte	0x01, 0x35
	.zero		2


	//----- nvinfo : EIATTR_PARAM_CBANK
	.align		4
        /*000c*/ 	.byte	0x04, 0x0a
        /*000e*/ 	.short	(.L_160 - .L_159)
	.align		4
.L_159:
        /*0010*/ 	.word	index@(.nv.constant0._ZN7cutlass13device_kernelIN5flash19enable_sm80_to_sm89INS1_16FlashAttnFwdSm80INS1_25CollectiveMainloopFwdSm80ILi4ELi1ELb0EN4cute5tupleIJNS5_1CILi128EEENS7_ILi96EEENS7_ILi64EEEEEELi64ENS_6half_tEfNS_4arch4Sm80ELb0ELb1ELb1ELb1ELb0ELb1ELb1ELb0EEENS1_21CollectiveEpilogueFwdINS6_IJS8_SA_S9_EEENS6_IJNS7_ILi1EEESI_SI_EEESC_SE_Li128ELb1ELb1ELb0ELb0EEENS1_19SingleTileSchedulerILb1ELb0ELb1ELi128EEEEEEEEEvNT_6ParamsE)
        /*0014*/ 	.short	0x0160
        /*0016*/ 	.short	0x0418


	//----- nvinfo : EIATTR_CBANK_PARAM_SIZE
	.align		4
.L_160:
        /*0018*/ 	.byte	0x03, 0x19
        /*001a*/ 	.short	0x0418


	//----- nvinfo : EIATTR_KPARAM_INFO
	.align		4
        /*001c*/ 	.byte	0x04, 0x17
        /*001e*/ 	.short	(.L_162 - .L_161)
.L_161:
        /*0020*/ 	.word	0x00000000
        /*0024*/ 	.short	0x0000
        /*0026*/ 	.short	0x0000
        /*0028*/ 	.byte	0x00, 0xf0, 0x61, 0x10


	//----- nvinfo : EIATTR_MAXREG_COUNT
	.align		4
.L_162:
        /*002c*/ 	.byte	0x03, 0x1b
        /*002e*/ 	.short	0x00ff


	//----- nvinfo : EIATTR_NUM_BARRIERS
	.align		4
        /*0030*/ 	.byte	0x02, 0x4c
        /*0032*/ 	.byte	0x02
	.zero		1


	//----- nvinfo : EIATTR_ANNOTATIONS
	.align		4
        /*0034*/ 	.byte	0x04, 0x55
        /*0036*/ 	.short	(.L_164 - .L_163)


	//   ....[0]....
.L_163:
        /* <DEDUP_REMOVED lines=62> */


	//----- nvinfo : EIATTR_MERCURY_ISA_VERSION
	.align		4
.L_164:
        /*0400*/ 	.byte	0x03, 0x5f
        /*0402*/ 	.short	0x0000


	//----- nvinfo : EIATTR_COOP_GROUP_MASK_REGIDS
	.align		4
        /*0404*/ 	.byte	0x04, 0x29
        /*0406*/ 	.short	(.L_166 - .L_165)


	//   ....[0]....
.L_165:
        /*0408*/ 	.word	0xffffffff


	//   ....[1]....
        /*040c*/ 	.word	0xffffffff


	//   ....[2]....
        /*0410*/ 	.word	0xffffffff


	//   ....[3]....
        /*0414*/ 	.word	0xffffffff


	//   ....[4]....
        /*0418*/ 	.word	0xffffffff


	//   ....[5]....
        /*041c*/ 	.word	0xffffffff


	//   ....[6]....
        /*0420*/ 	.word	0xffffffff


	//   ....[7]....
        /*0424*/ 	.word	0xffffffff


	//   ....[8]....
        /*0428*/ 	.word	0xffffffff


	//   ....[9]....
        /*042c*/ 	.word	0xffffffff


	//   ....[10]....
        /*0430*/ 	.word	0xffffffff


	//   ....[11]....
        /*0434*/ 	.word	0xffffffff


	//   ....[12]....
        /*0438*/ 	.word	0xffffffff


	//   ....[13]....
        /*043c*/ 	.word	0xffffffff


	//   ....[14]....
        /*0440*/ 	.word	0xffffffff


	//   ....[15]....
        /*0444*/ 	.word	0xffffffff


	//   ....[16]....
        /*0448*/ 	.word	0xffffffff


	//   ....[17]....
        /*044c*/ 	.word	0xffffffff


	//   ....[18]....
        /*0450*/ 	.word	0xffffffff


	//   ....[19]....
        /*0454*/ 	.word	0xffffffff


	//   ....[20]....
        /*0458*/ 	.word	0xffffffff


	//   ....[21]....
        /*045c*/ 	.word	0xffffffff


	//   ....[22]....
        /*0460*/ 	.word	0xffffffff


	//   ....[23]....
        /*0464*/ 	.word	0xffffffff


	//   ....[24]....
        /*0468*/ 	.word	0xffffffff


	//   ....[25]....
        /*046c*/ 	.word	0xffffffff


	//   ....[26]....
        /*0470*/ 	.word	0xffffffff


	//   ....[27]....
        /*0474*/ 	.word	0xffffffff


	//   ....[28]....
        /*0478*/ 	.word	0xffffffff


	//   ....[29]....
        /*047c*/ 	.word	0xffffffff


	//   ....[30]....
        /*0480*/ 	.word	0xffffffff


	//   ....[31]....
        /*0484*/ 	.word	0xffffffff


	//   ....[32]....
        /*0488*/ 	.word	0xffffffff


	//   ....[33]....
        /*048c*/ 	.word	0xffffffff


	//   ....[34]....
        /*0490*/ 	.word	0xffffffff


	//   ....[35]....
        /*0494*/ 	.word	0xffffffff


	//   ....[36]....
        /*0498*/ 	.word	0xffffffff


	//   ....[37]....
        /*049c*/ 	.word	0xffffffff


	//   ....[38]....
        /*04a0*/ 	.word	0xffffffff


	//   ....[39]....
        /*04a4*/ 	.word	0xffffffff


	//   ....[40]....
        /*04a8*/ 	.word	0xffffffff


	//   ....[41]....
        /*04ac*/ 	.word	0xffffffff


	//   ....[42]....
        /*04b0*/ 	.word	0xffffffff


	//   ....[43]....
        /*04b4*/ 	.word	0xffffffff


	//   ....[44]....
        /*04b8*/ 	.word	0xffffffff


	//   ....[45]....
        /*04bc*/ 	.word	0xffffffff


	//   ....[46]....
        /*04c0*/ 	.word	0xffffffff


	//   ....[47]....
        /*04c4*/ 	.word	0xffffffff


	//   ....[48]....
        /*04c8*/ 	.word	0xffffffff


	//   ....[49]....
        /*04cc*/ 	.word	0xffffffff


	//   ....[50]....
        /*04d0*/ 	.word	0xffffffff


	//   ....[51]....
        /*04d4*/ 	.word	0xffffffff


	//   ....[52]....
        /*04d8*/ 	.word	0xffffffff


	//   ....[53]....
        /*04dc*/ 	.word	0xffffffff


	//   ....[54]....
        /*04e0*/ 	.word	0xffffffff


	//   ....[55]....
        /*04e4*/ 	.word	0xffffffff


	//   ....[56]....
        /*04e8*/ 	.word	0xffffffff


	//   ....[57]....
        /*04ec*/ 	.word	0xffffffff


	//   ....[58]....
        /*04f0*/ 	.word	0xffffffff


	//   ....[59]....
        /*04f4*/ 	.word	0xffffffff


	//   ....[60]....
        /*04f8*/ 	.word	0xffffffff


	//   ....[61]....
        /*04fc*/ 	.word	0xffffffff


	//   ....[62]....
        /*0500*/ 	.word	0xffffffff


	//   ....[63]....
        /*0504*/ 	.word	0xffffffff


	//   ....[64]....
        /*0508*/ 	.word	0xffffffff


	//   ....[65]....
        /*050c*/ 	.word	0xffffffff


	//   ....[66]....
        /*0510*/ 	.word	0xffffffff


	//   ....[67]....
        /*0514*/ 	.word	0xffffffff


	//   ....[68]....
        /*0518*/ 	.word	0xffffffff


	//   ....[69]....
        /*051c*/ 	.word	0xffffffff


	//   ....[70]....
        /*0520*/ 	.word	0xffffffff


	//   ....[71]....
        /*0524*/ 	.word	0xffffffff


	//   ....[72]....
        /*0528*/ 	.word	0xffffffff


	//   ....[73]....
        /*052c*/ 	.word	0xffffffff


	//   ....[74]....
        /*0530*/ 	.word	0xffffffff


	//   ....[75]....
        /*0534*/ 	.word	0xffffffff


	//   ....[76]....
        /*0538*/ 	.word	0xffffffff


	//   ....[77]....
        /*053c*/ 	.word	0xffffffff


	//   ....[78]....
        /*0540*/ 	.word	0xffffffff


	//   ....[79]....
        /*0544*/ 	.word	0xffffffff


	//   ....[80]....
        /*0548*/ 	.word	0xffffffff


	//   ....[81]....
        /*054c*/ 	.word	0xffffffff


	//   ....[82]....
        /*0550*/ 	.word	0xffffffff


	//   ....[83]....
        /*0554*/ 	.word	0xffffffff


	//   ....[84]....
        /*0558*/ 	.word	0xffffffff


	//   ....[85]....
        /*055c*/ 	.word	0xffffffff


	//   ....[86]....
        /*0560*/ 	.word	0xffffffff


	//   ....[87]....
        /*0564*/ 	.word	0xffffffff


	//   ....[88]....
        /*0568*/ 	.word	0xffffffff


	//   ....[89]....
        /*056c*/ 	.word	0xffffffff


	//   ....[90]....
        /*0570*/ 	.word	0xffffffff


	//   ....[91]....
        /*0574*/ 	.word	0xffffffff


	//   ....[92]....
        /*0578*/ 	.word	0xffffffff


	//   ....[93]....
        /*057c*/ 	.word	0xffffffff


	//   ....[94]....
        /*0580*/ 	.word	0xffffffff


	//   ....[95]....
        /*0584*/ 	.word	0xffffffff


	//   ....[96]....
        /*0588*/ 	.word	0xffffffff


	//   ....[97]....
        /*058c*/ 	.word	0xffffffff


	//   ....[98]....
        /*0590*/ 	.word	0xffffffff


	//   ....[99]....
        /*0594*/ 	.word	0xffffffff


	//   ....[100]....
        /*0598*/ 	.word	0xffffffff


	//   ....[101]....
        /*059c*/ 	.word	0xffffffff


	//   ....[102]....
        /*05a0*/ 	.word	0xffffffff


	//   ....[103]....
        /*05a4*/ 	.word	0xffffffff


	//   ....[104]....
        /*05a8*/ 	.word	0xffffffff


	//   ....[105]....
        /*05ac*/ 	.word	0xffffffff


	//   ....[106]....
        /*05b0*/ 	.word	0xffffffff


	//   ....[107]....
        /*05b4*/ 	.word	0xffffffff


	//   ....[108]....
        /*05b8*/ 	.word	0xffffffff


	//   ....[109]....
        /*05bc*/ 	.word	0xffffffff


	//   ....[110]....
        /*05c0*/ 	.word	0xffffffff


	//   ....[111]....
        /*05c4*/ 	.word	0xffffffff


	//   ....[112]....
        /*05c8*/ 	.word	0xffffffff


	//   ....[113]....
        /*05cc*/ 	.word	0xffffffff


	//   ....[114]....
        /*05d0*/ 	.word	0xffffffff


	//   ....[115]....
        /*05d4*/ 	.word	0xffffffff


	//   ....[116]....
        /*05d8*/ 	.word	0xffffffff


	//   ....[117]....
        /*05dc*/ 	.word	0xffffffff


	//   ....[118]....
        /*05e0*/ 	.word	0xffffffff


	//   ....[119]....
        /*05e4*/ 	.word	0xffffffff


	//   ....[120]....
        /*05e8*/ 	.word	0xffffffff


	//   ....[121]....
        /*05ec*/ 	.word	0xffffffff


	//   ....[122]....
        /*05f0*/ 	.word	0xffffffff


	//   ....[123]....
        /*05f4*/ 	.word	0xffffffff


	//   ....[124]....
        /*05f8*/ 	.word	0xffffffff


	//   ....[125]....
        /*05fc*/ 	.word	0xffffffff


	//   ....[126]....
        /*0600*/ 	.word	0xffffffff


	//   ....[127]....
        /*0604*/ 	.word	0xffffffff


	//   ....[128]....
        /*0608*/ 	.word	0xffffffff


	//   ....[129]....
        /*060c*/ 	.word	0xffffffff


	//   ....[130]....
        /*0610*/ 	.word	0xffffffff


	//   ....[131]....
        /*0614*/ 	.word	0xffffffff


	//   ....[132]....
        /*0618*/ 	.word	0xffffffff


	//   ....[133]....
        /*061c*/ 	.word	0xffffffff


	//   ....[134]....
        /*0620*/ 	.word	0xffffffff


	//   ....[135]....
        /*0624*/ 	.word	0xffffffff


	//   ....[136]....
        /*0628*/ 	.word	0xffffffff


	//   ....[137]....
        /*062c*/ 	.word	0xffffffff


	//   ....[138]....
        /*0630*/ 	.word	0xffffffff


	//   ....[139]....
        /*0634*/ 	.word	0xffffffff


	//   ....[140]....
        /*0638*/ 	.word	0xffffffff


	//----- nvinfo : EIATTR_COOP_GROUP_INSTR_OFFSETS
	.align		4
.L_166:
        /*063c*/ 	.byte	0x04, 0x28
        /*063e*/ 	.short	(.L_168 - .L_167)


	//   ....[0]....
.L_167:
        /*0640*/ 	.word	0x00000090


	//   ....[1]....
        /*0644*/ 	.word	0x000076e0


	//   ....[2]....
        /*0648*/ 	.word	0x00007700


	//   ....[3]....
        /*064c*/ 	.word	0x00007910


	//   ....[4]....
        /*0650*/ 	.word	0x00007940


	//   ....[5]....
        /*0654*/ 	.word	0x000079d0


	//   ....[6]....
        /*0658*/ 	.word	0x00007a00


	//   ....[7]....
        /*065c*/ 	.word	0x00007a90


	//   ....[8]....
        /*0660*/ 	.word	0x00007ac0


	//   ....[9]....
        /*0664*/ 	.word	0x00007b50


	//   ....[10]....
        /*0668*/ 	.word	0x00007b80


	//   ....[11]....
        /*066c*/ 	.word	0x00007c10


	//   ....[12]....
        /*0670*/ 	.word	0x00007c40


	//   ....[13]....
        /*0674*/ 	.word	0x00007cd0


	//   ....[14]....
        /*0678*/ 	.word	0x00007d00


	//   ....[15]....
        /*067c*/ 	.word	0x00007db0


	//   ....[16]....
        /*0680*/ 	.word	0x00007dd0


	//   ....[17]....
        /*0684*/ 	.word	0x000085a0


	//   ....[18]....
        /*0688*/ 	.word	0x000085c0


	//   ....[19]....
        /*068c*/ 	.word	0x000085d0


	//   ....[20]....
        /*0690*/ 	.word	0x000085e0


	//   ....[21]....
        /*0694*/ 	.word	0x00008750


	//   ....[22]....
        /*0698*/ 	.word	0x00008810


	//   ....[23]....
        /*069c*/ 	.word	0x00008850


	//   ....[24]....
        /*06a0*/ 	.word	0x00008890


	//   ....[25]....
        /*06a4*/ 	.word	0x00008a30


	//   ....[26]....
        /*06a8*/ 	.word	0x00008af0


	//   ....[27]....
        /*06ac*/ 	.word	0x00008b30


	//   ....[28]....
        /*06b0*/ 	.word	0x00008b70


	//   ....[29]....
        /*06b4*/ 	.word	0x00008d30


	//   ....[30]....
        /*06b8*/ 	.word	0x00008df0


	//   ....[31]....
        /*06bc*/ 	.word	0x00008e30


	//   ....[32]....
        /*06c0*/ 	.word	0x00008e70


	//   ....[33]....
        /*06c4*/ 	.word	0x0000ab10


	//   ....[34]....
        /*06c8*/ 	.word	0x0000ab30


	//   ....[35]....
        /*06cc*/ 	.word	0x0000ab60


	//   ....[36]....
        /*06d0*/ 	.word	0x0000ab70


	//   ....[37]....
        /*06d4*/ 	.word	0x0000ac50


	//   ....[38]....
        /*06d8*/ 	.word	0x0000ac90


	//   ....[39]....
        /*06dc*/ 	.word	0x0000acb0


	//   ....[40]....
        /*06e0*/ 	.word	0x0000acc0


	//   ....[41]....
        /*06e4*/ 	.word	0x0000ae90


	//   ....[42]....
        /*06e8*/ 	.word	0x0000aed0


	//   ....[43]....
        /*06ec*/ 	.word	0x0000aef0


	//   ....[44]....
        /*06f0*/ 	.word	0x0000af00


	//   ....[45]....
        /*06f4*/ 	.word	0x0000b030


	//   ....[46]....
        /*06f8*/ 	.word	0x0000b080


	//   ....[47]....
        /*06fc*/ 	.word	0x0000b0c0


	//   ....[48]....
        /*0700*/ 	.word	0x0000b0f0


	//   ....[49]....
        /*0704*/ 	.word	0x0000e1e0


	//   ....[50]....
        /*0708*/ 	.word	0x0000e420


	//   ....[51]....
        /*070c*/ 	.word	0x0000eff0


	//   ....[52]....
        /*0710*/ 	.word	0x0000fa40


	//   ....[53]....
        /*0714*/ 	.word	0x00010a30


	//   ....[54]....
        /*0718*/ 	.word	0x00010b70


	//   ....[55]....
        /*071c*/ 	.word	0x00010ca0


	//   ....[56]....
        /*0720*/ 	.word	0x00010dd0


	//   ....[57]....
        /*0724*/ 	.word	0x000114b0


	//   ....[58]....
        /*0728*/ 	.word	0x00011540


	//   ....[59]....
        /*072c*/ 	.word	0x000115c0


	//   ....[60]....
        /*0730*/ 	.word	0x000116b0


	//   ....[61]....
        /*0734*/ 	.word	0x000151f0


	//   ....[62]....
        /*0738*/ 	.word	0x00015e70


	//   ....[63]....
        /*073c*/ 	.word	0x00016080


	//   ....[64]....
        /*0740*/ 	.word	0x00016830


	//   ....[65]....
        /*0744*/ 	.word	0x00017600


	//   ....[66]....
        /*0748*/ 	.word	0x000177b0


	//   ....[67]....
        /*074c*/ 	.word	0x00017a20


	//   ....[68]....
        /*0750*/ 	.word	0x00017ad0


	//   ....[69]....
        /*0754*/ 	.word	0x00017b50


	//   ....[70]....
        /*0758*/ 	.word	0x00017c00


	//   ....[71]....
        /*075c*/ 	.word	0x00017ec0


	//   ....[72]....
        /*0760*/ 	.word	0x00017fc0


	//   ....[73]....
        /*0764*/ 	.word	0x0001bf60


	//   ....[74]....
        /*0768*/ 	.word	0x0001bff0


	//   ....[75]....
        /*076c*/ 	.word	0x0001c0e0


	//   ....[76]....
        /*0770*/ 	.word	0x0001c110


	//   ....[77]....
        /*0774*/ 	.word	0x0001c2c0


	//   ....[78]....
        /*0778*/ 	.word	0x0001c360


	//   ....[79]....
        /*077c*/ 	.word	0x0001c470


	//   ....[80]....
        /*0780*/ 	.word	0x0001c710


	//   ....[81]....
        /*0784*/ 	.word	0x00020880


	//   ....[82]....
        /*0788*/ 	.word	0x00021180


	//   ....[83]....
        /*078c*/ 	.word	0x00021360


	//   ....[84]....
        /*0790*/ 	.word	0x00021ae0


	//   ....[85]....
        /*0794*/ 	.word	0x000228e0


	//   ....[86]....
        /*0798*/ 	.word	0x00022970


	//   ....[87]....
        /*079c*/ 	.word	0x00022a60


	//   ....[88]....
        /*07a0*/ 	.word	0x00022ab0


	//   ....[89]....
        /*07a4*/ 	.word	0x00022e70


	//   ....[90]....
        /*07a8*/ 	.word	0x00022fb0


	//   ....[91]....
        /*07ac*/ 	.word	0x000230b0


	//   ....[92]....
        /*07b0*/ 	.word	0x00023210


	//   ....[93]....
        /*07b4*/ 	.word	0x000255a0


	//   ....[94]....
        /*07b8*/ 	.word	0x000255b0


	//   ....[95]....
        /*07bc*/ 	.word	0x000255c0


	//   ....[96]....
        /*07c0*/ 	.word	0x000255d0


	//   ....[97]....
        /*07c4*/ 	.word	0x00025600


	//   ....[98]....
        /*07c8*/ 	.word	0x00025620


	//   ....[99]....
        /*07cc*/ 	.word	0x00025640


	//   ....[100]....
        /*07d0*/ 	.word	0x00025650


	//   ....[101]....
        /*07d4*/ 	.word	0x00026930


	//   ....[102]....
        /*07d8*/ 	.word	0x00026990


	//   ....[103]....
        /*07dc*/ 	.word	0x000269b0


	//   ....[104]....
        /*07e0*/ 	.word	0x000269e0


	//   ....[105]....
        /*07e4*/ 	.word	0x00026a20


	//   ....[106]....
        /*07e8*/ 	.word	0x00026a50


	//   ....[107]....
        /*07ec*/ 	.word	0x00026a80


	//   ....[108]....
        /*07f0*/ 	.word	0x00026ab0


	//   ....[109]....
        /*07f4*/ 	.word	0x00026ba0


	//   ....[110]....
        /*07f8*/ 	.word	0x00026bb0


	//   ....[111]....
        /*07fc*/ 	.word	0x00026bf0


	//   ....[112]....
        /*0800*/ 	.word	0x00026c20


	//   ....[113]....
        /*0804*/ 	.word	0x00026c70


	//   ....[114]....
        /*0808*/ 	.word	0x00026c90


	//   ....[115]....
        /*080c*/ 	.word	0x00026ca0


	//   ....[116]....
        /*0810*/ 	.word	0x00026d00


	//   ....[117]....
        /*0814*/ 	.word	0x00026db0


	//   ....[118]....
        /*0818*/ 	.word	0x00026de0


	//   ....[119]....
        /*081c*/ 	.word	0x00026e10


	//   ....[120]....
        /*0820*/ 	.word	0x00026e30


	//   ....[121]....
        /*0824*/ 	.word	0x00026e40


	//   ....[122]....
        /*0828*/ 	.word	0x00026e50


	//   ....[123]....
        /*082c*/ 	.word	0x00026ed0


	//   ....[124]....
        /*0830*/ 	.word	0x00026ee0


	//   ....[125]....
        /*0834*/ 	.word	0x00027600


	//   ....[126]....
        /*0838*/ 	.word	0x00027640


	//   ....[127]....
        /*083c*/ 	.word	0x00027670


	//   ....[128]....
        /*0840*/ 	.word	0x000276a0


	//   ....[129]....
        /*0844*/ 	.word	0x000276d0


	//   ....[130]....
        /*0848*/ 	.word	0x00027700


	//   ....[131]....
        /*084c*/ 	.word	0x00027730


	//   ....[132]....
        /*0850*/ 	.word	0x00027760


	//   ....[133]....
        /*0854*/ 	.word	0x00027780


	//   ....[134]....
        /*0858*/ 	.word	0x000277a0


	//   ....[135]....
        /*085c*/ 	.word	0x000277b0


	//   ....[136]....
        /*0860*/ 	.word	0x000277c0


	//   ....[137]....
        /*0864*/ 	.word	0x000277d0


	//   ....[138]....
        /*0868*/ 	.word	0x000277e0


	//   ....[139]....
        /*086c*/ 	.word	0x000277f0


	//   ....[140]....
        /*0870*/ 	.word	0x00027820


	//----- nvinfo : EIATTR_EXIT_INSTR_OFFSETS
	.align		4
.L_168:
        /*0874*/ 	.byte	0x04, 0x1c
        /*0876*/ 	.short	(.L_170 - .L_169)


	//   ....[0]....
.L_169:
        /*0878*/ 	.word	0x00000370


	//   ....[1]....
        /*087c*/ 	.word	0x00026f80


	//   ....[2]....
        /*0880*/ 	.word	0x00026fc0


	//   ....[3]....
        /*0884*/ 	.word	0x000279b0


	//   ....[4]....
        /*0888*/ 	.word	0x000279f0


	//----- nvinfo : EIATTR_CTAIDZ_USED
	.align		4
.L_170:
        /*088c*/ 	.byte	0x01, 0x04
	.zero		2


	//----- nvinfo : EIATTR_MAX_THREADS
	.align		4
        /*0890*/ 	.byte	0x04, 0x05
        /*0892*/ 	.short	(.L_172 - .L_171)
.L_171:
        /*0894*/ 	.word	0x00000080
        /*0898*/ 	.word	0x00000001
        /*089c*/ 	.word	0x00000001


	//----- nvinfo : EIATTR_CRS_STACK_SIZE
	.align		4
.L_172:
        /*08a0*/ 	.byte	0x04, 0x1e
        /*08a2*/ 	.short	(.L_174 - .L_173)
.L_173:
        /*08a4*/ 	.word	0x00000000
.L_174:


//--------------------- .nv.info._ZN7cutlass13device_kernelIN5flash19enable_sm80_to_sm89INS1_16FlashAttnFwdSm80INS1_25CollectiveMainloopFwdSm80ILi4ELi1ELb0EN4cute5tupleIJNS5_1CILi128EEENS7_ILi112EEENS7_ILi64EEEEEELi64ENS_6half_tEfNS_4arch4Sm80ELb1ELb0ELb1ELb0ELb0ELb0ELb1ELb0EEENS1_21CollectiveEpilogueFwdINS6_IJS8_SA_S9_EEENS6_IJNS7_ILi1EEESI_SI_EEESC_SE_Li128ELb0ELb1ELb0ELb0EEENS1_30DynamicPersistentTileSchedulerILi128ELi128ELb0ELb1ELb0EEEEEEEEEvNT_6ParamsE --------------------------
	.section	.nv.info._ZN7cutlass13device_kernelIN5flash19enable_sm80_to_sm89INS1_16FlashAttnFwdSm80INS1_25CollectiveMainloopFwdSm80ILi4ELi1ELb0EN4cute5tupleIJNS5_1CILi128EEENS7_ILi112EEENS7_ILi64EEEEEELi64ENS_6half_tEfNS_4arch4Sm80ELb1ELb0ELb1ELb0ELb0ELb0ELb1ELb0EEENS1_21CollectiveEpilogueFwdINS6_IJS8_SA_S9_EEENS6_IJNS7_ILi1EEESI_SI_EEESC_SE_Li128ELb0ELb1ELb0ELb0EEENS1_30DynamicPersistentTileSchedulerILi128ELi128ELb0ELb1ELb0EEEEEEEEEvNT_6ParamsE,"",@"SHT_CUDA_INFO"
	.sectionflags	@""
	.align	4


	//----- nvinfo : EIATTR_CUDA_API_VERSION
	.align		4
        /*0000*/ 	.byte	0x04, 0x37
        /*0002*/ 	.short	(.L_176 - .L_175)
.L_175:
        /*0004*/ 	.word	0x00000082


	//----- nvinfo : EIATTR_SW2861232_WAR
	.align		4
.L_176:
        /*0008*/ 	.byte	0x01, 0x35
	.zero		2


	//----- nvinfo : EIATTR_PARAM_CBANK
	.align		4
        /*000c*/ 	.byte	0x04, 0x0a
        /*000e*/ 	.short	(.L_178 - .L_177)
	.align		4
.L_177:
        /*0010*/ 	.word	index@(.nv.constant0._ZN7cutlass13device_kernelIN5flash19enable_sm80_to_sm89INS1_16FlashAttnFwdSm80INS1_25CollectiveMainloopFwdSm80ILi4ELi1ELb0EN4cute5tupleIJNS5_1CILi128EEENS7_ILi112EEENS7_ILi64EEEEEELi64ENS_6half_tEfNS_4arch4Sm80ELb1ELb0ELb1ELb0ELb0ELb0ELb1ELb0EEENS1_21CollectiveEpilogueFwdINS6_IJS8_SA_S9_EEENS6_IJNS7_ILi1EEESI_SI_EEESC_SE_Li128ELb0ELb1ELb0ELb0EEENS1_30DynamicPersistentTileSchedulerILi128ELi128ELb0ELb1ELb0EEEEEEEEEvNT_6ParamsE)
        /*0014*/ 	.short	0x0160
        /*0016*/ 	.short	0x0428


	//----- nvinfo : EIATTR_CBANK_PARAM_SIZE
	.align		4
.L_178:
        /*0018*/ 	.byte	0x03, 0x19
        /*001a*/ 	.short	0x0428


	//----- nvinfo : EIATTR_KPARAM_INFO
	.align		4
        /*001c*/ 	.byte	0x04, 0x17
        /*001e*/ 	.short	(.L_180 - .L_179)
.L_179:
        /*0020*/ 	.word	0x00000000
        /*0024*/ 	.short	0x0000
        /*0026*/ 	.short	0x0000
        /*0028*/ 	.byte	0x00, 0xf0, 0xa1, 0x10


	//----- nvinfo : EIATTR_MAXREG_COUNT
	.align		4
.L_180:
        /*002c*/ 	.byte	0x03, 0x1b
        /*002e*/ 	.short	0x00ff


	//----- nvinfo : EIATTR_NUM_BARRIERS
	.align		4
        /*0030*/ 	.byte	0x02, 0x4c
        /*0032*/ 	.byte	0x06
	.zero		1


	//----- nvinfo : EIATTR_ANNOTATIONS
	.align		4
        /*0034*/ 	.byte	0x04, 0x55
        /*0036*/ 	.short	(.L_182 - .L_181)


	//   ....[0]....
.L_181:
        /* <DEDUP_REMOVED lines=86> */


	//----- nvinfo : EIATTR_MERCURY_ISA_VERSION
	.align		4
.L_182:
        /*0580*/ 	.byte	0x03, 0x5f
        /*0582*/ 	.short	0x0000


	//----- nvinfo : EIATTR_INT_WARP_WIDE_INSTR_OFFSETS
	.align		4
        /*0584*/ 	.byte	0x04, 0x31
        /*0586*/ 	.short	(.L_184 - .L_183)


	//   ....[0]....
.L_183:
        /*0588*/ 	.word	0x000142f0


	//   ....[1]....
        /*058c*/ 	.word	0x00014370


	//----- nvinfo : EIATTR_COOP_GROUP_MASK_REGIDS
	.align		4
.L_184:
        /*0590*/ 	.byte	0x04, 0x29
        /*0592*/ 	.short	(.L_186 - .L_185)


	//   ....[0]....
.L_185:
        /*0594*/ 	.word	0xffffffff


	//   ....[1]....
        /*0598*/ 	.word	0xffffffff


	//   ....[2]....
        /*059c*/ 	.word	0xffffffff


	//   ....[3]....
        /*05a0*/ 	.word	0xffffffff


	//   ....[4]....
        /*05a4*/ 	.word	0xffffffff


	//   ....[5]....
        /*05a8*/ 	.word	0xffffffff


	//   ....[6]....
        /*05ac*/ 	.word	0xffffffff


	//   ....[7]....
        /*05b0*/ 	.word	0xffffffff


	//   ....[8]....
        /*05b4*/ 	.word	0xffffffff


	//   ....[9]....
        /*05b8*/ 	.word	0xffffffff


	//   ....[10]....
        /*05bc*/ 	.word	0xffffffff


	//   ....[11]....
        /*05c0*/ 	.word	0xffffffff


	//   ....[12]....
        /*05c4*/ 	.word	0xffffffff


	//   ....[13]....
        /*05c8*/ 	.word	0xffffffff


	//   ....[14]....
        /*05cc*/ 	.word	0xffffffff


	//   ....[15]....
        /*05d0*/ 	.word	0xffffffff


	//   ....[16]....
        /*05d4*/ 	.word	0xffffffff


	//   ....[17]....
        /*05d8*/ 	.word	0xffffffff


	//   ....[18]....
        /*05dc*/ 	.word	0xffffffff


	//   ....[19]....
        /*05e0*/ 	.word	0xffffffff


	//   ....[20]....
        /*05e4*/ 	.word	0xffffffff


	//   ....[21]....
        /*05e8*/ 	.word	0xffffffff


	//   ....[22]....
        /*05ec*/ 	.word	0xffffffff


	//   ....[23]....
        /*05f0*/ 	.word	0xffffffff


	//   ....[24]....
        /*05f4*/ 	.word	0xffffffff


	//   ....[25]....
        /*05f8*/ 	.word	0xffffffff


	//   ....[26]....
        /*05fc*/ 	.word	0xffffffff


	//   ....[27]....
        /*0600*/ 	.word	0xffffffff


	//   ....[28]....
        /*0604*/ 	.word	0xffffffff


	//   ....[29]....
        /*0608*/ 	.word	0xffffffff


	//   ....[30]....
        /*060c*/ 	.word	0xffffffff


	//   ....[31]....
        /*0610*/ 	.word	0xffffffff


	//   ....[32]....
        /*0614*/ 	.word	0xffffffff


	//   ....[33]....
        /*0618*/ 	.word	0xffffffff


	//   ....[34]....
        /*061c*/ 	.word	0xffffffff


	//   ....[35]....
        /*0620*/ 	.word	0xffffffff


	//   ....[36]....
        /*0624*/ 	.word	0xffffffff


	//   ....[37]....
        /*0628*/ 	.word	0xffffffff


	//   ....[38]....
        /*062c*/ 	.word	0xffffffff


	//   ....[39]....
        /*0630*/ 	.word	0xffffffff


	//   ....[40]....
        /*0634*/ 	.word	0xffffffff


	//   ....[41]....
        /*0638*/ 	.word	0xffffffff


	//   ....[42]....
        /*063c*/ 	.word	0xffffffff


	//   ....[43]....
        /*0640*/ 	.word	0xffffffff


	//   ....[44]....
        /*0644*/ 	.word	0xffffffff


	//   ....[45]....
        /*0648*/ 	.word	0xffffffff


	//   ....[46]....
        /*064c*/ 	.word	0xffffffff


	//   ....[47]....
        /*0650*/ 	.word	0xffffffff


	//   ....[48]....
        /*0654*/ 	.word	0xffffffff


	//   ....[49]....
        /*0658*/ 	.word	0xffffffff


	//   ....[50]....
        /*065c*/ 	.word	0xffffffff


	//   ....[51]....
        /*0660*/ 	.word	0xffffffff


	//   ....[52]....
        /*0664*/ 	.word	0xffffffff


	//   ....[53]....
        /*0668*/ 	.word	0xffffffff


	//   ....[54]....
        /*066c*/ 	.word	0xffffffff


	//   ....[55]....
        /*0670*/ 	.word	0xffffffff


	//   ....[56]....
        /*0674*/ 	.word	0xffffffff


	//   ....[57]....
        /*0678*/ 	.word	0xffffffff


	//   ....[58]....
        /*067c*/ 	.word	0xffffffff


	//   ....[59]....
        /*0680*/ 	.word	0xffffffff


	//   ....[60]....
        /*0684*/ 	.word	0xffffffff


	//   ....[61]....
        /*0688*/ 	.word	0xffffffff


	//   ....[62]....
        /*068c*/ 	.word	0xffffffff


	//   ....[63]....
        /*0690*/ 	.word	0xffffffff


	//   ....[64]....
        /*0694*/ 	.word	0xffffffff


	//   ....[65]....
        /*0698*/ 	.word	0xffffffff


	//   ....[66]....
        /*069c*/ 	.word	0xffffffff


	//   ....[67]....
        /*06a0*/ 	.word	0xffffffff


	//   ....[68]....
        /*06a4*/ 	.word	0xffffffff


	//   ....[69]....
        /*06a8*/ 	.word	0xffffffff


	//   ....[70]....
        /*06ac*/ 	.word	0xffffffff


	//   ....[71]....
        /*06b0*/ 	.word	0xffffffff


	//   ....[72]....
        /*06b4*/ 	.word	0xffffffff


	//   ....[73]....
        /*06b8*/ 	.word	0xffffffff


	//   ....[74]....
        /*06bc*/ 	.word	0xffffffff


	//   ....[75]....
        /*06c0*/ 	.word	0xffffffff


	//   ....[76]....
        /*06c4*/ 	.word	0xffffffff


	//   ....[77]....
        /*06c8*/ 	.word	0xffffffff


	//   ....[78]....
        /*06cc*/ 	.word	0xffffffff


	//   ....[79]....
        /*06d0*/ 	.word	0xffffffff


	//   ....[80]....
        /*06d4*/ 	.word	0xffffffff


	//   ....[81]....
        /*06d8*/ 	.word	0xffffffff


	//   ....[82]....
        /*06dc*/ 	.word	0xffffffff


	//   ....[83]....
        /*06e0*/ 	.word	0xffffffff


	//   ....[84]....
        /*06e4*/ 	.word	0xffffffff


	//   ....[85]....
        /*06e8*/ 	.word	0xffffffff


	//   ....[86]....
        /*06ec*/ 	.word	0xffffffff


	//   ....[87]....
        /*06f0*/ 	.word	0xffffffff


	//   ....[88]....
        /*06f4*/ 	.word	0xffffffff


	//   ....[89]....
        /*06f8*/ 	.word	0xffffffff


	//   ....[90]....
        /*06fc*/ 	.word	0xffffffff


	//   ....[91]....
        /*0700*/ 	.word	0xffffffff


	//   ....[92]....
        /*0704*/ 	.word	0xffffffff


	//   ....[93]....
        /*0708*/ 	.word	0xffffffff


	//   ....[94]....
        /*070c*/ 	.word	0xffffffff


	//   ....[95]....
        /*0710*/ 	.word	0xffffffff


	//   ....[96]....
        /*0714*/ 	.word	0xffffffff


	//   ....[97]....
        /*0718*/ 	.word	0xffffffff


	//   ....[98]....
        /*071c*/ 	.word	0xffffffff


	//   ....[99]....
        /*0720*/ 	.word	0xffffffff


	//   ....[100]....
        /*0724*/ 	.word	0xffffffff


	//   ....[101]....
        /*0728*/ 	.word	0xffffffff


	//   ....[102]....
        /*072c*/ 	.word	0xffffffff


	//   ....[103]....
        /*0730*/ 	.word	0xffffffff


	//   ....[104]....
        /*0734*/ 	.word	0xffffffff


	//   ....[105]....
        /*0738*/ 	.word	0xffffffff


	//   ....[106]....
        /*073c*/ 	.word	0xffffffff


	//   ....[107]....
        /*0740*/ 	.word	0xffffffff


	//   ....[108]....
        /*0744*/ 	.word	0xffffffff


	//   ....[109]....
        /*0748*/ 	.word	0xffffffff


	//   ....[110]....
        /*074c*/ 	.word	0xffffffff


	//   ....[111]....
        /*0750*/ 	.word	0xffffffff


	//   ....[112]....
        /*0754*/ 	.word	0xffffffff


	//   ....[113]....
        /*0758*/ 	.word	0xffffffff


	//   ....[114]....
        /*075c*/ 	.word	0xffffffff


	//   ....[115]....
        /*0760*/ 	.word	0xffffffff


	//   ....[116]....
        /*0764*/ 	.word	0xffffffff


	//   ....[117]....
        /*0768*/ 	.word	0xffffffff


	//   ....[118]....
        /*076c*/ 	.word	0xffffffff


	//   ....[119]....
        /*0770*/ 	.word	0xffffffff


	//   ....[120]....
        /*0774*/ 	.word	0xffffffff


	//   ....[121]....
        /*0778*/ 	.word	0xffffffff


	//   ....[122]....
        /*077c*/ 	.word	0xffffffff


	//   ....[123]....
        /*0780*/ 	.word	0xffffffff


	//   ....[124]....
        /*0784*/ 	.word	0xffffffff


	//   ....[125]....
        /*0788*/ 	.word	0xffffffff


	//   ....[126]....
        /*078c*/ 	.word	0xffffffff


	//   ....[127]....
        /*0790*/ 	.word	0xffffffff


	//   ....[128]....
        /*0794*/ 	.word	0xffffffff


	//   ....[129]....
        /*0798*/ 	.word	0xffffffff


	//   ....[130]....
        /*079c*/ 	.word	0xffffffff


	//   ....[131]....
        /*07a0*/ 	.word	0xffffffff


	//   ....[132]....
        /*07a4*/ 	.word	0xffffffff


	//   ....[133]....
        /*07a8*/ 	.word	0xffffffff


	//   ....[134]....
        /*07ac*/ 	.word	0xffffffff


	//   ....[135]....
        /*07b0*/ 	.word	0xffffffff


	//   ....[136]....
        /*07b4*/ 	.word	0xffffffff


	//   ....[137]....
        /*07b8*/ 	.word	0xffffffff


	//   ....[138]....
        /*07bc*/ 	.word	0xffffffff


	//   ....[139]....
        /*07c0*/ 	.word	0xffffffff


	//----- nvinfo : EIATTR_COOP_GROUP_INSTR_OFFSETS
	.align		4
.L_186:
        /*07c4*/ 	.byte	0x04, 0x28
        /*07c6*/ 	.short	(.L_188 - .L_187)


	//   ....[0]....
.L_187:
        /*07c8*/ 	.word	0x00000050


	//   ....[1]....
        /*07cc*/ 	.word	0x00001560


	//   ....[2]....
        /*07d0*/ 	.word	0x00001580


	//   ....[3]....
        /*07d4*/ 	.word	0x00001670


	//   ....[4]....
        /*07d8*/ 	.word	0x00001680


	//   ....[5]....
        /*07dc*/ 	.word	0x00001760


	//   ....[6]....
        /*07e0*/ 	.word	0x00001780


	//   ....[7]....
        /*07e4*/ 	.word	0x00001860


	//   ....[8]....
        /*07e8*/ 	.word	0x00001870


	//   ....[9]....
        /*07ec*/ 	.word	0x00001950


	//   ....[10]....
        /*07f0*/ 	.word	0x00001970


	//   ....[11]....
        /*07f4*/ 	.word	0x00001a50


	//   ....[12]....
        /*07f8*/ 	.word	0x00001a60


	//   ....[13]....
        /*07fc*/ 	.word	0x00001b40


	//   ....[14]....
        /*0800*/ 	.word	0x00001b60


	//   ....[15]....
        /*0804*/ 	.word	0x00001c40


	//   ....[16]....
        /*0808*/ 	.word	0x00001c50


	//   ....[17]....
        /*080c*/ 	.word	0x00004020


	//   ....[18]....
        /*0810*/ 	.word	0x00004050


	//   ....[19]....
        /*0814*/ 	.word	0x00004af0


	//   ....[20]....
        /*0818*/ 	.word	0x00004b70


	//   ....[21]....
        /*081c*/ 	.word	0x00004b90


	//   ....[22]....
        /*0820*/ 	.word	0x00004bb0


	//   ....[23]....
        /*0824*/ 	.word	0x00004c80


	//   ....[24]....
        /*0828*/ 	.word	0x00004fb0


	//   ....[25]....
        /*082c*/ 	.word	0x00005a40


	//   ....[26]....
        /*0830*/ 	.word	0x00005be0


	//   ....[27]....
        /*0834*/ 	.word	0x00005c30


	//   ....[28]....
        /*0838*/ 	.word	0x00005cb0


	//   ....[29]....
        /*083c*/ 	.word	0x00008c90


	//   ....[30]....
        /*0840*/ 	.word	0x00008f80


	//   ....[31]....
        /*0844*/ 	.word	0x00009860


	//   ....[32]....
        /*0848*/ 	.word	0x00009890


	//   ....[33]....
        /*084c*/ 	.word	0x0000adb0


	//   ....[34]....
        /*0850*/ 	.word	0x0000b140


	//   ....[35]....
        /*0854*/ 	.word	0x0000b210


	//   ....[36]....
        /*0858*/ 	.word	0x0000b4a0


	//   ....[37]....
        /*085c*/ 	.word	0x0000b520


	//   ....[38]....
        /*0860*/ 	.word	0x0000b6f0


	//   ....[39]....
        /*0864*/ 	.word	0x0000b7b0


	//   ....[40]....
        /*0868*/ 	.word	0x0000b960


	//   ....[41]....
        /*086c*/ 	.word	0x00010410


	//   ....[42]....
        /*0870*/ 	.word	0x00010450


	//   ....[43]....
        /*0874*/ 	.word	0x00010490


	//   ....[44]....
        /*0878*/ 	.word	0x00010500


	//   ....[45]....
        /*087c*/ 	.word	0x00010860


	//   ....[46]....
        /*0880*/ 	.word	0x00010af0


	//   ....[47]....
        /*0884*/ 	.word	0x00010b50


	//   ....[48]....
        /*0888*/ 	.word	0x00010d80


	//   ....[49]....
        /*088c*/ 	.word	0x00013af0


	//   ....[50]....
        /*0890*/ 	.word	0x00013b60


	//   ....[51]....
        /*0894*/ 	.word	0x00013b70


	//   ....[52]....
        /*0898*/ 	.word	0x00013b80


	//   ....[53]....
        /*089c*/ 	.word	0x00013bb0


	//   ....[54]....
        /*08a0*/ 	.word	0x00013bd0


	//   ....[55]....
        /*08a4*/ 	.word	0x00013be0


	//   ....[56]....
        /*08a8*/ 	.word	0x00013bf0


	//   ....[57]....
        /*08ac*/ 	.word	0x00014950


	//   ....[58]....
        /*08b0*/ 	.word	0x00014d70


	//   ....[59]....
        /*08b4*/ 	.word	0x00014d90


	//   ....[60]....
        /*08b8*/ 	.word	0x00014da0


	//   ....[61]....
        /*08bc*/ 	.word	0x00014db0


	//   ....[62]....
        /*08c0*/ 	.word	0x00014dc0


	//   ....[63]....
        /*08c4*/ 	.word	0x00014dd0


	//   ....[64]....
        /*08c8*/ 	.word	0x00014de0


	//   ....[65]....
        /*08cc*/ 	.word	0x00014df0


	//   ....[66]....
        /*08d0*/ 	.word	0x00014f60


	//   ....[67]....
        /*08d4*/ 	.word	0x00014f90


	//   ....[68]....
        /*08d8*/ 	.word	0x00014fb0


	//   ....[69]....
        /*08dc*/ 	.word	0x00014fc0


	//   ....[70]....
        /*08e0*/ 	.word	0x00014fe0


	//   ....[71]....
        /*08e4*/ 	.word	0x00015000


	//   ....[72]....
        /*08e8*/ 	.word	0x00015090


	//   ....[73]....
        /*08ec*/ 	.word	0x000150c0


	//   ....[74]....
        /*08f0*/ 	.word	0x00015150


	//   ....[75]....
        /*08f4*/ 	.word	0x00015180


	//   ....[76]....
        /*08f8*/ 	.word	0x00015190


	//   ....[77]....
        /*08fc*/ 	.word	0x000151a0


	//   ....[78]....
        /*0900*/ 	.word	0x000151b0


	//   ....[79]....
        /*0904*/ 	.word	0x000151c0


	//   ....[80]....
        /*0908*/ 	.word	0x00015310


	//   ....[81]....
        /*090c*/ 	.word	0x00015320


	//   ....[82]....
        /*0910*/ 	.word	0x00015850


	//   ....[83]....
        /*0914*/ 	.word	0x00015870


	//   ....[84]....
        /*0918*/ 	.word	0x00015900


	//   ....[85]....
        /*091c*/ 	.word	0x00015910


	//   ....[86]....
        /*0920*/ 	.word	0x00015990


	//   ....[87]....
        /*0924*/ 	.word	0x000159b0


	//   ....[88]....
        /*0928*/ 	.word	0x00015a30


	//   ....[89]....
        /*092c*/ 	.word	0x00015a40


	//   ....[90]....
        /*0930*/ 	.word	0x00015ac0


	//   ....[91]....
        /*0934*/ 	.word	0x00015ae0


	//   ....[92]....
        /*0938*/ 	.word	0x00015b60


	//   ....[93]....
        /*093c*/ 	.word	0x00015b70


	//   ....[94]....
        /*0940*/ 	.word	0x00015bf0


	//   ....[95]....
        /*0944*/ 	.word	0x00015c10


	//   ....[96]....
        /*0948*/ 	.word	0x00015c90


	//   ....[97]....
        /*094c*/ 	.word	0x00015ca0


	//   ....[98]....
        /*0950*/ 	.word	0x00015db0


	//   ....[99]....
        /*0954*/ 	.word	0x00015ea0


	//   ....[100]....
        /*0958*/ 	.word	0x00015f10


	//   ....[101]....
        /*095c*/ 	.word	0x00015f80


	//   ....[102]....
        /*0960*/ 	.word	0x00015fe0


	//   ....[103]....
        /*0964*/ 	.word	0x00016050


	//   ....[104]....
        /*0968*/ 	.word	0x000160c0


	//   ....[105]....
        /*096c*/ 	.word	0x00016130


	//   ....[106]....
        /*0970*/ 	.word	0x00016190


	//   ....[107]....
        /*0974*/ 	.word	0x00016200


	//   ....[108]....
        /*0978*/ 	.word	0x00016270


	//   ....[109]....
        /*097c*/ 	.word	0x000162e0


	//   ....[110]....
        /*0980*/ 	.word	0x00016340


	//   ....[111]....
        /*0984*/ 	.word	0x000163b0


	//   ....[112]....
        /*0988*/ 	.word	0x00016420


	//   ....[113]....
        /*098c*/ 	.word	0x00016490


	//   ....[114]....
        /*0990*/ 	.word	0x000164f0


	//   ....[115]....
        /*0994*/ 	.word	0x00016550


	//   ....[116]....
        /*0998*/ 	.word	0x000165b0


	//   ....[117]....
        /*099c*/ 	.word	0x00016600


	//   ....[118]....
        /*09a0*/ 	.word	0x00016660


	//   ....[119]....
        /*09a4*/ 	.word	0x000166b0


	//   ....[120]....
        /*09a8*/ 	.word	0x00016710


	//   ....[121]....
        /*09ac*/ 	.word	0x00016760


	//   ....[122]....
        /*09b0*/ 	.word	0x000167c0


	//   ....[123]....
        /*09b4*/ 	.word	0x00016830


	//   ....[124]....
        /*09b8*/ 	.word	0x000168a0


	//   ....[125]....
        /*09bc*/ 	.word	0x00016910


	//   ....[126]....
        /*09c0*/ 	.word	0x00016970


	//   ....[127]....
        /*09c4*/ 	.word	0x000169e0


	//   ....[128]....
        /*09c8*/ 	.word	0x00016a50


	//   ....[129]....
        /*09cc*/ 	.word	0x00016ac0


	//   ....[130]....
        /*09d0*/ 	.word	0x00016b20


	//   ....[131]....
        /*09d4*/ 	.word	0x00016b90


	//   ....[132]....
        /*09d8*/ 	.word	0x00016c00


	//   ....[133]....
        /*09dc*/ 	.word	0x00016c70


	//   ....[134]....
        /*09e0*/ 	.word	0x00016cd0


	//   ....[135]....
        /*09e4*/ 	.word	0x00016d40


	//   ....[136]....
        /*09e8*/ 	.word	0x00016db0


	//   ....[137]....
        /*09ec*/ 	.word	0x00016e20


	//   ....[138]....
        /*09f0*/ 	.word	0x00016e80


	//   ....[139]....
        /*09f4*/ 	.word	0x00016ef0


	//----- nvinfo : EIATTR_EXIT_INSTR_OFFSETS
	.align		4
.L_188:
        /*09f8*/ 	.byte	0x04, 0x1c
        /*09fa*/ 	.short	(.L_190 - .L_189)


	//   ....[0]....
.L_189:
        /*09fc*/ 	.word	0x000000a0


	//   ....[1]....
        /*0a00*/ 	.word	0x00015e50


	//----- nvinfo : EIATTR_MAX_THREADS
	.align		4
.L_190:
        /*0a04*/ 	.byte	0x04, 0x05
        /*0a06*/ 	.short	(.L_192 - .L_191)
.L_191:
        /*0a08*/ 	.word	0x00000080
        /*0a0c*/ 	.word	0x00000001
        /*0a10*/ 	.word	0x00000001


	//----- nvinfo : EIATTR_CRS_STACK_SIZE
	.align		4
.L_192:
        /*0a14*/ 	.byte	0x04, 0x1e
        /*0a16*/ 	.short	(.L_194 - .L_193)
.L_193:
        /*0a18*/ 	.word	0x00000000
.L_194:


//--------------------- .nv.info._ZN7cutlass13device_kernelIN5flash19enable_sm80_to_sm89INS1_16FlashAttnFwdSm80INS1_25CollectiveMainloopFwdSm80ILi4ELi1ELb0EN4cute5tupleIJNS5_1CILi128EEENS7_ILi112EEENS7_ILi64EEEEEELi64ENS_6half_tEfNS_4arch4Sm80ELb1ELb0ELb1ELb1ELb0ELb0ELb1ELb0EEENS1_21CollectiveEpilogueFwdINS6_IJS8_SA_S9_EEENS6_IJNS7_ILi1EEESI_SI_EEESC_SE_Li128ELb1ELb1ELb0ELb0EEENS1_19SingleTileSchedulerILb1ELb0ELb1ELi128EEEEEEEEEvNT_6ParamsE --------------------------
	.section	.nv.info._ZN7cutlass13device_kernelIN5flash19enable_sm80_to_sm89INS1_16FlashAttnFwdSm80INS1_25CollectiveMainloopFwdSm80ILi4ELi1ELb0EN4cute5tupleIJNS5_1CILi128EEENS7_ILi112EEENS7_ILi64EEEEEELi64ENS_6half_tEfNS_4arch4Sm80ELb1ELb0ELb1ELb1ELb0ELb0ELb1ELb0EEENS1_21CollectiveEpilogueFwdINS6_IJS8_SA_S9_EEENS6_IJNS7_ILi1EEESI_SI_EEESC_SE_Li128ELb1ELb1ELb0ELb0EEENS1_19SingleTileSchedulerILb1ELb0ELb1ELi128EEEEEEEEEvNT_6ParamsE,"",@"SHT_CUDA_INFO"
	.sectionflags	@""
	.align	4


	//----- nvinfo : EIATTR_CUDA_API_VERSION
	.align		4
        /*0000*/ 	.byte	0x04, 0x37
        /*0002*/ 	.short	(.L_196 - .L_195)
.L_195:
        /*0004*/ 	.word	0x00000082


	//----- nvinfo : EIATTR_SW2861232_WAR
	.align		4
.L_196:
        /*0008*/ 	.byte	0x01, 0x35
	.zero		2


	//----- nvinfo : EIATTR_PARAM_CBANK
	.align		4
        /*000c*/ 	.byte	0x04, 0x0a
        /*000e*/ 	.short	(.L_198 - .L_197)
	.align		4
.L_197:
        /*0010*/ 	.word	index@(.nv.constant0._ZN7cutlass13device_kernelIN5flash19enable_sm80_to_sm89INS1_16FlashAttnFwdSm80INS1_25CollectiveMainloopFwdSm80ILi4ELi1ELb0EN4cute5tupleIJNS5_1CILi128EEENS7_ILi112EEENS7_ILi64EEEEEELi64ENS_6half_tEfNS_4arch4Sm80ELb1ELb0ELb1ELb1ELb0ELb0ELb1ELb0EEENS1_21CollectiveEpilogueFwdINS6_IJS8_SA_S9_EEENS6_IJNS7_ILi1EEESI_SI_EEESC_SE_Li128ELb1ELb1ELb0ELb0EEENS1_19SingleTileSchedulerILb1ELb0ELb1ELi128EEEEEEEEEvNT_6ParamsE)
        /*0014*/ 	.short	0x0160
        /*0016*/ 	.short	0x0418


	//----- nvinfo : EIATTR_CBANK_PARAM_SIZE
	.align		4
.L_198:
        /*0018*/ 	.byte	0x03, 0x19
        /*001a*/ 	.short	0x0418


	//----- nvinfo : EIATTR_KPARAM_INFO
	.align		4
        /*001c*/ 	.byte	0x04, 0x17
        /*001e*/ 	.short	(.L_200 - .L_199)
.L_199:
        /*0020*/ 	.word	0x00000000
        /*0024*/ 	.short	0x0000
        /*0026*/ 	.short	0x0000
        /*0028*/ 	.byte	0x00, 0xf0, 0x61, 0x10


	//----- nvinfo : EIATTR_MAXREG_COUNT
	.align		4
.L_200:
        /*002c*/ 	.byte	0x03, 0x1b
        /*002e*/ 	.short	0x00ff


	//----- nvinfo : EIATTR_NUM_BARRIERS
	.align		4
        /*0030*/ 	.byte	0x02, 0x4c
        /*0032*/ 	.byte	0x02
	.zero		1


	//----- nvinfo : EIATTR_ANNOTATIONS
	.align		4
        /*0034*/ 	.byte	0x04, 0x55
        /*0036*/ 	.short	(.L_202 - .L_201)


	//   ....[0]....
.L_201:
        /* <DEDUP_REMOVED lines=86> */


	//----- nvinfo : EIATTR_MERCURY_ISA_VERSION
	.align		4
.L_202:
        /*0588*/ 	.byte	0x03, 0x5f
        /*058a*/ 	.short	0x0000


	//----- nvinfo : EIATTR_COOP_GROUP_MASK_REGIDS
	.align		4
        /*058c*/ 	.byte	0x04, 0x29
        /*058e*/ 	.short	(.L_204 - .L_203)


	//   ....[0]....
.L_203:
        /*0590*/ 	.word	0xffffffff


	//   ....[1]....
        /*0594*/ 	.word	0xffffffff


	//   ....[2]....
        /*0598*/ 	.word	0xffffffff


	//   ....[3]....
        /*059c*/ 	.word	0xffffffff


	//   ....[4]....
        /*05a0*/ 	.word	0xffffffff


	//   ....[5]....
        /*05a4*/ 	.word	0xffffffff


	//   ....[6]....
        /*05a8*/ 	.word	0xffffffff


	//   ....[7]....
        /*05ac*/ 	.word	0xffffffff


	//   ....[8]....
        /*05b0*/ 	.word	0xffffffff


	//   ....[9]....
        /*05b4*/ 	.word	0xffffffff


	//   ....[10]....
        /*05b8*/ 	.word	0xffffffff


	//   ....[11]....
        /*05bc*/ 	.word	0xffffffff


	//   ....[12]....
        /*05c0*/ 	.word	0xffffffff


	//   ....[13]....
        /*05c4*/ 	.word	0xffffffff


	//   ....[14]....
        /*05c8*/ 	.word	0xffffffff


	//   ....[15]....
        /*05cc*/ 	.word	0xffffffff


	//   ....[16]....
        /*05d0*/ 	.word	0xffffffff


	//   ....[17]....
        /*05d4*/ 	.word	0xffffffff


	//   ....[18]....
        /*05d8*/ 	.word	0xffffffff


	//   ....[19]....
        /*05dc*/ 	.word	0xffffffff


	//   ....[20]....
        /*05e0*/ 	.word	0xffffffff


	//   ....[21]....
        /*05e4*/ 	.word	0xffffffff


	//   ....[22]....
        /*05e8*/ 	.word	0xffffffff


	//   ....[23]....
        /*05ec*/ 	.word	0xffffffff


	//   ....[24]....
        /*05f0*/ 	.word	0xffffffff


	//   ....[25]....
        /*05f4*/ 	.word	0xffffffff


	//   ....[26]....
        /*05f8*/ 	.word	0xffffffff


	//   ....[27]....
        /*05fc*/ 	.word	0xffffffff


	//   ....[28]....
        /*0600*/ 	.word	0xffffffff


	//   ....[29]....
        /*0604*/ 	.word	0xffffffff


	//   ....[30]....
        /*0608*/ 	.word	0xffffffff


	//   ....[31]....
        /*060c*/ 	.word	0xffffffff


	//   ....[32]....
        /*0610*/ 	.word	0xffffffff


	//   ....[33]....
        /*0614*/ 	.word	0xffffffff


	//   ....[34]....
        /*0618*/ 	.word	0xffffffff


	//   ....[35]....
        /*061c*/ 	.word	0xffffffff


	//   ....[36]....
        /*0620*/ 	.word	0xffffffff


	//   ....[37]....
        /*0624*/ 	.word	0xffffffff


	//   ....[38]....
        /*0628*/ 	.word	0xffffffff


	//   ....[39]....
        /*062c*/ 	.word	0xffffffff


	//   ....[40]....
        /*0630*/ 	.word	0xffffffff


	//   ....[41]....
        /*0634*/ 	.word	0xffffffff


	//   ....[42]....
        /*0638*/ 	.word	0xffffffff


	//   ....[43]....
        /*063c*/ 	.word	0xffffffff


	//   ....[44]....
        /*0640*/ 	.word	0xffffffff


	//   ....[45]....
        /*0644*/ 	.word	0xffffffff


	//   ....[46]....
        /*0648*/ 	.word	0xffffffff


	//   ....[47]....
        /*064c*/ 	.word	0xffffffff


	//   ....[48]....
        /*0650*/ 	.word	0xffffffff


	//   ....[49]....
        /*0654*/ 	.word	0xffffffff


	//   ....[50]....
        /*0658*/ 	.word	0xffffffff


	//   ....[51]....
        /*065c*/ 	.word	0xffffffff


	//   ....[52]....
        /*0660*/ 	.word	0xffffffff


	//   ....[53]....
        /*0664*/ 	.word	0xffffffff


	//   ....[54]....
        /*0668*/ 	.word	0xffffffff


	//   ....[55]....
        /*066c*/ 	.word	0xffffffff


	//   ....[56]....
        /*0670*/ 	.word	0xffffffff


	//   ....[57]....
        /*0674*/ 	.word	0xffffffff


	//   ....[58]....
        /*0678*/ 	.word	0xffffffff


	//   ....[59]....
        /*067c*/ 	.word	0xffffffff


	//   ....[60]....
        /*0680*/ 	.word	0xffffffff


	//   ....[61]....
        /*0684*/ 	.word	0xffffffff


	//   ....[62]....
        /*0688*/ 	.word	0xffffffff


	//   ....[63]....
        /*068c*/ 	.word	0xffffffff


	//   ....[64]....
        /*0690*/ 	.word	0xffffffff


	//   ....[65]....
        /*0694*/ 	.word	0xffffffff


	//   ....[66]....
        /*0698*/ 	.word	0xffffffff


	//   ....[67]....
        /*069c*/ 	.word	0xffffffff


	//   ....[68]....
        /*06a0*/ 	.word	0xffffffff


	//   ....[69]....
        /*06a4*/ 	.word	0xffffffff


	//   ....[70]....
        /*06a8*/ 	.word	0xffffffff


	//   ....[71]....
        /*06ac*/ 	.word	0xffffffff


	//   ....[72]....
        /*06b0*/ 	.word	0xffffffff


	//   ....[73]....
        /*06b4*/ 	.word	0xffffffff


	//   ....[74]....
        /*06b8*/ 	.word	0xffffffff


	//   ....[75]....
        /*06bc*/ 	.word	0xffffffff


	//   ....[76]....
        /*06c0*/ 	.word	0xffffffff


	//   ....[77]....
        /*06c4*/ 	.word	0xffffffff


	//   ....[78]....
        /*06c8*/ 	.word	0xffffffff


	//   ....[79]....
        /*06cc*/ 	.word	0xffffffff


	//   ....[80]....
        /*06d0*/ 	.word	0xffffffff


	//   ....[81]....
        /*06d4*/ 	.word	0xffffffff


	//   ....[82]....
        /*06d8*/ 	.word	0xffffffff


	//   ....[83]....
        /*06dc*/ 	.word	0xffffffff


	//   ....[84]....
        /*06e0*/ 	.word	0xffffffff


	//   ....[85]....
        /*06e4*/ 	.word	0xffffffff


	//   ....[86]....
        /*06e8*/ 	.word	0xffffffff


	//   ....[87]....
        /*06ec*/ 	.word	0xffffffff


	//   ....[88]....
        /*06f0*/ 	.word	0xffffffff


	//   ....[89]....
        /*06f4*/ 	.word	0xffffffff


	//   ....[90]....
        /*06f8*/ 	.word	0xffffffff


	//   ....[91]....
        /*06fc*/ 	.word	0xffffffff


	//   ....[92]....
        /*0700*/ 	.word	0xffffffff


	//   ....[93]....
        /*0704*/ 	.word	0xffffffff


	//   ....[94]....
        /*0708*/ 	.word	0xffffffff


	//   ....[95]....
        /*070c*/ 	.word	0xffffffff


	//   ....[96]....
        /*0710*/ 	.word	0xffffffff


	//----- nvinfo : EIATTR_COOP_GROUP_INSTR_OFFSETS
	.align		4
.L_204:
        /*0714*/ 	.byte	0x04, 0x28
        /*0716*/ 	.short	(.L_206 - .L_205)


	//   ....[0]....
.L_205:
        /*0718*/ 	.word	0x00000090


	//   ....[1]....
        /*071c*/ 	.word	0x00001020


	//   ....[2]....
        /*0720*/ 	.word	0x00001050


	//   ....[3]....
        /*0724*/ 	.word	0x000011f0


	//   ....[4]....
        /*0728*/ 	.word	0x00001220


	//   ....[5]....
        /*072c*/ 	.word	0x000012b0


	//   ....[6]....
        /*0730*/ 	.word	0x000012e0


	//   ....[7]....
        /*0734*/ 	.word	0x00001370


	//   ....[8]....
        /*0738*/ 	.word	0x000013a0


	//   ....[9]....
        /*073c*/ 	.word	0x00001430


	//   ....[10]....
        /*0740*/ 	.word	0x00001460


	//   ....[11]....
        /*0744*/ 	.word	0x000014f0


	//   ....[12]....
        /*0748*/ 	.word	0x00001520


	//   ....[13]....
        /*074c*/ 	.word	0x000015b0


	//   ....[14]....
        /*0750*/ 	.word	0x000015e0


	//   ....[15]....
        /*0754*/ 	.word	0x00001660


	//   ....[16]....
        /*0758*/ 	.word	0x000016a0


	//   ....[17]....
        /*075c*/ 	.word	0x00003be0


	//   ....[18]....
        /*0760*/ 	.word	0x00003bf0


	//   ....[19]....
        /*0764*/ 	.word	0x00003c10


	//   ....[20]....
        /*0768*/ 	.word	0x00004d70


	//   ....[21]....
        /*076c*/ 	.word	0x00004da0


	//   ....[22]....
        /*0770*/ 	.word	0x00004db0


	//   ....[23]....
        /*0774*/ 	.word	0x00004df0


	//   ....[24]....
        /*0778*/ 	.word	0x00004e20


	//   ....[25]....
        /*077c*/ 	.word	0x00004e60


	//   ....[26]....
        /*0780*/ 	.word	0x00004e70


	//   ....[27]....
        /*0784*/ 	.word	0x000057a0


	//   ....[28]....
        /*0788*/ 	.word	0x00005820


	//   ....[29]....
        /*078c*/ 	.word	0x00009370


	//   ....[30]....
        /*0790*/ 	.word	0x000094f0


	//   ....[31]....
        /*0794*/ 	.word	0x00009530


	//   ....[32]....
        /*0798*/ 	.word	0x00009600


	//   ....[33]....
        /*079c*/ 	.word	0x0000acf0


	//   ....[34]....
        /*07a0*/ 	.word	0x0000ae00


	//   ....[35]....
        /*07a4*/ 	.word	0x0000b4d0


	//   ....[36]....
        /*07a8*/ 	.word	0x0000b530


	//   ....[37]....
        /*07ac*/ 	.word	0x0000b670


	//   ....[38]....
        /*07b0*/ 	.word	0x0000b7c0


	//   ....[39]....
        /*07b4*/ 	.word	0x0000b800


	//   ....[40]....
        /*07b8*/ 	.word	0x0000b8f0


	//   ....[41]....
        /*07bc*/ 	.word	0x000105c0


	//   ....[42]....
        /*07c0*/ 	.word	0x00010670


	//   ....[43]....
        /*07c4*/ 	.word	0x000106c0


	//   ....[44]....
        /*07c8*/ 	.word	0x00010750


	//   ....[45]....
        /*07cc*/ 	.word	0x000109c0


	//   ....[46]....
        /*07d0*/ 	.word	0x00010a60


	//   ....[47]....
        /*07d4*/ 	.word	0x00010b90


	//   ....[48]....
        /*07d8*/ 	.word	0x00010d80


	//   ....[49]....
        /*07dc*/ 	.word	0x00014550


	//   ....[50]....
        /*07e0*/ 	.word	0x00014560


	//   ....[51]....
        /*07e4*/ 	.word	0x00014570


	//   ....[52]....
        /*07e8*/ 	.word	0x00014580


	//   ....[53]....
        /*07ec*/ 	.word	0x000145b0


	//   ....[54]....
        /*07f0*/ 	.word	0x000145d0


	//   ....[55]....
        /*07f4*/ 	.word	0x000145f0


	//   ....[56]....
        /*07f8*/ 	.word	0x00014600


	//   ....[57]....
        /*07fc*/ 	.word	0x000158d0


	//   ....[58]....
        /*0800*/ 	.word	0x00015940


	//   ....[59]....
        /*0804*/ 	.word	0x00015970


	//   ....[60]....
        /*0808*/ 	.word	0x000159a0


	//   ....[61]....
        /*080c*/ 	.word	0x000159e0


	//   ....[62]....
        /*0810*/ 	.word	0x00015a10


	//   ....[63]....
        /*0814*/ 	.word	0x00015a40


	//   ....[64]....
        /*0818*/ 	.word	0x00015a50


	//   ....[65]....
        /*081c*/ 	.word	0x00015b30


	//   ....[66]....
        /*0820*/ 	.word	0x00015b90


	//   ....[67]....
        /*0824*/ 	.word	0x00015bc0


	//   ....[68]....
        /*0828*/ 	.word	0x00015c20


	//   ....[69]....
        /*082c*/ 	.word	0x00015c30


	//   ....[70]....
        /*0830*/ 	.word	0x00015c40


	//   ....[71]....
        /*0834*/ 	.word	0x00015c60


	//   ....[72]....
        /*0838*/ 	.word	0x00015cc0


	//   ....[73]....
        /*083c*/ 	.word	0x00015d70


	//   ....[74]....
        /*0840*/ 	.word	0x00015d80


	//   ....[75]....
        /*0844*/ 	.word	0x00015db0


	//   ....[76]....
        /*0848*/ 	.word	0x00015dc0


	//   ....[77]....
        /*084c*/ 	.word	0x00015dd0


	//   ....[78]....
        /*0850*/ 	.word	0x00015de0


	//   ....[79]....
        /*0854*/ 	.word	0x00015e60


	//   ....[80]....
        /*0858*/ 	.word	0x00015e70


	//   ....[81]....
        /*085c*/ 	.word	0x000165d0


	//   ....[82]....
        /*0860*/ 	.word	0x00016610


	//   ....[83]....
        /*0864*/ 	.word	0x00016640


	//   ....[84]....
        /*0868*/ 	.word	0x00016670


	//   ....[85]....
        /*086c*/ 	.word	0x000166a0


	//   ....[86]....
        /*0870*/ 	.word	0x000166d0


	//   ....[87]....
        /*0874*/ 	.word	0x00016700


	//   ....[88]....
        /*0878*/ 	.word	0x00016720


	//   ....[89]....
        /*087c*/ 	.word	0x00016740


	//   ....[90]....
        /*0880*/ 	.word	0x00016770


	//   ....[91]....
        /*0884*/ 	.word	0x00016780


	//   ....[92]....
        /*0888*/ 	.word	0x00016790


	//   ....[93]....
        /*088c*/ 	.word	0x000167a0


	//   ....[94]....
        /*0890*/ 	.word	0x000167b0


	//   ....[95]....
        /*0894*/ 	.word	0x000167e0


	//   ....[96]....
        /*0898*/ 	.word	0x00016800


	//----- nvinfo : EIATTR_EXIT_INSTR_OFFSETS
	.align		4
.L_206:
        /*089c*/ 	.byte	0x04, 0x1c
        /*089e*/ 	.short	(.L_208 - .L_207)


	//   ....[0]....
.L_207:
        /*08a0*/ 	.word	0x00000370


	//   ....[1]....
        /*08a4*/ 	.word	0x00015f10


	//   ....[2]....
        /*08a8*/ 	.word	0x00015f50


	//   ....[3]....
        /*08ac*/ 	.word	0x00016960


	//   ....[4]....
        /*08b0*/ 	.word	0x000169a0


	//----- nvinfo : EIATTR_CTAIDZ_USED
	.align		4
.L_208:
        /*08b4*/ 	.byte	0x01, 0x04
	.zero		2


	//----- nvinfo : EIATTR_MAX_THREADS
	.align		4
        /*08b8*/ 	.byte	0x04, 0x05
        /*08ba*/ 	.short	(.L_210 - .L_209)
.L_209:
        /*08bc*/ 	.word	0x00000080
        /*08c0*/ 	.word	0x00000001
        /*08c4*/ 	.word	0x00000001


	//----- nvinfo : EIATTR_CRS_STACK_SIZE
	.align		4
.L_210:
        /*08c8*/ 	.byte	0x04, 0x1e
        /*08ca*/ 	.short	(.L_212 - .L_211)
.L_211:
        /*08cc*/ 	.word	0x00000000
.L_212:


//--------------------- .nv.info._ZN7cutlass13device_kernelIN5flash19enable_sm80_to_sm89INS1_16FlashAttnFwdSm80INS1_25CollectiveMainloopFwdSm80ILi4ELi1ELb0EN4cute5tupleIJNS5_1CILi128EEENS7_ILi112EEENS7_ILi64EEEEEELi64ENS_6half_tEfNS_4arch4Sm80ELb1ELb0ELb1ELb1ELb0ELb1ELb1ELb0EEENS1_21CollectiveEpilogueFwdINS6_IJS8_SA_S9_EEENS6_IJNS7_ILi1EEESI_SI_EEESC_SE_Li128ELb1ELb1ELb0ELb0EEENS1_19SingleTileSchedulerILb1ELb0ELb1ELi128EEEEEEEEEvNT_6ParamsE --------------------------
	.section	.nv.info._ZN7cutlass13device_kernelIN5flash19enable_sm80_to_sm89INS1_16FlashAttnFwdSm80INS1_25CollectiveMainloopFwdSm80ILi4ELi1ELb0EN4cute5tupleIJNS5_1CILi128EEENS7_ILi112EEENS7_ILi64EEEEEELi64ENS_6half_tEfNS_4arch4Sm80ELb1ELb0ELb1ELb1ELb0ELb1ELb1ELb0EEENS1_21CollectiveEpilogueFwdINS6_IJS8_SA_S9_EEENS6_IJNS7_ILi1EEESI_SI_EEESC_SE_Li128ELb1ELb1ELb0ELb0EEENS1_19SingleTileSchedulerILb1ELb0ELb1ELi128EEEEEEEEEvNT_6ParamsE,"",@"SHT_CUDA_INFO"
	.sectionflags	@""
	.align	4


	//----- nvinfo : EIATTR_CUDA_API_VERSION
	.align		4
        /*0000*/ 	.byte	0x04, 0x37
        /*0002*/ 	.short	(.L_214 - .L_213)
.L_213:
        /*0004*/ 	.word	0x00000082


	//----- nvinfo : EIATTR_SW2861232_WAR
	.align		4
.L_214:
        /*0008*/ 	.byte	0x01, 0x35
	.zero		2


	//----- nvinfo : EIATTR_PARAM_CBANK
	.align		4
        /*000c*/ 	.byte	0x04, 0x0a
        /*000e*/ 	.short	(.L_216 - .L_215)
	.align		4
.L_215:
        /*0010*/ 	.word	index@(.nv.constant0._ZN7cutlass13device_kernelIN5flash19enable_sm80_to_sm89INS1_16FlashAttnFwdSm80INS1_25CollectiveMainloopFwdSm80ILi4ELi1ELb0EN4cute5tupleIJNS5_1CILi128EEENS7_ILi112EEENS7_ILi64EEEEEELi64ENS_6half_tEfNS_4arch4Sm80ELb1ELb0ELb1ELb1ELb0ELb1ELb1ELb0EEENS1_21CollectiveEpilogueFwdINS6_IJS8_SA_S9_EEENS6_IJNS7_ILi1EEESI_SI_EEESC_SE_Li128ELb1ELb1ELb0ELb0EEENS1_19SingleTileSchedulerILb1ELb0ELb1ELi128EEEEEEEEEvNT_6ParamsE)
        /*0014*/ 	.short	0x0160
        /*0016*/ 	.short	0x0418


	//----- nvinfo : EIATTR_CBANK_PARAM_SIZE
	.align		4
.L_216:
        /*0018*/ 	.byte	0x03, 0x19
        /*001a*/ 	.short	0x0418


	//----- nvinfo : EIATTR_KPARAM_INFO
	.align		4
        /*001c*/ 	.byte	0x04, 0x17
        /*001e*/ 	.short	(.L_218 - .L_217)
.L_217:
        /*0020*/ 	.word	0x00000000
        /*0024*/ 	.short	0x0000
        /*0026*/ 	.short	0x0000
        /*0028*/ 	.byte	0x00, 0xf0, 0x61, 0x10


	//----- nvinfo : EIATTR_MAXREG_COUNT
	.align		4
.L_218:
        /*002c*/ 	.byte	0x03, 0x1b
        /*002e*/ 	.short	0x00ff


	//----- nvinfo : EIATTR_NUM_BARRIERS
	.align		4
        /*0030*/ 	.byte	0x02, 0x4c
        /*0032*/ 	.byte	0x02
	.zero		1


	//----- nvinfo : EIATTR_ANNOTATIONS
	.align		4
        /*0034*/ 	.byte	0x04, 0x55
        /*0036*/ 	.short	(.L_220 - .L_219)


	//   ....[0]....
.L_219:
        /* <DEDUP_REMOVED lines=91> */


	//----- nvinfo : EIATTR_MERCURY_ISA_VERSION
	.align		4
.L_220:
        /*05d0*/ 	.byte	0x03, 0x5f
        /*05d2*/ 	.short	0x0000


	//----- nvinfo : EIATTR_COOP_GROUP_MASK_REGIDS
	.align		4
        /*05d4*/ 	.byte	0x04, 0x29
        /*05d6*/ 	.short	(.L_222 - .L_221)


	//   ....[0]....
.L_221:
        /*05d8*/ 	.word	0xffffffff


	//   ....[1]....
        /*05dc*/ 	.word	0xffffffff


	//   ....[2]....
        /*05e0*/ 	.word	0xffffffff


	//   ....[3]....
        /*05e4*/ 	.word	0xffffffff


	//   ....[4]....
        /*05e8*/ 	.word	0xffffffff


	//   ....[5]....
        /*05ec*/ 	.word	0xffffffff


	//   ....[6]....
        /*05f0*/ 	.word	0xffffffff


	//   ....[7]....
        /*05f4*/ 	.word	0xffffffff


	//   ....[8]....
        /*05f8*/ 	.word	0xffffffff


	//   ....[9]....
        /*05fc*/ 	.word	0xffffffff


	//   ....[10]....
        /*0600*/ 	.word	0xffffffff


	//   ....[11]....
        /*0604*/ 	.word	0xffffffff


	//   ....[12]....
        /*0608*/ 	.word	0xffffffff


	//   ....[13]....
        /*060c*/ 	.word	0xffffffff


	//   ....[14]....
        /*0610*/ 	.word	0xffffffff


	//   ....[15]....
        /*0614*/ 	.word	0xffffffff


	//   ....[16]....
        /*0618*/ 	.word	0xffffffff


	//   ....[17]....
        /*061c*/ 	.word	0xffffffff


	//   ....[18]....
        /*0620*/ 	.word	0xffffffff


	//   ....[19]....
        /*0624*/ 	.word	0xffffffff


	//   ....[20]....
        /*0628*/ 	.word	0xffffffff


	//   ....[21]....
        /*062c*/ 	.word	0xffffffff


	//   ....[22]....
        /*0630*/ 	.word	0xffffffff


	//   ....[23]....
        /*0634*/ 	.word	0xffffffff


	//   ....[24]....
        /*0638*/ 	.word	0xffffffff


	//   ....[25]....
        /*063c*/ 	.word	0xffffffff


	//   ....[26]....
        /*0640*/ 	.word	0xffffffff


	//   ....[27]....
        /*0644*/ 	.word	0xffffffff


	//   ....[28]....
        /*0648*/ 	.word	0xffffffff


	//   ....[29]....
        /*064c*/ 	.word	0xffffffff


	//   ....[30]....
        /*0650*/ 	.word	0xffffffff


	//   ....[31]....
        /*0654*/ 	.word	0xffffffff


	//   ....[32]....
        /*0658*/ 	.word	0xffffffff


	//   ....[33]....
        /*065c*/ 	.word	0xffffffff


	//   ....[34]....
        /*0660*/ 	.word	0xffffffff


	//   ....[35]....
        /*0664*/ 	.word	0xffffffff


	//   ....[36]....
        /*0668*/ 	.word	0xffffffff


	//   ....[37]....
        /*066c*/ 	.word	0xffffffff


	//   ....[38]....
        /*0670*/ 	.word	0xffffffff


	//   ....[39]....
        /*0674*/ 	.word	0xffffffff


	//   ....[40]....
        /*0678*/ 	.word	0xffffffff


	//   ....[41]....
        /*067c*/ 	.word	0xffffffff


	//   ....[42]....
        /*0680*/ 	.word	0xffffffff


	//   ....[43]....
        /*0684*/ 	.word	0xffffffff


	//   ....[44]....
        /*0688*/ 	.word	0xffffffff


	//   ....[45]....
        /*068c*/ 	.word	0xffffffff


	//   ....[46]....
        /*0690*/ 	.word	0xffffffff


	//   ....[47]....
        /*0694*/ 	.word	0xffffffff


	//   ....[48]....
        /*0698*/ 	.word	0xffffffff


	//   ....[49]....
        /*069c*/ 	.word	0xffffffff


	//   ....[50]....
        /*06a0*/ 	.word	0xffffffff


	//   ....[51]....
        /*06a4*/ 	.word	0xffffffff


	//   ....[52]....
        /*06a8*/ 	.word	0xffffffff


	//   ....[53]....
        /*06ac*/ 	.word	0xffffffff


	//   ....[54]....
        /*06b0*/ 	.word	0xffffffff


	//   ....[55]....
        /*06b4*/ 	.word	0xffffffff


	//   ....[56]....
        /*06b8*/ 	.word	0xffffffff


	//   ....[57]....
        /*06bc*/ 	.word	0xffffffff


	//   ....[58]....
        /*06c0*/ 	.word	0xffffffff


	//   ....[59]....
        /*06c4*/ 	.word	0xffffffff


	//   ....[60]....
        /*06c8*/ 	.word	0xffffffff


	//   ....[61]....
        /*06cc*/ 	.word	0xffffffff


	//   ....[62]....
        /*06d0*/ 	.word	0xffffffff


	//   ....[63]....
        /*06d4*/ 	.word	0xffffffff


	//   ....[64]....
        /*06d8*/ 	.word	0xffffffff


	//   ....[65]....
        /*06dc*/ 	.word	0xffffffff


	//   ....[66]....
        /*06e0*/ 	.word	0xffffffff


	//   ....[67]....
        /*06e4*/ 	.word	0xffffffff


	//   ....[68]....
        /*06e8*/ 	.word	0xffffffff


	//   ....[69]....
        /*06ec*/ 	.word	0xffffffff


	//   ....[70]....
        /*06f0*/ 	.word	0xffffffff


	//   ....[71]....
        /*06f4*/ 	.word	0xffffffff


	//   ....[72]....
        /*06f8*/ 	.word	0xffffffff


	//   ....[73]....
        /*06fc*/ 	.word	0xffffffff


	//   ....[74]....
        /*0700*/ 	.word	0xffffffff


	//   ....[75]....
        /*0704*/ 	.word	0xffffffff


	//   ....[76]....
        /*0708*/ 	.word	0xffffffff


	//   ....[77]....
        /*070c*/ 	.word	0xffffffff


	//   ....[78]....
        /*0710*/ 	.word	0xffffffff


	//   ....[79]....
        /*0714*/ 	.word	0xffffffff


	//   ....[80]....
        /*0718*/ 	.word	0xffffffff


	//   ....[81]....
        /*071c*/ 	.word	0xffffffff


	//   ....[82]....
        /*0720*/ 	.word	0xffffffff


	//   ....[83]....
        /*0724*/ 	.word	0xffffffff


	//   ....[84]....
        /*0728*/ 	.word	0xffffffff


	//   ....[85]....
        /*072c*/ 	.word	0xffffffff


	//   ....[86]....
        /*0730*/ 	.word	0xffffffff


	//   ....[87]....
        /*0734*/ 	.word	0xffffffff


	//   ....[88]....
        /*0738*/ 	.word	0xffffffff


	//   ....[89]....
        /*073c*/ 	.word	0xffffffff


	//   ....[90]....
        /*0740*/ 	.word	0xffffffff


	//   ....[91]....
        /*0744*/ 	.word	0xffffffff


	//   ....[92]....
        /*0748*/ 	.word	0xffffffff


	//   ....[93]....
        /*074c*/ 	.word	0xffffffff


	//   ....[94]....
        /*0750*/ 	.word	0xffffffff


	//   ....[95]....
        /*0754*/ 	.word	0xffffffff


	//   ....[96]....
        /*0758*/ 	.word	0xffffffff


	//   ....[97]....
        /*075c*/ 	.word	0xffffffff


	//   ....[98]....
        /*0760*/ 	.word	0xffffffff


	//   ....[99]....
        /*0764*/ 	.word	0xffffffff


	//   ....[100]....
        /*0768*/ 	.word	0xffffffff


	//   ....[101]....
        /*076c*/ 	.word	0xffffffff


	//   ....[102]....
        /*0770*/ 	.word	0xffffffff


	//   ....[103]....
        /*0774*/ 	.word	0xffffffff


	//   ....[104]....
        /*0778*/ 	.word	0xffffffff


	//   ....[105]....
        /*077c*/ 	.word	0xffffffff


	//   ....[106]....
        /*0780*/ 	.word	0xffffffff


	//   ....[107]....
        /*0784*/ 	.word	0xffffffff


	//   ....[108]....
        /*0788*/ 	.word	0xffffffff


	//   ....[109]....
        /*078c*/ 	.word	0xffffffff


	//   ....[110]....
        /*0790*/ 	.word	0xffffffff


	//   ....[111]....
        /*0794*/ 	.word	0xffffffff


	//   ....[112]....
        /*0798*/ 	.word	0xffffffff


	//   ....[113]....
        /*079c*/ 	.word	0xffffffff


	//   ....[114]....
        /*07a0*/ 	.word	0xffffffff


	//   ....[115]....
        /*07a4*/ 	.word	0xffffffff


	//   ....[116]....
        /*07a8*/ 	.word	0xffffffff


	//   ....[117]....
        /*07ac*/ 	.word	0xffffffff


	//   ....[118]....
        /*07b0*/ 	.word	0xffffffff


	//   ....[119]....
        /*07b4*/ 	.word	0xffffffff


	//   ....[120]....
        /*07b8*/ 	.word	0xffffffff


	//   ....[121]....
        /*07bc*/ 	.word	0xffffffff


	//   ....[122]....
        /*07c0*/ 	.word	0xffffffff


	//   ....[123]....
        /*07c4*/ 	.word	0xffffffff


	//   ....[124]....
        /*07c8*/ 	.word	0xffffffff


	//   ....[125]....
        /*07cc*/ 	.word	0xffffffff


	//   ....[126]....
        /*07d0*/ 	.word	0xffffffff


	//   ....[127]....
        /*07d4*/ 	.word	0xffffffff


	//   ....[128]....
        /*07d8*/ 	.word	0xffffffff


	//----- nvinfo : EIATTR_COOP_GROUP_INSTR_OFFSETS
	.align		4
.L_222:
        /*07dc*/ 	.byte	0x04, 0x28
        /*07de*/ 	.short	(.L_224 - .L_223)


	//   ....[0]....
.L_223:
        /*07e0*/ 	.word	0x00000090


	//   ....[1]....
        /*07e4*/ 	.word	0x00008a90


	//   ....[2]....
        /*07e8*/ 	.word	0x00008ac0


	//   ....[3]....
        /*07ec*/ 	.word	0x00008ce0


	//   ....[4]....
        /*07f0*/ 	.word	0x00008d10


	//   ....[5]....
        /*07f4*/ 	.word	0x00008da0


	//   ....[6]....
        /*07f8*/ 	.word	0x00008dd0


	//   ....[7]....
        /*07fc*/ 	.word	0x00008e60


	//   ....[8]....
        /*0800*/ 	.word	0x00008e90


	//   ....[9]....
        /*0804*/ 	.word	0x00008f20


	//   ....[10]....
        /*0808*/ 	.word	0x00008f50


	//   ....[11]....
        /*080c*/ 	.word	0x00008fe0


	//   ....[12]....
        /*0810*/ 	.word	0x00009010


	//   ....[13]....
        /*0814*/ 	.word	0x000090a0


	//   ....[14]....
        /*0818*/ 	.word	0x000090d0


	//   ....[15]....
        /*081c*/ 	.word	0x00009190


	//   ....[16]....
        /*0820*/ 	.word	0x000091d0


	//   ....[17]....
        /*0824*/ 	.word	0x00009aa0


	//   ....[18]....
        /*0828*/ 	.word	0x00009ac0


	//   ....[19]....
        /*082c*/ 	.word	0x00009ad0


	//   ....[20]....
        /*0830*/ 	.word	0x00009ae0


	//   ....[21]....
        /*0834*/ 	.word	0x00009c50


	//   ....[22]....
        /*0838*/ 	.word	0x00009d10


	//   ....[23]....
        /*083c*/ 	.word	0x00009d50


	//   ....[24]....
        /*0840*/ 	.word	0x00009d90


	//   ....[25]....
        /*0844*/ 	.word	0x00009f30


	//   ....[26]....
        /*0848*/ 	.word	0x00009ff0


	//   ....[27]....
        /*084c*/ 	.word	0x0000a030


	//   ....[28]....
        /*0850*/ 	.word	0x0000a070


	//   ....[29]....
        /*0854*/ 	.word	0x0000a230


	//   ....[30]....
        /*0858*/ 	.word	0x0000a2f0


	//   ....[31]....
        /*085c*/ 	.word	0x0000a330


	//   ....[32]....
        /*0860*/ 	.word	0x0000a370


	//   ....[33]....
        /*0864*/ 	.word	0x0000c000


	//   ....[34]....
        /*0868*/ 	.word	0x0000c020


	//   ....[35]....
        /*086c*/ 	.word	0x0000c050


	//   ....[36]....
        /*0870*/ 	.word	0x0000c060


	//   ....[37]....
        /*0874*/ 	.word	0x0000c140


	//   ....[38]....
        /*0878*/ 	.word	0x0000c180


	//   ....[39]....
        /*087c*/ 	.word	0x0000c1a0


	//   ....[40]....
        /*0880*/ 	.word	0x0000c1b0


	//   ....[41]....
        /*0884*/ 	.word	0x0000c3a0


	//   ....[42]....
        /*0888*/ 	.word	0x0000c3e0


	//   ....[43]....
        /*088c*/ 	.word	0x0000c400


	//   ....[44]....
        /*0890*/ 	.word	0x0000c410


	//   ....[45]....
        /*0894*/ 	.word	0x0000c590


	//   ....[46]....
        /*0898*/ 	.word	0x0000c5d0


	//   ....[47]....
        /*089c*/ 	.word	0x0000c610


	//   ....[48]....
        /*08a0*/ 	.word	0x0000c630


	//   ....[49]....
        /*08a4*/ 	.word	0x00010260


	//   ....[50]....
        /*08a8*/ 	.word	0x000103c0


	//   ....[51]....
        /*08ac*/ 	.word	0x000106e0


	//   ....[52]....
        /*08b0*/ 	.word	0x00011440


	//   ....[53]....
        /*08b4*/ 	.word	0x000114a0


	//   ....[54]....
        /*08b8*/ 	.word	0x000114c0


	//   ....[55]....
        /*08bc*/ 	.word	0x00011560


	//   ....[56]....
        /*08c0*/ 	.word	0x000116e0


	//   ....[57]....
        /*08c4*/ 	.word	0x00011720


	//   ....[58]....
        /*08c8*/ 	.word	0x00011790


	//   ....[59]....
        /*08cc*/ 	.word	0x00011ea0


	//   ....[60]....
        /*08d0*/ 	.word	0x00011f20


	//   ....[61]....
        /*08d4*/ 	.word	0x00015cb0


	//   ....[62]....
        /*08d8*/ 	.word	0x00015d00


	//   ....[63]....
        /*08dc*/ 	.word	0x00015d50


	//   ....[64]....
        /*08e0*/ 	.word	0x00015da0


	//   ....[65]....
        /*08e4*/ 	.word	0x000174c0


	//   ....[66]....
        /*08e8*/ 	.word	0x00017610


	//   ....[67]....
        /*08ec*/ 	.word	0x00017a30


	//   ....[68]....
        /*08f0*/ 	.word	0x00017b70


	//   ....[69]....
        /*08f4*/ 	.word	0x00017e50


	//   ....[70]....
        /*08f8*/ 	.word	0x00017fe0


	//   ....[71]....
        /*08fc*/ 	.word	0x00018070


	//   ....[72]....
        /*0900*/ 	.word	0x000181b0


	//   ....[73]....
        /*0904*/ 	.word	0x0001cd30


	//   ....[74]....
        /*0908*/ 	.word	0x0001cdc0


	//   ....[75]....
        /*090c*/ 	.word	0x0001cdf0


	//   ....[76]....
        /*0910*/ 	.word	0x0001ce90


	//   ....[77]....
        /*0914*/ 	.word	0x0001d190


	//   ....[78]....
        /*0918*/ 	.word	0x0001d230


	//   ....[79]....
        /*091c*/ 	.word	0x0001d380


	//   ....[80]....
        /*0920*/ 	.word	0x0001d4e0


	//   ....[81]....
        /*0924*/ 	.word	0x00020a00


	//   ....[82]....
        /*0928*/ 	.word	0x00020a10


	//   ....[83]....
        /*092c*/ 	.word	0x00020a20


	//   ....[84]....
        /*0930*/ 	.word	0x00020a30


	//   ....[85]....
        /*0934*/ 	.word	0x00020a60


	//   ....[86]....
        /*0938*/ 	.word	0x00020a80


	//   ....[87]....
        /*093c*/ 	.word	0x00020aa0


	//   ....[88]....
        /*0940*/ 	.word	0x00020ab0


	//   ....[89]....
        /*0944*/ 	.word	0x00021d80


	//   ....[90]....
        /*0948*/ 	.word	0x00021de0


	//   ....[91]....
        /*094c*/ 	.word	0x00021e00


	//   ....[92]....
        /*0950*/ 	.word	0x00021e30


	//   ....[93]....
        /*0954*/ 	.word	0x00021e70


	//   ....[94]....
        /*0958*/ 	.word	0x00021ea0


	//   ....[95]....
        /*095c*/ 	.word	0x00021ed0


	//   ....[96]....
        /*0960*/ 	.word	0x00021f00


	//   ....[97]....
        /*0964*/ 	.word	0x00021ff0


	//   ....[98]....
        /*0968*/ 	.word	0x00022000


	//   ....[99]....
        /*096c*/ 	.word	0x00022040


	//   ....[100]....
        /*0970*/ 	.word	0x00022070


	//   ....[101]....
        /*0974*/ 	.word	0x000220c0


	//   ....[102]....
        /*0978*/ 	.word	0x000220e0


	//   ....[103]....
        /*097c*/ 	.word	0x000220f0


	//   ....[104]....
        /*0980*/ 	.word	0x00022150


	//   ....[105]....
        /*0984*/ 	.word	0x00022200


	//   ....[106]....
        /*0988*/ 	.word	0x00022230


	//   ....[107]....
        /*098c*/ 	.word	0x00022260


	//   ....[108]....
        /*0990*/ 	.word	0x00022280


	//   ....[109]....
        /*0994*/ 	.word	0x00022290


	//   ....[110]....
        /*0998*/ 	.word	0x000222a0


	//   ....[111]....
        /*099c*/ 	.word	0x00022320


	//   ....[112]....
        /*09a0*/ 	.word	0x00022330


	//   ....[113]....
        /*09a4*/ 	.word	0x00022a50


	//   ....[114]....
        /*09a8*/ 	.word	0x00022a90


	//   ....[115]....
        /*09ac*/ 	.word	0x00022ac0


	//   ....[116]....
        /*09b0*/ 	.word	0x00022af0


	//   ....[117]....
        /*09b4*/ 	.word	0x00022b20


	//   ....[118]....
        /*09b8*/ 	.word	0x00022b50


	//   ....[119]....
        /*09bc*/ 	.word	0x00022b80


	//   ....[120]....
        /*09c0*/ 	.word	0x00022bb0


	//   ....[121]....
        /*09c4*/ 	.word	0x00022bd0


	//   ....[122]....
        /*09c8*/ 	.word	0x00022bf0


	//   ....[123]....
        /*09cc*/ 	.word	0x00022c00


	//   ....[124]....
        /*09d0*/ 	.word	0x00022c10


	//   ....[125]....
        /*09d4*/ 	.word	0x00022c20


	//   ....[126]....
        /*09d8*/ 	.word	0x00022c30


	//   ....[127]....
        /*09dc*/ 	.word	0x00022c40


	//   ....[128]....
        /*09e0*/ 	.word	0x00022c70


	//----- nvinfo : EIATTR_EXIT_INSTR_OFFSETS
	.align		4
.L_224:
        /*09e4*/ 	.byte	0x04, 0x1c
        /*09e6*/ 	.short	(.L_226 - .L_225)


	//   ....[0]....
.L_225:
        /*09e8*/ 	.word	0x00000370


	//   ....[1]....
        /*09ec*/ 	.word	0x000223d0


	//   ....[2]....
        /*09f0*/ 	.word	0x00022410


	//   ....[3]....
        /*09f4*/ 	.word	0x00022e00


	//   ....[4]....
        /*09f8*/ 	.word	0x00022e40


	//----- nvinfo : EIATTR_CTAIDZ_USED
	.align		4
.L_226:
        /*09fc*/ 	.byte	0x01, 0x04
	.zero		2


	//----- nvinfo : EIATTR_MAX_THREADS
	.align		4
        /*0a00*/ 	.byte	0x04, 0x05
        /*0a02*/ 	.short	(.L_228 - .L_227)
.L_227:
        /*0a04*/ 	.word	0x00000080
        /*0a08*/ 	.word	0x00000001
        /*0a0c*/ 	.word	0x00000001


	//----- nvinfo : EIATTR_CRS_STACK_SIZE
	.align		4
.L_228:
        /*0a10*/ 	.byte	0x04, 0x1e
        /*0a12*/ 	.short	(.L_230 - .L_229)
.L_229:
        /*0a14*/ 	.word	0x00000000
.L_230:


//--------------------- .nv.callgraph             --------------------------
	.section	.nv.callgraph,"",@"SHT_CUDA_CALLGRAPH"
	.align	4
	.sectionentsize	8
	.align		4
        /*0000*/ 	.word	0x00000000
	.align		4
        /*0004*/ 	.word	0xffffffff
	.align		4
        /*0008*/ 	.word	0x00000000
	.align		4
        /*000c*/ 	.word	0xfffffffe
	.align		4
        /*0010*/ 	.word	0x00000000
	.align		4
        /*0014*/ 	.word	0xfffffffd
	.align		4
        /*0018*/ 	.word	0x00000000
	.align		4
        /*001c*/ 	.word	0xfffffffc


//--------------------- .nv.rel.action            --------------------------
	.section	.nv.rel.action,"",@"SHT_CUDA_RELOCINFO"
	.align	8
	.sectionentsize	8
        /*0000*/ 	.byte	0x73, 0x00, 0x00, 0x00, 0x00, 0x00, 0x00, 0x00, 0x00, 0x00, 0x00, 0x11, 0x25, 0x00, 0x05, 0x36


//--------------------- .nv.constant4             --------------------------
	.section	.nv.constant4,"a",@progbits
	.align	8
	.align		8
.nv.constant4:
        /*0000*/ 	.dword	_ZN73_INTERNAL_df11ec02_37_flash_fwd_hdim64_fp16_softcap_sm80_cu_c784774a_36354cuda3std3__45__cpo5beginE
	.align		8
        /*0008*/ 	.dword	_ZN73_INTERNAL_df11ec02_37_flash_fwd_hdim64_fp16_softcap_sm80_cu_c784774a_36354cuda3std3__45__cpo3endE
	.align		8
        /*0010*/ 	.dword	_ZN73_INTERNAL_df11ec02_37_flash_fwd_hdim64_fp16_softcap_sm80_cu_c784774a_36354cuda3std3__45__cpo6cbeginE
	.align		8
        /*0018*/ 	.dword	_ZN73_INTERNAL_df11ec02_37_flash_fwd_hdim64_fp16_softcap_sm80_cu_c784774a_36354cuda3std3__45__cpo4cendE
	.align		8
        /*0020*/ 	.dword	_ZN73_INTERNAL_df11ec02_37_flash_fwd_hdim64_fp16_softcap_sm80_cu_c784774a_36354cuda3std3__475_GLOBAL__N__df11ec02_37_flash_fwd_hdim64_fp16_softcap_sm80_cu_c784774a_36356ignoreE
	.align		8
        /*0028*/ 	.dword	_ZN73_INTERNAL_df11ec02_37_flash_fwd_hdim64_fp16_softcap_sm80_cu_c784774a_36354cuda3std3__419piecewise_constructE
	.align		8
        /*0030*/ 	.dword	_ZN73_INTERNAL_df11ec02_37_flash_fwd_hdim64_fp16_softcap_sm80_cu_c784774a_36354cuda3std3__48in_placeE
	.align		8
        /*0038*/ 	.dword	_ZN73_INTERNAL_df11ec02_37_flash_fwd_hdim64_fp16_softcap_sm80_cu_c784774a_36354cuda3std6ranges3__45__cpo4swapE
	.align		8
        /*0040*/ 	.dword	_ZN73_INTERNAL_df11ec02_37_flash_fwd_hdim64_fp16_softcap_sm80_cu_c784774a_36354cuda3std6ranges3__45__cpo9iter_moveE
	.align		8
        /*0048*/ 	.dword	_ZN73_INTERNAL_df11ec02_37_flash_fwd_hdim64_fp16_softcap_sm80_cu_c784774a_36354cute7productE
	.align		8
        /*0050*/ 	.dword	_ZN73_INTERNAL_df11ec02_37_flash_fwd_hdim64_fp16_softcap_sm80_cu_c784774a_36354cute1_E


//--------------------- .nv.constant0._ZN7cutlass13device_kernelIN5flash19enable_sm80_to_sm89INS1_16FlashAttnFwdSm80INS1_25CollectiveMainloopFwdSm80ILi4ELi1ELb0EN4cute5tupleIJNS5_1CILi128EEENS7_ILi112EEENS7_ILi64EEEEEELi64ENS_6half_tEfNS_4arch4Sm80ELb0ELb0ELb1ELb0ELb0ELb0ELb1ELb0EEENS1_21CollectiveEpilogueFwdINS6_IJS8_SA_S9_EEENS6_IJNS7_ILi1EEESI_SI_EEESC_SE_Li128ELb0ELb1ELb0ELb0EEENS1_19SingleTileSchedulerILb0ELb0ELb1ELi128EEEEEEEEEvNT_6ParamsE --------------------------
	.section	.nv.constant0._ZN7cutlass13device_kernelIN5flash19enable_sm80_to_sm89INS1_16FlashAttnFwdSm80INS1_25CollectiveMainloopFwdSm80ILi4ELi1ELb0EN4cute5tupleIJNS5_1CILi128EEENS7_ILi112EEENS7_ILi64EEEEEELi64ENS_6half_tEfNS_4arch4Sm80ELb0ELb0ELb1ELb0ELb0ELb0ELb1ELb0EEENS1_21CollectiveEpilogueFwdINS6_IJS8_SA_S9_EEENS6_IJNS7_ILi1EEESI_SI_EEESC_SE_Li128ELb0ELb1ELb0ELb0EEENS1_19SingleTileSchedulerILb0ELb0ELb1ELi128EEEEEEEEEvNT_6ParamsE,"a",@progbits
	.sectionflags	@""
	.align	4
.nv.constant0._ZN7cutlass13device_kernelIN5flash19enable_sm80_to_sm89INS1_16FlashAttnFwdSm80INS1_25CollectiveMainloopFwdSm80ILi4ELi1ELb0EN4cute5tupleIJNS5_1CILi128EEENS7_ILi112EEENS7_ILi64EEEEEELi64ENS_6half_tEfNS_4arch4Sm80ELb0ELb0ELb1ELb0ELb0ELb0ELb1ELb0EEENS1_21CollectiveEpilogueFwdINS6_IJS8_SA_S9_EEENS6_IJNS7_ILi1EEESI_SI_EEESC_SE_Li128ELb0ELb1ELb0ELb0EEENS1_19SingleTileSchedulerILb0ELb0ELb1ELi128EEEEEEEEEvNT_6ParamsE:
	.zero		1400


//--------------------- .nv.constant0._ZN7cutlass13device_kernelIN5flash19enable_sm80_to_sm89INS1_16FlashAttnFwdSm80INS1_25CollectiveMainloopFwdSm80ILi4ELi1ELb0EN4cute5tupleIJNS5_1CILi128EEENS7_ILi112EEENS7_ILi64EEEEEELi64ENS_6half_tEfNS_4arch4Sm80ELb0ELb0ELb1ELb1ELb0ELb0ELb1ELb0EEENS1_21CollectiveEpilogueFwdINS6_IJS8_SA_S9_EEENS6_IJNS7_ILi1EEESI_SI_EEESC_SE_Li128ELb1ELb1ELb0ELb0EEENS1_19SingleTileSchedulerILb1ELb0ELb1ELi128EEEEEEEEEvNT_6ParamsE --------------------------
	.section	.nv.constant0._ZN7cutlass13device_kernelIN5flash19enable_sm80_to_sm89INS1_16FlashAttnFwdSm80INS1_25CollectiveMainloopFwdSm80ILi4ELi1ELb0EN4cute5tupleIJNS5_1CILi128EEENS7_ILi112EEENS7_ILi64EEEEEELi64ENS_6half_tEfNS_4arch4Sm80ELb0ELb0ELb1ELb1ELb0ELb0ELb1ELb0EEENS1_21CollectiveEpilogueFwdINS6_IJS8_SA_S9_EEENS6_IJNS7_ILi1EEESI_SI_EEESC_SE_Li128ELb1ELb1ELb0ELb0EEENS1_19SingleTileSchedulerILb1ELb0ELb1ELi128EEEEEEEEEvNT_6ParamsE,"a",@progbits
	.sectionflags	@""
	.align	4
.nv.constant0._ZN7cutlass13device_kernelIN5flash19enable_sm80_to_sm89INS1_16FlashAttnFwdSm80INS1_25CollectiveMainloopFwdSm80ILi4ELi1ELb0EN4cute5tupleIJNS5_1CILi128EEENS7_ILi112EEENS7_ILi64EEEEEELi64ENS_6half_tEfNS_4arch4Sm80ELb0ELb0ELb1ELb1ELb0ELb0ELb1ELb0EEENS1_21CollectiveEpilogueFwdINS6_IJS8_SA_S9_EEENS6_IJNS7_ILi1EEESI_SI_EEESC_SE_Li128ELb1ELb1ELb0ELb0EEENS1_19SingleTileSchedulerILb1ELb0ELb1ELi128EEEEEEEEEvNT_6ParamsE:
	.zero		1400


//--------------------- .nv.constant0._ZN7cutlass13device_kernelIN5flash19enable_sm80_to_sm89INS1_16FlashAttnFwdSm80INS1_25CollectiveMainloopFwdSm80ILi4ELi1ELb0EN4cute5tupleIJNS5_1CILi128EEENS7_ILi112EEENS7_ILi64EEEEEELi64ENS_6half_tEfNS_4arch4Sm80ELb0ELb0ELb1ELb1ELb0ELb1ELb1ELb0EEENS1_21CollectiveEpilogueFwdINS6_IJS8_SA_S9_EEENS6_IJNS7_ILi1EEESI_SI_EEESC_SE_Li128ELb1ELb1ELb0ELb0EEENS1_19SingleTileSchedulerILb1ELb0ELb1ELi128EEEEEEEEEvNT_6ParamsE --------------------------
	.section	.nv.constant0._ZN7cutlass13device_kernelIN5flash19enable_sm80_to_sm89INS1_16FlashAttnFwdSm80INS1_25CollectiveMainloopFwdSm80ILi4ELi1ELb0EN4cute5tupleIJNS5_1CILi128EEENS7_ILi112EEENS7_ILi64EEEEEELi64ENS_6half_tEfNS_4arch4Sm80ELb0ELb0ELb1ELb1ELb0ELb1ELb1ELb0EEENS1_21CollectiveEpilogueFwdINS6_IJS8_SA_S9_EEENS6_IJNS7_ILi1EEESI_SI_EEESC_SE_Li128ELb1ELb1ELb0ELb0EEENS1_19SingleTileSchedulerILb1ELb0ELb1ELi128EEEEEEEEEvNT_6ParamsE,"a",@progbits
	.sectionflags	@""
	.align	4
.nv.constant0._ZN7cutlass13device_kernelIN5flash19enable_sm80_to_sm89INS1_16FlashAttnFwdSm80INS1_25CollectiveMainloopFwdSm80ILi4ELi1ELb0EN4cute5tupleIJNS5_1CILi128EEENS7_ILi112EEENS7_ILi64EEEEEELi64ENS_6half_tEfNS_4arch4Sm80ELb0ELb0ELb1ELb1ELb0ELb1ELb1ELb0EEENS1_21CollectiveEpilogueFwdINS6_IJS8_SA_S9_EEENS6_IJNS7_ILi1EEESI_SI_EEESC_SE_Li128ELb1ELb1ELb0ELb0EEENS1_19SingleTileSchedulerILb1ELb0ELb1ELi128EEEEEEEEEvNT_6ParamsE:
	.zero		1400


//--------------------- .nv.constant0._ZN7cutlass13device_kernelIN5flash19enable_sm80_to_sm89INS1_16FlashAttnFwdSm80INS1_25CollectiveMainloopFwdSm80ILi4ELi1ELb0EN4cute5tupleIJNS5_1CILi128EEENS7_ILi96EEENS7_ILi64EEEEEELi64ENS_6half_tEfNS_4arch4Sm80ELb0ELb1ELb1ELb0ELb0ELb0ELb1ELb0EEENS1_21CollectiveEpilogueFwdINS6_IJS8_SA_S9_EEENS6_IJNS7_ILi1EEESI_SI_EEESC_SE_Li128ELb0ELb1ELb0ELb0EEENS1_19SingleTileSchedulerILb0ELb0ELb1ELi128EEEEEEEEEvNT_6ParamsE --------------------------
	.section	.nv.constant0._ZN7cutlass13device_kernelIN5flash19enable_sm80_to_sm89INS1_16FlashAttnFwdSm80INS1_25CollectiveMainloopFwdSm80ILi4ELi1ELb0EN4cute5tupleIJNS5_1CILi128EEENS7_ILi96EEENS7_ILi64EEEEEELi64ENS_6half_tEfNS_4arch4Sm80ELb0ELb1ELb1ELb0ELb0ELb0ELb1ELb0EEENS1_21CollectiveEpilogueFwdINS6_IJS8_SA_S9_EEENS6_IJNS7_ILi1EEESI_SI_EEESC_SE_Li128ELb0ELb1ELb0ELb0EEENS1_19SingleTileSchedulerILb0ELb0ELb1ELi128EEEEEEEEEvNT_6ParamsE,"a",@progbits
	.sectionflags	@""
	.align	4
.nv.constant0._ZN7cutlass13device_kernelIN5flash19enable_sm80_to_sm89INS1_16FlashAttnFwdSm80INS1_25CollectiveMainloopFwdSm80ILi4ELi1ELb0EN4cute5tupleIJNS5_1CILi128EEENS7_ILi96EEENS7_ILi64EEEEEELi64ENS_6half_tEfNS_4arch4Sm80ELb0ELb1ELb1ELb0ELb0ELb0ELb1ELb0EEENS1_21CollectiveEpilogueFwdINS6_IJS8_SA_S9_EEENS6_IJNS7_ILi1EEESI_SI_EEESC_SE_Li128ELb0ELb1ELb0ELb0EEENS1_19SingleTileSchedulerILb0ELb0ELb1ELi128EEEEEEEEEvNT_6ParamsE:
	.zero		1400


//--------------------- .nv.constant0._ZN7cutlass13device_kernelIN5flash19enable_sm80_to_sm89INS1_16FlashAttnFwdSm80INS1_25CollectiveMainloopFwdSm80ILi4ELi1ELb0EN4cute5tupleIJNS5_1CILi128EEENS7_ILi96EEENS7_ILi64EEEEEELi64ENS_6half_tEfNS_4arch4Sm80ELb0ELb1ELb1ELb1ELb0ELb0ELb1ELb0EEENS1_21CollectiveEpilogueFwdINS6_IJS8_SA_S9_EEENS6_IJNS7_ILi1EEESI_SI_EEESC_SE_Li128ELb1ELb1ELb0ELb0EEENS1_19SingleTileSchedulerILb1ELb0ELb1ELi128EEEEEEEEEvNT_6ParamsE --------------------------
	.section	.nv.constant0._ZN7cutlass13device_kernelIN5flash19enable_sm80_to_sm89INS1_16FlashAttnFwdSm80INS1_25CollectiveMainloopFwdSm80ILi4ELi1ELb0EN4cute5tupleIJNS5_1CILi128EEENS7_ILi96EEENS7_ILi64EEEEEELi64ENS_6half_tEfNS_4arch4Sm80ELb0ELb1ELb1ELb1ELb0ELb0ELb1ELb0EEENS1_21CollectiveEpilogueFwdINS6_IJS8_SA_S9_EEENS6_IJNS7_ILi1EEESI_SI_EEESC_SE_Li128ELb1ELb1ELb0ELb0EEENS1_19SingleTileSchedulerILb1ELb0ELb1ELi128EEEEEEEEEvNT_6ParamsE,"a",@progbits
	.sectionflags	@""
	.align	4
.nv.constant0._ZN7cutlass13device_kernelIN5flash19enable_sm80_to_sm89INS1_16FlashAttnFwdSm80INS1_25CollectiveMainloopFwdSm80ILi4ELi1ELb0EN4cute5tupleIJNS5_1CILi128EEENS7_ILi96EEENS7_ILi64EEEEEELi64ENS_6half_tEfNS_4arch4Sm80ELb0ELb1ELb1ELb1ELb0ELb0ELb1ELb0EEENS1_21CollectiveEpilogueFwdINS6_IJS8_SA_S9_EEENS6_IJNS7_ILi1EEESI_SI_EEESC_SE_Li128ELb1ELb1ELb0ELb0EEENS1_19SingleTileSchedulerILb1ELb0ELb1ELi128EEEEEEEEEvNT_6ParamsE:
	.zero		1400


//--------------------- .nv.constant0._ZN7cutlass13device_kernelIN5flash19enable_sm80_to_sm89INS1_16FlashAttnFwdSm80INS1_25CollectiveMainloopFwdSm80ILi4ELi1ELb0EN4cute5tupleIJNS5_1CILi128EEENS7_ILi96EEENS7_ILi64EEEEEELi64ENS_6half_tEfNS_4arch4Sm80ELb0ELb1ELb1ELb1ELb0ELb1ELb1ELb0EEENS1_21CollectiveEpilogueFwdINS6_IJS8_SA_S9_EEENS6_IJNS7_ILi1EEESI_SI_EEESC_SE_Li128ELb1ELb1ELb0ELb0EEENS1_19SingleTileSchedulerILb1ELb0ELb1ELi128EEEEEEEEEvNT_6ParamsE --------------------------
	.section	.nv.constant0._ZN7cutlass13device_kernelIN5flash19enable_sm80_to_sm89INS1_16FlashAttnFwdSm80INS1_25CollectiveMainloopFwdSm80ILi4ELi1ELb0EN4cute5tupleIJNS5_1CILi128EEENS7_ILi96EEENS7_ILi64EEEEEELi64ENS_6half_tEfNS_4arch4Sm80ELb0ELb1ELb1ELb1ELb0ELb1ELb1ELb0EEENS1_21CollectiveEpilogueFwdINS6_IJS8_SA_S9_EEENS6_IJNS7_ILi1EEESI_SI_EEESC_SE_Li128ELb1ELb1ELb0ELb0EEENS1_19SingleTileSchedulerILb1ELb0ELb1ELi128EEEEEEEEEvNT_6ParamsE,"a",@progbits
	.sectionflags	@""
	.align	4
.nv.constant0._ZN7cutlass13device_kernelIN5flash19enable_sm80_to_sm89INS1_16FlashAttnFwdSm80INS1_25CollectiveMainloopFwdSm80ILi4ELi1ELb0EN4cute5tupleIJNS5_1CILi128EEENS7_ILi96EEENS7_ILi64EEEEEELi64ENS_6half_tEfNS_4arch4Sm80ELb0ELb1ELb1ELb1ELb0ELb1ELb1ELb0EEENS1_21CollectiveEpilogueFwdINS6_IJS8_SA_S9_EEENS6_IJNS7_ILi1EEESI_SI_EEESC_SE_Li128ELb1ELb1ELb0ELb0EEENS1_19SingleTileSchedulerILb1ELb0ELb1ELi128EEEEEEEEEvNT_6ParamsE:
	.zero		1400


//--------------------- .nv.constant0._ZN7cutlass13device_kernelIN5flash19enable_sm80_to_sm89INS1_16FlashAttnFwdSm80INS1_25CollectiveMainloopFwdSm80ILi4ELi1ELb0EN4cute5tupleIJNS5_1CILi128EEENS7_ILi112EEENS7_ILi64EEEEEELi64ENS_6half_tEfNS_4arch4Sm80ELb1ELb0ELb1ELb0ELb0ELb0ELb1ELb0EEENS1_21CollectiveEpilogueFwdINS6_IJS8_SA_S9_EEENS6_IJNS7_ILi1EEESI_SI_EEESC_SE_Li128ELb0ELb1ELb0ELb0EEENS1_30DynamicPersistentTileSchedulerILi128ELi128ELb0ELb1ELb0EEEEEEEEEvNT_6ParamsE --------------------------
	.section	.nv.constant0._ZN7cutlass13device_kernelIN5flash19enable_sm80_to_sm89INS1_16FlashAttnFwdSm80INS1_25CollectiveMainloopFwdSm80ILi4ELi1ELb0EN4cute5tupleIJNS5_1CILi128EEENS7_ILi112EEENS7_ILi64EEEEEELi64ENS_6half_tEfNS_4arch4Sm80ELb1ELb0ELb1ELb0ELb0ELb0ELb1ELb0EEENS1_21CollectiveEpilogueFwdINS6_IJS8_SA_S9_EEENS6_IJNS7_ILi1EEESI_SI_EEESC_SE_Li128ELb0ELb1ELb0ELb0EEENS1_30DynamicPersistentTileSchedulerILi128ELi128ELb0ELb1ELb0EEEEEEEEEvNT_6ParamsE,"a",@progbits
	.sectionflags	@""
	.align	4
.nv.constant0._ZN7cutlass13device_kernelIN5flash19enable_sm80_to_sm89INS1_16FlashAttnFwdSm80INS1_25CollectiveMainloopFwdSm80ILi4ELi1ELb0EN4cute5tupleIJNS5_1CILi128EEENS7_ILi112EEENS7_ILi64EEEEEELi64ENS_6half_tEfNS_4arch4Sm80ELb1ELb0ELb1ELb0ELb0ELb0ELb1ELb0EEENS1_21CollectiveEpilogueFwdINS6_IJS8_SA_S9_EEENS6_IJNS7_ILi1EEESI_SI_EEESC_SE_Li128ELb0ELb1ELb0ELb0EEENS1_30DynamicPersistentTileSchedulerILi128ELi128ELb0ELb1ELb0EEEEEEEEEvNT_6ParamsE:
	.zero		1416


//--------------------- .nv.constant0._ZN7cutlass13device_kernelIN5flash19enable_sm80_to_sm89INS1_16FlashAttnFwdSm80INS1_25CollectiveMainloopFwdSm80ILi4ELi1ELb0EN4cute5tupleIJNS5_1CILi128EEENS7_ILi112EEENS7_ILi64EEEEEELi64ENS_6half_tEfNS_4arch4Sm80ELb1ELb0ELb1ELb1ELb0ELb0ELb1ELb0EEENS1_21CollectiveEpilogueFwdINS6_IJS8_SA_S9_EEENS6_IJNS7_ILi1EEESI_SI_EEESC_SE_Li128ELb1ELb1ELb0ELb0EEENS1_19SingleTileSchedulerILb1ELb0ELb1ELi128EEEEEEEEEvNT_6ParamsE --------------------------
	.section	.nv.constant0._ZN7cutlass13device_kernelIN5flash19enable_sm80_to_sm89INS1_16FlashAttnFwdSm80INS1_25CollectiveMainloopFwdSm80ILi4ELi1ELb0EN4cute5tupleIJNS5_1CILi128EEENS7_ILi112EEENS7_ILi64EEEEEELi64ENS_6half_tEfNS_4arch4Sm80ELb1ELb0ELb1ELb1ELb0ELb0ELb1ELb0EEENS1_21CollectiveEpilogueFwdINS6_IJS8_SA_S9_EEENS6_IJNS7_ILi1EEESI_SI_EEESC_SE_Li128ELb1ELb1ELb0ELb0EEENS1_19SingleTileSchedulerILb1ELb0ELb1ELi128EEEEEEEEEvNT_6ParamsE,"a",@progbits
	.sectionflags	@""
	.align	4
.nv.constant0._ZN7cutlass13device_kernelIN5flash19enable_sm80_to_sm89INS1_16FlashAttnFwdSm80INS1_25CollectiveMainloopFwdSm80ILi4ELi1ELb0EN4cute5tupleIJNS5_1CILi128EEENS7_ILi112EEENS7_ILi64EEEEEELi64ENS_6half_tEfNS_4arch4Sm80ELb1ELb0ELb1ELb1ELb0ELb0ELb1ELb0EEENS1_21CollectiveEpilogueFwdINS6_IJS8_SA_S9_EEENS6_IJNS7_ILi1EEESI_SI_EEESC_SE_Li128ELb1ELb1ELb0ELb0EEENS1_19SingleTileSchedulerILb1ELb0ELb1ELi128EEEEEEEEEvNT_6ParamsE:
	.zero		1400


//--------------------- .nv.constant0._ZN7cutlass13device_kernelIN5flash19enable_sm80_to_sm89INS1_16FlashAttnFwdSm80INS1_25CollectiveMainloopFwdSm80ILi4ELi1ELb0EN4cute5tupleIJNS5_1CILi128EEENS7_ILi112EEENS7_ILi64EEEEEELi64ENS_6half_tEfNS_4arch4Sm80ELb1ELb0ELb1ELb1ELb0ELb1ELb1ELb0EEENS1_21CollectiveEpilogueFwdINS6_IJS8_SA_S9_EEENS6_IJNS7_ILi1EEESI_SI_EEESC_SE_Li128ELb1ELb1ELb0ELb0EEENS1_19SingleTileSchedulerILb1ELb0ELb1ELi128EEEEEEEEEvNT_6ParamsE --------------------------
	.section	.nv.constant0._ZN7cutlass13device_kernelIN5flash19enable_sm80_to_sm89INS1_16FlashAttnFwdSm80INS1_25CollectiveMainloopFwdSm80ILi4ELi1ELb0EN4cute5tupleIJNS5_1CILi128EEENS7_ILi112EEENS7_ILi64EEEEEELi64ENS_6half_tEfNS_4arch4Sm80ELb1ELb0ELb1ELb1ELb0ELb1ELb1ELb0EEENS1_21CollectiveEpilogueFwdINS6_IJS8_SA_S9_EEENS6_IJNS7_ILi1EEESI_SI_EEESC_SE_Li128ELb1ELb1ELb0ELb0EEENS1_19SingleTileSchedulerILb1ELb0ELb1ELi128EEEEEEEEEvNT_6ParamsE,"a",@progbits
	.sectionflags	@""
	.align	4
.nv.constant0._ZN7cutlass13device_kernelIN5flash19enable_sm80_to_sm89INS1_16FlashAttnFwdSm80INS1_25CollectiveMainloopFwdSm80ILi4ELi1ELb0EN4cute5tupleIJNS5_1CILi128EEENS7_ILi112EEENS7_ILi64EEEEEELi64ENS_6half_tEfNS_4arch4Sm80ELb1ELb0ELb1ELb1ELb0ELb1ELb1ELb0EEENS1_21CollectiveEpilogueFwdINS6_IJS8_SA_S9_EEENS6_IJNS7_ILi1EEESI_SI_EEESC_SE_Li128ELb1ELb1ELb0ELb0EEENS1_19SingleTileSchedulerILb1ELb0ELb1ELi128EEEEEEEEEvNT_6ParamsE:
	.zero		1400


//--------------------- .text._ZN7cutlass13device_kernelIN5flash19enable_sm80_to_sm89INS1_16FlashAttnFwdSm80INS1_25CollectiveMainloopFwdSm80ILi4ELi1ELb0EN4cute5tupleIJNS5_1CILi128EEENS7_ILi112EEENS7_ILi64EEEEEELi64ENS_6half_tEfNS_4arch4Sm80ELb0ELb0ELb1ELb0ELb0ELb0ELb1ELb0EEENS1_21CollectiveEpilogueFwdINS6_IJS8_SA_S9_EEENS6_IJNS7_ILi1EEESI_SI_EEESC_SE_Li128ELb0ELb1ELb0ELb0EEENS1_19SingleTileSchedulerILb0ELb0ELb1ELi128EEEEEEEEEvNT_6ParamsE --------------------------
	.section	.text._ZN7cutlass13device_kernelIN5flash19enable_sm80_to_sm89INS1_16FlashAttnFwdSm80INS1_25CollectiveMainloopFwdSm80ILi4ELi1ELb0EN4cute5tupleIJNS5_1CILi128EEENS7_ILi112EEENS7_ILi64EEEEEELi64ENS_6half_tEfNS_4arch4Sm80ELb0ELb0ELb1ELb0ELb0ELb0ELb1ELb0EEENS1_21CollectiveEpilogueFwdINS6_IJS8_SA_S9_EEENS6_IJNS7_ILi1EEESI_SI_EEESC_SE_Li128ELb0ELb1ELb0ELb0EEENS1_19SingleTileSchedulerILb0ELb0ELb1ELi128EEEEEEEEEvNT_6ParamsE,"ax",@progbits
	.sectioninfo	@"SHI_REGISTERS=255"
	.align	128
.text._ZN7cutlass13device_kernelIN5flash19enable_sm80_to_sm89INS1_16FlashAttnFwdSm80INS1_25CollectiveMainloopFwdSm80ILi4ELi1ELb0EN4cute5tupleIJNS5_1CILi128EEENS7_ILi112EEENS7_ILi64EEEEEELi64ENS_6half_tEfNS_4arch4Sm80ELb0ELb0ELb1ELb0ELb0ELb0ELb1ELb0EEENS1_21CollectiveEpilogueFwdINS6_IJS8_SA_S9_EEENS6_IJNS7_ILi1EEESI_SI_EEESC_SE_Li128ELb0ELb1ELb0ELb0EEENS1_19SingleTileSchedulerILb0ELb0ELb1ELi128EEEEEEEEEvNT_6ParamsE:
        .type           _ZN7cutlass13device_kernelIN5flash19enable_sm80_to_sm89INS1_16FlashAttnFwdSm80INS1_25CollectiveMainloopFwdSm80ILi4ELi1ELb0EN4cute5tupleIJNS5_1CILi128EEENS7_ILi112EEENS7_ILi64EEEEEELi64ENS_6half_tEfNS_4arch4Sm80ELb0ELb0ELb1ELb0ELb0ELb0ELb1ELb0EEENS1_21CollectiveEpilogueFwdINS6_IJS8_SA_S9_EEENS6_IJNS7_ILi1EEESI_SI_EEESC_SE_Li128ELb0ELb1ELb0ELb0EEENS1_19SingleTileSchedulerILb0ELb0ELb1ELi128EEEEEEEEEvNT_6ParamsE,@function
        .size           _ZN7cutlass13device_kernelIN5flash19enable_sm80_to_sm89INS1_16FlashAttnFwdSm80INS1_25CollectiveMainloopFwdSm80ILi4ELi1ELb0EN4cute5tupleIJNS5_1CILi128EEENS7_ILi112EEENS7_ILi64EEEEEELi64ENS_6half_tEfNS_4arch4Sm80ELb0ELb0ELb1ELb0ELb0ELb0ELb1ELb0EEENS1_21CollectiveEpilogueFwdINS6_IJS8_SA_S9_EEENS6_IJNS7_ILi1EEESI_SI_EEESC_SE_Li128ELb0ELb1ELb0ELb0EEENS1_19SingleTileSchedulerILb0ELb0ELb1ELi128EEEEEEEEEvNT_6ParamsE,(.L_x_735 - _ZN7cutlass13device_kernelIN5flash19enable_sm80_to_sm89INS1_16FlashAttnFwdSm80INS1_25CollectiveMainloopFwdSm80ILi4ELi1ELb0EN4cute5tupleIJNS5_1CILi128EEENS7_ILi112EEENS7_ILi64EEEEEELi64ENS_6half_tEfNS_4arch4Sm80ELb0ELb0ELb1ELb0ELb0ELb0ELb1ELb0EEENS1_21CollectiveEpilogueFwdINS6_IJS8_SA_S9_EEENS6_IJNS7_ILi1EEESI_SI_EEESC_SE_Li128ELb0ELb1ELb0ELb0EEENS1_19SingleTileSchedulerILb0ELb0ELb1ELi128EEEEEEEEEvNT_6ParamsE)
        .other          _ZN7cutlass13device_kernelIN5flash19enable_sm80_to_sm89INS1_16FlashAttnFwdSm80INS1_25CollectiveMainloopFwdSm80ILi4ELi1ELb0EN4cute5tupleIJNS5_1CILi128EEENS7_ILi112EEENS7_ILi64EEEEEELi64ENS_6half_tEfNS_4arch4Sm80ELb0ELb0ELb1ELb0ELb0ELb0ELb1ELb0EEENS1_21CollectiveEpilogueFwdINS6_IJS8_SA_S9_EEENS6_IJNS7_ILi1EEESI_SI_EEESC_SE_Li128ELb0ELb1ELb0ELb0EEENS1_19SingleTileSchedulerILb0ELb0ELb1ELi128EEEEEEEEEvNT_6ParamsE,@"STO_CUDA_ENTRY STV_DEFAULT"
_ZN7cutlass13device_kernelIN5flash19enable_sm80_to_sm89INS1_16FlashAttnFwdSm80INS1_25CollectiveMainloopFwdSm80ILi4ELi1ELb0EN4cute5tupleIJNS5_1CILi128EEENS7_ILi112EEENS7_ILi64EEEEEELi64ENS_6half_tEfNS_4arch4Sm80ELb0ELb0ELb1ELb0ELb0ELb0ELb1ELb0EEENS1_21CollectiveEpilogueFwdINS6_IJS8_SA_S9_EEENS6_IJNS7_ILi1EEESI_SI_EEESC_SE_Li128ELb0ELb1ELb0ELb0EEENS1_19SingleTileSchedulerILb0ELb0ELb1ELi128EEEEEEEEEvNT_6ParamsE:
[----:B------:R-:W-:-:S03]  /*0000*/  MOV R1, c[0x0][0x28] ;  /* 0x00000a0000017a02 */ /* 0x000fc60000000f00 */
[----:B------:R-:W1:Y:S01]  /*0010*/  S2R R22, SR_CTAID.Z ;  /* 0x0000000000167919 */ /* 0x000e620000002700 */
[----:B------:R-:W-:Y:S02]  /*0020*/  IADD3 R1, R1, -0x98, RZ ;  /* 0xffffff6801017810 */ /* 0x000fe40007ffe0ff */
[----:B-1----:R-:W-:-:S13]  /*0030*/  ISETP.GE.AND P0, PT, R22, RZ, PT ;  /* 0x000000ff1600720c */ /* 0x002fda0003f06270 */
[----:B------:R-:W-:Y:S05]  /*0040*/  @!P0 EXIT ;  /* 0x000000000000894d */ /* 0x000fea0003800000 */
[----:B------:R-:W-:Y:S01]  /*0050*/  ISETP.NE.U32.AND P6, PT, RZ, c[0x0][0x340], PT ;  /* 0x0000d000ff007a0c */ /* 0x000fe20003fc5070 */
[----:B------:R-:W-:-:S03]  /*0060*/  ULDC.64 UR8, c[0x0][0x118] ;  /* 0x0000460000087ab9 */ /* 0x000fc60000000a00 */
[----:B------:R-:W-:-:S13]  /*0070*/  ISETP.NE.AND.EX P6, PT, RZ, c[0x0][0x344], PT, P6 ;  /* 0x0000d100ff007a0c */ /* 0x000fda0003fc5360 */
[----:B------:R-:W-:-:S04]  /*0080*/  @P6 IMAD.MOV.U32 R2, RZ, RZ, 0x4 ;  /* 0x00000004ff026424 */ /* 0x000fc800078e00ff */
[----:B------:R-:W-:-:S05]  /*0090*/  @P6 IMAD.WIDE R2, R22, R2, c[0x0][0x340] ;  /* 0x0000d00016026625 */ /* 0x000fca00078e0202 */
[----:B------:R1:W2:Y:S01]  /*00a0*/  @P6 LDG.E R21, [R2.64] ;  /* 0x0000000802156981 */ /* 0x0002a2000c1e1900 */
[----:B------:R-:W-:Y:S01]  /*00b0*/  IMAD.MOV.U32 R20, RZ, RZ, c[0x0][0x2c4] ;  /* 0x0000b100ff147624 */ /* 0x000fe200078e00ff */
[----:B------:R-:W-:Y:S01]  /*00c0*/  SHF.R.S32.HI R23, RZ, 0x1f, R22 ;  /* 0x0000001fff177819 */ /* 0x000fe20000011416 */
[----:B------:R-:W-:Y:S01]  /*00d0*/  IMAD.MOV.U32 R194, RZ, RZ, c[0x0][0x1d0] ;  /* 0x00007400ffc27624 */ /* 0x000fe200078e00ff */
[----:B------:R-:W3:Y:S01]  /*00e0*/  S2R R43, SR_TID.X ;  /* 0x00000000002b7919 */ /* 0x000ee20000002100 */
[----:B------:R-:W-:Y:S01]  /*00f0*/  IMAD.MOV.U32 R190, RZ, RZ, c[0x0][0x1e0] ;  /* 0x00007800ffbe7624 */ /* 0x000fe200078e00ff */
[C---:B------:R-:W-:Y:S01]  /*0100*/  ISETP.NE.AND P0, PT, R20.reuse, 0x1, PT ;  /* 0x000000011400780c */ /* 0x040fe20003f05270 */
[----:B------:R-:W-:Y:S01]  /*0110*/  IMAD R5, R23, c[0x0][0x1c0], RZ ;  /* 0x0000700017057a24 */ /* 0x000fe200078e02ff */
[----:B------:R-:W4:Y:S01]  /*0120*/  S2R R44, SR_CTAID.Y ;  /* 0x00000000002c7919 */ /* 0x000f220000002600 */
[----:B------:R-:W-:Y:S02]  /*0130*/  IMAD R20, R20, c[0x0][0x168], RZ ;  /* 0x00005a0014147a24 */ /* 0x000fe400078e02ff */
[----:B------:R-:W-:Y:S01]  /*0140*/  IMAD R5, R22, c[0x0][0x1c4], R5 ;  /* 0x0000710016057a24 */ /* 0x000fe200078e0205 */
[----:B------:R-:W5:Y:S01]  /*0150*/  S2R R9, SR_CTAID.X ;  /* 0x0000000000097919 */ /* 0x000f620000002500 */
[----:B------:R-:W-:Y:S01]  /*0160*/  IMAD.MOV.U32 R191, RZ, RZ, c[0x0][0x1e4] ;  /* 0x00007900ffbf7624 */ /* 0x000fe200078e00ff */
[----:B---3--:R-:W-:-:S04]  /*0170*/  SHF.R.S32.HI R25, RZ, 0x1f, R43 ;  /* 0x0000001fff197819 */ /* 0x008fc8000001142b */
[----:B-1----:R-:W-:Y:S01]  /*0180*/  LEA.HI R2, R25, R43, RZ, 0x3 ;  /* 0x0000002b19027211 */ /* 0x002fe200078f18ff */
[----:B----4-:R-:W-:Y:S01]  /*0190*/  IMAD.WIDE.U32 R6, R44, c[0x0][0x1b8], RZ ;  /* 0x00006e002c067a25 */ /* 0x010fe200078e00ff */
[----:B------:R-:W-:Y:S02]  /*01a0*/  SHF.R.S32.HI R45, RZ, 0x1f, R44 ;  /* 0x0000001fff2d7819 */ /* 0x000fe4000001142c */
[----:B------:R-:W-:Y:S02]  /*01b0*/  LOP3.LUT R0, R2, 0xfffffff8, RZ, 0xc0, !PT ;  /* 0xfffffff802007812 */ /* 0x000fe400078ec0ff */
[----:B------:R-:W-:Y:S01]  /*01c0*/  SHF.R.S32.HI R19, RZ, 0x3, R2 ;  /* 0x00000003ff137819 */ /* 0x000fe20000011402 */
[----:B------:R-:W-:Y:S02]  /*01d0*/  IMAD R2, R45, c[0x0][0x1b8], RZ ;  /* 0x00006e002d027a24 */ /* 0x000fe400078e02ff */
[----:B------:R-:W-:Y:S01]  /*01e0*/  IMAD.IADD R40, R43, 0x1, -R0 ;  /* 0x000000012b287824 */ /* 0x000fe200078e0a00 */
[----:B------:R-:W-:Y:S01]  /*01f0*/  SHF.R.S32.HI R24, RZ, 0x1f, R19 ;  /* 0x0000001fff187819 */ /* 0x000fe20000011413 */
[----:B------:R-:W-:-:S02]  /*0200*/  IMAD R2, R44, c[0x0][0x1bc], R2 ;  /* 0x00006f002c027a24 */ /* 0x000fc400078e0202 */
[----:B------:R-:W-:Y:S02]  /*0210*/  IMAD R0, R40, 0x10, R19 ;  /* 0x0000001028007824 */ /* 0x000fe400078e0213 */
[----:B------:R-:W-:Y:S02]  /*0220*/  IMAD.IADD R3, R7, 0x1, R2 ;  /* 0x0000000107037824 */ /* 0x000fe400078e0202 */
[----:B-----5:R-:W-:Y:S02]  /*0230*/  IMAD R8, R9, 0x80, R0 ;  /* 0x0000008009087824 */ /* 0x020fe400078e0200 */
[----:B------:R-:W-:Y:S02]  /*0240*/  IMAD.MOV.U32 R2, RZ, RZ, R6 ;  /* 0x000000ffff027224 */ /* 0x000fe400078e0006 */
[----:B------:R-:W-:Y:S01]  /*0250*/  @P0 IMAD.HI.U32 R4, R8, c[0x0][0x2c8], RZ ;  /* 0x0000b20008040a27 */ /* 0x000fe200078e00ff */
[----:B------:R-:W-:Y:S03]  /*0260*/  STL [R1+0x50], R8 ;  /* 0x0000500801007387 */ /* 0x000fe60000100800 */
[----:B------:R-:W-:Y:S01]  /*0270*/  IMAD.MOV.U32 R0, RZ, RZ, R8 ;  /* 0x000000ffff007224 */ /* 0x000fe200078e0008 */
[----:B------:R-:W-:Y:S01]  /*0280*/  @P0 SHF.R.U32.HI R0, RZ, c[0x0][0x2cc], R4 ;  /* 0x0000b300ff000a19 */ /* 0x000fe20000011604 */
[----:B------:R-:W-:-:S03]  /*0290*/  IMAD.WIDE.U32 R2, R22, c[0x0][0x1c0], R2 ;  /* 0x0000700016027a25 */ /* 0x000fc600078e0002 */
[--C-:B------:R-:W-:Y:S01]  /*02a0*/  SHF.R.S32.HI R6, RZ, 0x1f, R0.reuse ;  /* 0x0000001fff067819 */ /* 0x100fe20000011400 */
[----:B------:R-:W-:Y:S02]  /*02b0*/  IMAD.MOV R4, RZ, RZ, -R0 ;  /* 0x000000ffff047224 */ /* 0x000fe400078e0a00 */
[----:B------:R-:W-:Y:S02]  /*02c0*/  IMAD.IADD R3, R3, 0x1, R5 ;  /* 0x0000000103037824 */ /* 0x000fe400078e0205 */
[----:B------:R-:W-:Y:S02]  /*02d0*/  IMAD R5, R4, c[0x0][0x2c4], R8 ;  /* 0x0000b10004057a24 */ /* 0x000fe400078e0208 */
[----:B------:R-:W-:Y:S02]  /*02e0*/  IMAD R6, R6, c[0x0][0x1b0], RZ ;  /* 0x00006c0006067a24 */ /* 0x000fe400078e02ff */
[----:B------:R-:W-:Y:S01]  /*02f0*/  IMAD.WIDE.U32 R2, R0, c[0x0][0x1b0], R2 ;  /* 0x00006c0000027a25 */ /* 0x000fe200078e0002 */
[----:B------:R-:W-:-:S03]  /*0300*/  SHF.R.S32.HI R4, RZ, 0x1f, R5 ;  /* 0x0000001fff047819 */ /* 0x000fc60000011405 */
[----:B------:R-:W-:Y:S02]  /*0310*/  IMAD R0, R0, c[0x0][0x1b4], R6 ;  /* 0x00006d0000007a24 */ /* 0x000fe400078e0206 */
[----:B------:R-:W-:Y:S02]  /*0320*/  IMAD.SHL.U32 R46, R40, 0x8, RZ ;  /* 0x00000008282e7824 */ /* 0x000fe400078e00ff */
[----:B------:R-:W-:Y:S02]  /*0330*/  IMAD.IADD R3, R3, 0x1, R0 ;  /* 0x0000000103037824 */ /* 0x000fe400078e0200 */
[----:B------:R-:W-:Y:S01]  /*0340*/  IMAD R0, R4, c[0x0][0x1a8], RZ ;  /* 0x00006a0004007a24 */ /* 0x000fe200078e02ff */
[----:B------:R-:W-:Y:S01]  /*0350*/  ISETP.GE.AND P3, PT, R46, c[0x0][0x198], PT ;  /* 0x000066002e007a0c */ /* 0x000fe20003f66270 */
[----:B------:R-:W-:Y:S01]  /*0360*/  IMAD.WIDE.U32 R2, R5, c[0x0][0x1a8], R2 ;  /* 0x00006a0005027a25 */ /* 0x000fe200078e0002 */
[----:B------:R-:W-:-:S03]  /*0370*/  SHF.R.S32.HI R47, RZ, 0x1f, R46 ;  /* 0x0000001fff2f7819 */ /* 0x000fc6000001142e */
[----:B------:R-:W-:Y:S01]  /*0380*/  IMAD R0, R5, c[0x0][0x1ac], R0 ;  /* 0x00006b0005007a24 */ /* 0x000fe200078e0200 */
[----:B------:R-:W-:Y:S01]  /*0390*/  LEA R7, P0, R2, c[0x0][0x160], 0x1 ;  /* 0x0000580002077a11 */ /* 0x000fe200078008ff */
[----:B------:R-:W-:Y:S02]  /*03a0*/  IMAD.SHL.U32 R4, R19, 0x40, RZ ;  /* 0x0000004013047824 */ /* 0x000fe400078e00ff */
[----:B------:R-:W-:Y:S01]  /*03b0*/  IMAD.IADD R6, R3, 0x1, R0 ;  /* 0x0000000103067824 */ /* 0x000fe200078e0200 */
[----:B------:R-:W-:Y:S01]  /*03c0*/  IADD3 R3, R194, 0x6f, RZ ;  /* 0x0000006fc2037810 */ /* 0x000fe20007ffe0ff */
[----:B------:R-:W-:Y:S01]  /*03d0*/  IMAD R9, R9, 0x80, R19 ;  /* 0x0000008009097824 */ /* 0x000fe200078e0213 */
[----:B------:R-:W-:Y:S01]  /*03e0*/  LOP3.LUT R0, R4, 0x1c0, RZ, 0xc0, !PT ;  /* 0x000001c004007812 */ /* 0x000fe200078ec0ff */
[----:B------:R-:W-:Y:S01]  /*03f0*/  SHFL.IDX PT, R8, R7, 0x1, 0x181f ;  /* 0x00381f0007087f89 */ /* 0x000fe200000e0000 */
[----:B------:R-:W-:Y:S02]  /*0400*/  LEA.HI.X R6, R2, c[0x0][0x164], R6, 0x1, P0 ;  /* 0x0000590002067a11 */ /* 0x000fe400000f0c06 */
[----:B------:R-:W-:Y:S01]  /*0410*/  SHF.R.U32.HI R2, RZ, 0x3, R0 ;  /* 0x00000003ff027819 */ /* 0x000fe20000011600 */
[----:B------:R-:W1:Y:S01]  /*0420*/  SHFL.IDX PT, R4, R7, RZ, 0x181f ;  /* 0x00181fff07047589 */ /* 0x000e6200000e0000 */
[----:B------:R-:W-:-:S02]  /*0430*/  LOP3.LUT R0, R0, 0x38, R46, 0xf8, !PT ;  /* 0x0000003800007812 */ /* 0x000fc400078ef82e */
[----:B------:R-:W-:Y:S01]  /*0440*/  ISETP.GE.AND P4, PT, R9, R20, PT ;  /* 0x000000140900720c */ /* 0x000fe20003f86270 */
[----:B------:R-:W3:Y:S01]  /*0450*/  SHFL.IDX PT, R5, R6, RZ, 0x181f ;  /* 0x00181fff06057589 */ /* 0x000ee200000e0000 */
[----:B------:R-:W-:Y:S02]  /*0460*/  LOP3.LUT R0, R0, R2, RZ, 0x3c, !PT ;  /* 0x0000000200007212 */ /* 0x000fe400078e3cff */
[----:B------:R-:W-:Y:S01]  /*0470*/  LEA.HI R2, R25, R43, RZ, 0x6 ;  /* 0x0000002b19027211 */ /* 0x000fe200078f30ff */
[----:B------:R-:W4:Y:S01]  /*0480*/  SHFL.IDX PT, R11, R6, 0x1, 0x181f ;  /* 0x00381f00060b7f89 */ /* 0x000f2200000e0000 */
[C---:B------:R-:W-:Y:S02]  /*0490*/  IADD3 R10, R9.reuse, 0x10, RZ ;  /* 0x00000010090a7810 */ /* 0x040fe40007ffe0ff */
[C---:B------:R-:W-:Y:S01]  /*04a0*/  IADD3 R14, R9.reuse, 0x20, RZ ;  /* 0x00000020090e7810 */ /* 0x040fe20007ffe0ff */
[----:B------:R-:W-:Y:S01]  /*04b0*/  IMAD.SHL.U32 R2, R2, 0x8, RZ ;  /* 0x0000000802027824 */ /* 0x000fe200078e00ff */
[----:B------:R-:W-:Y:S01]  /*04c0*/  ISETP.GE.AND P2, PT, R10, R20, PT ;  /* 0x000000140a00720c */ /* 0x000fe20003f46270 */
[----:B------:R-:W-:Y:S01]  /*04d0*/  SHFL.IDX PT, R12, R6, 0x2, 0x181f ;  /* 0x00581f00060c7f89 */ /* 0x000fe200000e0000 */
[----:B------:R-:W-:-:S02]  /*04e0*/  IADD3 R13, R9, 0x30, RZ ;  /* 0x00000030090d7810 */ /* 0x000fc40007ffe0ff */
[----:B------:R-:W-:Y:S01]  /*04f0*/  LOP3.LUT R195, R0, 0xfffffe00, R2, 0xf8, !PT ;  /* 0xfffffe0000c37812 */ /* 0x000fe200078ef802 */
[----:B------:R-:W5:Y:S01]  /*0500*/  SHFL.IDX PT, R10, R7, 0x2, 0x181f ;  /* 0x00581f00070a7f89 */ /* 0x000f6200000e0000 */
[----:B------:R-:W-:Y:S01]  /*0510*/  IMAD.MOV.U32 R2, RZ, RZ, RZ ;  /* 0x000000ffff027224 */ /* 0x000fe200078e00ff */
[----:B------:R-:W-:Y:S02]  /*0520*/  ISETP.GE.AND P1, PT, R13, R20, PT ;  /* 0x000000140d00720c */ /* 0x000fe40003f26270 */
[----:B------:R-:W-:Y:S01]  /*0530*/  @!P4 IMAD.SHL.U32 R0, R195, 0x2, RZ ;  /* 0x00000002c300c824 */ /* 0x000fe200078e00ff */
[----:B------:R-:W-:Y:S01]  /*0540*/  IADD3 R13, R9, 0x40, RZ ;  /* 0x00000040090d7810 */ /* 0x000fe20007ffe0ff */
[----:B------:R-:W-:Y:S01]  /*0550*/  IMAD.HI R18, R3, -0x6db6db6d, R2 ;  /* 0x9249249303127827 */ /* 0x000fe200078e0202 */
[----:B-1----:R-:W-:Y:S01]  /*0560*/  @!P4 LEA R4, P0, R46, R4, 0x1 ;  /* 0x000000042e04c211 */ /* 0x002fe200078008ff */
[----:B------:R-:W-:Y:S01]  /*0570*/  SHFL.IDX PT, R17, R6, 0x5, 0x181f ;  /* 0x00b81f0006117f89 */ /* 0x000fe200000e0000 */
[----:B------:R-:W-:-:S02]  /*0580*/  ISETP.GE.AND P5, PT, R13, R20, PT ;  /* 0x000000140d00720c */ /* 0x000fc40003fa6270 */
[----:B---3--:R-:W-:Y:S01]  /*0590*/  @!P4 LEA.HI.X R5, R46, R5, R47, 0x1, P0 ;  /* 0x000000052e05c211 */ /* 0x008fe200000f0c2f */
[----:B------:R-:W-:Y:S01]  /*05a0*/  SHFL.IDX PT, R15, R7, 0x6, 0x181f ;  /* 0x00d81f00070f7f89 */ /* 0x000fe200000e0000 */
[----:B------:R-:W-:-:S03]  /*05b0*/  ISETP.GE.AND P0, PT, R14, R20, PT ;  /* 0x000000140e00720c */ /* 0x000fc60003f06270 */
[----:B------:R1:W-:Y:S01]  /*05c0*/  @!P4 LDGSTS.E.BYPASS.LTC128B.128 [R0+0x7100], [R4.64], !P3 ;  /* 0x071000000400cfae */ /* 0x0003e2000d901d48 */
[C---:B------:R-:W-:Y:S02]  /*05d0*/  @!P2 LEA R2, P4, R46.reuse, R8, 0x1 ;  /* 0x000000082e02a211 */ /* 0x040fe400078808ff */
[----:B------:R-:W-:Y:S01]  /*05e0*/  IADD3 R8, R9, 0x50, RZ ;  /* 0x0000005009087810 */ /* 0x000fe20007ffe0ff */
[----:B------:R-:W-:Y:S01]  /*05f0*/  SHFL.IDX PT, R16, R6, 0x6, 0x181f ;  /* 0x00d81f0006107f89 */ /* 0x000fe200000e0000 */
[----:B----4-:R-:W-:Y:S02]  /*0600*/  @!P2 LEA.HI.X R3, R46, R11, R47, 0x1, P4 ;  /* 0x0000000b2e03a211 */ /* 0x010fe400020f0c2f */
[----:B------:R-:W-:Y:S01]  /*0610*/  ISETP.GE.AND P4, PT, R8, R20, PT ;  /* 0x000000140800720c */ /* 0x000fe20003f86270 */
[----:B------:R-:W-:Y:S04]  /*0620*/  SHFL.IDX PT, R11, R7, 0x5, 0x181f ;  /* 0x00b81f00070b7f89 */ /* 0x000fe800000e0000 */
[----:B------:R-:W-:Y:S04]  /*0630*/  SHFL.IDX PT, R8, R7, 0x4, 0x181f ;  /* 0x00981f0007087f89 */ /* 0x000fe800000e0000 */
[----:B------:R-:W-:Y:S04]  /*0640*/  SHFL.IDX PT, R14, R6, 0x7, 0x181f ;  /* 0x00f81f00060e7f89 */ /* 0x000fe800000e0000 */
[----:B------:R-:W-:Y:S04]  /*0650*/  SHFL.IDX PT, R13, R7, 0x7, 0x181f ;  /* 0x00f81f00070d7f89 */ /* 0x000fe800000e0000 */
[----:B------:R-:W-:Y:S01]  /*0660*/  STL [R1+0x28], R195 ;  /* 0x000028c301007387 */ /* 0x000fe20000100800 */
[----:B-1----:R-:W-:-:S03]  /*0670*/  @!P2 IMAD.SHL.U32 R0, R195, 0x2, RZ ;  /* 0x00000002c300a824 */ /* 0x002fc600078e00ff */
[----:B------:R-:W1:Y:S04]  /*0680*/  SHFL.IDX PT, R4, R7, 0x3, 0x181f ;  /* 0x00781f0007047f89 */ /* 0x000e6800000e0000 */
[----:B------:R-:W3:Y:S04]  /*0690*/  SHFL.IDX PT, R5, R6, 0x3, 0x181f ;  /* 0x00781f0006057f89 */ /* 0x000ee800000e0000 */
[----:B------:R5:W-:Y:S04]  /*06a0*/  @!P2 LDGSTS.E.BYPASS.LTC128B.128 [R0+0x7900], [R2.64], !P3 ;  /* 0x079000000200afae */ /* 0x000be8000d901d48 */
[----:B------:R-:W-:Y:S01]  /*06b0*/  STL.64 [R1+0x30], R46 ;  /* 0x0000302e01007387 */ /* 0x000fe20000100a00 */
[----:B-----5:R-:W-:Y:S01]  /*06c0*/  @!P0 LEA R2, P2, R46, R10, 0x1 ;  /* 0x0000000a2e028211 */ /* 0x020fe200078408ff */
[----:B------:R-:W-:Y:S01]  /*06d0*/  IMAD R10, R24, c[0x0][0x1e0], RZ ;  /* 0x00007800180a7a24 */ /* 0x000fe200078e02ff */
[----:B------:R-:W-:-:S02]  /*06e0*/  IADD3 R0, R9, 0x60, RZ ;  /* 0x0000006009007810 */ /* 0x000fc40007ffe0ff */
[----:B------:R-:W-:Y:S01]  /*06f0*/  @!P0 LEA.HI.X R3, R46, R12, R47, 0x1, P2 ;  /* 0x0000000c2e038211 */ /* 0x000fe200010f0c2f */
[----:B------:R-:W-:Y:S01]  /*0700*/  IMAD R10, R19, c[0x0][0x1e4], R10 ;  /* 0x00007900130a7a24 */ /* 0x000fe200078e020a */
[----:B------:R4:W5:Y:S01]  /*0710*/  SHFL.IDX PT, R12, R6, 0x4, 0x181f ;  /* 0x00981f00060c7f89 */ /* 0x00096200000e0000 */
[----:B------:R-:W-:Y:S01]  /*0720*/  ISETP.GE.AND P2, PT, R0, R20, PT ;  /* 0x000000140000720c */ /* 0x000fe20003f46270 */
[----:B------:R-:W-:-:S05]  /*0730*/  @!P0 IMAD.SHL.U32 R0, R195, 0x2, RZ ;  /* 0x00000002c3008824 */ /* 0x000fca00078e00ff */
[----:B------:R1:W-:Y:S01]  /*0740*/  @!P0 LDGSTS.E.BYPASS.LTC128B.128 [R0+0x8100], [R2.64], !P3 ;  /* 0x0810000002008fae */ /* 0x0003e2000d901d48 */
[----:B----4-:R-:W-:Y:S02]  /*0750*/  IADD3 R6, R9, 0x70, RZ ;  /* 0x0000007009067810 */ /* 0x010fe40007ffe0ff */
[----:B-1----:R-:W-:Y:S01]  /*0760*/  @!P1 LEA R2, P0, R46, R4, 0x1 ;  /* 0x000000042e029211 */ /* 0x002fe200078008ff */
[----:B------:R-:W-:-:S03]  /*0770*/  @!P1 IMAD.SHL.U32 R0, R195, 0x2, RZ ;  /* 0x00000002c3009824 */ /* 0x000fc600078e00ff */
[--C-:B---3--:R-:W-:Y:S01]  /*0780*/  @!P1 LEA.HI.X R3, R46, R5, R47.reuse, 0x1, P0 ;  /* 0x000000052e039211 */ /* 0x108fe200000f0c2f */
[----:B------:R-:W-:Y:S01]  /*0790*/  IMAD.WIDE.U32 R4, R19, c[0x0][0x1e0], R46 ;  /* 0x0000780013047a25 */ /* 0x000fe200078e002e */
[----:B------:R-:W-:-:S03]  /*07a0*/  ISETP.GE.AND P0, PT, R6, R20, PT ;  /* 0x000000140600720c */ /* 0x000fc60003f06270 */
[----:B------:R1:W-:Y:S01]  /*07b0*/  @!P1 LDGSTS.E.BYPASS.LTC128B.128 [R0+0x8900], [R2.64], !P3 ;  /* 0x0890000002009fae */ /* 0x0003e2000d901d48 */
[----:B------:R-:W-:-:S04]  /*07c0*/  @!P5 LEA R8, P1, R46, R8, 0x1 ;  /* 0x000000082e08d211 */ /* 0x000fc800078208ff */
[C-C-:B-----5:R-:W-:Y:S01]  /*07d0*/  @!P5 LEA.HI.X R9, R46.reuse, R12, R47.reuse, 0x1, P1 ;  /* 0x0000000c2e09d211 */ /* 0x160fe200008f0c2f */
[----:B------:R-:W-:Y:S01]  /*07e0*/  @!P4 IMAD.SHL.U32 R12, R195, 0x2, RZ ;  /* 0x00000002c30cc824 */ /* 0x000fe200078e00ff */
[C---:B------:R-:W-:Y:S02]  /*07f0*/  @!P4 LEA R6, P1, R46.reuse, R11, 0x1 ;  /* 0x0000000b2e06c211 */ /* 0x040fe400078208ff */
[----:B------:R-:W-:Y:S02]  /*0800*/  SHF.R.U32.HI R11, RZ, 0x1f, R18 ;  /* 0x0000001fff0b7819 */ /* 0x000fe40000011612 */
[----:B------:R-:W-:Y:S02]  /*0810*/  @!P4 LEA.HI.X R7, R46, R17, R47, 0x1, P1 ;  /* 0x000000112e07c211 */ /* 0x000fe400008f0c2f */
[----:B------:R-:W-:Y:S01]  /*0820*/  LEA.HI.SX32 R198, R18, R11, 0x1a ;  /* 0x0000000b12c67211 */ /* 0x000fe200078fd2ff */
[----:B------:R-:W-:-:S03]  /*0830*/  IMAD.SHL.U32 R18, R19, 0x8, RZ ;  /* 0x0000000813127824 */ /* 0x000fc600078e00ff */
[----:B------:R-:W-:Y:S01]  /*0840*/  IADD3 R41, R198, -0x1, RZ ;  /* 0xffffffffc6297810 */ /* 0x000fe20007ffe0ff */
[----:B------:R3:W-:Y:S03]  /*0850*/  STL [R1], R198 ;  /* 0x000000c601007387 */ /* 0x0007e60000100800 */
[----:B------:R-:W-:Y:S01]  /*0860*/  SHF.R.S32.HI R42, RZ, 0x1f, R41 ;  /* 0x0000001fff2a7819 */ /* 0x000fe20000011429 */
[----:B-1----:R-:W-:Y:S02]  /*0870*/  IMAD.IADD R3, R5, 0x1, R10 ;  /* 0x0000000105037824 */ /* 0x002fe400078e020a */
[----:B------:R-:W-:Y:S02]  /*0880*/  IMAD R0, R45, c[0x0][0x1e8], RZ ;  /* 0x00007a002d007a24 */ /* 0x000fe400078e02ff */
[----:B------:R-:W-:Y:S01]  /*0890*/  IMAD.MOV.U32 R2, RZ, RZ, R4 ;  /* 0x000000ffff027224 */ /* 0x000fe200078e0004 */
[----:B------:R-:W-:Y:S01]  /*08a0*/  @!P2 LEA R4, P1, R46, R15, 0x1 ;  /* 0x0000000f2e04a211 */ /* 0x000fe200078208ff */
[----:B------:R-:W-:-:S02]  /*08b0*/  IMAD R0, R44, c[0x0][0x1ec], R0 ;  /* 0x00007b002c007a24 */ /* 0x000fc400078e0200 */
[----:B------:R-:W-:Y:S01]  /*08c0*/  IMAD.WIDE.U32 R2, R44, c[0x0][0x1e8], R2 ;  /* 0x00007a002c027a25 */ /* 0x000fe200078e0002 */
[C-C-:B------:R-:W-:Y:S02]  /*08d0*/  @!P2 LEA.HI.X R5, R46.reuse, R16, R47.reuse, 0x1, P1 ;  /* 0x000000102e05a211 */ /* 0x140fe400008f0c2f */
[C---:B------:R-:W-:Y:S01]  /*08e0*/  @!P0 LEA R10, P1, R46.reuse, R13, 0x1 ;  /* 0x0000000d2e0a8211 */ /* 0x040fe200078208ff */
[----:B------:R-:W-:Y:S01]  /*08f0*/  IMAD.IADD R3, R3, 0x1, R0 ;  /* 0x0000000103037824 */ /* 0x000fe200078e0200 */
[----:B------:R-:W-:Y:S01]  /*0900*/  LEA.HI R13, R25, R43, RZ, 0x4 ;  /* 0x0000002b190d7211 */ /* 0x000fe200078f20ff */
[----:B------:R-:W-:Y:S01]  /*0910*/  @!P5 IMAD.SHL.U32 R0, R195, 0x2, RZ ;  /* 0x00000002c300d824 */ /* 0x000fe200078e00ff */
[----:B------:R-:W-:-:S04]  /*0920*/  @!P0 LEA.HI.X R11, R46, R14, R47, 0x1, P1 ;  /* 0x0000000e2e0b8211 */ /* 0x000fc800008f0c2f */
[----:B------:R1:W-:Y:S04]  /*0930*/  @!P5 LDGSTS.E.BYPASS.LTC128B.128 [R0+0x9100], [R8.64], !P3 ;  /* 0x091000000800dfae */ /* 0x0003e8000d901d48 */
[----:B------:R4:W-:Y:S01]  /*0940*/  @!P4 LDGSTS.E.BYPASS.LTC128B.128 [R12+0x9900], [R6.64], !P3 ;  /* 0x09900000060ccfae */ /* 0x0009e2000d901d48 */
[----:B--2---:R-:W-:Y:S01]  /*0950*/  @P6 SHF.R.S32.HI R17, RZ, 0x1f, R21 ;  /* 0x0000001fff116819 */ /* 0x004fe20000011415 */
[----:B------:R-:W-:Y:S02]  /*0960*/  @!P6 IMAD.MOV.U32 R17, RZ, RZ, R23 ;  /* 0x000000ffff11e224 */ /* 0x000fe400078e0017 */
[----:B------:R-:W-:Y:S02]  /*0970*/  @P6 IMAD.MOV.U32 R16, RZ, RZ, R21 ;  /* 0x000000ffff106224 */ /* 0x000fe400078e0015 */
[----:B------:R-:W-:-:S04]  /*0980*/  @!P6 IMAD.MOV.U32 R16, RZ, RZ, R22 ;  /* 0x000000ffff10e224 */ /* 0x000fc800078e0016 */
[----:B------:R-:W-:-:S04]  /*0990*/  IMAD.WIDE.U32 R26, R16, c[0x0][0x1f0], R2 ;  /* 0x00007c00101a7a25 */ /* 0x000fc800078e0002 */
[----:B------:R-:W-:Y:S01]  /*09a0*/  IMAD.MOV.U32 R196, RZ, RZ, R26 ;  /* 0x000000ffffc47224 */ /* 0x000fe200078e001a */
[----:B------:R3:W-:Y:S01]  /*09b0*/  STL.64 [R1+0x48], R26 ;  /* 0x0000481a01007387 */ /* 0x0007e20000100a00 */
[----:B-1----:R-:W-:Y:S02]  /*09c0*/  @!P2 IMAD.SHL.U32 R0, R195, 0x2, RZ ;  /* 0x00000002c300a824 */ /* 0x002fe400078e00ff */
[----:B------:R-:W-:Y:S02]  /*09d0*/  IMAD.MOV.U32 R8, RZ, RZ, 0x70 ;  /* 0x00000070ff087424 */ /* 0x000fe400078e00ff */
[----:B----4-:R-:W-:Y:S01]  /*09e0*/  IMAD.SHL.U32 R7, R191, 0x20, RZ ;  /* 0x00000020bf077824 */ /* 0x010fe200078e00ff */
[----:B------:R1:W-:Y:S01]  /*09f0*/  @!P2 LDGSTS.E.BYPASS.LTC128B.128 [R0+0xa100], [R4.64], !P3 ;  /* 0x0a1000000400afae */ /* 0x0003e2000d901d48 */
[----:B------:R-:W-:-:S04]  /*0a00*/  IMAD.WIDE.U32 R192, R8, c[0x0][0x1e0], RZ ;  /* 0x0000780008c07a25 */ /* 0x000fc800078e00ff */
[----:B------:R-:W-:-:S05]  /*0a10*/  IMAD R160, R198, -0x70, R8 ;  /* 0xffffff90c6a07824 */ /* 0x000fca00078e0208 */
[----:B------:R-:W-:-:S04]  /*0a20*/  IADD3 R23, R160, c[0x0][0x1d0], -R19 ;  /* 0x00007400a0177a10 */ /* 0x000fc80007ffe813 */
[C---:B------:R-:W-:Y:S02]  /*0a30*/  ISETP.GE.AND P6, PT, R23.reuse, 0x21, PT ;  /* 0x000000211700780c */ /* 0x040fe40003fc6270 */
[C---:B------:R-:W-:Y:S02]  /*0a40*/  ISETP.GE.AND P2, PT, R23.reuse, 0x1, PT ;  /* 0x000000011700780c */ /* 0x040fe40003f46270 */
[----:B------:R-:W-:Y:S01]  /*0a50*/  ISETP.GE.AND P1, PT, R23, 0x11, PT ;  /* 0x000000111700780c */ /* 0x000fe20003f26270 */
[----:B-1----:R-:W-:Y:S02]  /*0a60*/  IMAD R4, R8, c[0x0][0x1e4], RZ ;  /* 0x0000790008047a24 */ /* 0x002fe400078e02ff */
[----:B------:R-:W-:Y:S02]  /*0a70*/  IMAD R0, R17, c[0x0][0x1f0], RZ ;  /* 0x00007c0011007a24 */ /* 0x000fe400078e02ff */
[----:B------:R-:W-:Y:S02]  /*0a80*/  IMAD.IADD R189, R193, 0x1, R4 ;  /* 0x00000001c1bd7824 */ /* 0x000fe400078e0204 */
[----:B------:R-:W-:-:S02]  /*0a90*/  IMAD R4, R16, c[0x0][0x1f4], R0 ;  /* 0x00007d0010047a24 */ /* 0x000fc400078e0200 */
[----:B------:R-:W-:Y:S02]  /*0aa0*/  IMAD R0, R189, R41, RZ ;  /* 0x00000029bd007224 */ /* 0x000fe400078e02ff */
[----:B------:R-:W-:Y:S02]  /*0ab0*/  IMAD.IADD R197, R27, 0x1, R4 ;  /* 0x000000011bc57824 */ /* 0x000fe400078e0204 */
[-C--:B------:R-:W-:Y:S02]  /*0ac0*/  IMAD R4, R42, R192.reuse, R0 ;  /* 0x000000c02a047224 */ /* 0x080fe400078e0200 */
[----:B------:R-:W-:Y:S01]  /*0ad0*/  @!P0 IMAD.SHL.U32 R0, R195, 0x2, RZ ;  /* 0x00000002c3008824 */ /* 0x000fe200078e00ff */
[----:B------:R3:W-:Y:S01]  /*0ae0*/  STL.64 [R1+0x40], R196 ;  /* 0x000040c401007387 */ /* 0x0007e20000100a00 */
[----:B------:R-:W-:-:S03]  /*0af0*/  IMAD.WIDE.U32 R2, R41, R192, R196 ;  /* 0x000000c029027225 */ /* 0x000fc600078e00c4 */
[----:B------:R1:W-:Y:S01]  /*0b00*/  @!P0 LDGSTS.E.BYPASS.LTC128B.128 [R0+0xa900], [R10.64], !P3 ;  /* 0x0a9000000a008fae */ /* 0x0003e2000d901d48 */
[----:B------:R-:W-:Y:S01]  /*0b10*/  IMAD.IADD R3, R3, 0x1, R4 ;  /* 0x0000000103037824 */ /* 0x000fe200078e0204 */
[----:B------:R-:W-:Y:S01]  /*0b20*/  @P2 LEA R6, P5, R2, c[0x0][0x1c8], 0x1 ;  /* 0x0000720002062a11 */ /* 0x000fe200078a08ff */
[----:B------:R-:W-:Y:S01]  /*0b30*/  @P2 IMAD.SHL.U32 R9, R195, 0x2, RZ ;  /* 0x00000002c3092824 */ /* 0x000fe200078e00ff */
[----:B------:R-:W0:Y:S04]  /*0b40*/  LDGDEPBAR ;  /* 0x00000000000079af */ /* 0x000e280000000000 */
[----:B------:R-:W-:Y:S01]  /*0b50*/  BAR.SYNC.DEFER_BLOCKING 0x0 ;  /* 0x0000000000007b1d */ /* 0x000fe20000010000 */
[----:B------:R-:W-:Y:S01]  /*0b60*/  ISETP.GE.AND P0, PT, R46, c[0x0][0x1d4], PT ;  /* 0x000075002e007a0c */ /* 0x000fe20003f06270 */
[C---:B-1----:R-:W-:Y:S01]  /*0b70*/  IMAD.WIDE.U32 R10, R190.reuse, 0x20, RZ ;  /* 0x00000020be0a7825 */ /* 0x042fe200078e00ff */
[----:B------:R-:W-:-:S04]  /*0b80*/  @P1 LEA R0, P4, R190, R2, 0x4 ;  /* 0x00000002be001211 */ /* 0x000fc800078820ff */
[----:B------:R-:W-:Y:S02]  /*0b90*/  @P6 IADD3 R8, P3, R2, R10, RZ ;  /* 0x0000000a02086210 */ /* 0x000fe40007f7e0ff */
[----:B------:R-:W-:Y:S02]  /*0ba0*/  @P1 LEA.HI.X R5, R190, R3, R191, 0x4, P4 ;  /* 0x00000003be051211 */ /* 0x000fe400020f24bf */
[----:B------:R-:W-:Y:S02]  /*0bb0*/  @P6 IADD3.X R10, R3, R11, R7, P3, !PT ;  /* 0x0000000b030a6210 */ /* 0x000fe40001ffe407 */
[----:B------:R-:W-:Y:S02]  /*0bc0*/  @P2 LEA.HI.X R7, R2, c[0x0][0x1cc], R3, 0x1, P5 ;  /* 0x0000730002072a11 */ /* 0x000fe400028f0c03 */
[----:B------:R-:W-:Y:S02]  /*0bd0*/  ISETP.GE.AND P5, PT, R23, 0x31, PT ;  /* 0x000000311700780c */ /* 0x000fe40003fa6270 */
[----:B------:R-:W-:Y:S01]  /*0be0*/  @P1 LEA R4, P4, R0, c[0x0][0x1c8], 0x1 ;  /* 0x0000720000041a11 */ /* 0x000fe200078808ff */
[----:B------:R-:W-:Y:S01]  /*0bf0*/  @!PT LDS RZ, [RZ] ;  /* 0x00000000fffff984 */ /* 0x000fe20000000800 */
[----:B------:R-:W-:Y:S01]  /*0c00*/  @!PT LDS RZ, [RZ] ;  /* 0x00000000fffff984 */ /* 0x000fe20000000800 */
[----:B------:R-:W-:Y:S01]  /*0c10*/  @!PT LDS RZ, [RZ] ;  /* 0x00000000fffff984 */ /* 0x000fe20000000800 */
[----:B------:R1:W-:Y:S01]  /*0c20*/  @P2 LDGSTS.E.BYPASS.LTC128B.128 [R9+0x3900], [R6.64], !P0 ;  /* 0x0390000006092fae */ /* 0x0003e2000c101d48 */
[----:B------:R-:W-:-:S02]  /*0c30*/  SHF.R.S32.HI R11, RZ, 0x4, R13 ;  /* 0x00000004ff0b7819 */ /* 0x000fc4000001140d */
[----:B------:R-:W-:Y:S01]  /*0c40*/  @P1 LEA.HI.X R5, R0, c[0x0][0x1cc], R5, 0x1, P4 ;  /* 0x0000730000051a11 */ /* 0x000fe200020f0c05 */
[----:B------:R-:W-:Y:S01]  /*0c50*/  @P1 IMAD.SHL.U32 R0, R195, 0x2, RZ ;  /* 0x00000002c3001824 */ /* 0x000fe200078e00ff */
[C---:B------:R-:W-:Y:S02]  /*0c60*/  ISETP.GE.AND P4, PT, R23.reuse, 0x41, PT ;  /* 0x000000411700780c */ /* 0x040fe40003f86270 */
[C---:B------:R-:W-:Y:S02]  /*0c70*/  ISETP.GE.AND P2, PT, R23.reuse, 0x61, PT ;  /* 0x000000611700780c */ /* 0x040fe40003f46270 */
[----:B------:R2:W-:Y:S01]  /*0c80*/  @P1 LDGSTS.E.BYPASS.LTC128B.128 [R0+0x4100], [R4.64], !P0 ;  /* 0x0410000004001fae */ /* 0x0005e2000c101d48 */
[C---:B------:R-:W-:Y:S02]  /*0c90*/  @P6 LEA R14, P1, R8.reuse, c[0x0][0x1c8], 0x1 ;  /* 0x00007200080e6a11 */ /* 0x040fe400078208ff */
[----:B------:R-:W-:Y:S02]  /*0ca0*/  ISETP.GE.AND P3, PT, R23, 0x51, PT ;  /* 0x000000511700780c */ /* 0x000fe40003f66270 */
[----:B------:R-:W-:-:S02]  /*0cb0*/  @P6 LEA.HI.X R15, R8, c[0x0][0x1cc], R10, 0x1, P1 ;  /* 0x00007300080f6a11 */ /* 0x000fc400008f0c0a */
[----:B------:R-:W-:-:S04]  /*0cc0*/  LOP3.LUT R10, R13, 0xfffffff0, RZ, 0xc0, !PT ;  /* 0xfffffff00d0a7812 */ /* 0x000fc800078ec0ff */
[----:B------:R-:W-:Y:S02]  /*0cd0*/  @P2 IMAD R21, R191, 0x60, RZ ;  /* 0x00000060bf152824 */ /* 0x000fe400078e02ff */
[----:B------:R-:W-:Y:S01]  /*0ce0*/  IMAD.IADD R10, R43, 0x1, -R10 ;  /* 0x000000012b0a7824 */ /* 0x000fe200078e0a0a */
[----:B-1----:R-:W-:Y:S02]  /*0cf0*/  LEA.HI R6, R13, R11, RZ, 0x1 ;  /* 0x0000000b0d067211 */ /* 0x002fe400078f08ff */
[C---:B------:R-:W-:Y:S02]  /*0d00*/  @P3 IMAD R7, R191.reuse, 0x50, RZ ;  /* 0x00000050bf073824 */ /* 0x040fe400078e02ff */
[----:B------:R-:W-:Y:S02]  /*0d10*/  SHF.R.S32.HI R20, RZ, 0x1f, R10 ;  /* 0x0000001fff147819 */ /* 0x000fe4000001140a */
[----:B------:R-:W-:Y:S02]  /*0d20*/  LOP3.LUT R6, R6, 0xfffffffe, RZ, 0xc0, !PT ;  /* 0xfffffffe06067812 */ /* 0x000fe400078ec0ff */
[----:B------:R-:W-:Y:S01]  /*0d30*/  LEA.HI R20, R20, R10, RZ, 0x3 ;  /* 0x0000000a14147211 */ /* 0x000fe200078f18ff */
[----:B--2---:R-:W-:-:S02]  /*0d40*/  @P5 IMAD R0, R191, 0x30, RZ ;  /* 0x00000030bf005824 */ /* 0x004fc400078e02ff */
[----:B------:R-:W-:-:S04]  /*0d50*/  @P5 IMAD.WIDE.U32 R4, R190, 0x30, R2 ;  /* 0x00000030be045825 */ /* 0x000fc800078e0002 */
[----:B------:R-:W-:Y:S01]  /*0d60*/  @P5 IMAD.IADD R0, R5, 0x1, R0 ;  /* 0x0000000105005824 */ /* 0x000fe200078e0200 */
[----:B------:R-:W-:Y:S01]  /*0d70*/  @P5 LEA R12, P1, R4, c[0x0][0x1c8], 0x1 ;  /* 0x00007200040c5a11 */ /* 0x000fe200078208ff */
[----:B------:R-:W-:Y:S01]  /*0d80*/  IMAD.IADD R22, R11, 0x1, -R6 ;  /* 0x000000010b167824 */ /* 0x000fe200078e0a06 */
[----:B------:R-:W-:Y:S01]  /*0d90*/  LOP3.LUT R11, R20, 0xfffffff8, RZ, 0xc0, !PT ;  /* 0xfffffff8140b7812 */ /* 0x000fe200078ec0ff */
[----:B------:R-:W-:Y:S01]  /*0da0*/  @P2 IMAD.MOV.U32 R5, RZ, RZ, R3 ;  /* 0x000000ffff052224 */ /* 0x000fe200078e0003 */
[----:B------:R-:W-:Y:S01]  /*0db0*/  @P5 LEA.HI.X R13, R4, c[0x0][0x1cc], R0, 0x1, P1 ;  /* 0x00007300040d5a11 */ /* 0x000fe200008f0c00 */
[----:B------:R-:W-:Y:S01]  /*0dc0*/  @P2 IMAD.MOV.U32 R4, RZ, RZ, R2 ;  /* 0x000000ffff042224 */ /* 0x000fe200078e0002 */
[----:B------:R-:W-:Y:S01]  /*0dd0*/  @P4 LEA R0, P1, R190, R2, 0x6 ;  /* 0x00000002be004211 */ /* 0x000fe200078230ff */
[----:B------:R-:W-:Y:S02]  /*0de0*/  IMAD.IADD R11, R10, 0x1, -R11 ;  /* 0x000000010a0b7824 */ /* 0x000fe400078e0a0b */
[C---:B------:R-:W-:Y:S01]  /*0df0*/  @P2 IMAD.WIDE.U32 R4, R190.reuse, 0x60, R4 ;  /* 0x00000060be042825 */ /* 0x040fe200078e0004 */
[----:B------:R-:W-:-:S02]  /*0e00*/  @P4 LEA.HI.X R6, R190, R3, R191, 0x6, P1 ;  /* 0x00000003be064211 */ /* 0x000fc400008f34bf */
[----:B------:R-:W-:Y:S01]  /*0e10*/  @P4 LEA R8, P1, R0, c[0x0][0x1c8], 0x1 ;  /* 0x0000720000084a11 */ /* 0x000fe200078208ff */
[----:B------:R-:W-:-:S03]  /*0e20*/  @P3 IMAD.WIDE.U32 R2, R190, 0x50, R2 ;  /* 0x00000050be023825 */ /* 0x000fc600078e0002 */
[----:B------:R-:W-:Y:S01]  /*0e30*/  @P4 LEA.HI.X R9, R0, c[0x0][0x1cc], R6, 0x1, P1 ;  /* 0x0000730000094a11 */ /* 0x000fe200008f0c06 */
[----:B------:R-:W-:Y:S01]  /*0e40*/  IMAD.SHL.U32 R0, R40, 0x40, RZ ;  /* 0x0000004028007824 */ /* 0x000fe200078e00ff */
[----:B------:R-:W-:Y:S01]  /*0e50*/  @P3 LEA R6, P1, R2, c[0x0][0x1c8], 0x1 ;  /* 0x0000720002063a11 */ /* 0x000fe200078208ff */
[----:B------:R-:W-:-:S03]  /*0e60*/  @P3 IMAD.IADD R3, R3, 0x1, R7 ;  /* 0x0000000103033824 */ /* 0x000fc600078e0207 */
[----:B------:R-:W-:Y:S02]  /*0e70*/  LOP3.LUT R0, R0, 0x1c0, RZ, 0xc0, !PT ;  /* 0x000001c000007812 */ /* 0x000fe400078ec0ff */
[----:B------:R-:W-:Y:S02]  /*0e80*/  @P3 LEA.HI.X R7, R2, c[0x0][0x1cc], R3, 0x1, P1 ;  /* 0x0000730002073a11 */ /* 0x000fe400008f0c03 */
[----:B------:R-:W-:Y:S02]  /*0e90*/  LOP3.LUT R18, R0, 0x8, R18, 0xf8, !PT ;  /* 0x0000000800127812 */ /* 0x000fe400078ef812 */
[----:B------:R-:W-:Y:S01]  /*0ea0*/  SHF.R.U32.HI R3, RZ, 0x3, R0 ;  /* 0x00000003ff037819 */ /* 0x000fe20000011600 */
[----:B------:R-:W-:Y:S01]  /*0eb0*/  @P2 IMAD.IADD R0, R5, 0x1, R21 ;  /* 0x0000000105002824 */ /* 0x000fe200078e0215 */
[----:B------:R-:W-:Y:S01]  /*0ec0*/  @P2 LEA R2, P1, R4, c[0x0][0x1c8], 0x1 ;  /* 0x0000720004022a11 */ /* 0x000fe200078208ff */
[----:B------:R-:W-:Y:S01]  /*0ed0*/  @P6 IMAD.SHL.U32 R5, R195, 0x2, RZ ;  /* 0x00000002c3056824 */ /* 0x000fe200078e00ff */
[----:B------:R-:W-:-:S02]  /*0ee0*/  LOP3.LUT R18, R18, R3, RZ, 0x3c, !PT ;  /* 0x0000000312127212 */ /* 0x000fc400078e3cff */
[----:B------:R-:W-:Y:S01]  /*0ef0*/  @P2 LEA.HI.X R3, R4, c[0x0][0x1cc], R0, 0x1, P1 ;  /* 0x0000730004032a11 */ /* 0x000fe200008f0c00 */
[C---:B------:R-:W-:Y:S01]  /*0f00*/  @P5 IMAD.SHL.U32 R0, R195.reuse, 0x2, RZ ;  /* 0x00000002c3005824 */ /* 0x040fe200078e00ff */
[----:B------:R1:W-:Y:S01]  /*0f10*/  @P6 LDGSTS.E.BYPASS.LTC128B.128 [R5+0x4900], [R14.64], !P0 ;  /* 0x049000000e056fae */ /* 0x0003e2000c101d48 */
[----:B------:R-:W-:-:S03]  /*0f20*/  @P3 IMAD.SHL.U32 R4, R195, 0x2, RZ ;  /* 0x00000002c3043824 */ /* 0x000fc600078e00ff */
[----:B------:R2:W-:Y:S01]  /*0f30*/  @P5 LDGSTS.E.BYPASS.LTC128B.128 [R0+0x5100], [R12.64], !P0 ;  /* 0x051000000c005fae */ /* 0x0005e2000c101d48 */
[C---:B-1----:R-:W-:Y:S02]  /*0f40*/  @P4 IMAD.SHL.U32 R5, R195.reuse, 0x2, RZ ;  /* 0x00000002c3054824 */ /* 0x042fe400078e00ff */
[----:B--2---:R-:W-:-:S03]  /*0f50*/  @P2 IMAD.SHL.U32 R0, R195, 0x2, RZ ;  /* 0x00000002c3002824 */ /* 0x004fc600078e00ff */
[----:B------:R1:W-:Y:S04]  /*0f60*/  @P4 LDGSTS.E.BYPASS.LTC128B.128 [R5+0x5900], [R8.64], !P0 ;  /* 0x0590000008054fae */ /* 0x0003e8000c101d48 */
[----:B------:R2:W-:Y:S04]  /*0f70*/  @P3 LDGSTS.E.BYPASS.LTC128B.128 [R4+0x6100], [R6.64], !P0 ;  /* 0x0610000006043fae */ /* 0x0005e8000c101d48 */
[----:B------:R4:W-:Y:S01]  /*0f80*/  @P2 LDGSTS.E.BYPASS.LTC128B.128 [R0+0x6900], [R2.64], !P0 ;  /* 0x0690000002002fae */ /* 0x0009e2000c101d48 */
[----:B------:R-:W-:Y:S02]  /*0f90*/  R2P PR, R11, 0x6 ;  /* 0x000000060b007804 */ /* 0x000fe40000000000 */
[----:B------:R-:W-:Y:S01]  /*0fa0*/  LOP3.LUT P3, RZ, R40, 0x2, RZ, 0xc0, !PT ;  /* 0x0000000228ff7812 */ /* 0x000fe2000786c0ff */
[----:B------:R-:W0:Y:S01]  /*0fb0*/  LDGDEPBAR ;  /* 0x00000000000079af */ /* 0x000e220000000000 */
[----:B--2---:R-:W-:Y:S01]  /*0fc0*/  IMAD.SHL.U32 R4, R20, 0x40, RZ ;  /* 0x0000004014047824 */ /* 0x004fe200078e00ff */
[----:B------:R-:W-:Y:S01]  /*0fd0*/  LEA.HI R6, R25, R43, RZ, 0x5 ;  /* 0x0000002b19067211 */ /* 0x000fe200078f28ff */
[----:B----4-:R-:W-:-:S03]  /*0fe0*/  IMAD.SHL.U32 R2, R11, 0x40, RZ ;  /* 0x000000400b027824 */ /* 0x010fc600078e00ff */
[----:B-1----:R-:W-:Y:S01]  /*0ff0*/  SHF.R.S32.HI R5, RZ, 0x5, R6 ;  /* 0x00000005ff057819 */ /* 0x002fe20000011406 */
[----:B------:R-:W-:Y:S01]  /*1000*/  IMAD.SHL.U32 R3, R22, 0x8, RZ ;  /* 0x0000000816037824 */ /* 0x000fe200078e00ff */
[----:B------:R-:W-:Y:S01]  /*1010*/  LOP3.LUT R117, R4, 0xfffffe00, RZ, 0xc0, !PT ;  /* 0xfffffe0004757812 */ /* 0x000fe200078ec0ff */
[----:B------:R-:W-:Y:S01]  /*1020*/  IMAD R0, R22, 0x200, R18 ;  /* 0x0000020016007824 */ /* 0x000fe200078e0212 */
[----:B------:R-:W-:Y:S01]  /*1030*/  LOP3.LUT R2, R2, 0x1c0, RZ, 0xc0, !PT ;  /* 0x000001c002027812 */ /* 0x000fe200078ec0ff */
[----:B------:R-:W-:Y:S01]  /*1040*/  IMAD R4, R24, c[0x0][0x208], RZ ;  /* 0x0000820018047a24 */ /* 0x000fe200078e02ff */
[----:B------:R-:W-:-:S04]  /*1050*/  DEPBAR.LE SB0, 0x1 ;  /* 0x000080400000791a */ /* 0x000fc80000000000 */
[----:B------:R-:W-:Y:S01]  /*1060*/  LOP3.LUT R3, R2, 0x8, R3, 0xf8, !PT ;  /* 0x0000000802037812 */ /* 0x000fe200078ef803 */
[----:B------:R-:W-:Y:S01]  /*1070*/  IMAD.SHL.U32 R119, R0, 0x2, RZ ;  /* 0x0000000200777824 */ /* 0x000fe200078e00ff */
[----:B------:R-:W-:Y:S01]  /*1080*/  SHF.R.U32.HI R2, RZ, 0x3, R2 ;  /* 0x00000003ff027819 */ /* 0x000fe20000011602 */
[----:B------:R-:W-:-:S04]  /*1090*/  DEPBAR.LE SB0, 0x0 ;  /* 0x000080000000791a */ /* 0x000fc80000000000 */
[----:B------:R-:W-:Y:S01]  /*10a0*/  LOP3.LUT R116, R3, R2, RZ, 0x3c, !PT ;  /* 0x0000000203747212 */ /* 0x000fe200078e3cff */
[----:B------:R-:W-:Y:S01]  /*10b0*/  IMAD R2, R5, 0x400, R117 ;  /* 0x0000040005027824 */ /* 0x000fe200078e0275 */
[----:B------:R-:W-:Y:S01]  /*10c0*/  BAR.SYNC.DEFER_BLOCKING 0x0 ;  /* 0x0000000000007b1d */ /* 0x000fe20000010000 */
[----:B------:R-:W-:Y:S01]  /*10d0*/  IMAD.MOV.U32 R3, RZ, RZ, 0x10 ;  /* 0x00000010ff037424 */ /* 0x000fe200078e00ff */
[C---:B------:R-:W-:Y:S01]  /*10e0*/  IADD3 R234, R119.reuse, 0x3920, RZ ;  /* 0x0000392077ea7810 */ /* 0x040fe20007ffe0ff */
[----:B------:R-:W-:Y:S01]  /*10f0*/  IMAD.IADD R0, R116, 0x1, R2 ;  /* 0x0000000174007824 */ /* 0x000fe200078e0202 */
[----:B------:R-:W-:Y:S02]  /*1100*/  IADD3 R2, R119, 0x3900, RZ ;  /* 0x0000390077027810 */ /* 0x000fe40007ffe0ff */
[----:B------:R-:W-:Y:S01]  /*1110*/  SEL R3, R3, 0xfffffff0, !P1 ;  /* 0xfffffff003037807 */ /* 0x000fe20004800000 */
[----:B------:R-:W-:Y:S01]  /*1120*/  IMAD.SHL.U32 R230, R0, 0x2, RZ ;  /* 0x0000000200e67824 */ /* 0x000fe200078e00ff */
[----:B------:R-:W-:Y:S01]  /*1130*/  ISETP.GE.AND P1, PT, R194, 0x1, PT ;  /* 0x00000001c200780c */ /* 0x000fe20003f26270 */
[C---:B------:R-:W-:Y:S01]  /*1140*/  IMAD R0, R19.reuse, c[0x0][0x20c], R4 ;  /* 0x0000830013007a24 */ /* 0x040fe200078e0204 */
[----:B------:R-:W-:Y:S01]  /*1150*/  @P3 IADD3 R234, R2, -0x20, RZ ;  /* 0xffffffe002ea3810 */ /* 0x000fe20007ffe0ff */
[----:B------:R-:W-:Y:S01]  /*1160*/  IMAD.WIDE.U32 R4, R19, c[0x0][0x208], R46 ;  /* 0x0000820013047a25 */ /* 0x000fe200078e002e */
[----:B------:R-:W-:-:S02]  /*1170*/  LOP3.LUT R2, R6, 0xffffffe0, RZ, 0xc0, !PT ;  /* 0xffffffe006027812 */ /* 0x000fc400078ec0ff */
[C---:B------:R-:W-:Y:S01]  /*1180*/  IADD3 R240, R234.reuse, 0x800, RZ ;  /* 0x00000800eaf07810 */ /* 0x040fe20007ffe0ff */
[----:B------:R-:W-:Y:S01]  /*1190*/  IMAD.IADD R5, R5, 0x1, R0 ;  /* 0x0000000105057824 */ /* 0x000fe200078e0200 */
[C---:B------:R-:W-:Y:S01]  /*11a0*/  IADD3 R239, R234.reuse, 0x1000, RZ ;  /* 0x00001000eaef7810 */ /* 0x040fe20007ffe0ff */
[----:B------:R-:W-:Y:S01]  /*11b0*/  IMAD R0, R45, c[0x0][0x210], RZ ;  /* 0x000084002d007a24 */ /* 0x000fe200078e02ff */
[----:B------:R-:W-:Y:S01]  /*11c0*/  IADD3 R238, R234, 0x1800, RZ ;  /* 0x00001800eaee7810 */ /* 0x000fe20007ffe0ff */
[----:B------:R-:W-:Y:S01]  /*11d0*/  IMAD.WIDE.U32 R4, R44, c[0x0][0x210], R4 ;  /* 0x000084002c047a25 */ /* 0x000fe200078e0004 */
[C---:B------:R-:W-:Y:S02]  /*11e0*/  IADD3 R237, R234.reuse, 0x2000, RZ ;  /* 0x00002000eaed7810 */ /* 0x040fe40007ffe0ff */
[----:B------:R-:W-:Y:S01]  /*11f0*/  IADD3 R236, R234, 0x2800, RZ ;  /* 0x00002800eaec7810 */ /* 0x000fe20007ffe0ff */
[----:B------:R-:W-:Y:S01]  /*1200*/  IMAD R0, R44, c[0x0][0x214], R0 ;  /* 0x000085002c007a24 */ /* 0x000fe200078e0200 */
[----:B------:R3:W1:Y:S01]  /*1210*/  LDSM.16.M88.4 R36, [R230+0x7100] ;  /* 0x00710000e624783b */ /* 0x0006620000000200 */
[----:B------:R-:W-:Y:S01]  /*1220*/  IMAD R233, R3, 0x2, R230 ;  /* 0x0000000203e97824 */ /* 0x000fe200078e02e6 */
[----:B------:R-:W-:Y:S01]  /*1230*/  IADD3 R235, R234, 0x3000, RZ ;  /* 0x00003000eaeb7810 */ /* 0x000fe20007ffe0ff */
[----:B------:R-:W-:Y:S01]  /*1240*/  IMAD.IADD R5, R5, 0x1, R0 ;  /* 0x0000000105057824 */ /* 0x000fe200078e0200 */
[----:B------:R3:W2:Y:S01]  /*1250*/  LDSM.16.M88.4 R32, [R230+0x9100] ;  /* 0x00910000e620783b */ /* 0x0006a20000000200 */
[----:B------:R-:W-:-:S02]  /*1260*/  IMAD R0, R17, c[0x0][0x218], RZ ;  /* 0x0000860011007a24 */ /* 0x000fc400078e02ff */
[C---:B------:R-:W-:Y:S01]  /*1270*/  IMAD.WIDE.U32 R48, R16.reuse, c[0x0][0x218], R4 ;  /* 0x0000860010307a25 */ /* 0x040fe200078e0004 */
[----:B------:R3:W4:Y:S03]  /*1280*/  LDSM.16.M88.4 R52, [R119+0x3900] ;  /* 0x003900007734783b */ /* 0x0007260000000200 */
[----:B------:R-:W-:Y:S01]  /*1290*/  IMAD R0, R16, c[0x0][0x21c], R0 ;  /* 0x0000870010007a24 */ /* 0x000fe200078e0200 */
[----:B------:R3:W-:Y:S01]  /*12a0*/  STL.64 [R1+0x10], R48 ;  /* 0x0000103001007387 */ /* 0x0007e20000100a00 */
[----:B------:R-:W-:Y:S02]  /*12b0*/  IMAD.IADD R112, R43, 0x1, -R2 ;  /* 0x000000012b707824 */ /* 0x000fe400078e0a02 */
[----:B------:R-:W-:Y:S01]  /*12c0*/  IMAD.IADD R51, R49, 0x1, R0 ;  /* 0x0000000131337824 */ /* 0x000fe200078e0200 */
[----:B------:R3:W1:Y:S01]  /*12d0*/  LDSM.16.M88.4 R80, [R119+0x4100] ;  /* 0x004100007750783b */ /* 0x0006620000000200 */
[----:B------:R-:W-:-:S03]  /*12e0*/  IMAD.MOV.U32 R2, RZ, RZ, 0x20 ;  /* 0x00000020ff027424 */ /* 0x000fc600078e00ff */
[----:B------:R3:W-:Y:S02]  /*12f0*/  STL [R1+0xc], R51 ;  /* 0x00000c3301007387 */ /* 0x0007e40000100800 */
[----:B------:R-:W-:Y:S02]  /*1300*/  SEL R4, R2, 0xffffffe0, !P2 ;  /* 0xffffffe002047807 */ /* 0x000fe40005000000 */
[----:B------:R3:W1:Y:S04]  /*1310*/  LDSM.16.M88.4 R88, [R119+0x4900] ;  /* 0x004900007758783b */ /* 0x0006680000000200 */
[----:B------:R3:W1:Y:S04]  /*1320*/  LDSM.16.M88.4 R96, [R119+0x5100] ;  /* 0x005100007760783b */ /* 0x0006680000000200 */
[----:B------:R3:W1:Y:S04]  /*1330*/  LDSM.16.M88.4 R104, [R119+0x5900] ;  /* 0x005900007768783b */ /* 0x0006680000000200 */
[----:B------:R3:W1:Y:S04]  /*1340*/  LDSM.16.M88.4 R120, [R119+0x6100] ;  /* 0x006100007778783b */ /* 0x0006680000000200 */
[----:B------:R3:W1:Y:S04]  /*1350*/  LDSM.16.M88.4 R128, [R119+0x6900] ;  /* 0x006900007780783b */ /* 0x0006680000000200 */
[----:B------:R3:W1:Y:S04]  /*1360*/  LDSM.16.M88.4 R28, [R233+0x7100] ;  /* 0x00710000e91c783b */ /* 0x0006680000000200 */
[----:B------:R3:W1:Y:S04]  /*1370*/  LDSM.16.M88.4 R24, [R233+0x9100] ;  /* 0x00910000e918783b */ /* 0x0006680000000200 */
[----:B------:R3:W1:Y:S04]  /*1380*/  LDSM.16.M88.4 R68, [R234] ;  /* 0x00000000ea44783b */ /* 0x0006680000000200 */
[----:B------:R3:W1:Y:S04]  /*1390*/  LDSM.16.M88.4 R84, [R234+0x800] ;  /* 0x00080000ea54783b */ /* 0x0006680000000200 */
[----:B------:R3:W1:Y:S04]  /*13a0*/  LDSM.16.M88.4 R92, [R234+0x1000] ;  /* 0x00100000ea5c783b */ /* 0x0006680000000200 */
[----:B------:R3:W1:Y:S04]  /*13b0*/  LDSM.16.M88.4 R100, [R234+0x1800] ;  /* 0x00180000ea64783b */ /* 0x0006680000000200 */
[----:B------:R3:W1:Y:S04]  /*13c0*/  LDSM.16.M88.4 R108, [R234+0x2000] ;  /* 0x00200000ea6c783b */ /* 0x0006680000000200 */
[----:B------:R3:W1:Y:S04]  /*13d0*/  LDSM.16.M88.4 R124, [R234+0x2800] ;  /* 0x00280000ea7c783b */ /* 0x0006680000000200 */
[----:B------:R3:W1:Y:S01]  /*13e0*/  LDSM.16.M88.4 R132, [R234+0x3000] ;  /* 0x00300000ea84783b */ /* 0x0006620000000200 */
[----:B------:R-:W-:Y:S05]  /*13f0*/  @!P1 BRA `(.L_x_0) ;  /* 0x000002f000009947 */ /* 0x000fea0003800000 */
[----:B--2-4-:R-:W-:Y:S01]  /*1400*/  IMAD R0, R42, c[0x0][0x208], RZ ;  /* 0x000082002a007a24 */ /* 0x014fe200078e02ff */
[----:B------:R-:W-:Y:S01]  /*1410*/  ISETP.GE.AND P3, PT, R46, c[0x0][0x1d4], PT ;  /* 0x000075002e007a0c */ /* 0x000fe20003f66270 */
[----:B------:R-:W-:-:S03]  /*1420*/  IMAD.WIDE.U32 R6, R41, c[0x0][0x208], RZ ;  /* 0x0000820029067a25 */ /* 0x000fc600078e00ff */
[----:B------:R-:W-:Y:S01]  /*1430*/  ISETP.LT.OR P6, PT, R23, 0x1, P3 ;  /* 0x000000011700780c */ /* 0x000fe20001fc1670 */
[----:B------:R-:W-:Y:S01]  /*1440*/  IMAD R0, R41, c[0x0][0x20c], R0 ;  /* 0x0000830029007a24 */ /* 0x000fe200078e0200 */
[C---:B------:R-:W-:Y:S01]  /*1450*/  ISETP.LT.OR P5, PT, R23.reuse, 0x11, P3 ;  /* 0x000000111700780c */ /* 0x040fe20001fa1670 */
[----:B------:R-:W-:Y:S01]  /*1460*/  IMAD.MOV.U32 R8, RZ, RZ, R50 ;  /* 0x000000ffff087224 */ /* 0x000fe200078e0032 */
[----:B------:R-:W-:Y:S01]  /*1470*/  ISETP.LT.OR P4, PT, R23, 0x21, P3 ;  /* 0x000000211700780c */ /* 0x000fe20001f81670 */
[----:B------:R-:W-:Y:S02]  /*1480*/  IMAD.MOV.U32 R9, RZ, RZ, R51 ;  /* 0x000000ffff097224 */ /* 0x000fe400078e0033 */
[----:B------:R-:W-:Y:S02]  /*1490*/  IMAD.IADD R0, R7, 0x1, R0 ;  /* 0x0000000107007824 */ /* 0x000fe400078e0200 */
[----:B------:R-:W-:Y:S02]  /*14a0*/  IMAD.MOV.U32 R8, RZ, RZ, R48 ;  /* 0x000000ffff087224 */ /* 0x000fe400078e0030 */
[----:B------:R-:W-:-:S02]  /*14b0*/  IMAD R0, R0, 0x70, RZ ;  /* 0x0000007000007824 */ /* 0x000fc400078e02ff */
[----:B------:R-:W-:Y:S01]  /*14c0*/  IMAD.WIDE.U32 R6, R6, 0x70, R8 ;  /* 0x0000007006067825 */ /* 0x000fe200078e0008 */
[----:B------:R2:W-:Y:S03]  /*14d0*/  STL.64 [R1+0x8], R8 ;  /* 0x0000080801007387 */ /* 0x0005e60000100a00 */
[----:B------:R-:W-:Y:S01]  /*14e0*/  IMAD.WIDE.U32 R14, R2, c[0x0][0x208], RZ ;  /* 0x00008200020e7a25 */ /* 0x000fe200078e00ff */
[----:B------:R-:W-:-:S03]  /*14f0*/  IADD3 R0, R7, R0, RZ ;  /* 0x0000000007007210 */ /* 0x000fc60007ffe0ff */
[----:B------:R-:W-:Y:S02]  /*1500*/  IMAD R5, R2, c[0x0][0x20c], RZ ;  /* 0x0000830002057a24 */ /* 0x000fe400078e02ff */
[----:B------:R-:W-:Y:S01]  /*1510*/  IMAD.SHL.U32 R2, R195, 0x2, RZ ;  /* 0x00000002c3027824 */ /* 0x000fe200078e00ff */
[----:B--2---:R-:W-:-:S04]  /*1520*/  LEA R8, P1, R6, c[0x0][0x1f8], 0x1 ;  /* 0x00007e0006087a11 */ /* 0x004fc800078208ff */
[----:B------:R-:W-:Y:S01]  /*1530*/  LEA.HI.X R9, R6, c[0x0][0x1fc], R0, 0x1, P1 ;  /* 0x00007f0006097a11 */ /* 0x000fe200008f0c00 */
[----:B------:R-:W-:Y:S01]  /*1540*/  IMAD.IADD R0, R15, 0x1, R5 ;  /* 0x000000010f007824 */ /* 0x000fe200078e0205 */
[----:B------:R-:W-:-:S03]  /*1550*/  IADD3 R6, P2, R8, R14, RZ ;  /* 0x0000000e08067210 */ /* 0x000fc60007f5e0ff */
[----:B------:R-:W-:Y:S01]  /*1560*/  @!PT LDS RZ, [RZ] ;  /* 0x00000000fffff984 */ /* 0x000fe20000000800 */
[----:B------:R-:W-:Y:S01]  /*1570*/  @!PT LDS RZ, [RZ] ;  /* 0x00000000fffff984 */ /* 0x000fe20000000800 */
[----:B------:R-:W-:Y:S01]  /*1580*/  @!PT LDS RZ, [RZ] ;  /* 0x00000000fffff984 */ /* 0x000fe20000000800 */
[----:B------:R2:W-:Y:S01]  /*1590*/  LDGSTS.E.BYPASS.LTC128B.128 [R2+0x100], [R8.64], !P6 ;  /* 0x0010000008027fae */ /* 0x0005e2000f101d48 */
[-C--:B------:R-:W-:Y:S01]  /*15a0*/  IADD3 R12, P1, R6, R14.reuse, RZ ;  /* 0x0000000e060c7210 */ /* 0x080fe20007f3e0ff */
[----:B------:R-:W-:Y:S01]  /*15b0*/  IMAD.X R7, R0, 0x1, R9, P2 ;  /* 0x0000000100077824 */ /* 0x000fe200010e0609 */
[----:B------:R-:W-:Y:S02]  /*15c0*/  ISETP.LT.OR P6, PT, R23, 0x31, P3 ;  /* 0x000000311700780c */ /* 0x000fe40001fc1670 */
[----:B------:R-:W-:Y:S02]  /*15d0*/  IADD3 R10, P2, R12, R14, RZ ;  /* 0x0000000e0c0a7210 */ /* 0x000fe40007f5e0ff */
[----:B------:R-:W-:Y:S01]  /*15e0*/  IADD3.X R13, R7, R0, RZ, P1, !PT ;  /* 0x00000000070d7210 */ /* 0x000fe20000ffe4ff */
[----:B------:R4:W-:Y:S01]  /*15f0*/  LDGSTS.E.BYPASS.LTC128B.128 [R2+0x900], [R6.64], !P5 ;  /* 0x0090000006027fae */ /* 0x0009e2000e901d48 */
[----:B------:R-:W-:-:S03]  /*1600*/  ISETP.LT.OR P5, PT, R23, 0x41, P3 ;  /* 0x000000411700780c */ /* 0x000fc60001fa1670 */
[----:B------:R-:W-:Y:S01]  /*1610*/  IMAD.X R11, R13, 0x1, R0, P2 ;  /* 0x000000010d0b7824 */ /* 0x000fe200010e0600 */
[----:B------:R5:W-:Y:S01]  /*1620*/  LDGSTS.E.BYPASS.LTC128B.128 [R2+0x1100], [R12.64], !P4 ;  /* 0x011000000c027fae */ /* 0x000be2000e101d48 */
[C---:B------:R-:W-:Y:S02]  /*1630*/  ISETP.LT.OR P4, PT, R23.reuse, 0x51, P3 ;  /* 0x000000511700780c */ /* 0x040fe40001f81670 */
[----:B------:R-:W-:Y:S01]  /*1640*/  ISETP.LT.OR P3, PT, R23, 0x61, P3 ;  /* 0x000000611700780c */ /* 0x000fe20001f61670 */
[----:B------:R3:W-:Y:S01]  /*1650*/  LDGSTS.E.BYPASS.LTC128B.128 [R2+0x1900], [R10.64], !P6 ;  /* 0x019000000a027fae */ /* 0x0007e2000f101d48 */
[----:B--2---:R-:W-:-:S05]  /*1660*/  IADD3 R8, P1, R10, R14, RZ ;  /* 0x0000000e0a087210 */ /* 0x004fca0007f3e0ff */
[----:B------:R-:W-:Y:S01]  /*1670*/  IMAD.X R9, R11, 0x1, R0, P1 ;  /* 0x000000010b097824 */ /* 0x000fe200008e0600 */
[----:B----4-:R-:W-:-:S04]  /*1680*/  IADD3 R6, P2, R8, R14, RZ ;  /* 0x0000000e08067210 */ /* 0x010fc80007f5e0ff */
[----:B------:R3:W-:Y:S01]  /*1690*/  LDGSTS.E.BYPASS.LTC128B.128 [R2+0x2100], [R8.64], !P5 ;  /* 0x0210000008027fae */ /* 0x0007e2000e901d48 */
[----:B------:R-:W-:Y:S02]  /*16a0*/  IADD3.X R7, R9, R0, RZ, P2, !PT ;  /* 0x0000000009077210 */ /* 0x000fe400017fe4ff */
[----:B-----5:R-:W-:-:S03]  /*16b0*/  IADD3 R12, P1, R6, R14, RZ ;  /* 0x0000000e060c7210 */ /* 0x020fc60007f3e0ff */
[----:B------:R3:W-:Y:S02]  /*16c0*/  LDGSTS.E.BYPASS.LTC128B.128 [R2+0x2900], [R6.64], !P4 ;  /* 0x0290000006027fae */ /* 0x0007e4000e101d48 */
[----:B------:R-:W-:-:S05]  /*16d0*/  IMAD.X R13, R7, 0x1, R0, P1 ;  /* 0x00000001070d7824 */ /* 0x000fca00008e0600 */
[----:B------:R3:W-:Y:S03]  /*16e0*/  LDGSTS.E.BYPASS.LTC128B.128 [R2+0x3100], [R12.64], !P3 ;  /* 0x031000000c027fae */ /* 0x0007e6000d901d48 */
.L_x_0:
[----:B--2-4-:R-:W-:Y:S01]  /*16f0*/  LOP3.LUT P1, RZ, R40, 0x4, RZ, 0xc0, !PT ;  /* 0x0000000428ff7812 */ /* 0x014fe2000782c0ff */
[-C--:B-1-3--:R-:W-:Y:S01]  /*1700*/  HMMA.16816.F32 R8, R36, R52.reuse, RZ ;  /* 0x000000342408723c */ /* 0x08afe200000018ff */
[----:B------:R-:W-:Y:S01]  /*1710*/  MOV R0, 0x40 ;  /* 0x0000004000007802 */ /* 0x000fe20000000f00 */
[----:B------:R-:W0:Y:S01]  /*1720*/  LDGDEPBAR ;  /* 0x00000000000079af */ /* 0x000e220000000000 */
[----:B------:R-:W-:Y:S02]  /*1730*/  LEA R231, R4, R230, 0x1 ;  /* 0x000000e604e77211 */ /* 0x000fe400078e08ff */
[----:B------:R-:W-:Y:S02]  /*1740*/  SEL R0, R0, 0xffffffc0, !P1 ;  /* 0xffffffc000007807 */ /* 0x000fe40004800000 */
[----:B------:R-:W-:Y:S01]  /*1750*/  LEA R232, R3, R231, 0x1 ;  /* 0x000000e703e87211 */ /* 0x000fe200078e08ff */
[----:B------:R-:W-:Y:S01]  /*1760*/  LDSM.16.M88.4 R20, [R231+0x7100] ;  /* 0x00710000e714783b */ /* 0x000fe20000000200 */
[-C--:B------:R-:W-:Y:S01]  /*1770*/  IADD3 R229, R119, R0.reuse, RZ ;  /* 0x0000000077e57210 */ /* 0x080fe20007ffe0ff */
[----:B------:R-:W-:Y:S01]  /*1780*/  HMMA.16816.F32 R48, R32, R52, RZ ;  /* 0x000000342030723c */ /* 0x000fe200000018ff */
[----:B------:R-:W-:Y:S01]  /*1790*/  IADD3 R228, R234, R0, RZ ;  /* 0x00000000eae47210 */ /* 0x000fe20007ffe0ff */
[----:B------:R-:W-:Y:S01]  /*17a0*/  LDSM.16.M88.4 R16, [R231+0x9100] ;  /* 0x00910000e710783b */ /* 0x000fe20000000200 */
[----:B------:R-:W-:-:S03]  /*17b0*/  ISETP.GE.AND P1, PT, R194, 0x71, PT ;  /* 0x00000071c200780c */ /* 0x000fc60003f26270 */
[----:B------:R-:W1:Y:S02]  /*17c0*/  LDSM.16.M88.4 R40, [R229+0x3900] ;  /* 0x00390000e528783b */ /* 0x000e640000000200 */
[----:B------:R-:W-:Y:S02]  /*17d0*/  HMMA.16816.F32 R64, R36, R54, RZ ;  /* 0x000000362440723c */ /* 0x000fe400000018ff */
[----:B------:R-:W-:Y:S04]  /*17e0*/  LDSM.16.M88.4 R12, [R232+0x7100] ;  /* 0x00710000e80c783b */ /* 0x000fe80000000200 */
[----:B------:R-:W2:Y:S02]  /*17f0*/  LDSM.16.M88.4 R44, [R228] ;  /* 0x00000000e42c783b */ /* 0x000ea40000000200 */
[-C--:B------:R-:W-:Y:S02]  /*1800*/  HMMA.16816.F32 R56, R28, R68.reuse, R8 ;  /* 0x000000441c38723c */ /* 0x080fe40000001808 */
[----:B------:R-:W3:Y:S06]  /*1810*/  LDSM.16.M88.4 R8, [R232+0x9100] ;  /* 0x00910000e808783b */ /* 0x000eec0000000200 */
[----:B------:R-:W-:Y:S11]  /*1820*/  HMMA.16816.F32 R48, R24, R68, R48 ;  /* 0x000000441830723c */ /* 0x000ff60000001830 */
[----:B------:R-:W-:Y:S05]  /*1830*/  @!UPT UIADD3 URZ, URZ, URZ, URZ ;  /* 0x0000003f3f3ff290 */ /* 0x000fea000fffe03f */
[----:B-1----:R-:W-:Y:S08]  /*1840*/  HMMA.16816.F32 R60, R20, R40, R56 ;  /* 0x00000028143c723c */ /* 0x002ff00000001838 */
[----:B------:R-:W-:Y:S08]  /*1850*/  HMMA.16816.F32 R56, R32, R54, RZ ;  /* 0x000000362038723c */ /* 0x000ff000000018ff */
[----:B------:R-:W-:Y:S08]  /*1860*/  HMMA.16816.F32 R48, R16, R40, R48 ;  /* 0x000000281030723c */ /* 0x000ff00000001830 */
[----:B------:R-:W-:Y:S08]  /*1870*/  HMMA.16816.F32 R52, R28, R70, R64 ;  /* 0x000000461c34723c */ /* 0x000ff00000001840 */
[----:B--2---:R-:W-:Y:S08]  /*1880*/  HMMA.16816.F32 R72, R12, R44, R60 ;  /* 0x0000002c0c48723c */ /* 0x004ff0000000183c */
[----:B------:R-:W-:Y:S08]  /*1890*/  HMMA.16816.F32 R60, R36, R80, RZ ;  /* 0x00000050243c723c */ /* 0x000ff000000018ff */
[----:B------:R-:W-:Y:S08]  /*18a0*/  HMMA.16816.F32 R64, R24, R70, R56 ;  /* 0x000000461840723c */ /* 0x000ff00000001838 */
[----:B---3--:R-:W-:Y:S01]  /*18b0*/  HMMA.16816.F32 R76, R8, R44, R48 ;  /* 0x0000002c084c723c */ /* 0x008fe20000001830 */
[----:B------:R-:W1:Y:S01]  /*18c0*/  LDSM.16.M88.4 R48, [R229+0x4100] ;  /* 0x00410000e530783b */ /* 0x000e620000000200 */
[----:B------:R-:W-:-:S04]  /*18d0*/  FMUL.FTZ R0, R72, c[0x0][0x320] ;  /* 0x0000c80048007a20 */ /* 0x000fc80000410000 */
[----:B------:R2:W3:Y:S02]  /*18e0*/  MUFU.TANH R188, R0 ;  /* 0x0000000000bc7308 */ /* 0x0004e40000002400 */
[----:B------:R-:W-:Y:S08]  /*18f0*/  HMMA.16816.F32 R52, R20, R42, R52 ;  /* 0x0000002a1434723c */ /* 0x000ff00000001834 */
[----:B------:R-:W-:Y:S01]  /*1900*/  HMMA.16816.F32 R56, R32, R80, RZ ;  /* 0x000000502038723c */ /* 0x000fe200000018ff */
[----:B--2---:R-:W-:-:S07]  /*1910*/  FMUL.FTZ R0, R73, c[0x0][0x320] ;  /* 0x0000c80049007a20 */ /* 0x004fce0000410000 */
[----:B------:R-:W-:Y:S01]  /*1920*/  HMMA.16816.F32 R60, R28, R84, R60 ;  /* 0x000000541c3c723c */ /* 0x000fe2000000183c */
[----:B------:R2:W4:Y:S07]  /*1930*/  MUFU.TANH R187, R0 ;  /* 0x0000000000bb7308 */ /* 0x00052e0000002400 */
[----:B------:R-:W-:Y:S01]  /*1940*/  HMMA.16816.F32 R64, R16, R42, R64 ;  /* 0x0000002a1040723c */ /* 0x000fe20000001840 */
[----:B------:R-:W5:Y:S07]  /*1950*/  LDSM.16.M88.4 R40, [R228+0x800] ;  /* 0x00080000e428783b */ /* 0x000f6e0000000200 */
[----:B------:R-:W-:Y:S01]  /*1960*/  HMMA.16816.F32 R68, R12, R46, R52 ;  /* 0x0000002e0c44723c */ /* 0x000fe20000001834 */
[----:B--2---:R-:W-:-:S04]  /*1970*/  FMUL.FTZ R0, R74, c[0x0][0x320] ;  /* 0x0000c8004a007a20 */ /* 0x004fc80000410000 */
[----:B------:R2:W1:Y:S03]  /*1980*/  MUFU.TANH R186, R0 ;  /* 0x0000000000ba7308 */ /* 0x0004660000002400 */
[----:B------:R-:W-:Y:S08]  /*1990*/  HMMA.16816.F32 R52, R24, R84, R56 ;  /* 0x000000541834723c */ /* 0x000ff00000001838 */
[----:B------:R-:W-:Y:S01]  /*19a0*/  HMMA.16816.F32 R56, R36, R82, RZ ;  /* 0x000000522438723c */ /* 0x000fe200000018ff */
[----:B--2---:R-:W-:-:S07]  /*19b0*/  FMUL.FTZ R0, R75, c[0x0][0x320] ;  /* 0x0000c8004b007a20 */ /* 0x004fce0000410000 */
[----:B-1----:R-:W-:Y:S01]  /*19c0*/  HMMA.16816.F32 R60, R20, R48, R60 ;  /* 0x00000030143c723c */ /* 0x002fe2000000183c */
[----:B------:R1:W2:Y:S07]  /*19d0*/  MUFU.TANH R185, R0 ;  /* 0x0000000000b97308 */ /* 0x0002ae0000002400 */
[----:B------:R-:W-:Y:S08]  /*19e0*/  HMMA.16816.F32 R72, R8, R46, R64 ;  /* 0x0000002e0848723c */ /* 0x000ff00000001840 */
[----:B------:R-:W-:Y:S01]  /*19f0*/  HMMA.16816.F32 R64, R32, R82, RZ ;  /* 0x000000522040723c */ /* 0x000fe200000018ff */
[----:B-1----:R-:W-:-:S04]  /*1a00*/  FMUL.FTZ R0, R76, c[0x0][0x320] ;  /* 0x0000c8004c007a20 */ /* 0x002fc80000410000 */
[----:B------:R1:W1:Y:S03]  /*1a10*/  MUFU.TANH R184, R0 ;  /* 0x0000000000b87308 */ /* 0x0002660000002400 */
[----:B------:R-:W-:Y:S08]  /*1a20*/  HMMA.16816.F32 R44, R16, R48, R52 ;  /* 0x00000030102c723c */ /* 0x000ff00000001834 */
[----:B------:R-:W-:Y:S01]  /*1a30*/  HMMA.16816.F32 R52, R28, R86, R56 ;  /* 0x000000561c34723c */ /* 0x000fe20000001838 */
[----:B-1----:R-:W-:-:S07]  /*1a40*/  FMUL.FTZ R0, R77, c[0x0][0x320] ;  /* 0x0000c8004d007a20 */ /* 0x002fce0000410000 */
[----:B------:R-:W-:Y:S01]  /*1a50*/  HMMA.16816.F32 R64, R24, R86, R64 ;  /* 0x000000561840723c */ /* 0x000fe20000001840 */
[----:B------:R1:W1:Y:S07]  /*1a60*/  MUFU.TANH R183, R0 ;  /* 0x0000000000b77308 */ /* 0x00026e0000002400 */
[----:B------:R-:W-:Y:S08]  /*1a70*/  HMMA.16816.F32 R56, R32, R88, RZ ;  /* 0x000000582038723c */ /* 0x000ff000000018ff */
[----:B------:R-:W-:Y:S01]  /*1a80*/  HMMA.16816.F32 R52, R20, R50, R52 ;  /* 0x000000321434723c */ /* 0x000fe20000001834 */
[----:B-1----:R-:W-:-:S04]  /*1a90*/  FMUL.FTZ R0, R78, c[0x0][0x320] ;  /* 0x0000c8004e007a20 */ /* 0x002fc80000410000 */
[----:B------:R1:W1:Y:S03]  /*1aa0*/  MUFU.TANH R179, R0 ;  /* 0x0000000000b37308 */ /* 0x0002660000002400 */
[----:B------:R-:W-:Y:S01]  /*1ab0*/  HMMA.16816.F32 R64, R16, R50, R64 ;  /* 0x000000321040723c */ /* 0x000fe20000001840 */
[----:B------:R-:W-:Y:S01]  /*1ac0*/  LDSM.16.M88.4 R48, [R228+0x1000] ;  /* 0x00100000e430783b */ /* 0x000fe20000000200 */
[----:B-1----:R-:W-:-:S06]  /*1ad0*/  FMUL.FTZ R0, R79, c[0x0][0x320] ;  /* 0x0000c8004f007a20 */ /* 0x002fcc0000410000 */
[----:B-----5:R-:W-:Y:S01]  /*1ae0*/  HMMA.16816.F32 R76, R8, R40, R44 ;  /* 0x00000028084c723c */ /* 0x020fe2000000182c */
[----:B------:R-:W1:Y:S01]  /*1af0*/  LDSM.16.M88.4 R44, [R229+0x4900] ;  /* 0x00490000e52c783b */ /* 0x000e620000000200 */
[----:B------:R5:W1:Y:S02]  /*1b00*/  MUFU.TANH R180, R0 ;  /* 0x0000000000b47308 */ /* 0x000a640000002400 */
[----:B-----5:R-:W-:-:S06]  /*1b10*/  FMUL.FTZ R0, R68, c[0x0][0x320] ;  /* 0x0000c80044007a20 */ /* 0x020fcc0000410000 */
[----:B------:R5:W1:Y:S02]  /*1b20*/  MUFU.TANH R182, R0 ;  /* 0x0000000000b67308 */ /* 0x000a640000002400 */
[----:B-----5:R-:W-:-:S06]  /*1b30*/  FMUL.FTZ R0, R69, c[0x0][0x320] ;  /* 0x0000c80045007a20 */ /* 0x020fcc0000410000 */
[----:B------:R5:W1:Y:S02]  /*1b40*/  MUFU.TANH R181, R0 ;  /* 0x0000000000b57308 */ /* 0x000a640000002400 */
[----:B-----5:R-:W-:-:S06]  /*1b50*/  FMUL.FTZ R0, R70, c[0x0][0x320] ;  /* 0x0000c80046007a20 */ /* 0x020fcc0000410000 */
[----:B------:R5:W1:Y:S02]  /*1b60*/  MUFU.TANH R178, R0 ;  /* 0x0000000000b27308 */ /* 0x000a640000002400 */
[----:B-----5:R-:W-:Y:S02]  /*1b70*/  FMUL.FTZ R0, R71, c[0x0][0x320] ;  /* 0x0000c80047007a20 */ /* 0x020fe40000410000 */
[----:B------:R-:W-:Y:S04]  /*1b80*/  HMMA.16816.F32 R68, R12, R40, R60 ;  /* 0x000000280c44723c */ /* 0x000fe8000000183c */
[----:B------:R5:W1:Y:S04]  /*1b90*/  MUFU.TANH R177, R0 ;  /* 0x0000000000b17308 */ /* 0x000a680000002400 */
[----:B------:R-:W-:Y:S01]  /*1ba0*/  HMMA.16816.F32 R60, R36, R88, RZ ;  /* 0x00000058243c723c */ /* 0x000fe200000018ff */
[----:B-----5:R-:W-:-:S04]  /*1bb0*/  FMUL.FTZ R0, R72, c[0x0][0x320] ;  /* 0x0000c80048007a20 */ /* 0x020fc80000410000 */
[----:B------:R5:W1:Y:S11]  /*1bc0*/  MUFU.TANH R176, R0 ;  /* 0x0000000000b07308 */ /* 0x000a760000002400 */
[----:B------:R-:W-:Y:S08]  /*1bd0*/  @!UPT UIADD3 URZ, URZ, URZ, URZ ;  /* 0x0000003f3f3ff290 */ /* 0x000ff0000fffe03f */
[----:B------:R-:W-:Y:S01]  /*1be0*/  HMMA.16816.F32 R60, R28, R92, R60 ;  /* 0x0000005c1c3c723c */ /* 0x000fe2000000183c */
[----:B-----5:R-:W-:-:S04]  /*1bf0*/  FMUL.FTZ R0, R73, c[0x0][0x320] ;  /* 0x0000c80049007a20 */ /* 0x020fc80000410000 */
[----:B------:R5:W2:Y:S11]  /*1c00*/  MUFU.TANH R175, R0 ;  /* 0x0000000000af7308 */ /* 0x000ab60000002400 */
[----:B------:R-:W-:Y:S08]  /*1c10*/  @!UPT UIADD3 URZ, URZ, URZ, URZ ;  /* 0x0000003f3f3ff290 */ /* 0x000ff0000fffe03f */
[----:B-1----:R-:W-:Y:S01]  /*1c20*/  HMMA.16816.F32 R60, R20, R44, R60 ;  /* 0x0000002c143c723c */ /* 0x002fe2000000183c */
[----:B-----5:R-:W-:-:S04]  /*1c30*/  FMUL.FTZ R0, R74, c[0x0][0x320] ;  /* 0x0000c8004a007a20 */ /* 0x020fc80000410000 */
[----:B------:R1:W1:Y:S02]  /*1c40*/  MUFU.TANH R171, R0 ;  /* 0x0000000000ab7308 */ /* 0x0002640000002400 */
[----:B-1----:R-:W-:Y:S02]  /*1c50*/  FMUL.FTZ R0, R75, c[0x0][0x320] ;  /* 0x0000c8004b007a20 */ /* 0x002fe40000410000 */
[----:B------:R-:W-:Y:S04]  /*1c60*/  HMMA.16816.F32 R72, R8, R42, R64 ;  /* 0x0000002a0848723c */ /* 0x000fe80000001840 */
[----:B------:R1:W1:Y:S04]  /*1c70*/  MUFU.TANH R172, R0 ;  /* 0x0000000000ac7308 */ /* 0x0002680000002400 */
[----:B------:R-:W-:Y:S01]  /*1c80*/  HMMA.16816.F32 R64, R32, R90, RZ ;  /* 0x0000005a2040723c */ /* 0x000fe200000018ff */
[----:B-1----:R-:W-:-:S04]  /*1c90*/  FMUL.FTZ R0, R68, c[0x0][0x320] ;  /* 0x0000c80044007a20 */ /* 0x002fc80000410000 */
[----:B------:R1:W1:Y:S11]  /*1ca0*/  MUFU.TANH R174, R0 ;  /* 0x0000000000ae7308 */ /* 0x0002760000002400 */
[----:B------:R-:W-:Y:S08]  /*1cb0*/  @!UPT UIADD3 URZ, URZ, URZ, URZ ;  /* 0x0000003f3f3ff290 */ /* 0x000ff0000fffe03f */
[----:B------:R-:W-:Y:S01]  /*1cc0*/  HMMA.16816.F32 R64, R24, R94, R64 ;  /* 0x0000005e1840723c */ /* 0x000fe20000001840 */
[----:B-1----:R-:W-:-:S04]  /*1cd0*/  FMUL.FTZ R0, R69, c[0x0][0x320] ;  /* 0x0000c80045007a20 */ /* 0x002fc80000410000 */
[----:B------:R1:W1:Y:S11]  /*1ce0*/  MUFU.TANH R173, R0 ;  /* 0x0000000000ad7308 */ /* 0x0002760000002400 */
[----:B------:R-:W-:Y:S08]  /*1cf0*/  @!UPT UIADD3 URZ, URZ, URZ, URZ ;  /* 0x0000003f3f3ff290 */ /* 0x000ff0000fffe03f */
[----:B------:R-:W-:Y:S01]  /*1d00*/  HMMA.16816.F32 R64, R16, R46, R64 ;  /* 0x0000002e1040723c */ /* 0x000fe20000001840 */
[----:B-1----:R-:W-:-:S04]  /*1d10*/  FMUL.FTZ R0, R70, c[0x0][0x320] ;  /* 0x0000c80046007a20 */ /* 0x002fc80000410000 */
[----:B------:R1:W1:Y:S02]  /*1d20*/  MUFU.TANH R170, R0 ;  /* 0x0000000000aa7308 */ /* 0x0002640000002400 */
[----:B-1----:R-:W-:Y:S02]  /*1d30*/  FMUL.FTZ R0, R71, c[0x0][0x320] ;  /* 0x0000c80047007a20 */ /* 0x002fe40000410000 */
[----:B------:R-:W-:Y:S04]  /*1d40*/  HMMA.16816.F32 R68, R12, R42, R52 ;  /* 0x0000002a0c44723c */ /* 0x000fe80000001834 */
[----:B------:R1:W1:Y:S04]  /*1d50*/  MUFU.TANH R169, R0 ;  /* 0x0000000000a97308 */ /* 0x0002680000002400 */
[----:B------:R-:W-:Y:S08]  /*1d60*/  HMMA.16816.F32 R52, R24, R92, R56 ;  /* 0x0000005c1834723c */ /* 0x000ff00000001838 */
[----:B------:R-:W-:Y:S01]  /*1d70*/  HMMA.16816.F32 R56, R36, R90, RZ ;  /* 0x0000005a2438723c */ /* 0x000fe200000018ff */
[----:B-1----:R-:W-:-:S04]  /*1d80*/  FMUL.FTZ R0, R76, c[0x0][0x320] ;  /* 0x0000c8004c007a20 */ /* 0x002fc80000410000 */
[----:B------:R1:W1:Y:S11]  /*1d90*/  MUFU.TANH R168, R0 ;  /* 0x0000000000a87308 */ /* 0x0002760000002400 */
[----:B------:R-:W-:Y:S01]  /*1da0*/  HMMA.16816.F32 R40, R16, R44, R52 ;  /* 0x0000002c1028723c */ /* 0x000fe20000001834 */
[----:B-1----:R-:W-:-:S07]  /*1db0*/  FMUL.FTZ R0, R77, c[0x0][0x320] ;  /* 0x0000c8004d007a20 */ /* 0x002fce0000410000 */
[----:B------:R-:W-:Y:S01]  /*1dc0*/  HMMA.16816.F32 R52, R28, R94, R56 ;  /* 0x0000005e1c34723c */ /* 0x000fe20000001838 */
[----:B------:R1:W1:Y:S07]  /*1dd0*/  MUFU.TANH R167, R0 ;  /* 0x0000000000a77308 */ /* 0x00026e0000002400 */
[----:B------:R-:W-:Y:S01]  /*1de0*/  HMMA.16816.F32 R56, R32, R96, RZ ;  /* 0x000000602038723c */ /* 0x000fe200000018ff */
[----:B-1----:R-:W-:-:S04]  /*1df0*/  FMUL.FTZ R0, R78, c[0x0][0x320] ;  /* 0x0000c8004e007a20 */ /* 0x002fc80000410000 */
[----:B------:R1:W1:Y:S02]  /*1e00*/  MUFU.TANH R163, R0 ;  /* 0x0000000000a37308 */ /* 0x0002640000002400 */
[----:B-1----:R-:W-:Y:S02]  /*1e10*/  FMUL.FTZ R0, R79, c[0x0][0x320] ;  /* 0x0000c8004f007a20 */ /* 0x002fe40000410000 */
[----:B------:R-:W-:Y:S04]  /*1e20*/  HMMA.16816.F32 R76, R8, R48, R40 ;  /* 0x00000030084c723c */ /* 0x000fe80000001828 */
[----:B------:R1:W1:Y:S04]  /*1e30*/  MUFU.TANH R164, R0 ;  /* 0x0000000000a47308 */ /* 0x0002680000002400 */
[----:B------:R-:W-:Y:S01]  /*1e40*/  HMMA.16816.F32 R40, R20, R46, R52 ;  /* 0x0000002e1428723c */ /* 0x000fe20000001834 */
[----:B------:R-:W5:Y:S07]  /*1e50*/  LDSM.16.M88.4 R52, [R229+0x5100] ;  /* 0x00510000e534783b */ /* 0x000f6e0000000200 */
[----:B------:R-:W-:Y:S01]  /*1e60*/  HMMA.16816.F32 R44, R24, R100, R56 ;  /* 0x00000064182c723c */ /* 0x000fe20000001838 */
[----:B-1----:R-:W-:-:S04]  /*1e70*/  FMUL.FTZ R0, R68, c[0x0][0x320] ;  /* 0x0000c80044007a20 */ /* 0x002fc80000410000 */
[----:B------:R1:W1:Y:S02]  /*1e80*/  MUFU.TANH R166, R0 ;  /* 0x0000000000a67308 */ /* 0x0002640000002400 */
[----:B-1----:R-:W-:-:S06]  /*1e90*/  FMUL.FTZ R0, R69, c[0x0][0x320] ;  /* 0x0000c80045007a20 */ /* 0x002fcc0000410000 */
[----:B------:R1:W1:Y:S11]  /*1ea0*/  MUFU.TANH R165, R0 ;  /* 0x0000000000a57308 */ /* 0x0002760000002400 */
[----:B-----5:R-:W-:Y:S01]  /*1eb0*/  HMMA.16816.F32 R44, R16, R52, R44 ;  /* 0x00000034102c723c */ /* 0x020fe2000000182c */
[----:B-1----:R-:W-:-:S04]  /*1ec0*/  FMUL.FTZ R0, R70, c[0x0][0x320] ;  /* 0x0000c80046007a20 */ /* 0x002fc80000410000 */
        /* <DEDUP_REMOVED lines=14> */
[----:B------:R1:W1:Y:S03]  /*1fb0*/  MUFU.TANH R118, R0 ;  /* 0x0000000000767308 */ /* 0x0002660000002400 */
[----:B------:R-:W-:Y:S01]  /*1fc0*/  HMMA.16816.F32 R60, R32, R98, RZ ;  /* 0x00000062203c723c */ /* 0x000fe200000018ff */
[----:B-1----:R-:W-:-:S07]  /*1fd0*/  FMUL.FTZ R0, R75, c[0x0][0x320] ;  /* 0x0000c8004b007a20 */ /* 0x002fce0000410000 */
[----:B------:R-:W-:Y:S01]  /*1fe0*/  HMMA.16816.F32 R72, R8, R50, R64 ;  /* 0x000000320848723c */ /* 0x000fe20000001840 */
[----:B------:R1:W1:Y:S11]  /*1ff0*/  MUFU.TANH R155, R0 ;  /* 0x00000000009b7308 */ /* 0x0002760000002400 */
[----:B------:R-:W-:Y:S04]  /*2000*/  @!UPT UIADD3 URZ, URZ, URZ, URZ ;  /* 0x0000003f3f3ff290 */ /* 0x000fe8000fffe03f */
[----:B------:R-:W-:Y:S08]  /*2010*/  HMMA.16816.F32 R64, R24, R102, R60 ;  /* 0x000000661840723c */ /* 0x000ff0000000183c */
[----:B------:R-:W-:Y:S01]  /*2020*/  HMMA.16816.F32 R60, R36, R104, RZ ;  /* 0x00000068243c723c */ /* 0x000fe200000018ff */
[----:B-1----:R-:W-:-:S04]  /*2030*/  FMUL.FTZ R0, R68, c[0x0][0x320] ;  /* 0x0000c80044007a20 */ /* 0x002fc80000410000 */
[----:B------:R1:W1:Y:S11]  /*2040*/  MUFU.TANH R157, R0 ;  /* 0x00000000009d7308 */ /* 0x0002760000002400 */
[----:B------:R-:W-:Y:S01]  /*2050*/  HMMA.16816.F32 R64, R16, R54, R64 ;  /* 0x000000361040723c */ /* 0x000fe20000001840 */
[----:B-1----:R-:W-:-:S07]  /*2060*/  FMUL.FTZ R0, R69, c[0x0][0x320] ;  /* 0x0000c80045007a20 */ /* 0x002fce0000410000 */
[----:B------:R-:W-:Y:S01]  /*2070*/  HMMA.16816.F32 R60, R28, R108, R60 ;  /* 0x0000006c1c3c723c */ /* 0x000fe2000000183c */
[----:B------:R1:W1:Y:S02]  /*2080*/  MUFU.TANH R156, R0 ;  /* 0x00000000009c7308 */ /* 0x0002640000002400 */
[----:B-1----:R-:W-:-:S06]  /*2090*/  FMUL.FTZ R0, R70, c[0x0][0x320] ;  /* 0x0000c80046007a20 */ /* 0x002fcc0000410000 */
[----:B------:R1:W1:Y:S02]  /*20a0*/  MUFU.TANH R152, R0 ;  /* 0x0000000000987308 */ /* 0x0002640000002400 */
[----:B-1----:R-:W-:Y:S02]  /*20b0*/  FMUL.FTZ R0, R71, c[0x0][0x320] ;  /* 0x0000c80047007a20 */ /* 0x002fe40000410000 */
[----:B------:R-:W-:Y:S01]  /*20c0*/  HMMA.16816.F32 R68, R12, R50, R40 ;  /* 0x000000320c44723c */ /* 0x000fe20000001828 */
[----:B------:R-:W1:Y:S03]  /*20d0*/  LDSM.16.M88.4 R40, [R228+0x1800] ;  /* 0x00180000e428783b */ /* 0x000e660000000200 */
[----:B------:R5:W1:Y:S04]  /*20e0*/  MUFU.TANH R151, R0 ;  /* 0x0000000000977308 */ /* 0x000a680000002400 */
[----:B------:R-:W-:Y:S01]  /*20f0*/  HMMA.16816.F32 R48, R36, R98, RZ ;  /* 0x000000622430723c */ /* 0x000fe200000018ff */
[----:B-----5:R-:W-:-:S04]  /*2100*/  FMUL.FTZ R0, R76, c[0x0][0x320] ;  /* 0x0000c8004c007a20 */ /* 0x020fc80000410000 */
[----:B------:R5:W1:Y:S11]  /*2110*/  MUFU.TANH R148, R0 ;  /* 0x0000000000947308 */ /* 0x000a760000002400 */
[----:B------:R-:W-:Y:S08]  /*2120*/  @!UPT UIADD3 URZ, URZ, URZ, URZ ;  /* 0x0000003f3f3ff290 */ /* 0x000ff0000fffe03f */
[----:B------:R-:W-:Y:S01]  /*2130*/  HMMA.16816.F32 R48, R28, R102, R48 ;  /* 0x000000661c30723c */ /* 0x000fe20000001830 */
[----:B-----5:R-:W-:-:S04]  /*2140*/  FMUL.FTZ R0, R77, c[0x0][0x320] ;  /* 0x0000c8004d007a20 */ /* 0x020fc80000410000 */
[----:B------:R5:W1:Y:S11]  /*2150*/  MUFU.TANH R147, R0 ;  /* 0x0000000000937308 */ /* 0x000a760000002400 */
[----:B------:R-:W-:Y:S08]  /*2160*/  @!UPT UIADD3 URZ, URZ, URZ, URZ ;  /* 0x0000003f3f3ff290 */ /* 0x000ff0000fffe03f */
[----:B------:R-:W-:Y:S01]  /*2170*/  HMMA.16816.F32 R48, R20, R54, R48 ;  /* 0x000000361430723c */ /* 0x000fe20000001830 */
[----:B-----5:R-:W-:-:S04]  /*2180*/  FMUL.FTZ R0, R78, c[0x0][0x320] ;  /* 0x0000c8004e007a20 */ /* 0x020fc80000410000 */
[----:B------:R5:W1:Y:S02]  /*2190*/  MUFU.TANH R137, R0 ;  /* 0x0000000000897308 */ /* 0x000a640000002400 */
[----:B-----5:R-:W-:Y:S02]  /*21a0*/  FMUL.FTZ R0, R79, c[0x0][0x320] ;  /* 0x0000c8004f007a20 */ /* 0x020fe40000410000 */
[----:B-1----:R-:W-:Y:S01]  /*21b0*/  HMMA.16816.F32 R76, R8, R40, R44 ;  /* 0x00000028084c723c */ /* 0x002fe2000000182c */
[----:B------:R-:W1:Y:S03]  /*21c0*/  LDSM.16.M88.4 R44, [R229+0x5900] ;  /* 0x00590000e52c783b */ /* 0x000e660000000200 */
[----:B------:R5:W1:Y:S02]  /*21d0*/  MUFU.TANH R138, R0 ;  /* 0x00000000008a7308 */ /* 0x000a640000002400 */
[----:B-----5:R-:W-:-:S06]  /*21e0*/  FMUL.FTZ R0, R68, c[0x0][0x320] ;  /* 0x0000c80044007a20 */ /* 0x020fcc0000410000 */
[----:B------:R5:W1:Y:S02]  /*21f0*/  MUFU.TANH R146, R0 ;  /* 0x0000000000927308 */ /* 0x000a640000002400 */
[----:B-----5:R-:W-:Y:S01]  /*2200*/  FMUL.FTZ R0, R69, c[0x0][0x320] ;  /* 0x0000c80045007a20 */ /* 0x020fe20000410000 */
[----:B-1----:R-:W-:Y:S05]  /*2210*/  HMMA.16816.F32 R60, R20, R44, R60 ;  /* 0x0000002c143c723c */ /* 0x002fea000000183c */
[----:B------:R1:W1:Y:S02]  /*2220*/  MUFU.TANH R145, R0 ;  /* 0x0000000000917308 */ /* 0x0002640000002400 */
[----:B-1----:R-:W-:-:S06]  /*2230*/  FMUL.FTZ R0, R70, c[0x0][0x320] ;  /* 0x0000c80046007a20 */ /* 0x002fcc0000410000 */
        /* <DEDUP_REMOVED lines=9> */
[----:B-1----:R-:W-:-:S07]  /*22d0*/  FMUL.FTZ R0, R73, c[0x0][0x320] ;  /* 0x0000c80049007a20 */ /* 0x002fce0000410000 */
[----:B------:R-:W-:Y:S01]  /*22e0*/  HMMA.16816.F32 R56, R36, R106, RZ ;  /* 0x0000006a2438723c */ /* 0x000fe200000018ff */
        /* <DEDUP_REMOVED lines=18> */
[----:B------:R-:W-:Y:S01]  /*2410*/  HMMA.16816.F32 R68, R12, R42, R48 ;  /* 0x0000002a0c44723c */ /* 0x000fe20000001830 */
[----:B------:R-:W1:Y:S03]  /*2420*/  LDSM.16.M88.4 R48, [R228+0x2000] ;  /* 0x00200000e430783b */ /* 0x000e660000000200 */
[----:B------:R5:W1:Y:S04]  /*2430*/  MUFU.TANH R154, R0 ;  /* 0x00000000009a7308 */ /* 0x000a680000002400 */
[----:B------:R-:W-:Y:S08]  /*2440*/  HMMA.16816.F32 R40, R16, R44, R52 ;  /* 0x0000002c1028723c */ /* 0x000ff00000001834 */
[----:B------:R-:W-:Y:S01]  /*2450*/  HMMA.16816.F32 R52, R28, R110, R56 ;  /* 0x0000006e1c34723c */ /* 0x000fe20000001838 */
[----:B-----5:R-:W-:-:S04]  /*2460*/  FMUL.FTZ R0, R76, c[0x0][0x320] ;  /* 0x0000c8004c007a20 */ /* 0x020fc80000410000 */
[----:B------:R5:W1:Y:S03]  /*2470*/  MUFU.TANH R141, R0 ;  /* 0x00000000008d7308 */ /* 0x000a660000002400 */
[----:B------:R-:W-:Y:S01]  /*2480*/  HMMA.16816.F32 R56, R32, R120, RZ ;  /* 0x000000782038723c */ /* 0x000fe200000018ff */
[----:B-----5:R-:W-:-:S04]  /*2490*/  FMUL.FTZ R0, R77, c[0x0][0x320] ;  /* 0x0000c8004d007a20 */ /* 0x020fc80000410000 */
[----:B------:R5:W1:Y:S02]  /*24a0*/  MUFU.TANH R115, R0 ;  /* 0x0000000000737308 */ /* 0x000a640000002400 */
[----:B-----5:R-:W-:-:S06]  /*24b0*/  FMUL.FTZ R0, R78, c[0x0][0x320] ;  /* 0x0000c8004e007a20 */ /* 0x020fcc0000410000 */
[----:B------:R5:W1:Y:S02]  /*24c0*/  MUFU.TANH R103, R0 ;  /* 0x0000000000677308 */ /* 0x000a640000002400 */
[----:B-----5:R-:W-:Y:S02]  /*24d0*/  FMUL.FTZ R0, R79, c[0x0][0x320] ;  /* 0x0000c8004f007a20 */ /* 0x020fe40000410000 */
[----:B-1----:R-:W-:Y:S04]  /*24e0*/  HMMA.16816.F32 R76, R8, R48, R40 ;  /* 0x00000030084c723c */ /* 0x002fe80000001828 */
        /* <DEDUP_REMOVED lines=33> */
[----:B------:R1:W1:Y:S02]  /*2700*/  MUFU.TANH R96, R0 ;  /* 0x0000000000607308 */ /* 0x0002640000002400 */
[----:B-1----:R-:W-:Y:S11]  /*2710*/  FMUL.FTZ R0, R69, c[0x0][0x320] ;  /* 0x0000c80045007a20 */ /* 0x002ff60000410000 */
[----:B------:R-:W-:Y:S06]  /*2720*/  @!UPT UIADD3 URZ, URZ, URZ, URZ ;  /* 0x0000003f3f3ff290 */ /* 0x000fec000fffe03f */
        /* <DEDUP_REMOVED lines=8> */
[C---:B------:R-:W-:Y:S08]  /*27b0*/  HMMA.16816.F32 R48, R36.reuse, R122, RZ ;  /* 0x0000007a2430723c */ /* 0x040ff000000018ff */
[----:B------:R-:W-:Y:S01]  /*27c0*/  HMMA.16816.F32 R36, R36, R130, RZ ;  /* 0x000000822424723c */ /* 0x000fe200000018ff */
[----:B-----5:R-:W-:-:S04]  /*27d0*/  FMUL.FTZ R0, R76, c[0x0][0x320] ;  /* 0x0000c8004c007a20 */ /* 0x020fc80000410000 */
[----:B------:R5:W1:Y:S11]  /*27e0*/  MUFU.TANH R92, R0 ;  /* 0x00000000005c7308 */ /* 0x000a760000002400 */
[----:B------:R-:W-:Y:S01]  /*27f0*/  HMMA.16816.F32 R48, R28, R126, R48 ;  /* 0x0000007e1c30723c */ /* 0x000fe20000001830 */
[----:B-----5:R-:W-:-:S07]  /*2800*/  FMUL.FTZ R0, R77, c[0x0][0x320] ;  /* 0x0000c8004d007a20 */ /* 0x020fce0000410000 */
[----:B------:R-:W-:Y:S01]  /*2810*/  HMMA.16816.F32 R28, R28, R134, R36 ;  /* 0x000000861c1c723c */ /* 0x000fe20000001824 */
[----:B------:R5:W1:Y:S11]  /*2820*/  MUFU.TANH R91, R0 ;  /* 0x00000000005b7308 */ /* 0x000a760000002400 */
[----:B------:R-:W-:Y:S04]  /*2830*/  @!UPT UIADD3 URZ, URZ, URZ, URZ ;  /* 0x0000003f3f3ff290 */ /* 0x000fe8000fffe03f */
[----:B------:R-:W-:Y:S01]  /*2840*/  HMMA.16816.F32 R48, R20, R54, R48 ;  /* 0x000000361430723c */ /* 0x000fe20000001830 */
[----:B-----5:R-:W-:-:S04]  /*2850*/  FMUL.FTZ R0, R78, c[0x0][0x320] ;  /* 0x0000c8004e007a20 */ /* 0x020fc80000410000 */
[----:B------:R5:W1:Y:S03]  /*2860*/  MUFU.TANH R90, R0 ;  /* 0x00000000005a7308 */ /* 0x000a660000002400 */
[----:B------:R-:W-:Y:S01]  /*2870*/  HMMA.16816.F32 R52, R16, R54, R64 ;  /* 0x000000361034723c */ /* 0x000fe20000001840 */
[----:B-----5:R-:W-:-:S07]  /*2880*/  FMUL.FTZ R0, R79, c[0x0][0x320] ;  /* 0x0000c8004f007a20 */ /* 0x020fce0000410000 */
[C---:B-1----:R-:W-:Y:S01]  /*2890*/  HMMA.16816.F32 R76, R8.reuse, R40, R44 ;  /* 0x00000028084c723c */ /* 0x042fe2000000182c */
[----:B------:R-:W1:Y:S01]  /*28a0*/  LDSM.16.M88.4 R44, [R229+0x6900] ;  /* 0x00690000e52c783b */ /* 0x000e620000000200 */
[----:B------:R5:W1:Y:S11]  /*28b0*/  MUFU.TANH R89, R0 ;  /* 0x0000000000597308 */ /* 0x000a760000002400 */
[----:B------:R-:W-:Y:S03]  /*28c0*/  @!UPT UIADD3 URZ, URZ, URZ, URZ ;  /* 0x0000003f3f3ff290 */ /* 0x000fe6000fffe03f */
[----:B------:R-:W-:Y:S08]  /*28d0*/  HMMA.16816.F32 R64, R8, R42, R52 ;  /* 0x0000002a0840723c */ /* 0x000ff00000001834 */
[----:B------:R-:W-:Y:S01]  /*28e0*/  HMMA.16816.F32 R52, R32, R130, RZ ;  /* 0x000000822034723c */ /* 0x000fe200000018ff */
[----:B-----5:R-:W-:-:S04]  /*28f0*/  FMUL.FTZ R0, R68, c[0x0][0x320] ;  /* 0x0000c80044007a20 */ /* 0x020fc80000410000 */
[----:B------:R5:W1:Y:S01]  /*2900*/  MUFU.TANH R88, R0 ;  /* 0x0000000000587308 */ /* 0x000a620000002400 */
[----:B------:R-:W-:Y:S02]  /*2910*/  FMUL.FTZ R77, R77, c[0x0][0x320] ;  /* 0x0000c8004d4d7a20 */ /* 0x000fe40000410000 */
[----:B------:R-:W-:Y:S02]  /*2920*/  FMUL.FTZ R78, R78, c[0x0][0x320] ;  /* 0x0000c8004e4e7a20 */ /* 0x000fe40000410000 */
[----:B------:R-:W-:-:S03]  /*2930*/  FMUL.FTZ R79, R79, c[0x0][0x320] ;  /* 0x0000c8004f4f7a20 */ /* 0x000fc60000410000 */
[----:B------:R-:W1:Y:S03]  /*2940*/  MUFU.TANH R77, R77 ;  /* 0x0000004d004d7308 */ /* 0x000e660000002400 */
[----:B------:R-:W-:Y:S02]  /*2950*/  FMUL.FTZ R64, R64, c[0x0][0x320] ;  /* 0x0000c80040407a20 */ /* 0x000fe40000410000 */
[----:B------:R-:W-:Y:S02]  /*2960*/  FMUL.FTZ R65, R65, c[0x0][0x320] ;  /* 0x0000c80041417a20 */ /* 0x000fe40000410000 */
[----:B------:R-:W-:Y:S02]  /*2970*/  FMUL.FTZ R66, R66, c[0x0][0x320] ;  /* 0x0000c80042427a20 */ /* 0x000fe40000410000 */
[----:B-----5:R-:W-:Y:S01]  /*2980*/  FMUL.FTZ R0, R69, c[0x0][0x320] ;  /* 0x0000c80045007a20 */ /* 0x020fe20000410000 */
[----:B------:R-:W1:Y:S01]  /*2990*/  MUFU.TANH R78, R78 ;  /* 0x0000004e004e7308 */ /* 0x000e620000002400 */
[----:B------:R-:W-:Y:S07]  /*29a0*/  HMMA.16816.F32 R36, R24, R134, R52 ;  /* 0x000000861824723c */ /* 0x000fee0000001834 */
[----:B------:R5:W1:Y:S08]  /*29b0*/  MUFU.TANH R87, R0 ;  /* 0x0000000000577308 */ /* 0x000a700000002400 */
[----:B------:R-:W1:Y:S01]  /*29c0*/  MUFU.TANH R79, R79 ;  /* 0x0000004f004f7308 */ /* 0x000e620000002400 */
[----:B-----5:R-:W-:-:S07]  /*29d0*/  FMUL.FTZ R0, R70, c[0x0][0x320] ;  /* 0x0000c80046007a20 */ /* 0x020fce0000410000 */
[----:B------:R-:W1:Y:S08]  /*29e0*/  MUFU.TANH R64, R64 ;  /* 0x0000004000407308 */ /* 0x000e700000002400 */
[----:B------:R5:W1:Y:S08]  /*29f0*/  MUFU.TANH R86, R0 ;  /* 0x0000000000567308 */ /* 0x000a700000002400 */
[----:B------:R-:W1:Y:S01]  /*2a00*/  MUFU.TANH R65, R65 ;  /* 0x0000004100417308 */ /* 0x000e620000002400 */
[----:B-----5:R-:W-:-:S07]  /*2a10*/  FMUL.FTZ R0, R71, c[0x0][0x320] ;  /* 0x0000c80047007a20 */ /* 0x020fce0000410000 */
[----:B------:R-:W1:Y:S01]  /*2a20*/  MUFU.TANH R66, R66 ;  /* 0x0000004200427308 */ /* 0x000e620000002400 */
[----:B------:R-:W-:Y:S07]  /*2a30*/  HMMA.16816.F32 R68, R12, R40, R56 ;  /* 0x000000280c44723c */ /* 0x000fee0000001838 */
[----:B------:R5:W1:Y:S01]  /*2a40*/  MUFU.TANH R85, R0 ;  /* 0x0000000000557308 */ /* 0x000a620000002400 */
[----:B------:R-:W-:Y:S01]  /*2a50*/  HMMA.16816.F32 R56, R32, R128, RZ ;  /* 0x000000802038723c */ /* 0x000fe200000018ff */
[----:B-----5:R-:W-:-:S06]  /*2a60*/  FMUL.FTZ R0, R72, c[0x0][0x320] ;  /* 0x0000c80048007a20 */ /* 0x020fcc0000410000 */
[----:B------:R5:W1:Y:S11]  /*2a70*/  MUFU.TANH R84, R0 ;  /* 0x0000000000547308 */ /* 0x000a760000002400 */
[----:B------:R-:W-:Y:S06]  /*2a80*/  @!UPT UIADD3 URZ, URZ, URZ, URZ ;  /* 0x0000003f3f3ff290 */ /* 0x000fec000fffe03f */
[----:B------:R-:W-:Y:S01]  /*2a90*/  HMMA.16816.F32 R56, R24, R132, R56 ;  /* 0x000000841838723c */ /* 0x000fe20000001838 */
[----:B-----5:R-:W-:-:S04]  /*2aa0*/  FMUL.FTZ R0, R73, c[0x0][0x320] ;  /* 0x0000c80049007a20 */ /* 0x020fc80000410000 */
[----:B------:R5:W2:Y:S11]  /*2ab0*/  MUFU.TANH R83, R0 ;  /* 0x0000000000537308 */ /* 0x000ab60000002400 */
[----:B------:R-:W-:Y:S08]  /*2ac0*/  @!UPT UIADD3 URZ, URZ, URZ, URZ ;  /* 0x0000003f3f3ff290 */ /* 0x000ff0000fffe03f */
[----:B-1----:R-:W-:Y:S01]  /*2ad0*/  HMMA.16816.F32 R32, R16, R44, R56 ;  /* 0x0000002c1020723c */ /* 0x002fe20000001838 */
[----:B-----5:R-:W-:-:S07]  /*2ae0*/  FMUL.FTZ R0, R74, c[0x0][0x320] ;  /* 0x0000c8004a007a20 */ /* 0x020fce0000410000 */
[----:B------:R-:W-:Y:S01]  /*2af0*/  HMMA.16816.F32 R16, R16, R46, R36 ;  /* 0x0000002e1010723c */ /* 0x000fe20000001824 */
[----:B------:R1:W1:Y:S02]  /*2b00*/  MUFU.TANH R82, R0 ;  /* 0x0000000000527308 */ /* 0x0002640000002400 */
[----:B-1----:R-:W-:-:S06]  /*2b10*/  FMUL.FTZ R0, R75, c[0x0][0x320] ;  /* 0x0000c8004b007a20 */ /* 0x002fcc0000410000 */
[----:B------:R1:W1:Y:S02]  /*2b20*/  MUFU.TANH R80, R0 ;  /* 0x0000000000507308 */ /* 0x0002640000002400 */
[----:B-1----:R-:W-:-:S06]  /*2b30*/  FMUL.FTZ R0, R68, c[0x0][0x320] ;  /* 0x0000c80044007a20 */ /* 0x002fcc0000410000 */
[----:B------:R1:W1:Y:S02]  /*2b40*/  MUFU.TANH R75, R0 ;  /* 0x00000000004b7308 */ /* 0x0002640000002400 */
[----:B-1----:R-:W-:-:S06]  /*2b50*/  FMUL.FTZ R0, R69, c[0x0][0x320] ;  /* 0x0000c80045007a20 */ /* 0x002fcc0000410000 */
[----:B------:R1:W1:Y:S02]  /*2b60*/  MUFU.TANH R81, R0 ;  /* 0x0000000000517308 */ /* 0x0002640000002400 */
[----:B-1----:R-:W-:-:S06]  /*2b70*/  FMUL.FTZ R0, R70, c[0x0][0x320] ;  /* 0x0000c80046007a20 */ /* 0x002fcc0000410000 */
[----:B------:R1:W1:Y:S02]  /*2b80*/  MUFU.TANH R74, R0 ;  /* 0x00000000004a7308 */ /* 0x0002640000002400 */
[----:B-1----:R-:W-:Y:S02]  /*2b90*/  FMUL.FTZ R0, R71, c[0x0][0x320] ;  /* 0x0000c80047007a20 */ /* 0x002fe40000410000 */
[----:B------:R-:W-:Y:S01]  /*2ba0*/  HMMA.16816.F32 R68, R12, R42, R48 ;  /* 0x0000002a0c44723c */ /* 0x000fe20000001830 */
[----:B------:R-:W1:Y:S03]  /*2bb0*/  LDSM.16.M88.4 R48, [R228+0x3000] ;  /* 0x00300000e430783b */ /* 0x000e660000000200 */
[----:B------:R5:W1:Y:S01]  /*2bc0*/  MUFU.TANH R73, R0 ;  /* 0x0000000000497308 */ /* 0x000a620000002400 */
[----:B------:R-:W-:-:S04]  /*2bd0*/  DEPBAR.LE SB0, 0x0 ;  /* 0x000080000000791a */ /* 0x000fc80000000000 */
[C---:B------:R-:W-:Y:S08]  /*2be0*/  HMMA.16816.F32 R40, R20.reuse, R44, R60 ;  /* 0x0000002c1428723c */ /* 0x040ff0000000183c */
[----:B------:R-:W-:Y:S01]  /*2bf0*/  HMMA.16816.F32 R20, R20, R46, R28 ;  /* 0x0000002e1414723c */ /* 0x000fe2000000181c */
[----:B-----5:R-:W-:-:S04]  /*2c00*/  FMUL.FTZ R0, R76, c[0x0][0x320] ;  /* 0x0000c8004c007a20 */ /* 0x020fc80000410000 */
[----:B------:R5:W1:Y:S02]  /*2c10*/  MUFU.TANH R72, R0 ;  /* 0x0000000000487308 */ /* 0x000a640000002400 */
[----:B------:R-:W-:Y:S02]  /*2c20*/  FMUL.FTZ R68, R68, c[0x0][0x320] ;  /* 0x0000c80044447a20 */ /* 0x000fe40000410000 */
[----:B------:R-:W-:Y:S02]  /*2c30*/  FMUL.FTZ R70, R70, c[0x0][0x320] ;  /* 0x0000c80046467a20 */ /* 0x000fe40000410000 */
[----:B------:R-:W-:Y:S02]  /*2c40*/  FMUL.FTZ R69, R69, c[0x0][0x320] ;  /* 0x0000c80045457a20 */ /* 0x000fe40000410000 */
[----:B------:R-:W-:Y:S01]  /*2c50*/  FMUL.FTZ R71, R71, c[0x0][0x320] ;  /* 0x0000c80047477a20 */ /* 0x000fe20000410000 */
[----:B------:R-:W2:Y:S01]  /*2c60*/  MUFU.TANH R68, R68 ;  /* 0x0000004400447308 */ /* 0x000ea20000002400 */
[----:B-----5:R-:W-:-:S07]  /*2c70*/  FMUL.FTZ R0, R67, c[0x0][0x320] ;  /* 0x0000c80043007a20 */ /* 0x020fce0000410000 */
[----:B------:R-:W2:Y:S01]  /*2c80*/  MUFU.TANH R60, R69 ;  /* 0x00000045003c7308 */ /* 0x000ea20000002400 */
[-C--:B-1----:R-:W-:Y:S07]  /*2c90*/  HMMA.16816.F32 R40, R12, R48.reuse, R40 ;  /* 0x000000300c28723c */ /* 0x082fee0000001828 */
[----:B------:R-:W1:Y:S01]  /*2ca0*/  MUFU.TANH R70, R70 ;  /* 0x0000004600467308 */ /* 0x000e620000002400 */
[----:B------:R-:W-:Y:S07]  /*2cb0*/  HMMA.16816.F32 R24, R8, R48, R32 ;  /* 0x000000300818723c */ /* 0x000fee0000001820 */
[----:B------:R-:W1:Y:S01]  /*2cc0*/  MUFU.TANH R56, R71 ;  /* 0x0000004700387308 */ /* 0x000e620000002400 */
[-C--:B------:R-:W-:Y:S07]  /*2cd0*/  HMMA.16816.F32 R12, R12, R50.reuse, R20 ;  /* 0x000000320c0c723c */ /* 0x080fee0000001814 */
[----:B------:R5:W1:Y:S01]  /*2ce0*/  MUFU.TANH R52, R0 ;  /* 0x0000000000347308 */ /* 0x000a620000002400 */
[----:B------:R-:W-:Y:S01]  /*2cf0*/  HMMA.16816.F32 R8, R8, R50, R16 ;  /* 0x000000320808723c */ /* 0x000fe20000001810 */
[----:B------:R-:W-:-:S02]  /*2d00*/  FMUL.FTZ R40, R40, c[0x0][0x320] ;  /* 0x0000c80028287a20 */ /* 0x000fc40000410000 */
[----:B------:R-:W-:Y:S02]  /*2d10*/  FMUL.FTZ R41, R41, c[0x0][0x320] ;  /* 0x0000c80029297a20 */ /* 0x000fe40000410000 */
[----:B------:R-:W-:Y:S02]  /*2d20*/  FMUL.FTZ R42, R42, c[0x0][0x320] ;  /* 0x0000c8002a2a7a20 */ /* 0x000fe40000410000 */
[----:B------:R-:W-:Y:S01]  /*2d30*/  FMUL.FTZ R43, R43, c[0x0][0x320] ;  /* 0x0000c8002b2b7a20 */ /* 0x000fe20000410000 */
[----:B------:R-:W1:Y:S01]  /*2d40*/  MUFU.TANH R40, R40 ;  /* 0x0000002800287308 */ /* 0x000e620000002400 */
[----:B------:R-:W-:Y:S02]  /*2d50*/  FMUL.FTZ R24, R24, c[0x0][0x320] ;  /* 0x0000c80018187a20 */ /* 0x000fe40000410000 */
[----:B------:R-:W-:Y:S02]  /*2d60*/  FMUL.FTZ R25, R25, c[0x0][0x320] ;  /* 0x0000c80019197a20 */ /* 0x000fe40000410000 */
[----:B------:R-:W-:Y:S01]  /*2d70*/  FMUL.FTZ R26, R26, c[0x0][0x320] ;  /* 0x0000c8001a1a7a20 */ /* 0x000fe20000410000 */
[----:B-----5:R-:W-:Y:S01]  /*2d80*/  IADD3 R0, R117, R116, RZ ;  /* 0x0000007475007210 */ /* 0x020fe20007ffe0ff */
[----:B------:R-:W-:Y:S01]  /*2d90*/  FMUL.FTZ R27, R27, c[0x0][0x320] ;  /* 0x0000c8001b1b7a20 */ /* 0x000fe20000410000 */
[----:B------:R1:W1:Y:S01]  /*2da0*/  MUFU.TANH R53, R42 ;  /* 0x0000002a00357308 */ /* 0x0002620000002400 */
[----:B------:R-:W-:-:S02]  /*2db0*/  FMUL.FTZ R12, R12, c[0x0][0x320] ;  /* 0x0000c8000c0c7a20 */ /* 0x000fc40000410000 */
[----:B------:R-:W-:Y:S02]  /*2dc0*/  FMUL.FTZ R13, R13, c[0x0][0x320] ;  /* 0x0000c8000d0d7a20 */ /* 0x000fe40000410000 */
[----:B------:R-:W-:Y:S02]  /*2dd0*/  FMUL.FTZ R14, R14, c[0x0][0x320] ;  /* 0x0000c8000e0e7a20 */ /* 0x000fe40000410000 */
[----:B------:R-:W-:Y:S01]  /*2de0*/  FMUL.FTZ R15, R15, c[0x0][0x320] ;  /* 0x0000c8000f0f7a20 */ /* 0x000fe20000410000 */
[----:B------:R1:W1:Y:S01]  /*2df0*/  MUFU.TANH R49, R43 ;  /* 0x0000002b00317308 */ /* 0x0002620000002400 */
[----:B------:R-:W-:Y:S02]  /*2e00*/  FMUL.FTZ R8, R8, c[0x0][0x320] ;  /* 0x0000c80008087a20 */ /* 0x000fe40000410000 */
[----:B------:R-:W-:Y:S02]  /*2e10*/  FMUL.FTZ R9, R9, c[0x0][0x320] ;  /* 0x0000c80009097a20 */ /* 0x000fe40000410000 */
[----:B------:R-:W-:-:S02]  /*2e20*/  FMUL.FTZ R10, R10, c[0x0][0x320] ;  /* 0x0000c8000a0a7a20 */ /* 0x000fc40000410000 */
[----:B------:R-:W-:Y:S01]  /*2e30*/  FMUL.FTZ R11, R11, c[0x0][0x320] ;  /* 0x0000c8000b0b7a20 */ /* 0x000fe20000410000 */
[----:B------:R-:W1:Y:S08]  /*2e40*/  MUFU.TANH R41, R41 ;  /* 0x0000002900297308 */ /* 0x000e700000002400 */
[----:B------:R-:W1:Y:S08]  /*2e50*/  MUFU.TANH R24, R24 ;  /* 0x0000001800187308 */ /* 0x000e700000002400 */
[----:B------:R1:W1:Y:S08]  /*2e60*/  MUFU.TANH R23, R25 ;  /* 0x0000001900177308 */ /* 0x0002700000002400 */
        /* <DEDUP_REMOVED lines=9> */
[----:B------:R1:W1:Y:S01]  /*2f00*/  MUFU.TANH R33, R11 ;  /* 0x0000000b00217308 */ /* 0x0002620000002400 */
[----:B------:R-:W-:Y:S06]  /*2f10*/  BAR.SYNC.DEFER_BLOCKING 0x0 ;  /* 0x0000000000007b1d */ /* 0x000fec0000010000 */
[----:B------:R-:W-:Y:S05]  /*2f20*/  @!P1 BRA `(.L_x_1) ;  /* 0x0000021000009947 */ /* 0x000fea0003800000 */
[----:B-1234-:R-:W-:Y:S01]  /*2f30*/  IADD3 R8, R198, -0x2, RZ ;  /* 0xfffffffec6087810 */ /* 0x01efe20007ffe0ff */
[----:B------:R-:W-:-:S03]  /*2f40*/  IMAD.SHL.U32 R17, R190, 0x20, RZ ;  /* 0x00000020be117824 */ /* 0x000fc600078e00ff */
[----:B------:R-:W-:Y:S01]  /*2f50*/  SHF.R.S32.HI R5, RZ, 0x1f, R8 ;  /* 0x0000001fff057819 */ /* 0x000fe20000011408 */
[----:B------:R-:W-:Y:S02]  /*2f60*/  IMAD R2, R189, R8, RZ ;  /* 0x00000008bd027224 */ /* 0x000fe400078e02ff */
[----:B------:R-:W-:-:S04]  /*2f70*/  IMAD.WIDE.U32 R8, R8, R192, R196 ;  /* 0x000000c008087225 */ /* 0x000fc800078e00c4 */
[----:B------:R-:W-:Y:S01]  /*2f80*/  IMAD R2, R5, R192, R2 ;  /* 0x000000c005027224 */ /* 0x000fe200078e0202 */
[----:B------:R-:W-:Y:S02]  /*2f90*/  LEA R6, P2, R8, c[0x0][0x1c8], 0x1 ;  /* 0x0000720008067a11 */ /* 0x000fe400078408ff */
[----:B------:R-:W-:Y:S01]  /*2fa0*/  SHF.L.U64.HI R5, R190, 0x5, R191 ;  /* 0x00000005be057819 */ /* 0x000fe200000102bf */
[----:B------:R-:W-:Y:S01]  /*2fb0*/  IMAD.IADD R2, R9, 0x1, R2 ;  /* 0x0000000109027824 */ /* 0x000fe200078e0202 */
[----:B------:R-:W-:-:S04]  /*2fc0*/  IADD3 R14, P3, R17, R6, RZ ;  /* 0x00000006110e7210 */ /* 0x000fc80007f7e0ff */
[----:B------:R-:W-:Y:S01]  /*2fd0*/  LEA.HI.X R7, R8, c[0x0][0x1cc], R2, 0x1, P2 ;  /* 0x0000730008077a11 */ /* 0x000fe200010f0c02 */
[----:B------:R-:W-:Y:S01]  /*2fe0*/  IMAD.SHL.U32 R2, R195, 0x2, RZ ;  /* 0x00000002c3027824 */ /* 0x000fe200078e00ff */
[----:B------:R-:W-:-:S03]  /*2ff0*/  IADD3 R12, P2, R14, R17, RZ ;  /* 0x000000110e0c7210 */ /* 0x000fc60007f5e0ff */
[----:B------:R-:W-:Y:S01]  /*3000*/  IMAD.X R15, R5, 0x1, R7, P3 ;  /* 0x00000001050f7824 */ /* 0x000fe200018e0607 */
[----:B------:R-:W-:Y:S01]  /*3010*/  IADD3 R10, P3, R12, R17, RZ ;  /* 0x000000110c0a7210 */ /* 0x000fe20007f7e0ff */
[----:B------:R-:W-:Y:S01]  /*3020*/  @!PT LDS RZ, [RZ] ;  /* 0x00000000fffff984 */ /* 0x000fe20000000800 */
[----:B------:R-:W-:Y:S01]  /*3030*/  @!PT LDS RZ, [RZ] ;  /* 0x00000000fffff984 */ /* 0x000fe20000000800 */
[----:B------:R-:W-:Y:S01]  /*3040*/  @!PT LDS RZ, [RZ] ;  /* 0x00000000fffff984 */ /* 0x000fe20000000800 */
[----:B------:R1:W-:Y:S03]  /*3050*/  LDGSTS.E.BYPASS.LTC128B.128 [R2+0x3900], [R6.64], !P0 ;  /* 0x0390000006027fae */ /* 0x0003e6000c101d48 */
[----:B------:R-:W-:Y:S01]  /*3060*/  IADD3.X R13, R15, R5, RZ, P2, !PT ;  /* 0x000000050f0d7210 */ /* 0x000fe200017fe4ff */
[----:B------:R2:W-:Y:S01]  /*3070*/  LDGSTS.E.BYPASS.LTC128B.128 [R2+0x4100], [R14.64], !P0 ;  /* 0x041000000e027fae */ /* 0x0005e2000c101d48 */
[----:B------:R-:W-:-:S03]  /*3080*/  IADD3 R8, P2, R10, R17, RZ ;  /* 0x000000110a087210 */ /* 0x000fc60007f5e0ff */
[--C-:B------:R-:W-:Y:S01]  /*3090*/  IMAD.X R11, R13, 0x1, R5.reuse, P3 ;  /* 0x000000010d0b7824 */ /* 0x100fe200018e0605 */
[----:B------:R3:W-:Y:S03]  /*30a0*/  LDGSTS.E.BYPASS.LTC128B.128 [R2+0x4900], [R12.64], !P0 ;  /* 0x049000000c027fae */ /* 0x0007e6000c101d48 */
[----:B------:R-:W-:Y:S01]  /*30b0*/  IMAD.X R9, R11, 0x1, R5, P2 ;  /* 0x000000010b097824 */ /* 0x000fe200010e0605 */
[----:B------:R3:W-:Y:S04]  /*30c0*/  LDGSTS.E.BYPASS.LTC128B.128 [R2+0x5100], [R10.64], !P0 ;  /* 0x051000000a027fae */ /* 0x0007e8000c101d48 */
[----:B------:R3:W-:Y:S01]  /*30d0*/  LDGSTS.E.BYPASS.LTC128B.128 [R2+0x5900], [R8.64], !P0 ;  /* 0x0590000008027fae */ /* 0x0007e2000c101d48 */
[----:B-1----:R-:W-:-:S04]  /*30e0*/  IADD3 R6, P3, R8, R17, RZ ;  /* 0x0000001108067210 */ /* 0x002fc80007f7e0ff */
[----:B--2---:R-:W-:Y:S02]  /*30f0*/  IADD3 R14, P2, R6, R17, RZ ;  /* 0x00000011060e7210 */ /* 0x004fe40007f5e0ff */
[----:B------:R-:W-:-:S05]  /*3100*/  IADD3.X R7, R9, R5, RZ, P3, !PT ;  /* 0x0000000509077210 */ /* 0x000fca0001ffe4ff */
[----:B------:R-:W-:Y:S01]  /*3110*/  IMAD.X R15, R7, 0x1, R5, P2 ;  /* 0x00000001070f7824 */ /* 0x000fe200010e0605 */
[----:B------:R3:W-:Y:S04]  /*3120*/  LDGSTS.E.BYPASS.LTC128B.128 [R2+0x6100], [R6.64], !P0 ;  /* 0x0610000006027fae */ /* 0x0007e8000c101d48 */
[----:B------:R3:W-:Y:S02]  /*3130*/  LDGSTS.E.BYPASS.LTC128B.128 [R2+0x6900], [R14.64], !P0 ;  /* 0x069000000e027fae */ /* 0x0007e4000c101d48 */
.L_x_1:
[----:B--234-:R-:W-:Y:S01]  /*3140*/  STL [R1+0x8c], R240 ;  /* 0x00008cf001007387 */ /* 0x01cfe20000100800 */
[----:B------:R-:W-:Y:S01]  /*3150*/  SHF.R.S32.HI R2, RZ, 0x1f, R112 ;  /* 0x0000001fff027819 */ /* 0x000fe20000011470 */
[----:B------:R-:W-:Y:S02]  /*3160*/  IMAD.SHL.U32 R224, R0, 0x2, RZ ;  /* 0x0000000200e07824 */ /* 0x000fe400078e00ff */
[----:B------:R-:W-:Y:S01]  /*3170*/  STL [R1+0x88], R239 ;  /* 0x000088ef01007387 */ /* 0x000fe20000100800 */
[----:B------:R-:W-:Y:S01]  /*3180*/  LEA.HI R5, R2, R112, RZ, 0x2 ;  /* 0x0000007002057211 */ /* 0x000fe200078f10ff */
[----:B------:R-:W-:Y:S01]  /*3190*/  IMAD R227, R3, 0x2, R224 ;  /* 0x0000000203e37824 */ /* 0x000fe200078e02e0 */
[----:B------:R-:W-:Y:S01]  /*31a0*/  LEA R225, R4, R224, 0x1 ;  /* 0x000000e004e17211 */ /* 0x000fe200078e08ff */
[----:B------:R-:W-:Y:S01]  /*31b0*/  STL [R1+0x84], R238 ;  /* 0x000084ee01007387 */ /* 0x000fe20000100800 */
[----:B------:R-:W-:-:S03]  /*31c0*/  LOP3.LUT R2, R5, 0x7ffffffc, RZ, 0xc0, !PT ;  /* 0x7ffffffc05027812 */ /* 0x000fc600078ec0ff */
[----:B------:R-:W-:Y:S01]  /*31d0*/  STL [R1+0x80], R237 ;  /* 0x000080ed01007387 */ /* 0x000fe20000100800 */
[----:B------:R-:W-:Y:S02]  /*31e0*/  IMAD R226, R3, 0x2, R225 ;  /* 0x0000000203e27824 */ /* 0x000fe400078e02e1 */
[----:B------:R-:W-:Y:S01]  /*31f0*/  IMAD.IADD R2, R112, 0x1, -R2 ;  /* 0x0000000170027824 */ /* 0x000fe200078e0a02 */
[----:B------:R-:W-:Y:S04]  /*3200*/  STL [R1+0x7c], R236 ;  /* 0x00007cec01007387 */ /* 0x000fe80000100800 */
        /* <DEDUP_REMOVED lines=9> */
[----:B------:R2:W-:Y:S04]  /*32a0*/  STL [R1+0x54], R5 ;  /* 0x0000540501007387 */ /* 0x0005e80000100800 */
[----:B------:R-:W0:Y:S01]  /*32b0*/  LDGDEPBAR ;  /* 0x00000000000079af */ /* 0x000e220000000000 */
[----:B--2---:R-:W-:-:S05]  /*32c0*/  IADD3 R5, R160, c[0x0][0x1d0], RZ ;  /* 0x00007400a0057a10 */ /* 0x004fca0007ffe0ff */
[----:B------:R-:W-:-:S05]  /*32d0*/  IMAD R2, R2, -0x2, R5 ;  /* 0xfffffffe02027824 */ /* 0x000fca00078e0205 */
[C---:B------:R-:W-:Y:S02]  /*32e0*/  ISETP.GT.AND P5, PT, R2.reuse, RZ, PT ;  /* 0x000000ff0200720c */ /* 0x040fe40003fa4270 */
[C---:B------:R-:W-:Y:S02]  /*32f0*/  ISETP.GT.AND P4, PT, R2.reuse, 0x1, PT ;  /* 0x000000010200780c */ /* 0x040fe40003f84270 */
[----:B------:R-:W-:Y:S02]  /*3300*/  ISETP.GT.AND P3, PT, R2, 0x8, PT ;  /* 0x000000080200780c */ /* 0x000fe40003f64270 */
[----:B-1----:R-:W-:Y:S02]  /*3310*/  FSEL R10, R188, -INF , P5 ;  /* 0xff800000bc0a7808 */ /* 0x002fe40002800000 */
[----:B------:R-:W-:Y:S02]  /*3320*/  FSEL R12, R187, -INF , P4 ;  /* 0xff800000bb0c7808 */ /* 0x000fe40002000000 */
[----:B------:R-:W-:-:S02]  /*3330*/  ISETP.GT.AND P2, PT, R2, 0x9, PT ;  /* 0x000000090200780c */ /* 0x000fc40003f44270 */
[----:B------:R-:W-:Y:S02]  /*3340*/  FSEL R26, R182, -INF , P3 ;  /* 0xff800000b61a7808 */ /* 0x000fe40001800000 */
[----:B------:R-:W-:Y:S02]  /*3350*/  FMNMX.FTZ R5, R10, R12, !PT ;  /* 0x0000000c0a057209 */ /* 0x000fe40007810000 */
[----:B------:R-:W-:Y:S02]  /*3360*/  FSEL R13, R184, -INF , P5 ;  /* 0xff800000b80d7808 */ /* 0x000fe40002800000 */
[----:B------:R-:W-:Y:S02]  /*3370*/  FSEL R14, R183, -INF , P4 ;  /* 0xff800000b70e7808 */ /* 0x000fe40002000000 */
[----:B------:R-:W-:Y:S02]  /*3380*/  ISETP.GT.AND P6, PT, R2, 0x10, PT ;  /* 0x000000100200780c */ /* 0x000fe40003fc4270 */
[----:B------:R-:W-:-:S02]  /*3390*/  FSEL R27, R181, -INF , P2 ;  /* 0xff800000b51b7808 */ /* 0x000fc40001000000 */
[----:B------:R-:W-:Y:S02]  /*33a0*/  FMNMX.FTZ R5, R26, R5, !PT ;  /* 0x000000051a057209 */ /* 0x000fe40007810000 */
[----:B------:R-:W-:Y:S02]  /*33b0*/  FSEL R15, R176, -INF , P3 ;  /* 0xff800000b00f7808 */ /* 0x000fe40001800000 */
[----:B------:R-:W-:Y:S02]  /*33c0*/  FMNMX.FTZ R6, R13, R14, !PT ;  /* 0x0000000e0d067209 */ /* 0x000fe40007810000 */
[----:B------:R-:W-:Y:S02]  /*33d0*/  FSEL R18, R179, -INF , P5 ;  /* 0xff800000b3127808 */ /* 0x000fe40002800000 */
[----:B------:R-:W-:Y:S02]  /*33e0*/  FSEL R29, R186, -INF , P5 ;  /* 0xff800000ba1d7808 */ /* 0x000fe40002800000 */
[----:B------:R-:W-:-:S02]  /*33f0*/  ISETP.GT.AND P5, PT, R2, 0x11, PT ;  /* 0x000000110200780c */ /* 0x000fc40003fa4270 */
[----:B------:R-:W-:Y:S02]  /*3400*/  FSEL R28, R174, -INF , P6 ;  /* 0xff800000ae1c7808 */ /* 0x000fe40003000000 */
[----:B------:R-:W-:Y:S02]  /*3410*/  FMNMX.FTZ R5, R27, R5, !PT ;  /* 0x000000051b057209 */ /* 0x000fe40007810000 */
[----:B------:R-:W-:Y:S02]  /*3420*/  FSEL R17, R175, -INF , P2 ;  /* 0xff800000af117808 */ /* 0x000fe40001000000 */
[----:B------:R-:W-:Y:S02]  /*3430*/  FMNMX.FTZ R6, R15, R6, !PT ;  /* 0x000000060f067209 */ /* 0x000fe40007810000 */
[----:B------:R-:W-:Y:S02]  /*3440*/  FSEL R19, R180, -INF , P4 ;  /* 0xff800000b4137808 */ /* 0x000fe40002000000 */
[----:B------:R-:W-:-:S02]  /*3450*/  FSEL R30, R185, -INF , P4 ;  /* 0xff800000b91e7808 */ /* 0x000fc40002000000 */
[----:B------:R-:W-:Y:S02]  /*3460*/  ISETP.GT.AND P4, PT, R2, 0x18, PT ;  /* 0x000000180200780c */ /* 0x000fe40003f84270 */
[----:B------:R-:W-:Y:S02]  /*3470*/  FSEL R104, R173, -INF , P5 ;  /* 0xff800000ad687808 */ /* 0x000fe40002800000 */
[----:B------:R-:W-:Y:S02]  /*3480*/  FMNMX.FTZ R5, R28, R5, !PT ;  /* 0x000000051c057209 */ /* 0x000fe40007810000 */
[----:B------:R-:W-:Y:S02]  /*3490*/  FSEL R37, R168, -INF , P6 ;  /* 0xff800000a8257808 */ /* 0x000fe40003000000 */
[----:B------:R-:W-:Y:S02]  /*34a0*/  FMNMX.FTZ R6, R17, R6, !PT ;  /* 0x0000000611067209 */ /* 0x000fe40007810000 */
[----:B------:R-:W-:-:S02]  /*34b0*/  FSEL R21, R171, -INF , P3 ;  /* 0xff800000ab157808 */ /* 0x000fc40001800000 */
[----:B------:R-:W-:Y:S02]  /*34c0*/  FSEL R31, R178, -INF , P3 ;  /* 0xff800000b21f7808 */ /* 0x000fe40001800000 */
[----:B------:R-:W-:Y:S02]  /*34d0*/  ISETP.GT.AND P3, PT, R2, 0x19, PT ;  /* 0x000000190200780c */ /* 0x000fe40003f64270 */
[----:B------:R-:W-:Y:S02]  /*34e0*/  FSEL R105, R166, -INF , P4 ;  /* 0xff800000a6697808 */ /* 0x000fe40002000000 */
[----:B------:R-:W-:Y:S02]  /*34f0*/  FMNMX.FTZ R5, R104, R5, !PT ;  /* 0x0000000568057209 */ /* 0x000fe40007810000 */
[----:B------:R-:W-:Y:S02]  /*3500*/  FSEL R38, R167, -INF , P5 ;  /* 0xff800000a7267808 */ /* 0x000fe40002800000 */
[----:B------:R-:W-:-:S02]  /*3510*/  FMNMX.FTZ R6, R37, R6, !PT ;  /* 0x0000000625067209 */ /* 0x000fc40007810000 */
[----:B------:R-:W-:Y:S02]  /*3520*/  FSEL R25, R172, -INF , P2 ;  /* 0xff800000ac197808 */ /* 0x000fe40001000000 */
[----:B------:R-:W-:Y:S02]  /*3530*/  FSEL R36, R177, -INF , P2 ;  /* 0xff800000b1247808 */ /* 0x000fe40001000000 */
[----:B------:R-:W-:Y:S02]  /*3540*/  ISETP.GT.AND P2, PT, R2, 0x20, PT ;  /* 0x000000200200780c */ /* 0x000fe40003f44270 */
[----:B------:R-:W-:Y:S02]  /*3550*/  FSEL R106, R165, -INF , P3 ;  /* 0xff800000a56a7808 */ /* 0x000fe40001800000 */
[----:B------:R-:W-:Y:S02]  /*3560*/  FMNMX.FTZ R5, R105, R5, !PT ;  /* 0x0000000569057209 */ /* 0x000fe40007810000 */
[----:B------:R-:W-:-:S02]  /*3570*/  FSEL R46, R164, -INF , P5 ;  /* 0xff800000a42e7808 */ /* 0x000fc40002800000 */
[----:B------:R-:W-:Y:S02]  /*3580*/  FSEL R116, R169, -INF , P5 ;  /* 0xff800000a9747808 */ /* 0x000fe40002800000 */
[----:B------:R-:W-:Y:S02]  /*3590*/  FSEL R39, R159, -INF , P4 ;  /* 0xff8000009f277808 */ /* 0x000fe40002000000 */
[----:B------:R-:W-:Y:S02]  /*35a0*/  FMNMX.FTZ R6, R38, R6, !PT ;  /* 0x0000000626067209 */ /* 0x000fe40007810000 */
[----:B------:R-:W-:Y:S02]  /*35b0*/  FSEL R45, R163, -INF , P6 ;  /* 0xff800000a32d7808 */ /* 0x000fe40003000000 */
[----:B------:R-:W-:Y:S02]  /*35c0*/  FSEL R108, R170, -INF , P6 ;  /* 0xff800000aa6c7808 */ /* 0x000fe40003000000 */
[----:B------:R-:W-:-:S02]  /*35d0*/  ISETP.GT.AND P5, PT, R2, 0x28, PT ;  /* 0x000000280200780c */ /* 0x000fc40003fa4270 */
[----:B------:R-:W-:Y:S02]  /*35e0*/  FSEL R47, R118, -INF , P4 ;  /* 0xff800000762f7808 */ /* 0x000fe40002000000 */
[----:B------:R-:W-:Y:S02]  /*35f0*/  FSEL R117, R162, -INF , P4 ;  /* 0xff800000a2757808 */ /* 0x000fe40002000000 */
[C---:B------:R-:W-:Y:S02]  /*3600*/  ISETP.GT.AND P6, PT, R2.reuse, 0x21, PT ;  /* 0x000000210200780c */ /* 0x040fe40003fc4270 */
[----:B------:R-:W-:Y:S02]  /*3610*/  ISETP.GT.AND P4, PT, R2, 0x29, PT ;  /* 0x000000290200780c */ /* 0x000fe40003f84270 */
[----:B------:R-:W-:Y:S02]  /*3620*/  FSEL R69, R155, -INF , P3 ;  /* 0xff8000009b457808 */ /* 0x000fe40001800000 */
[----:B------:R-:W-:-:S02]  /*3630*/  FSEL R44, R158, -INF , P3 ;  /* 0xff8000009e2c7808 */ /* 0x000fc40001800000 */
[----:B------:R-:W-:Y:S02]  /*3640*/  FSEL R118, R161, -INF , P3 ;  /* 0xff800000a1767808 */ /* 0x000fe40001800000 */
[----:B------:R-:W-:Y:S02]  /*3650*/  ISETP.GT.AND P3, PT, R2, 0x30, PT ;  /* 0x000000300200780c */ /* 0x000fe40003f64270 */
[----:B------:R-:W-:Y:S02]  /*3660*/  FSEL R107, R157, -INF , P2 ;  /* 0xff8000009d6b7808 */ /* 0x000fe40001000000 */
[----:B------:R-:W-:Y:S02]  /*3670*/  FMNMX.FTZ R5, R106, R5, !PT ;  /* 0x000000056a057209 */ /* 0x000fe40007810000 */
[----:B------:R-:W-:Y:S02]  /*3680*/  FMNMX.FTZ R6, R39, R6, !PT ;  /* 0x0000000627067209 */ /* 0x000fe40007810000 */
[----:B------:R-:W-:-:S02]  /*3690*/  FSEL R135, R136, -INF , P5 ;  /* 0xff80000088877808 */ /* 0x000fc40002800000 */
[----:B------:R-:W-:Y:S02]  /*36a0*/  FMNMX.FTZ R7, R18, R19, !PT ;  /* 0x0000001312077209 */ /* 0x000fe40007810000 */
[----:B------:R-:W-:Y:S02]  /*36b0*/  FSEL R133, R137, -INF , P2 ;  /* 0xff80000089857808 */ /* 0x000fe40001000000 */
[----:B------:R-:W-:Y:S02]  /*36c0*/  FSEL R134, R138, -INF , P6 ;  /* 0xff8000008a867808 */ /* 0x000fe40003000000 */
[----:B------:R-:W-:Y:S02]  /*36d0*/  FSEL R129, R139, -INF , P5 ;  /* 0xff8000008b817808 */ /* 0x000fe40002800000 */
[----:B------:R-:W-:Y:S02]  /*36e0*/  FSEL R136, R140, -INF , P4 ;  /* 0xff8000008c887808 */ /* 0x000fe40002000000 */
[----:B------:R-:W-:-:S02]  /*36f0*/  FSEL R126, R145, -INF , P4 ;  /* 0xff800000917e7808 */ /* 0x000fc40002000000 */
[----:B------:R-:W-:Y:S02]  /*3700*/  FSEL R127, R148, -INF , P2 ;  /* 0xff800000947f7808 */ /* 0x000fe40001000000 */
        /* <DEDUP_REMOVED lines=12> */
[----:B------:R-:W-:Y:S02]  /*37d0*/  FMNMX.FTZ R5, R107, R5, !PT ;  /* 0x000000056b057209 */ /* 0x000fe40007810000 */
[C---:B------:R-:W-:Y:S02]  /*37e0*/  ISETP.GT.AND P2, PT, R2.reuse, 0x31, PT ;  /* 0x000000310200780c */ /* 0x040fe40003f44270 */
[C---:B------:R-:W-:Y:S02]  /*37f0*/  ISETP.GT.AND P6, PT, R2.reuse, 0x38, PT ;  /* 0x000000380200780c */ /* 0x040fe40003fc4270 */
[C---:B------:R-:W-:Y:S02]  /*3800*/  ISETP.GT.AND P5, PT, R2.reuse, 0x39, PT ;  /* 0x000000390200780c */ /* 0x040fe40003fa4270 */
[----:B------:R-:W-:-:S02]  /*3810*/  ISETP.GT.AND P4, PT, R2, 0x40, PT ;  /* 0x000000400200780c */ /* 0x000fc40003f84270 */
[----:B------:R-:W-:Y:S02]  /*3820*/  ISETP.GT.AND P3, PT, R2, 0x41, PT ;  /* 0x000000410200780c */ /* 0x000fe40003f64270 */
[----:B------:R-:W-:Y:S02]  /*3830*/  FMNMX.FTZ R6, R44, R6, !PT ;  /* 0x000000062c067209 */ /* 0x000fe40007810000 */
[----:B------:R-:W-:Y:S02]  /*3840*/  FMNMX.FTZ R7, R21, R7, !PT ;  /* 0x0000000715077209 */ /* 0x000fe40007810000 */
[----:B------:R-:W-:Y:S02]  /*3850*/  FMNMX.FTZ R5, R124, R5, !PT ;  /* 0x000000057c057209 */ /* 0x000fe40007810000 */
        /* <DEDUP_REMOVED lines=20> */
[----:B------:R-:W-:Y:S02]  /*39a0*/  FMNMX.FTZ R6, R127, R6, !PT ;  /* 0x000000067f067209 */ /* 0x000fe40007810000 */
[C---:B------:R-:W-:Y:S02]  /*39b0*/  ISETP.GT.AND P2, PT, R2.reuse, 0x48, PT ;  /* 0x000000480200780c */ /* 0x040fe40003f44270 */
[C---:B------:R-:W-:Y:S02]  /*39c0*/  ISETP.GT.AND P6, PT, R2.reuse, 0x49, PT ;  /* 0x000000490200780c */ /* 0x040fe40003fc4270 */
[C---:B------:R-:W-:Y:S02]  /*39d0*/  ISETP.GT.AND P5, PT, R2.reuse, 0x50, PT ;  /* 0x000000500200780c */ /* 0x040fe40003fa4270 */
[C---:B------:R-:W-:Y:S02]  /*39e0*/  ISETP.GT.AND P4, PT, R2.reuse, 0x51, PT ;  /* 0x000000510200780c */ /* 0x040fe40003f84270 */
[----:B------:R-:W-:-:S02]  /*39f0*/  ISETP.GT.AND P3, PT, R2, 0x58, PT ;  /* 0x000000580200780c */ /* 0x000fc40003f64270 */
[----:B------:R-:W-:Y:S02]  /*3a00*/  FMNMX.FTZ R7, R25, R7, !PT ;  /* 0x0000000719077209 */ /* 0x000fe40007810000 */
[----:B------:R-:W-:Y:S02]  /*3a10*/  FMNMX.FTZ R5, R125, R5, !PT ;  /* 0x000000057d057209 */ /* 0x000fe40007810000 */
[----:B------:R-:W-:Y:S02]  /*3a20*/  FMNMX.FTZ R6, R128, R6, !PT ;  /* 0x0000000680067209 */ /* 0x000fe40007810000 */
        /* <DEDUP_REMOVED lines=20> */
[----:B------:R-:W-:-:S02]  /*3b70*/  FMNMX.FTZ R7, R45, R7, !PT ;  /* 0x000000072d077209 */ /* 0x000fc40007810000 */
[C---:B------:R-:W-:Y:S02]  /*3b80*/  ISETP.GT.AND P2, PT, R2.reuse, 0x59, PT ;  /* 0x000000590200780c */ /* 0x040fe40003f44270 */
[C---:B------:R-:W-:Y:S02]  /*3b90*/  ISETP.GT.AND P6, PT, R2.reuse, 0x60, PT ;  /* 0x000000600200780c */ /* 0x040fe40003fc4270 */
[C---:B------:R-:W-:Y:S02]  /*3ba0*/  ISETP.GT.AND P5, PT, R2.reuse, 0x61, PT ;  /* 0x000000610200780c */ /* 0x040fe40003fa4270 */
[C---:B------:R-:W-:Y:S02]  /*3bb0*/  ISETP.GT.AND P4, PT, R2.reuse, 0x68, PT ;  /* 0x000000680200780c */ /* 0x040fe40003f84270 */
[----:B------:R-:W-:Y:S02]  /*3bc0*/  ISETP.GT.AND P3, PT, R2, 0x69, PT ;  /* 0x000000690200780c */ /* 0x000fe40003f64270 */
[----:B------:R-:W-:-:S02]  /*3bd0*/  FMNMX.FTZ R2, R126, R5, !PT ;  /* 0x000000057e027209 */ /* 0x000fc40007810000 */
[----:B------:R-:W-:Y:S02]  /*3be0*/  FMNMX.FTZ R5, R129, R6, !PT ;  /* 0x0000000681057209 */ /* 0x000fe40007810000 */
[----:B------:R-:W-:Y:S02]  /*3bf0*/  FMNMX.FTZ R6, R46, R7, !PT ;  /* 0x000000072e067209 */ /* 0x000fe40007810000 */
[----:B------:R-:W-:Y:S02]  /*3c00*/  FMNMX.FTZ R2, R149, R2, !PT ;  /* 0x0000000295027209 */ /* 0x000fe40007810000 */
[----:B------:R-:W-:Y:S02]  /*3c10*/  FMNMX.FTZ R5, R132, R5, !PT ;  /* 0x0000000584057209 */ /* 0x000fe40007810000 */
[----:B------:R-:W-:Y:S02]  /*3c20*/  FMNMX.FTZ R6, R47, R6, !PT ;  /* 0x000000062f067209 */ /* 0x000fe40007810000 */
        /* <DEDUP_REMOVED lines=30> */
[----:B------:R-:W-:-:S02]  /*3e10*/  FSEL R172, R60, -INF , P2 ;  /* 0xff8000003cac7808 */ /* 0x000fc40001000000 */
[----:B------:R-:W-:Y:S02]  /*3e20*/  FMNMX.FTZ R2, R173, R2, !PT ;  /* 0x00000002ad027209 */ /* 0x000fe40007810000 */
[----:B------:R-:W-:Y:S02]  /*3e30*/  FMNMX.FTZ R5, R183, R5, !PT ;  /* 0x00000005b7057209 */ /* 0x000fe40007810000 */
[----:B------:R-:W-:Y:S02]  /*3e40*/  FMNMX.FTZ R6, R162, R6, !PT ;  /* 0x00000006a2067209 */ /* 0x000fe40007810000 */
[----:B------:R-:W-:Y:S02]  /*3e50*/  FMNMX.FTZ R7, R108, R7, !PT ;  /* 0x000000076c077209 */ /* 0x000fe40007810000 */
[----:B------:R-:W-:Y:S02]  /*3e60*/  FSEL R202, R40, -INF , P6 ;  /* 0xff80000028ca7808 */ /* 0x000fe40003000000 */
[----:B------:R-:W-:-:S02]  /*3e70*/  FMNMX.FTZ R2, R172, R2, !PT ;  /* 0x00000002ac027209 */ /* 0x000fc40007810000 */
[----:B------:R-:W-:Y:S01]  /*3e80*/  FSEL R179, R65, -INF , P2 ;  /* 0xff80000041b37808 */ /* 0x000fe20001000000 */
[----:B------:R-:W-:Y:S01]  /*3e90*/  IMAD.MOV.U32 R4, RZ, RZ, R202 ;  /* 0x000000ffff047224 */ /* 0x000fe200078e00ca */
[----:B------:R-:W-:Y:S02]  /*3ea0*/  FMNMX.FTZ R5, R182, R5, !PT ;  /* 0x00000005b6057209 */ /* 0x000fe40007810000 */
[----:B------:R-:W-:Y:S02]  /*3eb0*/  FMNMX.FTZ R6, R164, R6, !PT ;  /* 0x00000006a4067209 */ /* 0x000fe40007810000 */
[----:B------:R-:W-:Y:S02]  /*3ec0*/  FMNMX.FTZ R7, R116, R7, !PT ;  /* 0x0000000774077209 */ /* 0x000fe40007810000 */
[----:B------:R-:W-:Y:S02]  /*3ed0*/  FSEL R119, R41, -INF , P5 ;  /* 0xff80000029777808 */ /* 0x000fe40002800000 */
[----:B------:R-:W-:-:S02]  /*3ee0*/  FMNMX.FTZ R2, R202, R2, !PT ;  /* 0x00000002ca027209 */ /* 0x000fc40007810000 */
[----:B------:R-:W-:Y:S01]  /*3ef0*/  FSEL R211, R24, -INF , P6 ;  /* 0xff80000018d37808 */ /* 0x000fe20003000000 */
[----:B------:R1:W-:Y:S01]  /*3f00*/  STL [R1+0x90], R119 ;  /* 0x0000907701007387 */ /* 0x0003e20000100800 */
[----:B------:R-:W-:Y:S02]  /*3f10*/  FMNMX.FTZ R5, R179, R5, !PT ;  /* 0x00000005b3057209 */ /* 0x000fe40007810000 */
[----:B------:R-:W-:Y:S02]  /*3f20*/  FMNMX.FTZ R6, R163, R6, !PT ;  /* 0x00000006a3067209 */ /* 0x000fe40007810000 */
[----:B------:R-:W-:Y:S02]  /*3f30*/  FMNMX.FTZ R7, R117, R7, !PT ;  /* 0x0000000775077209 */ /* 0x000fe40007810000 */
[----:B------:R-:W-:Y:S02]  /*3f40*/  FSEL R229, R20, -INF , P4 ;  /* 0xff80000014e57808 */ /* 0x000fe40002000000 */
[----:B------:R-:W-:-:S02]  /*3f50*/  FMNMX.FTZ R2, R119, R2, !PT ;  /* 0x0000000277027209 */ /* 0x000fc40007810000 */
[----:B------:R-:W-:Y:S02]  /*3f60*/  FSEL R185, R23, -INF , P5 ;  /* 0xff80000017b97808 */ /* 0x000fe40002800000 */
        /* <DEDUP_REMOVED lines=9> */
[----:B------:R-:W-:Y:S02]  /*4000*/  FMNMX.FTZ R71, R192, R2, !PT ;  /* 0x00000002c0477209 */ /* 0x000fe40007810000 */
[----:B------:R-:W-:-:S02]  /*4010*/  FSEL R237, R32, -INF , P3 ;  /* 0xff80000020ed7808 */ /* 0x000fc40001800000 */
[----:B------:R-:W-:Y:S01]  /*4020*/  FMNMX.FTZ R2, R184, R5, !PT ;  /* 0x00000005b8027209 */ /* 0x000fe20007810000 */
[----:B------:R-:W2:Y:S01]  /*4030*/  SHFL.BFLY PT, R8, R71, 0x2, 0x1f ;  /* 0x0c401f0047087f89 */ /* 0x000ea200000e0000 */
[----:B------:R-:W-:Y:S02]  /*4040*/  FMNMX.FTZ R5, R193, R6, !PT ;  /* 0x00000006c1057209 */ /* 0x000fe40007810000 */
[----:B------:R-:W-:Y:S02]  /*4050*/  FMNMX.FTZ R6, R138, R7, !PT ;  /* 0x000000078a067209 */ /* 0x000fe40007810000 */
[----:B------:R-:W-:Y:S02]  /*4060*/  FMNMX.FTZ R68, R237, R2, !PT ;  /* 0x00000002ed447209 */ /* 0x000fe40007810000 */
[----:B------:R-:W-:Y:S02]  /*4070*/  FMNMX.FTZ R2, R196, R5, !PT ;  /* 0x00000005c4027209 */ /* 0x000fe40007810000 */
[----:B------:R-:W-:Y:S01]  /*4080*/  FMNMX.FTZ R5, R139, R6, !PT ;  /* 0x000000068b057209 */ /* 0x000fe20007810000 */
[----:B------:R-:W3:Y:S01]  /*4090*/  SHFL.BFLY PT, R9, R68, 0x2, 0x1f ;  /* 0x0c401f0044097f89 */ /* 0x000ee200000e0000 */
[----:B------:R-:W-:-:S02]  /*40a0*/  FSEL R169, R52, -INF , P2 ;  /* 0xff80000034a97808 */ /* 0x000fc40001000000 */
[----:B------:R-:W-:Y:S02]  /*40b0*/  FMNMX.FTZ R5, R140, R5, !PT ;  /* 0x000000058c057209 */ /* 0x000fe40007810000 */
[----:B------:R-:W-:Y:S02]  /*40c0*/  FSEL R209, R42, -INF , P6 ;  /* 0xff8000002ad17808 */ /* 0x000fe40003000000 */
[----:B------:R-:W-:Y:S02]  /*40d0*/  FMNMX.FTZ R2, R169, R2, !PT ;  /* 0x00000002a9027209 */ /* 0x000fe40007810000 */
[----:B------:R-:W-:Y:S02]  /*40e0*/  FMNMX.FTZ R5, R153, R5, !PT ;  /* 0x0000000599057209 */ /* 0x000fe40007810000 */
[----:B------:R-:W-:Y:S02]  /*40f0*/  FSEL R236, R35, -INF , P5 ;  /* 0xff80000023ec7808 */ /* 0x000fe40002800000 */
[----:B------:R-:W-:-:S02]  /*4100*/  FMNMX.FTZ R2, R209, R2, !PT ;  /* 0x00000002d1027209 */ /* 0x000fc40007810000 */
[----:B------:R-:W-:Y:S02]  /*4110*/  FMNMX.FTZ R5, R154, R5, !PT ;  /* 0x000000059a057209 */ /* 0x000fe40007810000 */
[----:B------:R-:W-:Y:S02]  /*4120*/  FSEL R240, R34, -INF , P4 ;  /* 0xff80000022f07808 */ /* 0x000fe40002000000 */
[----:B------:R-:W-:Y:S02]  /*4130*/  FMNMX.FTZ R2, R236, R2, !PT ;  /* 0x00000002ec027209 */ /* 0x000fe40007810000 */
[----:B------:R-:W-:Y:S02]  /*4140*/  FMNMX.FTZ R5, R155, R5, !PT ;  /* 0x000000059b057209 */ /* 0x000fe40007810000 */
[----:B-1----:R-:W-:Y:S02]  /*4150*/  FSEL R119, R33, -INF , P3 ;  /* 0xff80000021777808 */ /* 0x002fe40001800000 */
[----:B------:R-:W-:Y:S01]  /*4160*/  FMNMX.FTZ R2, R240, R2, !PT ;  /* 0x00000002f0027209 */ /* 0x000fe20007810000 */
[----:B------:R-:W-:Y:S01]  /*4170*/  LDSM.16.MT88.4 R32, [R225+0x100] ;  /* 0x00010000e120783b */ /* 0x000fe20000004200 */
[----:B------:R-:W-:-:S02]  /*4180*/  FMNMX.FTZ R5, R156, R5, !PT ;  /* 0x000000059c057209 */ /* 0x000fc40007810000 */
[----:B--2---:R-:W-:Y:S02]  /*4190*/  FMNMX.FTZ R71, R71, R8, !PT ;  /* 0x0000000847477209 */ /* 0x004fe40007810000 */
[----:B------:R-:W-:Y:S02]  /*41a0*/  FMNMX.FTZ R2, R119, R2, !PT ;  /* 0x0000000277027209 */ /* 0x000fe40007810000 */
[----:B------:R-:W-:Y:S01]  /*41b0*/  FMNMX.FTZ R5, R175, R5, !PT ;  /* 0x00000005af057209 */ /* 0x000fe20007810000 */
[----:B------:R-:W1:Y:S01]  /*41c0*/  SHFL.BFLY PT, R7, R71, 0x1, 0x1f ;  /* 0x0c201f0047077f89 */ /* 0x000e6200000e0000 */
[----:B---3--:R-:W-:Y:S02]  /*41d0*/  FMNMX.FTZ R68, R68, R9, !PT ;  /* 0x0000000944447209 */ /* 0x008fe40007810000 */
[----:B------:R-:W-:Y:S01]  /*41e0*/  FMNMX.FTZ R5, R176, R5, !PT ;  /* 0x00000005b0057209 */ /* 0x000fe20007810000 */
[----:B------:R-:W2:Y:S01]  /*41f0*/  SHFL.BFLY PT, R6, R2, 0x2, 0x1f ;  /* 0x0c401f0002067f89 */ /* 0x000ea200000e0000 */
[----:B------:R-:W-:-:S02]  /*4200*/  FSEL R168, R56, -INF , P2 ;  /* 0xff80000038a87808 */ /* 0x000fc40001000000 */
[----:B------:R-:W-:Y:S01]  /*4210*/  FMNMX.FTZ R5, R177, R5, !PT ;  /* 0x00000005b1057209 */ /* 0x000fe20007810000 */
[----:B------:R-:W3:Y:S01]  /*4220*/  SHFL.BFLY PT, R8, R68, 0x1, 0x1f ;  /* 0x0c201f0044087f89 */ /* 0x000ee200000e0000 */
[----:B------:R-:W-:Y:S02]  /*4230*/  FSEL R191, R53, -INF , P6 ;  /* 0xff80000035bf7808 */ /* 0x000fe40003000000 */
[----:B------:R-:W-:Y:S02]  /*4240*/  FMNMX.FTZ R5, R178, R5, !PT ;  /* 0x00000005b2057209 */ /* 0x000fe40007810000 */
[----:B------:R-:W-:Y:S02]  /*4250*/  FSEL R190, R49, -INF , P5 ;  /* 0xff80000031be7808 */ /* 0x000fe40002800000 */
[----:B------:R-:W-:Y:S02]  /*4260*/  FMNMX.FTZ R5, R131, R5, !PT ;  /* 0x0000000583057209 */ /* 0x000fe40007810000 */
[----:B------:R-:W-:-:S02]  /*4270*/  FSEL R201, R48, -INF , P4 ;  /* 0xff80000030c97808 */ /* 0x000fc40002000000 */
[----:B------:R-:W-:Y:S02]  /*4280*/  FMNMX.FTZ R5, R130, R5, !PT ;  /* 0x0000000582057209 */ /* 0x000fe40007810000 */
[----:B------:R-:W-:Y:S02]  /*4290*/  FSEL R200, R43, -INF , P3 ;  /* 0xff8000002bc87808 */ /* 0x000fe40001800000 */
[----:B------:R-:W-:Y:S01]  /*42a0*/  FMNMX.FTZ R5, R206, R5, !PT ;  /* 0x00000005ce057209 */ /* 0x000fe20007810000 */
[----:B------:R-:W-:Y:S01]  /*42b0*/  LDSM.16.MT88.4 R40, [R226+0x100] ;  /* 0x00010000e228783b */ /* 0x000fe20000004200 */
[----:B-1----:R-:W-:Y:S02]  /*42c0*/  FMNMX.FTZ R71, R71, R7, !PT ;  /* 0x0000000747477209 */ /* 0x002fe40007810000 */
[----:B------:R-:W-:Y:S02]  /*42d0*/  FMNMX.FTZ R5, R168, R5, !PT ;  /* 0x00000005a8057209 */ /* 0x000fe40007810000 */
[----:B--2---:R-:W-:Y:S01]  /*42e0*/  FMNMX.FTZ R2, R2, R6, !PT ;  /* 0x0000000602027209 */ /* 0x004fe20007810000 */
[----:B------:R-:W-:Y:S01]  /*42f0*/  FMUL.FTZ R7, R71, c[0x0][0x2d0] ;  /* 0x0000b40047077a20 */ /* 0x000fe20000410000 */
[----:B------:R-:W-:-:S02]  /*4300*/  FMNMX.FTZ R5, R191, R5, !PT ;  /* 0x00000005bf057209 */ /* 0x000fc40007810000 */
[----:B------:R-:W-:Y:S01]  /*4310*/  FSETP.NEU.FTZ.AND P2, PT, R71, -INF , PT ;  /* 0xff8000004700780b */ /* 0x000fe20003f5d000 */
[----:B------:R-:W1:Y:S01]  /*4320*/  SHFL.BFLY PT, R11, R2, 0x1, 0x1f ;  /* 0x0c201f00020b7f89 */ /* 0x000e6200000e0000 */
[----:B------:R-:W-:Y:S02]  /*4330*/  FMNMX.FTZ R5, R190, R5, !PT ;  /* 0x00000005be057209 */ /* 0x000fe40007810000 */
[----:B---3--:R-:W-:Y:S02]  /*4340*/  FMNMX.FTZ R68, R68, R8, !PT ;  /* 0x0000000844447209 */ /* 0x008fe40007810000 */
[----:B------:R-:W-:Y:S02]  /*4350*/  FSEL R7, R7, RZ, P2 ;  /* 0x000000ff07077208 */ /* 0x000fe40001000000 */
[----:B------:R-:W-:Y:S01]  /*4360*/  FMNMX.FTZ R8, R201, R5, !PT ;  /* 0x00000005c9087209 */ /* 0x000fe20007810000 */
[C---:B------:R-:W-:Y:S01]  /*4370*/  FMUL.FTZ R9, R68.reuse, c[0x0][0x2d0] ;  /* 0x0000b40044097a20 */ /* 0x040fe20000410000 */
[----:B------:R-:W-:Y:S01]  /*4380*/  FSETP.NEU.FTZ.AND P2, PT, R68, -INF , PT ;  /* 0xff8000004400780b */ /* 0x000fe20003f5d000 */
[--C-:B------:R-:W-:Y:S01]  /*4390*/  FFMA.FTZ R6, R10, c[0x0][0x2d0], -R7.reuse ;  /* 0x0000b4000a067a23 */ /* 0x100fe20000010807 */
[----:B------:R-:W-:Y:S01]  /*43a0*/  FMNMX.FTZ R8, R200, R8, !PT ;  /* 0x00000008c8087209 */ /* 0x000fe20007810000 */
[----:B------:R-:W-:-:S02]  /*43b0*/  FFMA.FTZ R5, R12, c[0x0][0x2d0], -R7 ;  /* 0x0000b4000c057a23 */ /* 0x000fc40000010807 */
[----:B------:R2:W-:Y:S02]  /*43c0*/  MUFU.EX2 R228, R6 ;  /* 0x0000000600e47308 */ /* 0x0005e40000000800 */
[----:B------:R-:W3:Y:S06]  /*43d0*/  SHFL.BFLY PT, R10, R8, 0x2, 0x1f ;  /* 0x0c401f00080a7f89 */ /* 0x000eec00000e0000 */
[----:B------:R4:W3:Y:S01]  /*43e0*/  MUFU.EX2 R199, R5 ;  /* 0x0000000500c77308 */ /* 0x0008e20000000800 */
[----:B-1----:R-:W-:Y:S02]  /*43f0*/  FMNMX.FTZ R2, R2, R11, !PT ;  /* 0x0000000b02027209 */ /* 0x002fe40007810000 */
[----:B--2---:R-:W-:-:S02]  /*4400*/  FSEL R6, R9, RZ, P2 ;  /* 0x000000ff09067208 */ /* 0x004fc40001000000 */
[----:B------:R-:W-:-:S03]  /*4410*/  FSETP.NEU.FTZ.AND P2, PT, R2, -INF , PT ;  /* 0xff8000000200780b */ /* 0x000fc60003f5d000 */
[--C-:B------:R-:W-:Y:S02]  /*4420*/  FFMA.FTZ R9, R15, c[0x0][0x2d0], -R6.reuse ;  /* 0x0000b4000f097a23 */ /* 0x100fe40000010806 */
[----:B----4-:R-:W-:Y:S02]  /*4430*/  FFMA.FTZ R5, R13, c[0x0][0x2d0], -R6 ;  /* 0x0000b4000d057a23 */ /* 0x010fe40000010806 */
[----:B------:R1:W-:Y:S01]  /*4440*/  MUFU.EX2 R210, R9 ;  /* 0x0000000900d27308 */ /* 0x0003e20000000800 */
[----:B---3--:R-:W-:Y:S02]  /*4450*/  FMNMX.FTZ R8, R8, R10, !PT ;  /* 0x0000000a08087209 */ /* 0x008fe40007810000 */
[----:B------:R-:W-:-:S05]  /*4460*/  F2FP.PACK_AB R12, R199, R228 ;  /* 0x000000e4c70c723e */ /* 0x000fca00000000ff */
[----:B------:R2:W-:Y:S01]  /*4470*/  MUFU.EX2 R203, R5 ;  /* 0x0000000500cb7308 */ /* 0x0005e20000000800 */
[----:B-1----:R-:W-:-:S07]  /*4480*/  FFMA.FTZ R9, R17, c[0x0][0x2d0], -R6 ;  /* 0x0000b40011097a23 */ /* 0x002fce0000010806 */
[----:B------:R-:W1:Y:S01]  /*4490*/  MUFU.EX2 R235, R9 ;  /* 0x0000000900eb7308 */ /* 0x000e620000000800 */
[----:B--2---:R-:W-:-:S07]  /*44a0*/  FFMA.FTZ R5, R14, c[0x0][0x2d0], -R6 ;  /* 0x0000b4000e057a23 */ /* 0x004fce0000010806 */
[----:B------:R2:W3:Y:S01]  /*44b0*/  MUFU.EX2 R252, R5 ;  /* 0x0000000500fc7308 */ /* 0x0004e20000000800 */
[----:B-1----:R-:W-:Y:S01]  /*44c0*/  F2FP.PACK_AB R10, R235, R210 ;  /* 0x000000d2eb0a723e */ /* 0x002fe200000000ff */
[----:B--2---:R-:W-:-:S05]  /*44d0*/  FMUL.FTZ R5, R2, c[0x0][0x2d0] ;  /* 0x0000b40002057a20 */ /* 0x004fca0000410000 */
[----:B------:R-:W-:-:S05]  /*44e0*/  FSEL R5, R5, RZ, P2 ;  /* 0x000000ff05057208 */ /* 0x000fca0001000000 */
[--C-:B------:R-:W-:Y:S02]  /*44f0*/  FFMA.FTZ R9, R18, c[0x0][0x2d0], -R5.reuse ;  /* 0x0000b40012097a23 */ /* 0x100fe40000010805 */
[--C-:B------:R-:W-:Y:S02]  /*4500*/  FFMA.FTZ R0, R19, c[0x0][0x2d0], -R5.reuse ;  /* 0x0000b40013007a23 */ /* 0x100fe40000010805 */
[----:B------:R1:W-:Y:S01]  /*4510*/  MUFU.EX2 R251, R9 ;  /* 0x0000000900fb7308 */ /* 0x0003e20000000800 */
[----:B------:R-:W-:Y:S07]  /*4520*/  LDSM.16.MT88.4 R16, [R224+0x100] ;  /* 0x00010000e010783b */ /* 0x000fee0000004200 */
[----:B------:R2:W4:Y:S01]  /*4530*/  MUFU.EX2 R248, R0 ;  /* 0x0000000000f87308 */ /* 0x0005220000000800 */
[----:B-1----:R-:W1:Y:S01]  /*4540*/  SHFL.BFLY PT, R9, R8, 0x1, 0x1f ;  /* 0x0c201f0008097f89 */ /* 0x002e6200000e0000 */
[----:B--2---:R-:W-:-:S03]  /*4550*/  FFMA.FTZ R0, R21, c[0x0][0x2d0], -R5 ;  /* 0x0000b40015007a23 */ /* 0x004fc60000010805 */
[----:B------:R-:W2:Y:S03]  /*4560*/  LDSM.16.MT88.4 R20, [R227+0x100] ;  /* 0x00010000e314783b */ /* 0x000ea60000004200 */
[----:B------:R4:W-:Y:S01]  /*4570*/  MUFU.EX2 R239, R0 ;  /* 0x0000000000ef7308 */ /* 0x0009e20000000800 */
[----:B-1----:R-:W-:Y:S02]  /*4580*/  FMNMX.FTZ R70, R8, R9, !PT ;  /* 0x0000000908467209 */ /* 0x002fe40007810000 */
[----:B---3--:R-:W-:Y:S01]  /*4590*/  F2FP.PACK_AB R8, R252, R203 ;  /* 0x000000cbfc08723e */ /* 0x008fe200000000ff */
[----:B----4-:R-:W-:Y:S01]  /*45a0*/  FFMA.FTZ R0, R25, c[0x0][0x2d0], -R5 ;  /* 0x0000b40019007a23 */ /* 0x010fe20000010805 */
[C---:B------:R-:W-:Y:S01]  /*45b0*/  FSETP.NEU.FTZ.AND P2, PT, R70.reuse, -INF , PT ;  /* 0xff8000004600780b */ /* 0x040fe20003f5d000 */
[----:B------:R-:W-:Y:S01]  /*45c0*/  FMUL.FTZ R3, R70, c[0x0][0x2d0] ;  /* 0x0000b40046037a20 */ /* 0x000fe20000410000 */
[----:B------:R-:W-:Y:S01]  /*45d0*/  F2FP.PACK_AB R9, R248, R251 ;  /* 0x000000fbf809723e */ /* 0x000fe200000000ff */
[----:B------:R1:W3:Y:S02]  /*45e0*/  MUFU.EX2 R204, R0 ;  /* 0x0000000000cc7308 */ /* 0x0002e40000000800 */
[----:B-1----:R-:W-:Y:S01]  /*45f0*/  FFMA.FTZ R0, R26, c[0x0][0x2d0], -R7 ;  /* 0x0000b4001a007a23 */ /* 0x002fe20000010807 */
[----:B---3--:R-:W-:-:S05]  /*4600*/  F2FP.PACK_AB R11, R204, R239 ;  /* 0x000000efcc0b723e */ /* 0x008fca00000000ff */
[----:B------:R1:W-:Y:S02]  /*4610*/  MUFU.EX2 R197, R0 ;  /* 0x0000000000c57308 */ /* 0x0003e40000000800 */
[C---:B------:R-:W-:Y:S08]  /*4620*/  HMMA.16816.F32 R88, R8.reuse, R16, RZ ;  /* 0x000000100858723c */ /* 0x040ff000000018ff */
[----:B------:R-:W-:Y:S01]  /*4630*/  HMMA.16816.F32 R84, R8, R18, RZ ;  /* 0x000000120854723c */ /* 0x000fe200000018ff */
[----:B-1----:R-:W-:-:S02]  /*4640*/  FFMA.FTZ R0, R27, c[0x0][0x2d0], -R7 ;  /* 0x0000b4001b007a23 */ /* 0x002fc40000010807 */
[----:B------:R-:W-:Y:S02]  /*4650*/  LDSM.16.MT88.4 R24, [R225+0x900] ;  /* 0x00090000e118783b */ /* 0x000fe40000004200 */
[----:B------:R1:W3:Y:S03]  /*4660*/  MUFU.EX2 R232, R0 ;  /* 0x0000000000e87308 */ /* 0x0002e60000000800 */
[C---:B--2---:R-:W-:Y:S08]  /*4670*/  HMMA.16816.F32 R80, R8.reuse, R20, RZ ;  /* 0x000000140850723c */ /* 0x044ff000000018ff */
[----:B------:R-:W-:Y:S01]  /*4680*/  HMMA.16816.F32 R76, R8, R22, RZ ;  /* 0x00000016084c723c */ /* 0x000fe200000018ff */
[----:B-1----:R-:W-:Y:S01]  /*4690*/  FSEL R0, R3, RZ, P2 ;  /* 0x000000ff03007208 */ /* 0x002fe20001000000 */
[----:B------:R-:W-:Y:S01]  /*46a0*/  FFMA.FTZ R3, R28, c[0x0][0x2d0], -R7 ;  /* 0x0000b4001c037a23 */ /* 0x000fe20000010807 */
[----:B---3--:R-:W-:-:S05]  /*46b0*/  F2FP.PACK_AB R14, R232, R197 ;  /* 0x000000c5e80e723e */ /* 0x008fca00000000ff */
[C---:B------:R-:W-:Y:S01]  /*46c0*/  HMMA.16816.F32 R72, R8.reuse, R32, RZ ;  /* 0x000000200848723c */ /* 0x040fe200000018ff */
[----:B------:R1:W-:Y:S07]  /*46d0*/  MUFU.EX2 R238, R3 ;  /* 0x0000000300ee7308 */ /* 0x0003ee0000000800 */
[C---:B------:R-:W-:Y:S08]  /*46e0*/  HMMA.16816.F32 R60, R8.reuse, R40, RZ ;  /* 0x00000028083c723c */ /* 0x040ff000000018ff */
[----:B------:R-:W-:Y:S01]  /*46f0*/  HMMA.16816.F32 R64, R8, R34, RZ ;  /* 0x000000220840723c */ /* 0x000fe200000018ff */
[----:B-1----:R-:W-:-:S04]  /*4700*/  FFMA.FTZ R3, R29, c[0x0][0x2d0], -R0 ;  /* 0x0000b4001d037a23 */ /* 0x002fc80000010800 */
[----:B------:R1:W-:Y:S03]  /*4710*/  MUFU.EX2 R181, R3 ;  /* 0x0000000300b57308 */ /* 0x0003e60000000800 */
[----:B------:R-:W-:Y:S01]  /*4720*/  HMMA.16816.F32 R52, R8, R42, RZ ;  /* 0x0000002a0834723c */ /* 0x000fe200000018ff */
[----:B-1----:R-:W-:-:S04]  /*4730*/  FFMA.FTZ R3, R30, c[0x0][0x2d0], -R0 ;  /* 0x0000b4001e037a23 */ /* 0x002fc80000010800 */
[----:B------:R1:W2:Y:S02]  /*4740*/  MUFU.EX2 R180, R3 ;  /* 0x0000000300b47308 */ /* 0x0002a40000000800 */
[--C-:B-1----:R-:W-:Y:S01]  /*4750*/  FFMA.FTZ R3, R31, c[0x0][0x2d0], -R0.reuse ;  /* 0x0000b4001f037a23 */ /* 0x102fe20000010800 */
[----:B--2---:R-:W-:Y:S01]  /*4760*/  F2FP.PACK_AB R13, R180, R181 ;  /* 0x000000b5b40d723e */ /* 0x004fe200000000ff */
[----:B------:R-:W1:Y:S04]  /*4770*/  LDSM.16.MT88.4 R28, [R224+0x900] ;  /* 0x00090000e01c783b */ /* 0x000e680000004200 */
[----:B------:R2:W-:Y:S02]  /*4780*/  MUFU.EX2 R208, R3 ;  /* 0x0000000300d07308 */ /* 0x0005e40000000800 */
[----:B--2---:R-:W-:-:S06]  /*4790*/  FFMA.FTZ R3, R36, c[0x0][0x2d0], -R0 ;  /* 0x0000b40024037a23 */ /* 0x004fcc0000010800 */
[----:B------:R2:W3:Y:S02]  /*47a0*/  MUFU.EX2 R234, R3 ;  /* 0x0000000300ea7308 */ /* 0x0004e40000000800 */
[----:B--2---:R-:W-:Y:S01]  /*47b0*/  FFMA.FTZ R3, R37, c[0x0][0x2d0], -R6 ;  /* 0x0000b40025037a23 */ /* 0x004fe20000010806 */
[----:B---3--:R-:W-:-:S05]  /*47c0*/  F2FP.PACK_AB R15, R234, R208 ;  /* 0x000000d0ea0f723e */ /* 0x008fca00000000ff */
[----:B------:R2:W-:Y:S02]  /*47d0*/  MUFU.EX2 R207, R3 ;  /* 0x0000000300cf7308 */ /* 0x0005e40000000800 */
[C---:B------:R-:W-:Y:S08]  /*47e0*/  HMMA.16816.F32 R56, R12.reuse, R16, RZ ;  /* 0x000000100c38723c */ /* 0x040ff000000018ff */
[----:B------:R-:W-:Y:S01]  /*47f0*/  HMMA.16816.F32 R96, R12, R18, RZ ;  /* 0x000000120c60723c */ /* 0x000fe200000018ff */
[----:B------:R-:W3:Y:S01]  /*4800*/  LDSM.16.MT88.4 R16, [R227+0x900] ;  /* 0x00090000e310783b */ /* 0x000ee20000004200 */
[----:B--2---:R-:W-:-:S04]  /*4810*/  FFMA.FTZ R3, R38, c[0x0][0x2d0], -R6 ;  /* 0x0000b40026037a23 */ /* 0x004fc80000010806 */
[----:B------:R2:W4:Y:S02]  /*4820*/  MUFU.EX2 R230, R3 ;  /* 0x0000000300e67308 */ /* 0x0005240000000800 */
[C---:B------:R-:W-:Y:S08]  /*4830*/  HMMA.16816.F32 R48, R12.reuse, R20, RZ ;  /* 0x000000140c30723c */ /* 0x040ff000000018ff */
[----:B------:R-:W-:Y:S01]  /*4840*/  HMMA.16816.F32 R92, R12, R22, RZ ;  /* 0x000000160c5c723c */ /* 0x000fe200000018ff */
[----:B--2---:R-:W-:-:S07]  /*4850*/  FFMA.FTZ R3, R39, c[0x0][0x2d0], -R6 ;  /* 0x0000b40027037a23 */ /* 0x004fce0000010806 */
[C---:B------:R-:W-:Y:S01]  /*4860*/  HMMA.16816.F32 R100, R12.reuse, R34, RZ ;  /* 0x000000220c64723c */ /* 0x040fe200000018ff */
[----:B------:R-:W2:Y:S01]  /*4870*/  LDSM.16.MT88.4 R36, [R226+0x900] ;  /* 0x00090000e224783b */ /* 0x000ea20000004200 */
[----:B----4-:R-:W-:Y:S01]  /*4880*/  F2FP.PACK_AB R8, R230, R207 ;  /* 0x000000cfe608723e */ /* 0x010fe200000000ff */
[----:B------:R4:W-:Y:S05]  /*4890*/  MUFU.EX2 R233, R3 ;  /* 0x0000000300e97308 */ /* 0x0009ea0000000800 */
[----:B------:R-:W-:Y:S01]  /*48a0*/  HMMA.16816.F32 R20, R12, R40, RZ ;  /* 0x000000280c14723c */ /* 0x000fe200000018ff */
[----:B----4-:R-:W-:-:S04]  /*48b0*/  FFMA.FTZ R3, R44, c[0x0][0x2d0], -R6 ;  /* 0x0000b4002c037a23 */ /* 0x010fc80000010806 */
[----:B------:R4:W1:Y:S02]  /*48c0*/  MUFU.EX2 R212, R3 ;  /* 0x0000000300d47308 */ /* 0x0008640000000800 */
[----:B----4-:R-:W-:Y:S01]  /*48d0*/  FFMA.FTZ R3, R45, c[0x0][0x2d0], -R5 ;  /* 0x0000b4002d037a23 */ /* 0x010fe20000010805 */
[----:B-1----:R-:W-:-:S05]  /*48e0*/  F2FP.PACK_AB R10, R212, R233 ;  /* 0x000000e9d40a723e */ /* 0x002fca00000000ff */
[----:B------:R1:W-:Y:S02]  /*48f0*/  MUFU.EX2 R231, R3 ;  /* 0x0000000300e77308 */ /* 0x0003e40000000800 */
[----:B-1----:R-:W-:-:S06]  /*4900*/  FFMA.FTZ R3, R46, c[0x0][0x2d0], -R5 ;  /* 0x0000b4002e037a23 */ /* 0x002fcc0000010805 */
[----:B------:R1:W4:Y:S02]  /*4910*/  MUFU.EX2 R195, R3 ;  /* 0x0000000300c37308 */ /* 0x0003240000000800 */
[--C-:B-1----:R-:W-:Y:S01]  /*4920*/  FFMA.FTZ R3, R47, c[0x0][0x2d0], -R5.reuse ;  /* 0x0000b4002f037a23 */ /* 0x102fe20000010805 */
[----:B----4-:R-:W-:Y:S01]  /*4930*/  F2FP.PACK_AB R9, R195, R231 ;  /* 0x000000e7c309723e */ /* 0x010fe200000000ff */
[C---:B------:R-:W-:Y:S04]  /*4940*/  HMMA.16816.F32 R44, R12.reuse, R32, RZ ;  /* 0x000000200c2c723c */ /* 0x040fe800000018ff */
[----:B------:R1:W-:Y:S04]  /*4950*/  MUFU.EX2 R188, R3 ;  /* 0x0000000300bc7308 */ /* 0x0003e80000000800 */
[----:B------:R-:W-:Y:S01]  /*4960*/  HMMA.16816.F32 R12, R12, R42, RZ ;  /* 0x0000002a0c0c723c */ /* 0x000fe200000018ff */
[----:B-1----:R-:W-:-:S02]  /*4970*/  FFMA.FTZ R3, R69, c[0x0][0x2d0], -R5 ;  /* 0x0000b40045037a23 */ /* 0x002fc40000010805 */
[----:B------:R-:W-:Y:S02]  /*4980*/  IMAD.MOV.U32 R69, RZ, RZ, R130 ;  /* 0x000000ffff457224 */ /* 0x000fe400078e0082 */
[----:B------:R1:W4:Y:S02]  /*4990*/  MUFU.EX2 R187, R3 ;  /* 0x0000000300bb7308 */ /* 0x0003240000000800 */
[----:B-1----:R-:W-:Y:S01]  /*49a0*/  FFMA.FTZ R3, R104, c[0x0][0x2d0], -R7 ;  /* 0x0000b40068037a23 */ /* 0x002fe20000010807 */
[----:B----4-:R-:W-:-:S05]  /*49b0*/  F2FP.PACK_AB R11, R187, R188 ;  /* 0x000000bcbb0b723e */ /* 0x010fca00000000ff */
[----:B------:R1:W4:Y:S02]  /*49c0*/  MUFU.EX2 R198, R3 ;  /* 0x0000000300c67308 */ /* 0x0003240000000800 */
[C---:B------:R-:W-:Y:S08]  /*49d0*/  HMMA.16816.F32 R120, R8.reuse, R28, R88 ;  /* 0x0000001c0878723c */ /* 0x040ff00000001858 */
[----:B------:R-:W-:Y:S01]  /*49e0*/  HMMA.16816.F32 R88, R8, R30, R84 ;  /* 0x0000001e0858723c */ /* 0x000fe20000001854 */
[----:B-1----:R-:W-:-:S04]  /*49f0*/  FFMA.FTZ R3, R105, c[0x0][0x2d0], -R7 ;  /* 0x0000b40069037a23 */ /* 0x002fc80000010807 */
[----:B------:R1:W-:Y:S03]  /*4a00*/  MUFU.EX2 R194, R3 ;  /* 0x0000000300c27308 */ /* 0x0003e60000000800 */
[C---:B---3--:R-:W-:Y:S08]  /*4a10*/  HMMA.16816.F32 R112, R8.reuse, R16, R80 ;  /* 0x000000100870723c */ /* 0x048ff00000001850 */
[----:B------:R-:W-:Y:S01]  /*4a20*/  HMMA.16816.F32 R84, R8, R18, R76 ;  /* 0x000000120854723c */ /* 0x000fe2000000184c */
[----:B-1----:R-:W-:-:S07]  /*4a30*/  FFMA.FTZ R3, R106, c[0x0][0x2d0], -R7 ;  /* 0x0000b4006a037a23 */ /* 0x002fce0000010807 */
[C---:B------:R-:W-:Y:S01]  /*4a40*/  HMMA.16816.F32 R80, R8.reuse, R26, R64 ;  /* 0x0000001a0850723c */ /* 0x040fe20000001840 */
[----:B------:R1:W3:Y:S07]  /*4a50*/  MUFU.EX2 R186, R3 ;  /* 0x0000000300ba7308 */ /* 0x0002ee0000000800 */
[----:B--2---:R-:W-:Y:S01]  /*4a60*/  HMMA.16816.F32 R76, R8, R38, R52 ;  /* 0x00000026084c723c */ /* 0x004fe20000001834 */
[----:B-1----:R-:W-:-:S07]  /*4a70*/  FFMA.FTZ R3, R107, c[0x0][0x2d0], -R7 ;  /* 0x0000b4006b037a23 */ /* 0x002fce0000010807 */
[----:B------:R-:W-:Y:S01]  /*4a80*/  HMMA.16816.F32 R104, R8, R36, R60 ;  /* 0x000000240868723c */ /* 0x000fe2000000183c */
[----:B------:R1:W-:Y:S02]  /*4a90*/  MUFU.EX2 R205, R3 ;  /* 0x0000000300cd7308 */ /* 0x0003e40000000800 */
[----:B-1----:R-:W-:-:S05]  /*4aa0*/  FFMA.FTZ R3, R108, c[0x0][0x2d0], -R0 ;  /* 0x0000b4006c037a23 */ /* 0x002fca0000010800 */
[----:B------:R-:W-:Y:S01]  /*4ab0*/  HMMA.16816.F32 R108, R8, R24, R72 ;  /* 0x00000018086c723c */ /* 0x000fe20000001848 */
[----:B------:R1:W-:Y:S06]  /*4ac0*/  MUFU.EX2 R243, R3 ;  /* 0x0000000300f37308 */ /* 0x0003ec0000000800 */
[----:B----4-:R-:W-:Y:S02]  /*4ad0*/  F2FP.PACK_AB R8, R198, R238 ;  /* 0x000000eec608723e */ /* 0x010fe400000000ff */
[----:B---3--:R-:W-:Y:S01]  /*4ae0*/  F2FP.PACK_AB R10, R186, R194 ;  /* 0x000000c2ba0a723e */ /* 0x008fe200000000ff */
[----:B-1----:R-:W-:-:S02]  /*4af0*/  FFMA.FTZ R3, R116, c[0x0][0x2d0], -R0 ;  /* 0x0000b40074037a23 */ /* 0x002fc40000010800 */
[----:B------:R-:W-:Y:S02]  /*4b00*/  IMAD.MOV.U32 R116, RZ, RZ, R212 ;  /* 0x000000ffff747224 */ /* 0x000fe400078e00d4 */
[----:B------:R1:W2:Y:S02]  /*4b10*/  MUFU.EX2 R246, R3 ;  /* 0x0000000300f67308 */ /* 0x0002a40000000800 */
[----:B-1----:R-:W-:Y:S01]  /*4b20*/  FFMA.FTZ R3, R117, c[0x0][0x2d0], -R0 ;  /* 0x0000b40075037a23 */ /* 0x002fe20000010800 */
[----:B--2---:R-:W-:Y:S01]  /*4b30*/  F2FP.PACK_AB R9, R246, R243 ;  /* 0x000000f3f609723e */ /* 0x004fe200000000ff */
[----:B------:R-:W-:-:S04]  /*4b40*/  IMAD.MOV.U32 R117, RZ, RZ, R211 ;  /* 0x000000ffff757224 */ /* 0x000fc800078e00d3 */
[----:B------:R1:W-:Y:S02]  /*4b50*/  MUFU.EX2 R249, R3 ;  /* 0x0000000300f97308 */ /* 0x0003e40000000800 */
[----:B-1----:R-:W-:Y:S01]  /*4b60*/  FFMA.FTZ R3, R118, c[0x0][0x2d0], -R0 ;  /* 0x0000b40076037a23 */ /* 0x002fe20000010800 */
[----:B------:R-:W-:-:S05]  /*4b70*/  MOV R118, R131 ;  /* 0x0000008300767202 */ /* 0x000fca0000000f00 */
[----:B------:R1:W2:Y:S02]  /*4b80*/  MUFU.EX2 R245, R3 ;  /* 0x0000000300f57308 */ /* 0x0002a40000000800 */
[----:B-1----:R-:W-:Y:S01]  /*4b90*/  FFMA.FTZ R3, R124, c[0x0][0x2d0], -R7 ;  /* 0x0000b4007c037a23 */ /* 0x002fe20000010807 */
[----:B--2---:R-:W-:-:S05]  /*4ba0*/  F2FP.PACK_AB R11, R245, R249 ;  /* 0x000000f9f50b723e */ /* 0x004fca00000000ff */
[----:B------:R1:W-:Y:S02]  /*4bb0*/  MUFU.EX2 R250, R3 ;  /* 0x0000000300fa7308 */ /* 0x0003e40000000800 */
[C---:B------:R-:W-:Y:S08]  /*4bc0*/  HMMA.16816.F32 R72, R8.reuse, R28, R56 ;  /* 0x0000001c0848723c */ /* 0x040ff00000001838 */
[----:B------:R-:W-:Y:S01]  /*4bd0*/  HMMA.16816.F32 R32, R8, R30, R96 ;  /* 0x0000001e0820723c */ /* 0x000fe20000001860 */
[----:B-1----:R-:W-:-:S04]  /*4be0*/  FFMA.FTZ R3, R125, c[0x0][0x2d0], -R7 ;  /* 0x0000b4007d037a23 */ /* 0x002fc80000010807 */
[----:B------:R1:W-:Y:S03]  /*4bf0*/  MUFU.EX2 R244, R3 ;  /* 0x0000000300f47308 */ /* 0x0003e60000000800 */
[C---:B------:R-:W-:Y:S08]  /*4c00*/  HMMA.16816.F32 R64, R8.reuse, R16, R48 ;  /* 0x000000100840723c */ /* 0x040ff00000001830 */
[----:B------:R-:W-:Y:S01]  /*4c10*/  HMMA.16816.F32 R28, R8, R18, R92 ;  /* 0x00000012081c723c */ /* 0x000fe2000000185c */
[----:B------:R-:W-:Y:S01]  /*4c20*/  LDSM.16.MT88.4 R16, [R227+0x1100] ;  /* 0x00110000e310783b */ /* 0x000fe20000004200 */
[----:B-1----:R-:W-:-:S06]  /*4c30*/  FFMA.FTZ R3, R126, c[0x0][0x2d0], -R7 ;  /* 0x0000b4007e037a23 */ /* 0x002fcc0000010807 */
[C---:B------:R-:W-:Y:S01]  /*4c40*/  HMMA.16816.F32 R52, R8.reuse, R24, R44 ;  /* 0x000000180834723c */ /* 0x040fe2000000182c */
[----:B------:R1:W-:Y:S07]  /*4c50*/  MUFU.EX2 R247, R3 ;  /* 0x0000000300f77308 */ /* 0x0003ee0000000800 */
[----:B------:R-:W-:Y:S01]  /*4c60*/  HMMA.16816.F32 R40, R8, R26, R100 ;  /* 0x0000001a0828723c */ /* 0x000fe20000001864 */
[----:B------:R-:W-:Y:S01]  /*4c70*/  LDSM.16.MT88.4 R24, [R226+0x1100] ;  /* 0x00110000e218783b */ /* 0x000fe20000004200 */
[----:B-1----:R-:W-:-:S04]  /*4c80*/  FFMA.FTZ R3, R127, c[0x0][0x2d0], -R6 ;  /* 0x0000b4007f037a23 */ /* 0x002fc80000010806 */
[----:B------:R1:W-:Y:S02]  /*4c90*/  MUFU.EX2 R241, R3 ;  /* 0x0000000300f17308 */ /* 0x0003e40000000800 */
[----:B-1----:R-:W-:-:S06]  /*4ca0*/  FFMA.FTZ R3, R128, c[0x0][0x2d0], -R6 ;  /* 0x0000b40080037a23 */ /* 0x002fcc0000010806 */
[----:B------:R1:W2:Y:S02]  /*4cb0*/  MUFU.EX2 R223, R3 ;  /* 0x0000000300df7308 */ /* 0x0002a40000000800 */
[--C-:B-1----:R-:W-:Y:S02]  /*4cc0*/  FFMA.FTZ R3, R129, c[0x0][0x2d0], -R6.reuse ;  /* 0x0000b40081037a23 */ /* 0x102fe40000010806 */
[C---:B------:R-:W-:Y:S01]  /*4cd0*/  HMMA.16816.F32 R128, R8.reuse, R36, R20 ;  /* 0x000000240880723c */ /* 0x040fe20000001814 */
[----:B------:R-:W1:Y:S03]  /*4ce0*/  LDSM.16.MT88.4 R20, [R224+0x1100] ;  /* 0x00110000e014783b */ /* 0x000e660000004200 */
[----:B------:R3:W-:Y:S04]  /*4cf0*/  MUFU.EX2 R222, R3 ;  /* 0x0000000300de7308 */ /* 0x0007e80000000800 */
[----:B------:R-:W-:Y:S01]  /*4d00*/  HMMA.16816.F32 R36, R8, R38, R12 ;  /* 0x000000260824723c */ /* 0x000fe2000000180c */
[----:B------:R-:W4:Y:S06]  /*4d10*/  LDSM.16.MT88.4 R12, [R225+0x1100] ;  /* 0x00110000e10c783b */ /* 0x000f2c0000004200 */
[----:B--2---:R-:W-:Y:S01]  /*4d20*/  F2FP.PACK_AB R8, R223, R241 ;  /* 0x000000f1df08723e */ /* 0x004fe200000000ff */
[----:B---3--:R-:W-:-:S02]  /*4d30*/  FFMA.FTZ R3, R132, c[0x0][0x2d0], -R6 ;  /* 0x0000b40084037a23 */ /* 0x008fc40000010806 */
[----:B------:R-:W-:Y:S02]  /*4d40*/  IMAD.MOV.U32 R132, RZ, RZ, R210 ;  /* 0x000000ffff847224 */ /* 0x000fe400078e00d2 */
[----:B------:R2:W3:Y:S02]  /*4d50*/  MUFU.EX2 R221, R3 ;  /* 0x0000000300dd7308 */ /* 0x0004e40000000800 */
[----:B--2---:R-:W-:Y:S01]  /*4d60*/  FFMA.FTZ R3, R133, c[0x0][0x2d0], -R5 ;  /* 0x0000b40085037a23 */ /* 0x004fe20000010805 */
[----:B---3--:R-:W-:Y:S01]  /*4d70*/  F2FP.PACK_AB R10, R221, R222 ;  /* 0x000000dedd0a723e */ /* 0x008fe200000000ff */
[----:B------:R-:W-:-:S04]  /*4d80*/  IMAD.MOV.U32 R133, RZ, RZ, R209 ;  /* 0x000000ffff857224 */ /* 0x000fc800078e00d1 */
[----:B------:R2:W-:Y:S02]  /*4d90*/  MUFU.EX2 R220, R3 ;  /* 0x0000000300dc7308 */ /* 0x0005e40000000800 */
[----:B--2---:R-:W-:Y:S02]  /*4da0*/  FFMA.FTZ R3, R134, c[0x0][0x2d0], -R5 ;  /* 0x0000b40086037a23 */ /* 0x004fe40000010805 */
[----:B------:R-:W-:-:S04]  /*4db0*/  IMAD.MOV.U32 R134, RZ, RZ, R207 ;  /* 0x000000ffff867224 */ /* 0x000fc800078e00cf */
[----:B------:R2:W3:Y:S02]  /*4dc0*/  MUFU.EX2 R219, R3 ;  /* 0x0000000300db7308 */ /* 0x0004e40000000800 */
[----:B--2---:R-:W-:Y:S01]  /*4dd0*/  FFMA.FTZ R3, R135, c[0x0][0x2d0], -R5 ;  /* 0x0000b40087037a23 */ /* 0x004fe20000010805 */
[----:B------:R-:W-:Y:S02]  /*4de0*/  MOV R135, R208 ;  /* 0x000000d000877202 */ /* 0x000fe40000000f00 */
[----:B---3--:R-:W-:-:S03]  /*4df0*/  F2FP.PACK_AB R9, R219, R220 ;  /* 0x000000dcdb09723e */ /* 0x008fc600000000ff */
[----:B------:R2:W-:Y:S02]  /*4e00*/  MUFU.EX2 R218, R3 ;  /* 0x0000000300da7308 */ /* 0x0005e40000000800 */
[----:B--2---:R-:W-:Y:S02]  /*4e10*/  FFMA.FTZ R3, R136, c[0x0][0x2d0], -R5 ;  /* 0x0000b40088037a23 */ /* 0x004fe40000010805 */
[----:B------:R-:W-:-:S04]  /*4e20*/  IMAD.MOV.U32 R136, RZ, RZ, R206 ;  /* 0x000000ffff887224 */ /* 0x000fc800078e00ce */
[----:B------:R2:W3:Y:S02]  /*4e30*/  MUFU.EX2 R217, R3 ;  /* 0x0000000300d97308 */ /* 0x0004e40000000800 */
[----:B--2---:R-:W-:Y:S01]  /*4e40*/  FFMA.FTZ R3, R137, c[0x0][0x2d0], -R0 ;  /* 0x0000b40089037a23 */ /* 0x004fe20000010800 */
[----:B---3--:R-:W-:Y:S01]  /*4e50*/  F2FP.PACK_AB R11, R217, R218 ;  /* 0x000000dad90b723e */ /* 0x008fe200000000ff */
[----:B------:R-:W-:-:S04]  /*4e60*/  IMAD.MOV.U32 R137, RZ, RZ, R205 ;  /* 0x000000ffff897224 */ /* 0x000fc800078e00cd */
[----:B------:R2:W-:Y:S02]  /*4e70*/  MUFU.EX2 R215, R3 ;  /* 0x0000000300d77308 */ /* 0x0005e40000000800 */
[C---:B-1----:R-:W-:Y:S08]  /*4e80*/  HMMA.16816.F32 R48, R8.reuse, R20, R120 ;  /* 0x000000140830723c */ /* 0x042ff00000001878 */
[----:B------:R-:W-:Y:S01]  /*4e90*/  HMMA.16816.F32 R56, R8, R18, R84 ;  /* 0x000000120838723c */ /* 0x000fe20000001854 */
[----:B--2---:R-:W-:Y:S01]  /*4ea0*/  FFMA.FTZ R3, R138, c[0x0][0x2d0], -R0 ;  /* 0x0000b4008a037a23 */ /* 0x004fe20000010800 */
[----:B------:R-:W-:-:S03]  /*4eb0*/  MOV R138, R204 ;  /* 0x000000cc008a7202 */ /* 0x000fc60000000f00 */
[----:B------:R1:W2:Y:S03]  /*4ec0*/  MUFU.EX2 R216, R3 ;  /* 0x0000000300d87308 */ /* 0x0002a60000000800 */
[C---:B------:R-:W-:Y:S08]  /*4ed0*/  HMMA.16816.F32 R60, R8.reuse, R16, R112 ;  /* 0x00000010083c723c */ /* 0x040ff00000001870 */
[----:B----4-:R-:W-:Y:S01]  /*4ee0*/  HMMA.16816.F32 R120, R8, R12, R108 ;  /* 0x0000000c0878723c */ /* 0x010fe2000000186c */
[----:B-1----:R-:W-:-:S07]  /*4ef0*/  FFMA.FTZ R3, R139, c[0x0][0x2d0], -R0 ;  /* 0x0000b4008b037a23 */ /* 0x002fce0000010800 */
[C---:B------:R-:W-:Y:S01]  /*4f00*/  HMMA.16816.F32 R124, R8.reuse, R24, R104 ;  /* 0x00000018087c723c */ /* 0x040fe20000001868 */
[----:B------:R-:W-:Y:S01]  /*4f10*/  IMAD.MOV.U32 R139, RZ, RZ, R203 ;  /* 0x000000ffff8b7224 */ /* 0x000fe200078e00cb */
[----:B------:R1:W-:Y:S06]  /*4f20*/  MUFU.EX2 R214, R3 ;  /* 0x0000000300d67308 */ /* 0x0003ec0000000800 */
[C---:B------:R-:W-:Y:S08]  /*4f30*/  HMMA.16816.F32 R44, R8.reuse, R22, R88 ;  /* 0x00000016082c723c */ /* 0x040ff00000001858 */
[----:B------:R-:W-:Y:S01]  /*4f40*/  HMMA.16816.F32 R80, R8, R14, R80 ;  /* 0x0000000e0850723c */ /* 0x000fe20000001850 */
[----:B-1----:R-:W-:Y:S01]  /*4f50*/  FFMA.FTZ R3, R140, c[0x0][0x2d0], -R0 ;  /* 0x0000b4008c037a23 */ /* 0x002fe20000010800 */
[----:B------:R-:W-:-:S03]  /*4f60*/  MOV R140, R201 ;  /* 0x000000c9008c7202 */ /* 0x000fc60000000f00 */
[----:B------:R1:W3:Y:S03]  /*4f70*/  MUFU.EX2 R213, R3 ;  /* 0x0000000300d57308 */ /* 0x0002e60000000800 */
[----:B------:R-:W-:Y:S07]  /*4f80*/  HMMA.16816.F32 R84, R8, R26, R76 ;  /* 0x0000001a0854723c */ /* 0x000fee000000184c */
[----:B------:R-:W-:-:S02]  /*4f90*/  F2FP.PACK_AB R8, R250, R137 ;  /* 0x00000089fa08723e */ /* 0x000fc400000000ff */
[----:B--2---:R-:W-:Y:S02]  /*4fa0*/  F2FP.PACK_AB R9, R216, R215 ;  /* 0x000000d7d809723e */ /* 0x004fe400000000ff */
[----:B------:R-:W-:Y:S01]  /*4fb0*/  F2FP.PACK_AB R10, R247, R244 ;  /* 0x000000f4f70a723e */ /* 0x000fe200000000ff */
[----:B-1----:R-:W-:Y:S01]  /*4fc0*/  FFMA.FTZ R3, R141, c[0x0][0x2d0], -R6 ;  /* 0x0000b4008d037a23 */ /* 0x002fe20000010806 */
[----:B---3--:R-:W-:Y:S01]  /*4fd0*/  F2FP.PACK_AB R11, R213, R214 ;  /* 0x000000d6d50b723e */ /* 0x008fe200000000ff */
[----:B------:R-:W-:Y:S02]  /*4fe0*/  IMAD.MOV.U32 R141, RZ, RZ, R200 ;  /* 0x000000ffff8d7224 */ /* 0x000fe400078e00c8 */
[----:B------:R1:W-:Y:S04]  /*4ff0*/  MUFU.EX2 R212, R3 ;  /* 0x0000000300d47308 */ /* 0x0003e80000000800 */
[C---:B------:R-:W-:Y:S08]  /*5000*/  HMMA.16816.F32 R88, R8.reuse, R22, R32 ;  /* 0x000000160858723c */ /* 0x040ff00000001820 */
[----:B------:R-:W-:Y:S01]  /*5010*/  HMMA.16816.F32 R32, R8, R16, R64 ;  /* 0x000000100820723c */ /* 0x000fe20000001840 */
[----:B-1----:R-:W-:-:S02]  /*5020*/  FFMA.FTZ R3, R142, c[0x0][0x2d0], -R6 ;  /* 0x0000b4008e037a23 */ /* 0x002fc40000010806 */
[----:B------:R-:W-:Y:S02]  /*5030*/  IMAD.MOV.U32 R142, RZ, RZ, R199 ;  /* 0x000000ffff8e7224 */ /* 0x000fe400078e00c7 */
[----:B------:R1:W2:Y:S03]  /*5040*/  MUFU.EX2 R211, R3 ;  /* 0x0000000300d37308 */ /* 0x0002a60000000800 */
[C---:B------:R-:W-:Y:S01]  /*5050*/  HMMA.16816.F32 R28, R8.reuse, R18, R28 ;  /* 0x00000012081c723c */ /* 0x040fe2000000181c */
[----:B------:R-:W3:Y:S07]  /*5060*/  LDSM.16.MT88.4 R16, [R224+0x1900] ;  /* 0x00190000e010783b */ /* 0x000eee0000004200 */
[----:B------:R-:W-:Y:S01]  /*5070*/  HMMA.16816.F32 R100, R8, R24, R128 ;  /* 0x000000180864723c */ /* 0x000fe20000001880 */
[----:B-1----:R-:W-:-:S07]  /*5080*/  FFMA.FTZ R3, R143, c[0x0][0x2d0], -R6 ;  /* 0x0000b4008f037a23 */ /* 0x002fce0000010806 */
[C---:B------:R-:W-:Y:S01]  /*5090*/  HMMA.16816.F32 R96, R8.reuse, R26, R36 ;  /* 0x0000001a0860723c */ /* 0x040fe20000001824 */
[----:B------:R-:W1:Y:S01]  /*50a0*/  LDSM.16.MT88.4 R24, [R226+0x1900] ;  /* 0x00190000e218783b */ /* 0x000e620000004200 */
[----:B------:R-:W-:Y:S01]  /*50b0*/  IMAD.MOV.U32 R131, RZ, RZ, R133 ;  /* 0x000000ffff837224 */ /* 0x000fe200078e0085 */
[----:B------:R4:W-:Y:S01]  /*50c0*/  MUFU.EX2 R210, R3 ;  /* 0x0000000300d27308 */ /* 0x0009e20000000800 */
[----:B------:R-:W-:Y:S01]  /*50d0*/  IMAD.MOV.U32 R133, RZ, RZ, R198 ;  /* 0x000000ffff857224 */ /* 0x000fe200078e00c6 */
[----:B------:R-:W-:Y:S02]  /*50e0*/  MOV R129, R185 ;  /* 0x000000b900817202 */ /* 0x000fe40000000f00 */
[----:B------:R-:W-:Y:S01]  /*50f0*/  MOV R130, R184 ;  /* 0x000000b800827202 */ /* 0x000fe20000000f00 */
[----:B------:R-:W-:Y:S01]  /*5100*/  HMMA.16816.F32 R104, R8, R20, R72 ;  /* 0x000000140868723c */ /* 0x000fe20000001848 */
[----:B------:R-:W-:Y:S01]  /*5110*/  LDSM.16.MT88.4 R20, [R225+0x1900] ;  /* 0x00190000e114783b */ /* 0x000fe20000004200 */
[----:B------:R-:W-:-:S06]  /*5120*/  MOV R128, R117 ;  /* 0x0000007500807202 */ /* 0x000fcc0000000f00 */
[----:B------:R-:W-:Y:S01]  /*5130*/  HMMA.16816.F32 R72, R8, R12, R52 ;  /* 0x0000000c0848723c */ /* 0x000fe20000001834 */
[----:B----4-:R-:W-:-:S04]  /*5140*/  FFMA.FTZ R3, R144, c[0x0][0x2d0], -R6 ;  /* 0x0000b40090037a23 */ /* 0x010fc80000010806 */
[----:B------:R4:W3:Y:S03]  /*5150*/  MUFU.EX2 R209, R3 ;  /* 0x0000000300d17308 */ /* 0x0008e60000000800 */
[----:B------:R-:W-:Y:S01]  /*5160*/  HMMA.16816.F32 R76, R8, R14, R40 ;  /* 0x0000000e084c723c */ /* 0x000fe20000001828 */
[----:B------:R-:W1:Y:S06]  /*5170*/  LDSM.16.MT88.4 R12, [R227+0x1900] ;  /* 0x00190000e30c783b */ /* 0x000e6c0000004200 */
[----:B--2---:R-:W-:Y:S01]  /*5180*/  F2FP.PACK_AB R8, R211, R212 ;  /* 0x000000d4d308723e */ /* 0x004fe200000000ff */
[----:B----4-:R-:W-:Y:S01]  /*5190*/  FFMA.FTZ R3, R145, c[0x0][0x2d0], -R5 ;  /* 0x0000b40091037a23 */ /* 0x010fe20000010805 */
[----:B---3--:R-:W-:-:S03]  /*51a0*/  F2FP.PACK_AB R10, R209, R210 ;  /* 0x000000d2d10a723e */ /* 0x008fc600000000ff */
[----:B------:R2:W-:Y:S02]  /*51b0*/  MUFU.EX2 R208, R3 ;  /* 0x0000000300d07308 */ /* 0x0005e40000000800 */
[----:B--2---:R-:W-:-:S06]  /*51c0*/  FFMA.FTZ R3, R146, c[0x0][0x2d0], -R5 ;  /* 0x0000b40092037a23 */ /* 0x004fcc0000010805 */
[----:B------:R2:W3:Y:S02]  /*51d0*/  MUFU.EX2 R207, R3 ;  /* 0x0000000300cf7308 */ /* 0x0004e40000000800 */
[----:B--2---:R-:W-:Y:S01]  /*51e0*/  FFMA.FTZ R3, R147, c[0x0][0x2d0], -R5 ;  /* 0x0000b40093037a23 */ /* 0x004fe20000010805 */
[----:B---3--:R-:W-:-:S05]  /*51f0*/  F2FP.PACK_AB R9, R207, R208 ;  /* 0x000000d0cf09723e */ /* 0x008fca00000000ff */
[----:B------:R2:W-:Y:S02]  /*5200*/  MUFU.EX2 R205, R3 ;  /* 0x0000000300cd7308 */ /* 0x0005e40000000800 */
[----:B--2---:R-:W-:Y:S01]  /*5210*/  FFMA.FTZ R3, R148, c[0x0][0x2d0], -R5 ;  /* 0x0000b40094037a23 */ /* 0x004fe20000010805 */
[----:B------:R-:W-:-:S05]  /*5220*/  MOV R148, R194 ;  /* 0x000000c200947202 */ /* 0x000fca0000000f00 */
[----:B------:R2:W3:Y:S02]  /*5230*/  MUFU.EX2 R206, R3 ;  /* 0x0000000300ce7308 */ /* 0x0004e40000000800 */
[----:B--2---:R-:W-:Y:S01]  /*5240*/  FFMA.FTZ R3, R149, c[0x0][0x2d0], -R7 ;  /* 0x0000b40095037a23 */ /* 0x004fe20000010807 */
[----:B---3--:R-:W-:Y:S01]  /*5250*/  F2FP.PACK_AB R11, R206, R205 ;  /* 0x000000cdce0b723e */ /* 0x008fe200000000ff */
[----:B------:R-:W-:-:S04]  /*5260*/  IMAD.MOV.U32 R149, RZ, RZ, R195 ;  /* 0x000000ffff957224 */ /* 0x000fc800078e00c3 */
[----:B------:R2:W-:Y:S02]  /*5270*/  MUFU.EX2 R204, R3 ;  /* 0x0000000300cc7308 */ /* 0x0005e40000000800 */
[C---:B------:R-:W-:Y:S08]  /*5280*/  HMMA.16816.F32 R112, R8.reuse, R16, R48 ;  /* 0x000000100870723c */ /* 0x040ff00000001830 */
[----:B-1----:R-:W-:Y:S01]  /*5290*/  HMMA.16816.F32 R48, R8, R24, R124 ;  /* 0x000000180830723c */ /* 0x002fe2000000187c */
[----:B--2---:R-:W-:-:S02]  /*52a0*/  FFMA.FTZ R3, R150, c[0x0][0x2d0], -R7 ;  /* 0x0000b40096037a23 */ /* 0x004fc40000010807 */
[----:B------:R-:W-:Y:S02]  /*52b0*/  IMAD.MOV.U32 R150, RZ, RZ, R190 ;  /* 0x000000ffff967224 */ /* 0x000fe400078e00be */
[----:B------:R1:W2:Y:S02]  /*52c0*/  MUFU.EX2 R203, R3 ;  /* 0x0000000300cb7308 */ /* 0x0002a40000000800 */
[----:B------:R-:W-:Y:S01]  /*52d0*/  IMAD.MOV.U32 R126, RZ, RZ, R196 ;  /* 0x000000ffff7e7224 */ /* 0x000fe200078e00c4 */
[----:B------:R-:W-:Y:S01]  /*52e0*/  HMMA.16816.F32 R64, R8, R14, R56 ;  /* 0x0000000e0840723c */ /* 0x000fe20000001838 */
[----:B------:R-:W-:Y:S02]  /*52f0*/  IMAD.MOV.U32 R125, RZ, RZ, R193 ;  /* 0x000000ffff7d7224 */ /* 0x000fe400078e00c1 */
[----:B------:R-:W-:Y:S02]  /*5300*/  IMAD.MOV.U32 R124, RZ, RZ, R189 ;  /* 0x000000ffff7c7224 */ /* 0x000fe400078e00bd */
[----:B------:R-:W-:-:S03]  /*5310*/  IMAD.MOV.U32 R127, RZ, RZ, R118 ;  /* 0x000000ffff7f7224 */ /* 0x000fc600078e0076 */
[----:B------:R-:W-:Y:S01]  /*5320*/  HMMA.16816.F32 R56, R8, R20, R120 ;  /* 0x000000140838723c */ /* 0x000fe20000001878 */
[----:B-1----:R-:W-:Y:S01]  /*5330*/  FFMA.FTZ R3, R151, c[0x0][0x2d0], -R7 ;  /* 0x0000b40097037a23 */ /* 0x002fe20000010807 */
[----:B------:R-:W-:-:S05]  /*5340*/  MOV R151, R191 ;  /* 0x000000bf00977202 */ /* 0x000fca0000000f00 */
[----:B------:R-:W-:Y:S01]  /*5350*/  IMAD.MOV.U32 R123, RZ, RZ, R192 ;  /* 0x000000ffff7b7224 */ /* 0x000fe200078e00c0 */
[----:B------:R-:W-:Y:S01]  /*5360*/  MOV R120, R136 ;  /* 0x0000008800787202 */ /* 0x000fe20000000f00 */
[----:B------:R1:W-:Y:S01]  /*5370*/  MUFU.EX2 R202, R3 ;  /* 0x0000000300ca7308 */ /* 0x0003e20000000800 */
[----:B------:R-:W-:Y:S01]  /*5380*/  IMAD.MOV.U32 R136, RZ, RZ, R188 ;  /* 0x000000ffff887224 */ /* 0x000fe200078e00bc */
[----:B------:R-:W-:Y:S01]  /*5390*/  HMMA.16816.F32 R108, R8, R18, R44 ;  /* 0x00000012086c723c */ /* 0x000fe2000000182c */
[----:B------:R-:W-:Y:S01]  /*53a0*/  IMAD.MOV.U32 R121, RZ, RZ, R141 ;  /* 0x000000ffff797224 */ /* 0x000fe200078e008d */
[----:B------:R-:W-:-:S06]  /*53b0*/  MOV R122, R142 ;  /* 0x0000008e007a7202 */ /* 0x000fcc0000000f00 */
[----:B------:R-:W-:Y:S01]  /*53c0*/  HMMA.16816.F32 R92, R8, R12, R60 ;  /* 0x0000000c085c723c */ /* 0x000fe2000000183c */
[----:B-1----:R-:W-:-:S07]  /*53d0*/  FFMA.FTZ R3, R152, c[0x0][0x2d0], -R7 ;  /* 0x0000b40098037a23 */ /* 0x002fce0000010807 */
[----:B------:R-:W-:Y:S01]  /*53e0*/  HMMA.16816.F32 R52, R8, R22, R80 ;  /* 0x000000160834723c */ /* 0x000fe20000001850 */
[----:B------:R-:W-:Y:S01]  /*53f0*/  IMAD.MOV.U32 R152, RZ, RZ, R138 ;  /* 0x000000ffff987224 */ /* 0x000fe200078e008a */
[----:B------:R1:W3:Y:S01]  /*5400*/  MUFU.EX2 R201, R3 ;  /* 0x0000000300c97308 */ /* 0x0002e20000000800 */
[----:B------:R-:W-:-:S05]  /*5410*/  IMAD.MOV.U32 R138, RZ, RZ, R116 ;  /* 0x000000ffff8a7224 */ /* 0x000fca00078e0074 */
[----:B------:R-:W-:Y:S07]  /*5420*/  HMMA.16816.F32 R40, R8, R26, R84 ;  /* 0x0000001a0828723c */ /* 0x000fee0000001854 */
[----:B--2---:R-:W-:Y:S01]  /*5430*/  F2FP.PACK_AB R8, R203, R204 ;  /* 0x000000cccb08723e */ /* 0x004fe200000000ff */
[----:B-1----:R-:W-:Y:S01]  /*5440*/  FFMA.FTZ R3, R153, c[0x0][0x2d0], -R0 ;  /* 0x0000b40099037a23 */ /* 0x002fe20000010800 */
[----:B---3--:R-:W-:Y:S01]  /*5450*/  F2FP.PACK_AB R10, R201, R202 ;  /* 0x000000cac90a723e */ /* 0x008fe200000000ff */
[----:B------:R-:W-:-:S02]  /*5460*/  IMAD.MOV.U32 R153, RZ, RZ, R137 ;  /* 0x000000ffff997224 */ /* 0x000fc400078e0089 */
[----:B------:R1:W-:Y:S01]  /*5470*/  MUFU.EX2 R200, R3 ;  /* 0x0000000300c87308 */ /* 0x0003e20000000800 */
[----:B------:R-:W-:Y:S02]  /*5480*/  IMAD.MOV.U32 R137, RZ, RZ, R186 ;  /* 0x000000ffff897224 */ /* 0x000fe400078e00ba */
[----:B-1----:R-:W-:Y:S01]  /*5490*/  FFMA.FTZ R3, R154, c[0x0][0x2d0], -R0 ;  /* 0x0000b4009a037a23 */ /* 0x002fe20000010800 */
[----:B------:R-:W-:Y:S01]  /*54a0*/  MOV R154, R139 ;  /* 0x0000008b009a7202 */ /* 0x000fe20000000f00 */
[----:B------:R-:W-:-:S03]  /*54b0*/  IMAD.MOV.U32 R139, RZ, RZ, R187 ;  /* 0x000000ffff8b7224 */ /* 0x000fc600078e00bb */
[----:B------:R1:W2:Y:S02]  /*54c0*/  MUFU.EX2 R199, R3 ;  /* 0x0000000300c77308 */ /* 0x0002a40000000800 */
[----:B-1----:R-:W-:Y:S01]  /*54d0*/  FFMA.FTZ R3, R155, c[0x0][0x2d0], -R0 ;  /* 0x0000b4009b037a23 */ /* 0x002fe20000010800 */
[----:B--2---:R-:W-:Y:S01]  /*54e0*/  F2FP.PACK_AB R9, R199, R200 ;  /* 0x000000c8c709723e */ /* 0x004fe200000000ff */
[----:B------:R-:W-:-:S04]  /*54f0*/  IMAD.MOV.U32 R155, RZ, RZ, R140 ;  /* 0x000000ffff9b7224 */ /* 0x000fc800078e008c */
[----:B------:R1:W-:Y:S02]  /*5500*/  MUFU.EX2 R198, R3 ;  /* 0x0000000300c67308 */ /* 0x0003e40000000800 */
[----:B-1----:R-:W-:Y:S01]  /*5510*/  FFMA.FTZ R3, R156, c[0x0][0x2d0], -R0 ;  /* 0x0000b4009c037a23 */ /* 0x002fe20000010800 */
[----:B------:R-:W-:Y:S01]  /*5520*/  MOV R156, R69 ;  /* 0x00000045009c7202 */ /* 0x000fe20000000f00 */
[----:B------:R-:W-:-:S04]  /*5530*/  IMAD.MOV.U32 R69, RZ, RZ, R197 ;  /* 0x000000ffff457224 */ /* 0x000fc800078e00c5 */
        /* <DEDUP_REMOVED lines=10> */
[----:B------:R-:W2:Y:S04]  /*55e0*/  LDSM.16.MT88.4 R12, [R227+0x2100] ;  /* 0x00210000e30c783b */ /* 0x000ea80000004200 */
[----:B------:R-:W-:Y:S01]  /*55f0*/  LDSM.16.MT88.4 R28, [R226+0x2100] ;  /* 0x00210000e21c783b */ /* 0x000fe20000004200 */
[----:B-1----:R-:W-:-:S02]  /*5600*/  FFMA.FTZ R3, R159, c[0x0][0x2d0], -R6 ;  /* 0x0000b4009f037a23 */ /* 0x002fc40000010806 */
[C---:B------:R-:W-:Y:S01]  /*5610*/  HMMA.16816.F32 R36, R8.reuse, R18, R88 ;  /* 0x000000120824723c */ /* 0x040fe20000001858 */
[----:B------:R-:W1:Y:S01]  /*5620*/  LDSM.16.MT88.4 R16, [R224+0x2100] ;  /* 0x00210000e010783b */ /* 0x000e620000004200 */
[----:B------:R3:W4:Y:S06]  /*5630*/  MUFU.EX2 R194, R3 ;  /* 0x0000000300c27308 */ /* 0x00072c0000000800 */
[C---:B------:R-:W-:Y:S08]  /*5640*/  HMMA.16816.F32 R72, R8.reuse, R20, R72 ;  /* 0x000000140848723c */ /* 0x040ff00000001848 */
[----:B------:R-:W-:Y:S01]  /*5650*/  HMMA.16816.F32 R76, R8, R22, R76 ;  /* 0x00000016084c723c */ /* 0x000fe2000000184c */
[----:B------:R-:W1:Y:S01]  /*5660*/  LDSM.16.MT88.4 R20, [R225+0x2100] ;  /* 0x00210000e114783b */ /* 0x000e620000004200 */
[----:B---3--:R-:W-:-:S04]  /*5670*/  FFMA.FTZ R3, R160, c[0x0][0x2d0], -R6 ;  /* 0x0000b400a0037a23 */ /* 0x008fc80000010806 */
[----:B------:R3:W-:Y:S02]  /*5680*/  MUFU.EX2 R193, R3 ;  /* 0x0000000300c17308 */ /* 0x0007e40000000800 */
[----:B------:R-:W-:Y:S01]  /*5690*/  HMMA.16816.F32 R84, R8, R26, R96 ;  /* 0x0000001a0854723c */ /* 0x000fe20000001860 */
[----:B------:R-:W-:Y:S06]  /*56a0*/  LDSM.16.MT88.4 R24, [R224+0x2900] ;  /* 0x00290000e018783b */ /* 0x000fec0000004200 */
[----:B----4-:R-:W-:Y:S01]  /*56b0*/  F2FP.PACK_AB R8, R194, R196 ;  /* 0x000000c4c208723e */ /* 0x010fe200000000ff */
[----:B---3--:R-:W-:-:S04]  /*56c0*/  FFMA.FTZ R3, R161, c[0x0][0x2d0], -R6 ;  /* 0x0000b400a1037a23 */ /* 0x008fc80000010806 */
[----:B------:R3:W4:Y:S02]  /*56d0*/  MUFU.EX2 R192, R3 ;  /* 0x0000000300c07308 */ /* 0x0007240000000800 */
[----:B---3--:R-:W-:Y:S01]  /*56e0*/  FFMA.FTZ R3, R162, c[0x0][0x2d0], -R5 ;  /* 0x0000b400a2037a23 */ /* 0x008fe20000010805 */
[----:B----4-:R-:W-:-:S05]  /*56f0*/  F2FP.PACK_AB R10, R192, R193 ;  /* 0x000000c1c00a723e */ /* 0x010fca00000000ff */
[----:B------:R3:W-:Y:S02]  /*5700*/  MUFU.EX2 R191, R3 ;  /* 0x0000000300bf7308 */ /* 0x0007e40000000800 */
[----:B---3--:R-:W-:-:S06]  /*5710*/  FFMA.FTZ R3, R164, c[0x0][0x2d0], -R5 ;  /* 0x0000b400a4037a23 */ /* 0x008fcc0000010805 */
        /* <DEDUP_REMOVED lines=8> */
[----:B------:R3:W4:Y:S02]  /*57a0*/  MUFU.EX2 R187, R3 ;  /* 0x0000000300bb7308 */ /* 0x0007240000000800 */
[C---:B--2---:R-:W-:Y:S08]  /*57b0*/  HMMA.16816.F32 R140, R8.reuse, R12, R92 ;  /* 0x0000000c088c723c */ /* 0x044ff0000000185c */
[----:B------:R-:W-:Y:S01]  /*57c0*/  HMMA.16816.F32 R144, R8, R14, R64 ;  /* 0x0000000e0890723c */ /* 0x000fe20000001840 */
[----:B---3--:R-:W-:-:S04]  /*57d0*/  FFMA.FTZ R3, R166, c[0x0][0x2d0], -R7 ;  /* 0x0000b400a6037a23 */ /* 0x008fc80000010807 */
[----:B------:R2:W-:Y:S03]  /*57e0*/  MUFU.EX2 R186, R3 ;  /* 0x0000000300ba7308 */ /* 0x0005e60000000800 */
[C---:B-1----:R-:W-:Y:S08]  /*57f0*/  HMMA.16816.F32 R112, R8.reuse, R16, R112 ;  /* 0x000000100870723c */ /* 0x042ff00000001870 */
[----:B------:R-:W-:Y:S01]  /*5800*/  HMMA.16816.F32 R108, R8, R18, R108 ;  /* 0x00000012086c723c */ /* 0x000fe2000000186c */
[----:B--2---:R-:W-:-:S07]  /*5810*/  FFMA.FTZ R3, R171, c[0x0][0x2d0], -R7 ;  /* 0x0000b400ab037a23 */ /* 0x004fce0000010807 */
[C---:B------:R-:W-:Y:S01]  /*5820*/  HMMA.16816.F32 R96, R8.reuse, R20, R56 ;  /* 0x000000140860723c */ /* 0x040fe20000001838 */
[----:B------:R1:W2:Y:S07]  /*5830*/  MUFU.EX2 R185, R3 ;  /* 0x0000000300b97308 */ /* 0x0002ae0000000800 */
[C---:B------:R-:W-:Y:S08]  /*5840*/  HMMA.16816.F32 R92, R8.reuse, R22, R52 ;  /* 0x00000016085c723c */ /* 0x040ff00000001834 */
[----:B------:R-:W-:Y:S01]  /*5850*/  HMMA.16816.F32 R88, R8, R28, R48 ;  /* 0x0000001c0858723c */ /* 0x000fe20000001830 */
[----:B-1----:R-:W-:-:S04]  /*5860*/  FFMA.FTZ R3, R170, c[0x0][0x2d0], -R7 ;  /* 0x0000b400aa037a23 */ /* 0x002fc80000010807 */
[----:B------:R1:W-:Y:S03]  /*5870*/  MUFU.EX2 R184, R3 ;  /* 0x0000000300b87308 */ /* 0x0003e60000000800 */
[----:B------:R-:W-:Y:S07]  /*5880*/  HMMA.16816.F32 R64, R8, R30, R40 ;  /* 0x0000001e0840723c */ /* 0x000fee0000001828 */
[----:B----4-:R-:W-:-:S02]  /*5890*/  F2FP.PACK_AB R8, R187, R195 ;  /* 0x000000c3bb08723e */ /* 0x010fc400000000ff */
[----:B--2---:R-:W-:Y:S01]  /*58a0*/  F2FP.PACK_AB R10, R185, R186 ;  /* 0x000000bab90a723e */ /* 0x004fe200000000ff */
[----:B-1----:R-:W-:-:S04]  /*58b0*/  FFMA.FTZ R3, R175, c[0x0][0x2d0], -R0 ;  /* 0x0000b400af037a23 */ /* 0x002fc80000010800 */
[----:B------:R1:W-:Y:S02]  /*58c0*/  MUFU.EX2 R118, R3 ;  /* 0x0000000300767308 */ /* 0x0003e40000000800 */
[----:B-1----:R-:W-:-:S06]  /*58d0*/  FFMA.FTZ R3, R176, c[0x0][0x2d0], -R0 ;  /* 0x0000b400b0037a23 */ /* 0x002fcc0000010800 */
[----:B------:R1:W2:Y:S02]  /*58e0*/  MUFU.EX2 R116, R3 ;  /* 0x0000000300747308 */ /* 0x0002a40000000800 */
[----:B-1----:R-:W-:Y:S01]  /*58f0*/  FFMA.FTZ R3, R177, c[0x0][0x2d0], -R0 ;  /* 0x0000b400b1037a23 */ /* 0x002fe20000010800 */
[----:B--2---:R-:W-:-:S05]  /*5900*/  F2FP.PACK_AB R9, R116, R118 ;  /* 0x000000767409723e */ /* 0x004fca00000000ff */
[----:B------:R1:W-:Y:S02]  /*5910*/  MUFU.EX2 R107, R3 ;  /* 0x00000003006b7308 */ /* 0x0003e40000000800 */
[----:B-1----:R-:W-:-:S06]  /*5920*/  FFMA.FTZ R3, R178, c[0x0][0x2d0], -R0 ;  /* 0x0000b400b2037a23 */ /* 0x002fcc0000010800 */
        /* <DEDUP_REMOVED lines=12> */
[----:B------:R-:W-:Y:S01]  /*59f0*/  HMMA.16816.F32 R40, R8, R14, R60 ;  /* 0x0000000e0828723c */ /* 0x000fe2000000183c */
[----:B------:R-:W-:Y:S01]  /*5a00*/  LDSM.16.MT88.4 R12, [R226+0x2900] ;  /* 0x00290000e20c783b */ /* 0x000fe20000004200 */
[----:B------:R1:W-:Y:S02]  /*5a10*/  MUFU.EX2 R106, R3 ;  /* 0x00000003006a7308 */ /* 0x0003e40000000800 */
[----:B-1----:R-:W-:-:S06]  /*5a20*/  FFMA.FTZ R3, R242, c[0x0][0x2d0], -R6 ;  /* 0x0000b400f2037a23 */ /* 0x002fcc0000010806 */
[----:B------:R1:W-:Y:S02]  /*5a30*/  MUFU.EX2 R103, R3 ;  /* 0x0000000300677308 */ /* 0x0003e40000000800 */
[----:B-1----:R-:W-:-:S06]  /*5a40*/  FFMA.FTZ R3, R183, c[0x0][0x2d0], -R6 ;  /* 0x0000b400b7037a23 */ /* 0x002fcc0000010806 */
[----:B------:R1:W2:Y:S02]  /*5a50*/  MUFU.EX2 R102, R3 ;  /* 0x0000000300667308 */ /* 0x0002a40000000800 */
[----:B-1----:R-:W-:-:S06]  /*5a60*/  FFMA.FTZ R3, R182, c[0x0][0x2d0], -R6 ;  /* 0x0000b400b6037a23 */ /* 0x002fcc0000010806 */
[----:B------:R1:W-:Y:S02]  /*5a70*/  MUFU.EX2 R101, R3 ;  /* 0x0000000300657308 */ /* 0x0003e40000000800 */
[----:B-1----:R-:W-:-:S06]  /*5a80*/  FFMA.FTZ R3, R179, c[0x0][0x2d0], -R6 ;  /* 0x0000b400b3037a23 */ /* 0x002fcc0000010806 */
[----:B------:R1:W-:Y:S02]  /*5a90*/  MUFU.EX2 R100, R3 ;  /* 0x0000000300647308 */ /* 0x0003e40000000800 */
[----:B-1----:R-:W-:Y:S01]  /*5aa0*/  FFMA.FTZ R3, R124, c[0x0][0x2d0], -R5 ;  /* 0x0000b4007c037a23 */ /* 0x002fe20000010805 */
[----:B------:R-:W-:Y:S01]  /*5ab0*/  MOV R124, R125 ;  /* 0x0000007d007c7202 */ /* 0x000fe20000000f00 */
[----:B------:R-:W-:Y:S02]  /*5ac0*/  IMAD.MOV.U32 R125, RZ, RZ, R126 ;  /* 0x000000ffff7d7224 */ /* 0x000fe400078e007e */
[----:B------:R-:W-:Y:S01]  /*5ad0*/  IMAD.MOV.U32 R126, RZ, RZ, R127 ;  /* 0x000000ffff7e7224 */ /* 0x000fe200078e007f */
[----:B------:R-:W-:Y:S01]  /*5ae0*/  MOV R127, R156 ;  /* 0x0000009c007f7202 */ /* 0x000fe20000000f00 */
[----:B------:R-:W-:Y:S02]  /*5af0*/  IMAD.MOV.U32 R156, RZ, RZ, R120 ;  /* 0x000000ffff9c7224 */ /* 0x000fe400078e0078 */
[----:B------:R-:W-:Y:S01]  /*5b00*/  IMAD.MOV.U32 R120, RZ, RZ, R121 ;  /* 0x000000ffff787224 */ /* 0x000fe200078e0079 */
[----:B------:R-:W-:Y:S01]  /*5b10*/  MOV R121, R122 ;  /* 0x0000007a00797202 */ /* 0x000fe20000000f00 */
[----:B------:R-:W-:-:S02]  /*5b20*/  IMAD.MOV.U32 R122, RZ, RZ, R119 ;  /* 0x000000ffff7a7224 */ /* 0x000fc400078e0077 */
[----:B------:R-:W3:Y:S01]  /*5b30*/  LDL.LU R119, [R1+0x90] ;  /* 0x0000900001777983 */ /* 0x000ee20000300800 */
[----:B------:R1:W-:Y:S01]  /*5b40*/  MUFU.EX2 R75, R3 ;  /* 0x00000003004b7308 */ /* 0x0003e20000000800 */
[----:B------:R-:W-:Y:S02]  /*5b50*/  HMMA.16816.F32 R36, R8, R22, R76 ;  /* 0x000000160824723c */ /* 0x000fe4000000184c */
[----:B------:R-:W4:Y:S01]  /*5b60*/  LDSM.16.MT88.4 R20, [R227+0x2900] ;  /* 0x00290000e314783b */ /* 0x000f220000004200 */
[----:B-1----:R-:W-:Y:S02]  /*5b70*/  FFMA.FTZ R3, R124, c[0x0][0x2d0], -R5 ;  /* 0x0000b4007c037a23 */ /* 0x002fe40000010805 */
[----:B------:R-:W-:Y:S01]  /*5b80*/  IMAD.MOV.U32 R124, RZ, RZ, R125 ;  /* 0x000000ffff7c7224 */ /* 0x000fe200078e007d */
[----:B------:R-:W-:Y:S01]  /*5b90*/  MOV R125, R126 ;  /* 0x0000007e007d7202 */ /* 0x000fe20000000f00 */
[----:B------:R1:W1:Y:S01]  /*5ba0*/  MUFU.EX2 R74, R3 ;  /* 0x00000003004a7308 */ /* 0x0002620000000800 */
[----:B------:R-:W-:-:S02]  /*5bb0*/  IMAD.MOV.U32 R126, RZ, RZ, R127 ;  /* 0x000000ffff7e7224 */ /* 0x000fc400078e007f */
[----:B------:R-:W-:Y:S01]  /*5bc0*/  IMAD.MOV.U32 R127, RZ, RZ, R156 ;  /* 0x000000ffff7f7224 */ /* 0x000fe200078e009c */
[----:B------:R-:W-:Y:S01]  /*5bd0*/  MOV R156, R120 ;  /* 0x00000078009c7202 */ /* 0x000fe20000000f00 */
[----:B------:R-:W-:Y:S02]  /*5be0*/  IMAD.MOV.U32 R120, RZ, RZ, R121 ;  /* 0x000000ffff787224 */ /* 0x000fe400078e0079 */
[----:B------:R-:W-:Y:S01]  /*5bf0*/  IMAD.MOV.U32 R121, RZ, RZ, R122 ;  /* 0x000000ffff797224 */ /* 0x000fe200078e007a */
[----:B------:R-:W-:Y:S01]  /*5c00*/  MOV R122, R123 ;  /* 0x0000007b007a7202 */ /* 0x000fe20000000f00 */
[----:B------:R-:W-:Y:S02]  /*5c10*/  IMAD.MOV.U32 R123, RZ, RZ, R151 ;  /* 0x000000ffff7b7224 */ /* 0x000fe400078e0097 */
[----:B------:R-:W-:Y:S01]  /*5c20*/  IMAD.MOV.U32 R151, RZ, RZ, R150 ;  /* 0x000000ffff977224 */ /* 0x000fe200078e0096 */
[----:B------:R-:W-:Y:S01]  /*5c30*/  MOV R150, R240 ;  /* 0x000000f000967202 */ /* 0x000fe20000000f00 */
[----:B------:R-:W-:Y:S01]  /*5c40*/  IMAD.MOV.U32 R161, RZ, RZ, R131 ;  /* 0x000000ffffa17224 */ /* 0x000fe200078e0083 */
[----:B------:R-:W-:Y:S01]  /*5c50*/  HMMA.16816.F32 R48, R8, R28, R80 ;  /* 0x0000001c0830723c */ /* 0x000fe20000001850 */
[----:B------:R-:W-:Y:S01]  /*5c60*/  MOV R160, R236 ;  /* 0x000000ec00a07202 */ /* 0x000fe20000000f00 */
[----:B-1----:R-:W-:Y:S01]  /*5c70*/  FFMA.FTZ R3, R124, c[0x0][0x2d0], -R5 ;  /* 0x0000b4007c037a23 */ /* 0x002fe20000010805 */
[----:B------:R1:W5:Y:S01]  /*5c80*/  LDL.LU R240, [R1+0x8c] ;  /* 0x00008c0001f07983 */ /* 0x0003620000300800 */
[----:B------:R-:W-:-:S02]  /*5c90*/  IMAD.MOV.U32 R124, RZ, RZ, R125 ;  /* 0x000000ffff7c7224 */ /* 0x000fc400078e007d */
[----:B------:R2:W-:Y:S01]  /*5ca0*/  MUFU.EX2 R73, R3 ;  /* 0x0000000300497308 */ /* 0x0005e20000000800 */
        /* <DEDUP_REMOVED lines=10> */
[----:B------:R-:W-:-:S02]  /*5d50*/  IMAD.MOV.U32 R167, RZ, RZ, R161 ;  /* 0x000000ffffa77224 */ /* 0x000fc400078e00a1 */
[----:B------:R-:W-:Y:S02]  /*5d60*/  IMAD.MOV.U32 R76, RZ, RZ, R229 ;  /* 0x000000ffff4c7224 */ /* 0x000fe400078e00e5 */
[----:B--2---:R-:W-:Y:S02]  /*5d70*/  FFMA.FTZ R3, R169, c[0x0][0x2d0], -R5 ;  /* 0x0000b400a9037a23 */ /* 0x004fe40000010805 */
[----:B------:R-:W-:Y:S02]  /*5d80*/  FFMA.FTZ R4, R4, c[0x0][0x2d0], -R7 ;  /* 0x0000b40004047a23 */ /* 0x000fe40000010807 */
[----:B------:R2:W1:Y:S01]  /*5d90*/  MUFU.EX2 R72, R3 ;  /* 0x0000000300487308 */ /* 0x0004620000000800 */
[----:B------:R-:W-:Y:S01]  /*5da0*/  IMAD.MOV.U32 R150, RZ, RZ, R149 ;  /* 0x000000ffff967224 */ /* 0x000fe200078e0095 */
[----:B------:R-:W-:Y:S02]  /*5db0*/  F2FP.PACK_AB R8, R102, R103 ;  /* 0x000000676608723e */ /* 0x000fe400000000ff */
[----:B------:R-:W-:-:S02]  /*5dc0*/  F2FP.PACK_AB R9, R74, R75 ;  /* 0x0000004b4a09723e */ /* 0x000fc400000000ff */
[----:B------:R-:W-:Y:S02]  /*5dd0*/  F2FP.PACK_AB R10, R100, R101 ;  /* 0x00000065640a723e */ /* 0x000fe400000000ff */
[----:B------:R-:W-:Y:S01]  /*5de0*/  MOV R149, R148 ;  /* 0x0000009400957202 */ /* 0x000fe20000000f00 */
[----:B------:R-:W-:Y:S02]  /*5df0*/  IMAD.MOV.U32 R148, RZ, RZ, R239 ;  /* 0x000000ffff947224 */ /* 0x000fe400078e00ef */
[----:B------:R1:W5:Y:S01]  /*5e00*/  LDL.LU R239, [R1+0x88] ;  /* 0x0000880001ef7983 */ /* 0x0003620000300800 */
[----:B--2---:R-:W-:Y:S02]  /*5e10*/  FFMA.FTZ R3, R124, c[0x0][0x2d0], -R0 ;  /* 0x0000b4007c037a23 */ /* 0x004fe40000010800 */
[----:B------:R-:W-:Y:S01]  /*5e20*/  IMAD.MOV.U32 R124, RZ, RZ, R125 ;  /* 0x000000ffff7c7224 */ /* 0x000fe200078e007d */
[----:B------:R-:W-:Y:S01]  /*5e30*/  MOV R125, R126 ;  /* 0x0000007e007d7202 */ /* 0x000fe20000000f00 */
[----:B------:R-:W-:-:S02]  /*5e40*/  IMAD.MOV.U32 R126, RZ, RZ, R156 ;  /* 0x000000ffff7e7224 */ /* 0x000fc400078e009c */
[----:B------:R-:W-:Y:S01]  /*5e50*/  IMAD.MOV.U32 R156, RZ, RZ, R120 ;  /* 0x000000ffff9c7224 */ /* 0x000fe200078e0078 */
[----:B------:R-:W-:Y:S01]  /*5e60*/  MOV R120, R121 ;  /* 0x0000007900787202 */ /* 0x000fe20000000f00 */
[----:B------:R-:W-:Y:S02]  /*5e70*/  IMAD.MOV.U32 R121, RZ, RZ, R122 ;  /* 0x000000ffff797224 */ /* 0x000fe400078e007a */
[----:B------:R-:W-:Y:S01]  /*5e80*/  IMAD.MOV.U32 R122, RZ, RZ, R123 ;  /* 0x000000ffff7a7224 */ /* 0x000fe200078e007b */
[----:B------:R-:W-:Y:S01]  /*5e90*/  MOV R123, R151 ;  /* 0x00000097007b7202 */ /* 0x000fe20000000f00 */
[----:B------:R-:W-:Y:S01]  /*5ea0*/  IMAD.MOV.U32 R151, RZ, RZ, R128 ;  /* 0x000000ffff977224 */ /* 0x000fe200078e0080 */
[----:B------:R2:W-:Y:S01]  /*5eb0*/  MUFU.EX2 R61, R3 ;  /* 0x00000003003d7308 */ /* 0x0005e20000000800 */
[----:B------:R-:W-:Y:S01]  /*5ec0*/  IMAD.MOV.U32 R128, RZ, RZ, R129 ;  /* 0x000000ffff807224 */ /* 0x000fe200078e0081 */
[----:B------:R-:W-:Y:S01]  /*5ed0*/  MOV R129, R130 ;  /* 0x0000008200817202 */ /* 0x000fe20000000f00 */
[----:B------:R-:W-:Y:S01]  /*5ee0*/  IMAD.MOV.U32 R157, RZ, RZ, R125 ;  /* 0x000000ffff9d7224 */ /* 0x000fe200078e007d */
[----:B------:R-:W-:Y:S01]  /*5ef0*/  MOV R125, R156 ;  /* 0x0000009c007d7202 */ /* 0x000fe20000000f00 */
[----:B------:R-:W-:-:S02]  /*5f00*/  IMAD.MOV.U32 R130, RZ, RZ, R238 ;  /* 0x000000ffff827224 */ /* 0x000fc400078e00ee */
[----:B--2---:R-:W-:Y:S01]  /*5f10*/  FFMA.FTZ R3, R124, c[0x0][0x2d0], -R0 ;  /* 0x0000b4007c037a23 */ /* 0x004fe20000010800 */
[----:B-1----:R-:W-:Y:S01]  /*5f20*/  F2FP.PACK_AB R11, R72, R73 ;  /* 0x00000049480b723e */ /* 0x002fe200000000ff */
[----:B------:R-:W-:Y:S01]  /*5f30*/  IMAD.MOV.U32 R124, RZ, RZ, R120 ;  /* 0x000000ffff7c7224 */ /* 0x000fe200078e0078 */
[----:B------:R-:W-:Y:S01]  /*5f40*/  MOV R120, R122 ;  /* 0x0000007a00787202 */ /* 0x000fe20000000f00 */
[----:B------:R-:W-:Y:S01]  /*5f50*/  IMAD.MOV.U32 R122, RZ, RZ, R151 ;  /* 0x000000ffff7a7224 */ /* 0x000fe200078e0097 */
[----:B------:R1:W5:Y:S01]  /*5f60*/  LDL.LU R238, [R1+0x84] ;  /* 0x0000840001ee7983 */ /* 0x0003620000300800 */
[----:B------:R-:W-:Y:S01]  /*5f70*/  IMAD.MOV.U32 R151, RZ, RZ, R129 ;  /* 0x000000ffff977224 */ /* 0x000fe200078e0081 */
[----:B------:R-:W-:Y:S01]  /*5f80*/  MOV R129, R69 ;  /* 0x0000004500817202 */ /* 0x000fe20000000f00 */
[----:B------:R-:W-:Y:S01]  /*5f90*/  IMAD.MOV.U32 R156, RZ, RZ, R121 ;  /* 0x000000ffff9c7224 */ /* 0x000fe200078e0079 */
[----:B------:R2:W1:Y:S01]  /*5fa0*/  MUFU.EX2 R69, R3 ;  /* 0x0000000300457308 */ /* 0x0004620000000800 */
[----:B------:R-:W-:Y:S01]  /*5fb0*/  IMAD.MOV.U32 R121, RZ, RZ, R123 ;  /* 0x000000ffff797224 */ /* 0x000fe200078e007b */
[----:B------:R-:W-:Y:S01]  /*5fc0*/  MOV R123, R128 ;  /* 0x00000080007b7202 */ /* 0x000fe20000000f00 */
[----:B------:R-:W-:-:S02]  /*5fd0*/  IMAD.MOV.U32 R128, RZ, RZ, R130 ;  /* 0x000000ffff807224 */ /* 0x000fc400078e0082 */
[----:B------:R-:W-:Y:S02]  /*5fe0*/  IMAD.MOV.U32 R130, RZ, RZ, R237 ;  /* 0x000000ffff827224 */ /* 0x000fe400078e00ed */
[----:B--2---:R-:W-:Y:S01]  /*5ff0*/  FFMA.FTZ R3, R157, c[0x0][0x2d0], -R0 ;  /* 0x0000b4009d037a23 */ /* 0x004fe20000010800 */
[----:B------:R-:W-:Y:S01]  /*6000*/  MOV R163, R123 ;  /* 0x0000007b00a37202 */ /* 0x000fe20000000f00 */
[----:B------:R-:W-:Y:S01]  /*6010*/  IMAD.MOV.U32 R165, RZ, RZ, R122 ;  /* 0x000000ffffa57224 */ /* 0x000fe200078e007a */
[----:B------:R-:W-:Y:S01]  /*6020*/  MOV R158, R120 ;  /* 0x00000078009e7202 */ /* 0x000fe20000000f00 */
[----:B------:R2:W-:Y:S01]  /*6030*/  MUFU.EX2 R63, R3 ;  /* 0x00000003003f7308 */ /* 0x0005e20000000800 */
[----:B------:R-:W-:Y:S01]  /*6040*/  IMAD.MOV.U32 R162, RZ, RZ, R130 ;  /* 0x000000ffffa27224 */ /* 0x000fe200078e0082 */
[----:B------:R-:W-:Y:S01]  /*6050*/  MOV R161, R124 ;  /* 0x0000007c00a17202 */ /* 0x000fe20000000f00 */
[----:B------:R-:W-:Y:S01]  /*6060*/  IMAD.MOV.U32 R164, RZ, RZ, R151 ;  /* 0x000000ffffa47224 */ /* 0x000fe200078e0097 */
[----:B----4-:R-:W-:Y:S01]  /*6070*/  HMMA.16816.F32 R140, R8, R20, R140 ;  /* 0x00000014088c723c */ /* 0x010fe2000000188c */
[----:B------:R-:W-:Y:S01]  /*6080*/  IMAD.MOV.U32 R159, RZ, RZ, R121 ;  /* 0x000000ffff9f7224 */ /* 0x000fe200078e0079 */
[----:B------:R4:W5:Y:S01]  /*6090*/  LDL.LU R237, [R1+0x80] ;  /* 0x0000800001ed7983 */ /* 0x0009620000300800 */
[----:B------:R-:W-:-:S02]  /*60a0*/  IMAD.MOV.U32 R157, RZ, RZ, R156 ;  /* 0x000000ffff9d7224 */ /* 0x000fc400078e009c */
[----:B--2---:R-:W-:Y:S01]  /*60b0*/  FFMA.FTZ R3, R168, c[0x0][0x2d0], -R0 ;  /* 0x0000b400a8037a23 */ /* 0x004fe20000010800 */
[----:B------:R-:W-:Y:S01]  /*60c0*/  MOV R166, R162 ;  /* 0x000000a200a67202 */ /* 0x000fe20000000f00 */
[----:B------:R-:W-:Y:S01]  /*60d0*/  IMAD.MOV.U32 R170, RZ, RZ, R163 ;  /* 0x000000ffffaa7224 */ /* 0x000fe200078e00a3 */
[----:B------:R-:W-:Y:S01]  /*60e0*/  MOV R156, R129 ;  /* 0x00000081009c7202 */ /* 0x000fe20000000f00 */
[----:B------:R2:W1:Y:S01]  /*60f0*/  MUFU.EX2 R62, R3 ;  /* 0x00000003003e7308 */ /* 0x0004620000000800 */
[----:B------:R-:W-:Y:S01]  /*6100*/  IMAD.MOV.U32 R171, RZ, RZ, R164 ;  /* 0x000000ffffab7224 */ /* 0x000fe200078e00a4 */
[----:B------:R-:W-:Y:S01]  /*6110*/  MOV R163, R159 ;  /* 0x0000009f00a37202 */ /* 0x000fe20000000f00 */
[----:B------:R-:W-:Y:S01]  /*6120*/  IMAD.MOV.U32 R164, RZ, RZ, R158 ;  /* 0x000000ffffa47224 */ /* 0x000fe200078e009e */
[----:B------:R-:W-:Y:S01]  /*6130*/  HMMA.16816.F32 R120, R8, R24, R112 ;  /* 0x000000180878723c */ /* 0x000fe20000001870 */
[----:B------:R-:W-:Y:S01]  /*6140*/  IMAD.MOV.U32 R151, RZ, RZ, R128 ;  /* 0x000000ffff977224 */ /* 0x000fe200078e0080 */
[----:B------:R4:W5:Y:S01]  /*6150*/  LDL.LU R236, [R1+0x7c] ;  /* 0x00007c0001ec7983 */ /* 0x0009620000300800 */
[----:B------:R-:W-:Y:S01]  /*6160*/  IMAD.MOV.U32 R162, RZ, RZ, R157 ;  /* 0x000000ffffa27224 */ /* 0x000fe200078e009d */
[----:B------:R-:W-:Y:S01]  /*6170*/  MOV R158, R127 ;  /* 0x0000007f009e7202 */ /* 0x000fe20000000f00 */
[----:B------:R-:W-:-:S02]  /*6180*/  IMAD.MOV.U32 R159, RZ, RZ, R126 ;  /* 0x000000ffff9f7224 */ /* 0x000fc400078e007e */
[----:B------:R-:W-:Y:S01]  /*6190*/  IMAD.MOV.U32 R157, RZ, RZ, R155 ;  /* 0x000000ffff9d7224 */ /* 0x000fe200078e009b */
[C---:B------:R-:W-:Y:S01]  /*61a0*/  HMMA.16816.F32 R128, R8.reuse, R26, R108 ;  /* 0x0000001a0880723c */ /* 0x040fe2000000186c */
[----:B------:R-:W-:Y:S01]  /*61b0*/  IMAD.MOV.U32 R155, RZ, RZ, R154 ;  /* 0x000000ffff9b7224 */ /* 0x000fe200078e009a */
[----:B------:R-:W-:Y:S01]  /*61c0*/  MOV R154, R235 ;  /* 0x000000eb009a7202 */ /* 0x000fe20000000f00 */
[----:B--2---:R-:W-:Y:S01]  /*61d0*/  FFMA.FTZ R3, R165, c[0x0][0x2d0], -R6 ;  /* 0x0000b400a5037a23 */ /* 0x004fe20000010806 */
[----:B------:R4:W5:Y:S01]  /*61e0*/  LDL.LU R235, [R1+0x78] ;  /* 0x0000780001eb7983 */ /* 0x0009620000300800 */
[----:B------:R-:W-:Y:S02]  /*61f0*/  IMAD.MOV.U32 R165, RZ, RZ, R160 ;  /* 0x000000ffffa57224 */ /* 0x000fe400078e00a0 */
[----:B------:R2:W-:Y:S01]  /*6200*/  MUFU.EX2 R60, R3 ;  /* 0x00000003003c7308 */ /* 0x0005e20000000800 */
[----:B------:R-:W-:Y:S01]  /*6210*/  HMMA.16816.F32 R144, R8, R22, R144 ;  /* 0x000000160890723c */ /* 0x000fe20000001890 */
[----:B------:R-:W-:-:S07]  /*6220*/  IMAD.MOV.U32 R160, RZ, RZ, R125 ;  /* 0x000000ffffa07224 */ /* 0x000fce00078e007d */
[----:B------:R-:W-:Y:S01]  /*6230*/  HMMA.16816.F32 R96, R8, R16, R96 ;  /* 0x000000100860723c */ /* 0x000fe20000001860 */
[----:B--2---:R-:W-:-:S07]  /*6240*/  FFMA.FTZ R3, R170, c[0x0][0x2d0], -R6 ;  /* 0x0000b400aa037a23 */ /* 0x004fce0000010806 */
[C---:B------:R-:W-:Y:S01]  /*6250*/  HMMA.16816.F32 R92, R8.reuse, R18, R92 ;  /* 0x00000012085c723c */ /* 0x040fe2000000185c */
[----:B------:R-:W-:Y:S02]  /*6260*/  IMAD.MOV.U32 R170, RZ, RZ, R171 ;  /* 0x000000ffffaa7224 */ /* 0x000fe400078e00ab */
[----:B------:R-:W-:Y:S01]  /*6270*/  IMAD.MOV.U32 R171, RZ, RZ, R166 ;  /* 0x000000ffffab7224 */ /* 0x000fe200078e00a6 */
[----:B------:R-:W-:Y:S01]  /*6280*/  MOV R166, R167 ;  /* 0x000000a700a67202 */ /* 0x000fe20000000f00 */
[----:B------:R-:W-:Y:S02]  /*6290*/  IMAD.MOV.U32 R167, RZ, RZ, R165 ;  /* 0x000000ffffa77224 */ /* 0x000fe400078e00a5 */
[----:B------:R-:W-:Y:S01]  /*62a0*/  IMAD.MOV.U32 R165, RZ, RZ, R163 ;  /* 0x000000ffffa57224 */ /* 0x000fe200078e00a3 */
[----:B------:R-:W-:Y:S01]  /*62b0*/  HMMA.16816.F32 R88, R8, R12, R88 ;  /* 0x0000000c0858723c */ /* 0x000fe20000001858 */
[----:B------:R-:W-:Y:S01]  /*62c0*/  MOV R163, R164 ;  /* 0x000000a400a37202 */ /* 0x000fe20000000f00 */
[----:B------:R-:W-:-:S02]  /*62d0*/  IMAD.MOV.U32 R164, RZ, RZ, R162 ;  /* 0x000000ffffa47224 */ /* 0x000fc400078e00a2 */
[----:B------:R-:W-:-:S04]  /*62e0*/  IMAD.MOV.U32 R162, RZ, RZ, R161 ;  /* 0x000000ffffa27224 */ /* 0x000fc800078e00a1 */
[----:B------:R-:W-:Y:S01]  /*62f0*/  HMMA.16816.F32 R64, R8, R14, R64 ;  /* 0x0000000e0840723c */ /* 0x000fe20000001840 */
[----:B------:R-:W-:Y:S01]  /*6300*/  MOV R161, R160 ;  /* 0x000000a000a17202 */ /* 0x000fe20000000f00 */
[----:B------:R-:W-:-:S05]  /*6310*/  IMAD.MOV.U32 R160, RZ, RZ, R159 ;  /* 0x000000ffffa07224 */ /* 0x000fca00078e009f */
[----:B------:R-:W-:Y:S02]  /*6320*/  F2FP.PACK_AB R8, R117, R184 ;  /* 0x000000b87508723e */ /* 0x000fe400000000ff */
[----:B-1----:R-:W-:Y:S02]  /*6330*/  F2FP.PACK_AB R9, R69, R61 ;  /* 0x0000003d4509723e */ /* 0x002fe400000000ff */
[----:B------:R-:W-:Y:S02]  /*6340*/  F2FP.PACK_AB R10, R106, R104 ;  /* 0x000000686a0a723e */ /* 0x000fe400000000ff */
[----:B------:R-:W-:Y:S01]  /*6350*/  F2FP.PACK_AB R11, R62, R63 ;  /* 0x0000003f3e0b723e */ /* 0x000fe200000000ff */
[----:B------:R-:W-:Y:S01]  /*6360*/  IMAD.MOV.U32 R159, RZ, RZ, R158 ;  /* 0x000000ffff9f7224 */ /* 0x000fe200078e009e */
[----:B------:R-:W-:Y:S01]  /*6370*/  MOV R158, R157 ;  /* 0x0000009d009e7202 */ /* 0x000fe20000000f00 */
[----:B------:R-:W-:Y:S01]  /*6380*/  IMAD.MOV.U32 R157, RZ, RZ, R155 ;  /* 0x000000ffff9d7224 */ /* 0x000fe200078e009b */
[----:B------:R-:W-:Y:S01]  /*6390*/  MOV R177, R166 ;  /* 0x000000a600b17202 */ /* 0x000fe20000000f00 */
[----:B------:R-:W-:-:S02]  /*63a0*/  IMAD.MOV.U32 R155, RZ, RZ, R139 ;  /* 0x000000ffff9b7224 */ /* 0x000fc400078e008b */
[----:B------:R-:W-:Y:S01]  /*63b0*/  HMMA.16816.F32 R124, R8, R24, R56 ;  /* 0x00000018087c723c */ /* 0x000fe20000001838 */
[----:B------:R1:W-:Y:S01]  /*63c0*/  MUFU.EX2 R57, R3 ;  /* 0x0000000300397308 */ /* 0x0003e20000000800 */
[----:B------:R-:W-:Y:S01]  /*63d0*/  MOV R139, R138 ;  /* 0x0000008a008b7202 */ /* 0x000fe20000000f00 */
[----:B------:R-:W-:Y:S02]  /*63e0*/  IMAD.MOV.U32 R178, RZ, RZ, R171 ;  /* 0x000000ffffb27224 */ /* 0x000fe400078e00ab */
[----:B------:R-:W-:Y:S02]  /*63f0*/  IMAD.MOV.U32 R138, RZ, RZ, R234 ;  /* 0x000000ffff8a7224 */ /* 0x000fe400078e00ea */
[----:B------:R-:W-:Y:S02]  /*6400*/  IMAD.MOV.U32 R176, RZ, RZ, R167 ;  /* 0x000000ffffb07224 */ /* 0x000fe400078e00a7 */
[----:B------:R-:W-:Y:S01]  /*6410*/  IMAD.MOV.U32 R175, RZ, RZ, R165 ;  /* 0x000000ffffaf7224 */ /* 0x000fe200078e00a5 */
[----:B------:R-:W-:Y:S01]  /*6420*/  MOV R167, R161 ;  /* 0x000000a100a77202 */ /* 0x000fe20000000f00 */
[----:B------:R-:W-:-:S02]  /*6430*/  IMAD.MOV.U32 R171, RZ, RZ, R164 ;  /* 0x000000ffffab7224 */ /* 0x000fc400078e00a4 */
[----:B-1----:R-:W-:Y:S01]  /*6440*/  FFMA.FTZ R3, R170, c[0x0][0x2d0], -R6 ;  /* 0x0000b400aa037a23 */ /* 0x002fe20000010806 */
[----:B------:R-:W-:Y:S01]  /*6450*/  MOV R170, R163 ;  /* 0x000000a300aa7202 */ /* 0x000fe20000000f00 */
[----:B------:R-:W-:Y:S01]  /*6460*/  IMAD.MOV.U32 R166, RZ, RZ, R162 ;  /* 0x000000ffffa67224 */ /* 0x000fe200078e00a2 */
[----:B------:R-:W-:Y:S01]  /*6470*/  HMMA.16816.F32 R52, R8, R26, R52 ;  /* 0x0000001a0834723c */ /* 0x000fe20000001834 */
[----:B------:R1:W-:Y:S01]  /*6480*/  MUFU.EX2 R56, R3 ;  /* 0x0000000300387308 */ /* 0x0003e20000000800 */
[----:B------:R-:W-:Y:S01]  /*6490*/  IMAD.MOV.U32 R165, RZ, RZ, R160 ;  /* 0x000000ffffa57224 */ /* 0x000fe200078e00a0 */
[----:B------:R-:W-:Y:S01]  /*64a0*/  MOV R164, R158 ;  /* 0x0000009e00a47202 */ /* 0x000fe20000000f00 */
[----:B------:R-:W-:Y:S01]  /*64b0*/  IMAD.MOV.U32 R163, RZ, RZ, R159 ;  /* 0x000000ffffa37224 */ /* 0x000fe200078e009f */
[----:B------:R-:W-:Y:S01]  /*64c0*/  MOV R160, R138 ;  /* 0x0000008a00a07202 */ /* 0x000fe20000000f00 */
[----:B------:R-:W-:Y:S01]  /*64d0*/  IMAD.MOV.U32 R161, RZ, RZ, R139 ;  /* 0x000000ffffa17224 */ /* 0x000fe200078e008b */
[----:B------:R4:W5:Y:S01]  /*64e0*/  LDL.LU R234, [R1+0x74] ;  /* 0x0000740001ea7983 */ /* 0x0009620000300800 */
[----:B------:R-:W-:-:S02]  /*64f0*/  IMAD.MOV.U32 R159, RZ, RZ, R137 ;  /* 0x000000ffff9f7224 */ /* 0x000fc400078e0089 */
[----:B------:R-:W-:Y:S02]  /*6500*/  IMAD.MOV.U32 R158, RZ, RZ, R136 ;  /* 0x000000ffff9e7224 */ /* 0x000fe400078e0088 */
[----:B------:R-:W-:Y:S01]  /*6510*/  HMMA.16816.F32 R136, R8, R20, R44 ;  /* 0x000000140888723c */ /* 0x000fe2000000182c */
[----:B-1----:R-:W-:Y:S02]  /*6520*/  FFMA.FTZ R3, R178, c[0x0][0x2d0], -R6 ;  /* 0x0000b400b2037a23 */ /* 0x002fe40000010806 */
[----:B------:R-:W-:Y:S02]  /*6530*/  IMAD.MOV.U32 R178, RZ, RZ, R177 ;  /* 0x000000ffffb27224 */ /* 0x000fe400078e00b1 */
[----:B------:R-:W-:Y:S01]  /*6540*/  IMAD.MOV.U32 R177, RZ, RZ, R176 ;  /* 0x000000ffffb17224 */ /* 0x000fe200078e00b0 */
[----:B------:R-:W-:Y:S01]  /*6550*/  MOV R176, R175 ;  /* 0x000000af00b07202 */ /* 0x000fe20000000f00 */
[----:B------:R-:W-:Y:S01]  /*6560*/  IMAD.MOV.U32 R175, RZ, RZ, R170 ;  /* 0x000000ffffaf7224 */ /* 0x000fe200078e00aa */
[----:B------:R1:W-:Y:S01]  /*6570*/  MUFU.EX2 R45, R3 ;  /* 0x00000003002d7308 */ /* 0x0003e20000000800 */
[----:B------:R-:W-:Y:S01]  /*6580*/  IMAD.MOV.U32 R170, RZ, RZ, R171 ;  /* 0x000000ffffaa7224 */ /* 0x000fe200078e00ab */
[----:B------:R-:W-:Y:S01]  /*6590*/  MOV R171, R166 ;  /* 0x000000a600ab7202 */ /* 0x000fe20000000f00 */
[----:B------:R-:W-:-:S02]  /*65a0*/  IMAD.MOV.U32 R162, RZ, RZ, R157 ;  /* 0x000000ffffa27224 */ /* 0x000fc400078e009d */
[----:B------:R-:W-:Y:S02]  /*65b0*/  IMAD.MOV.U32 R166, RZ, RZ, R167 ;  /* 0x000000ffffa67224 */ /* 0x000fe400078e00a7 */
[----:B------:R-:W-:Y:S01]  /*65c0*/  IMAD.MOV.U32 R167, RZ, RZ, R165 ;  /* 0x000000ffffa77224 */ /* 0x000fe200078e00a5 */
[----:B------:R-:W-:Y:S01]  /*65d0*/  MOV R165, R163 ;  /* 0x000000a300a57202 */ /* 0x000fe20000000f00 */
[----:B------:R-:W-:Y:S01]  /*65e0*/  IMAD.MOV.U32 R163, RZ, RZ, R164 ;  /* 0x000000ffffa37224 */ /* 0x000fe200078e00a4 */
[----:B------:R-:W-:Y:S01]  /*65f0*/  MOV R157, R233 ;  /* 0x000000e9009d7202 */ /* 0x000fe20000000f00 */
[----:B-1----:R-:W-:Y:S01]  /*6600*/  FFMA.FTZ R3, R178, c[0x0][0x2d0], -R5 ;  /* 0x0000b400b2037a23 */ /* 0x002fe20000010805 */
[C---:B------:R-:W-:Y:S01]  /*6610*/  HMMA.16816.F32 R48, R8.reuse, R12, R48 ;  /* 0x0000000c0830723c */ /* 0x040fe20000001830 */
[----:B------:R-:W-:Y:S01]  /*6620*/  IMAD.MOV.U32 R178, RZ, RZ, R177 ;  /* 0x000000ffffb27224 */ /* 0x000fe200078e00b1 */
[----:B------:R-:W-:Y:S01]  /*6630*/  MOV R177, R176 ;  /* 0x000000b000b17202 */ /* 0x000fe20000000f00 */
[----:B------:R-:W-:Y:S01]  /*6640*/  IMAD.MOV.U32 R176, RZ, RZ, R175 ;  /* 0x000000ffffb07224 */ /* 0x000fe200078e00af */
[----:B------:R-:W1:Y:S01]  /*6650*/  MUFU.EX2 R24, R4 ;  /* 0x0000000400187308 */ /* 0x000e620000000800 */
[----:B------:R-:W-:Y:S01]  /*6660*/  IMAD.MOV.U32 R175, RZ, RZ, R170 ;  /* 0x000000ffffaf7224 */ /* 0x000fe200078e00aa */
[----:B------:R-:W-:Y:S01]  /*6670*/  MOV R170, R171 ;  /* 0x000000ab00aa7202 */ /* 0x000fe20000000f00 */
[----:B------:R-:W-:Y:S01]  /*6680*/  IMAD.MOV.U32 R164, RZ, RZ, R162 ;  /* 0x000000ffffa47224 */ /* 0x000fe200078e00a2 */
[----:B------:R-:W-:Y:S01]  /*6690*/  MOV R162, R161 ;  /* 0x000000a100a27202 */ /* 0x000fe20000000f00 */
[----:B------:R-:W-:Y:S01]  /*66a0*/  IMAD.MOV.U32 R171, RZ, RZ, R166 ;  /* 0x000000ffffab7224 */ /* 0x000fe200078e00a6 */
[C---:B------:R-:W-:Y:S01]  /*66b0*/  HMMA.16816.F32 R40, R8.reuse, R22, R40 ;  /* 0x000000160828723c */ /* 0x040fe20000001828 */
[----:B------:R-:W-:Y:S01]  /*66c0*/  IMAD.MOV.U32 R166, RZ, RZ, R167 ;  /* 0x000000ffffa67224 */ /* 0x000fe200078e00a7 */
[----:B------:R-:W-:Y:S01]  /*66d0*/  MOV R167, R165 ;  /* 0x000000a500a77202 */ /* 0x000fe20000000f00 */
[----:B------:R-:W-:Y:S01]  /*66e0*/  IMAD.MOV.U32 R161, RZ, RZ, R160 ;  /* 0x000000ffffa17224 */ /* 0x000fe200078e00a0 */
[----:B------:R2:W-:Y:S01]  /*66f0*/  MUFU.EX2 R44, R3 ;  /* 0x00000003002c7308 */ /* 0x0005e20000000800 */
[----:B------:R-:W-:Y:S01]  /*6700*/  IMAD.MOV.U32 R160, RZ, RZ, R159 ;  /* 0x000000ffffa07224 */ /* 0x000fe200078e009f */
[----:B------:R-:W-:Y:S01]  /*6710*/  MOV R159, R158 ;  /* 0x0000009e009f7202 */ /* 0x000fe20000000f00 */
[----:B------:R-:W-:Y:S01]  /*6720*/  IMAD.MOV.U32 R165, RZ, RZ, R163 ;  /* 0x000000ffffa57224 */ /* 0x000fe200078e00a3 */
[----:B------:R-:W-:Y:S01]  /*6730*/  HMMA.16816.F32 R28, R8, R14, R28 ;  /* 0x0000000e081c723c */ /* 0x000fe2000000181c */
[----:B------:R-:W-:Y:S01]  /*6740*/  IMAD.MOV.U32 R163, RZ, RZ, R164 ;  /* 0x000000ffffa37224 */ /* 0x000fe200078e00a4 */
[----:B------:R-:W-:Y:S01]  /*6750*/  MOV R164, R162 ;  /* 0x000000a200a47202 */ /* 0x000fe20000000f00 */
[----:B------:R-:W-:Y:S01]  /*6760*/  IMAD.MOV.U32 R158, RZ, RZ, R157 ;  /* 0x000000ffff9e7224 */ /* 0x000fe200078e009d */
[----:B------:R4:W5:Y:S01]  /*6770*/  LDL.LU R233, [R1+0x70] ;  /* 0x0000700001e97983 */ /* 0x0009620000300800 */
[----:B------:R-:W-:-:S02]  /*6780*/  IMAD.MOV.U32 R242, RZ, RZ, R177 ;  /* 0x000000fffff27224 */ /* 0x000fc400078e00b1 */
[----:B------:R-:W-:Y:S01]  /*6790*/  IMAD.MOV.U32 R157, RZ, RZ, R156 ;  /* 0x000000ffff9d7224 */ /* 0x000fe200078e009c */
[----:B------:R-:W-:Y:S01]  /*67a0*/  MOV R156, R151 ;  /* 0x00000097009c7202 */ /* 0x000fe20000000f00 */
[----:B------:R-:W-:Y:S02]  /*67b0*/  IMAD.MOV.U32 R162, RZ, RZ, R161 ;  /* 0x000000ffffa27224 */ /* 0x000fe400078e00a1 */
[----:B--2---:R-:W-:Y:S01]  /*67c0*/  FFMA.FTZ R3, R178, c[0x0][0x2d0], -R5 ;  /* 0x0000b400b2037a23 */ /* 0x004fe20000010805 */
[----:B------:R-:W-:Y:S01]  /*67d0*/  MOV R178, R171 ;  /* 0x000000ab00b27202 */ /* 0x000fe20000000f00 */
[----:B------:R-:W-:Y:S01]  /*67e0*/  IMAD.MOV.U32 R174, RZ, RZ, R170 ;  /* 0x000000ffffae7224 */ /* 0x000fe200078e00aa */
[----:B------:R-:W-:Y:S01]  /*67f0*/  MOV R172, R176 ;  /* 0x000000b000ac7202 */ /* 0x000fe20000000f00 */
[----:B------:R-:W-:Y:S01]  /*6800*/  IMAD.MOV.U32 R161, RZ, RZ, R160 ;  /* 0x000000ffffa17224 */ /* 0x000fe200078e00a0 */
[----:B------:R-:W-:Y:S01]  /*6810*/  MOV R160, R159 ;  /* 0x0000009f00a07202 */ /* 0x000fe20000000f00 */
[----:B------:R-:W-:Y:S01]  /*6820*/  IMAD.MOV.U32 R151, RZ, RZ, R232 ;  /* 0x000000ffff977224 */ /* 0x000fe200078e00e8 */
[----:B------:R2:W-:Y:S01]  /*6830*/  MUFU.EX2 R27, R3 ;  /* 0x00000003001b7308 */ /* 0x0005e20000000800 */
[----:B------:R-:W-:-:S02]  /*6840*/  IMAD.MOV.U32 R159, RZ, RZ, R158 ;  /* 0x000000ffff9f7224 */ /* 0x000fc400078e009e */
[----:B------:R-:W-:Y:S01]  /*6850*/  IMAD.MOV.U32 R173, RZ, RZ, R175 ;  /* 0x000000ffffad7224 */ /* 0x000fe200078e00af */
[----:B------:R-:W-:Y:S01]  /*6860*/  MOV R77, R174 ;  /* 0x000000ae004d7202 */ /* 0x000fe20000000f00 */
        /* <DEDUP_REMOVED lines=8> */
[----:B--2---:R-:W-:-:S02]  /*68f0*/  FFMA.FTZ R3, R242, c[0x0][0x2d0], -R5 ;  /* 0x0000b400f2037a23 */ /* 0x004fc40000010805 */
[----:B------:R-:W-:Y:S02]  /*6900*/  IMAD.MOV.U32 R176, RZ, RZ, R167 ;  /* 0x000000ffffb07224 */ /* 0x000fe400078e00a7 */
[----:B------:R-:W-:Y:S01]  /*6910*/  IMAD.MOV.U32 R183, RZ, RZ, R172 ;  /* 0x000000ffffb77224 */ /* 0x000fe200078e00ac */
[----:B------:R2:W-:Y:S01]  /*6920*/  MUFU.EX2 R26, R3 ;  /* 0x00000003001a7308 */ /* 0x0005e20000000800 */
[----:B------:R-:W-:Y:S02]  /*6930*/  IMAD.MOV.U32 R78, RZ, RZ, R173 ;  /* 0x000000ffff4e7224 */ /* 0x000fe400078e00ad */
[----:B------:R-:W-:Y:S02]  /*6940*/  IMAD.MOV.U32 R171, RZ, RZ, R164 ;  /* 0x000000ffffab7224 */ /* 0x000fe400078e00a4 */
[----:B------:R-:W-:Y:S02]  /*6950*/  IMAD.MOV.U32 R177, RZ, RZ, R166 ;  /* 0x000000ffffb17224 */ /* 0x000fe400078e00a6 */
[----:B------:R-:W-:Y:S01]  /*6960*/  IMAD.MOV.U32 R167, RZ, RZ, R161 ;  /* 0x000000ffffa77224 */ /* 0x000fe200078e00a1 */
[----:B------:R-:W-:Y:S01]  /*6970*/  MOV R161, R156 ;  /* 0x0000009c00a17202 */ /* 0x000fe20000000f00 */
[----:B------:R-:W-:Y:S01]  /*6980*/  IMAD.MOV.U32 R165, RZ, RZ, R160 ;  /* 0x000000ffffa57224 */ /* 0x000fe200078e00a0 */
[----:B------:R-:W-:Y:S01]  /*6990*/  MOV R179, R176 ;  /* 0x000000b000b37202 */ /* 0x000fe20000000f00 */
[----:B------:R-:W-:-:S02]  /*69a0*/  IMAD.MOV.U32 R160, RZ, RZ, R151 ;  /* 0x000000ffffa07224 */ /* 0x000fc400078e0097 */
[----:B--2---:R-:W-:Y:S01]  /*69b0*/  FFMA.FTZ R3, R83, c[0x0][0x2d0], -R5 ;  /* 0x0000b40053037a23 */ /* 0x004fe20000010805 */
        /* <DEDUP_REMOVED lines=8> */
[----:B------:R-:W-:Y:S01]  /*6a40*/  MOV R172, R171 ;  /* 0x000000ab00ac7202 */ /* 0x000fe20000000f00 */
[----:B------:R-:W-:Y:S01]  /*6a50*/  IMAD.MOV.U32 R170, RZ, RZ, R163 ;  /* 0x000000ffffaa7224 */ /* 0x000fe200078e00a3 */
[----:B------:R-:W-:Y:S01]  /*6a60*/  MOV R135, R134 ;  /* 0x0000008600877202 */ /* 0x000fe20000000f00 */
[----:B------:R-:W-:-:S02]  /*6a70*/  IMAD.MOV.U32 R182, RZ, RZ, R177 ;  /* 0x000000ffffb67224 */ /* 0x000fc400078e00b1 */
[----:B------:R-:W-:Y:S02]  /*6a80*/  IMAD.MOV.U32 R183, RZ, RZ, R228 ;  /* 0x000000ffffb77224 */ /* 0x000fe400078e00e4 */
[----:B------:R-:W-:Y:S02]  /*6a90*/  IMAD.MOV.U32 R174, RZ, RZ, R167 ;  /* 0x000000ffffae7224 */ /* 0x000fe400078e00a7 */
[----:B------:R-:W-:Y:S01]  /*6aa0*/  IMAD.MOV.U32 R171, RZ, RZ, R160 ;  /* 0x000000ffffab7224 */ /* 0x000fe200078e00a0 */
[----:B------:R-:W-:Y:S01]  /*6ab0*/  MOV R160, R156 ;  /* 0x0000009c00a07202 */ /* 0x000fe20000000f00 */
[----:B------:R-:W-:Y:S02]  /*6ac0*/  IMAD.MOV.U32 R176, RZ, RZ, R164 ;  /* 0x000000ffffb07224 */ /* 0x000fe400078e00a4 */
[----:B------:R-:W-:Y:S02]  /*6ad0*/  IMAD.MOV.U32 R134, RZ, RZ, R231 ;  /* 0x000000ffff867224 */ /* 0x000fe400078e00e7 */
[----:B------:R-:W-:-:S02]  /*6ae0*/  FFMA.FTZ R6, R77, c[0x0][0x2d0], -R0 ;  /* 0x0000b4004d067a23 */ /* 0x000fc40000010800 */
[--C-:B------:R-:W-:Y:S02]  /*6af0*/  FFMA.FTZ R12, R78, c[0x0][0x2d0], -R0.reuse ;  /* 0x0000b4004e0c7a23 */ /* 0x100fe40000010800 */
[--C-:B------:R-:W-:Y:S02]  /*6b00*/  FFMA.FTZ R4, R79, c[0x0][0x2d0], -R0.reuse ;  /* 0x0000b4004f047a23 */ /* 0x100fe40000010800 */
[----:B------:R-:W-:Y:S01]  /*6b10*/  FFMA.FTZ R13, R179, c[0x0][0x2d0], -R0 ;  /* 0x0000b400b30d7a23 */ /* 0x000fe20000010800 */
[----:B------:R-:W-:Y:S01]  /*6b20*/  MOV R163, R159 ;  /* 0x0000009f00a37202 */ /* 0x000fe20000000f00 */
[----:B------:R-:W-:Y:S02]  /*6b30*/  IMAD.MOV.U32 R162, RZ, RZ, R157 ;  /* 0x000000ffffa27224 */ /* 0x000fe400078e009d */
[----:B------:R-:W-:Y:S01]  /*6b40*/  IMAD.MOV.U32 R242, RZ, RZ, R170 ;  /* 0x000000fffff27224 */ /* 0x000fe200078e00aa */
[----:B------:R3:W-:Y:S01]  /*6b50*/  MUFU.EX2 R25, R3 ;  /* 0x0000000300197308 */ /* 0x0007e20000000800 */
[----:B------:R-:W-:Y:S01]  /*6b60*/  FADD.FTZ R0, R183, R182 ;  /* 0x000000b6b7007221 */ /* 0x000fe20000010000 */
[----:B------:R-:W-:Y:S01]  /*6b70*/  MOV R86, R171 ;  /* 0x000000ab00567202 */ /* 0x000fe20000000f00 */
[----:B------:R-:W-:Y:S01]  /*6b80*/  IMAD.MOV.U32 R173, RZ, RZ, R166 ;  /* 0x000000ffffad7224 */ /* 0x000fe200078e00a6 */
[----:B------:R-:W-:Y:S01]  /*6b90*/  MOV R151, R230 ;  /* 0x000000e600977202 */ /* 0x000fe20000000f00 */
[----:B------:R-:W-:-:S02]  /*6ba0*/  IMAD.MOV.U32 R156, RZ, RZ, R148 ;  /* 0x000000ffff9c7224 */ /* 0x000fc400078e0094 */
[----:B------:R-:W-:Y:S01]  /*6bb0*/  FADD.FTZ R20, R181, R180 ;  /* 0x000000b4b5147221 */ /* 0x000fe20000010000 */
[----:B------:R-:W-:Y:S01]  /*6bc0*/  HMMA.16816.F32 R36, R8, R18, R36 ;  /* 0x000000120824723c */ /* 0x000fe20000001824 */
[----:B------:R-:W-:Y:S02]  /*6bd0*/  FFMA.FTZ R5, R83, c[0x0][0x2d0], -R7 ;  /* 0x0000b40053057a23 */ /* 0x000fe40000010807 */
[----:B------:R-:W-:Y:S01]  /*6be0*/  FADD.FTZ R22, R251, R248 ;  /* 0x000000f8fb167221 */ /* 0x000fe20000010000 */
[----:B------:R-:W-:Y:S01]  /*6bf0*/  MOV R178, R165 ;  /* 0x000000a500b27202 */ /* 0x000fe20000000f00 */
[----:B------:R-:W-:Y:S01]  /*6c00*/  IMAD.MOV.U32 R182, RZ, RZ, R174 ;  /* 0x000000ffffb67224 */ /* 0x000fe200078e00ae */
[----:B------:R4:W5:Y:S01]  /*6c10*/  LDL.LU R231, [R1+0x68] ;  /* 0x0000680001e77983 */ /* 0x0009620000300800 */
[----:B------:R-:W-:Y:S02]  /*6c20*/  IMAD.MOV.U32 R159, RZ, RZ, R135 ;  /* 0x000000ffff9f7224 */ /* 0x000fe400078e0087 */
[----:B------:R-:W-:Y:S01]  /*6c30*/  IMAD.MOV.U32 R170, RZ, RZ, R161 ;  /* 0x000000ffffaa7224 */ /* 0x000fe200078e00a1 */
[----:B------:R-:W-:Y:S01]  /*6c40*/  MOV R158, R134 ;  /* 0x00000086009e7202 */ /* 0x000fe20000000f00 */
[----:B------:R-:W-:-:S02]  /*6c50*/  IMAD.MOV.U32 R174, RZ, RZ, R176 ;  /* 0x000000ffffae7224 */ /* 0x000fc400078e00b0 */
[----:B---3--:R-:W-:Y:S01]  /*6c60*/  FFMA.FTZ R3, R119, c[0x0][0x2d0], -R7 ;  /* 0x0000b40077037a23 */ /* 0x008fe20000010807 */
[----:B------:R-:W-:Y:S01]  /*6c70*/  MOV R175, R162 ;  /* 0x000000a200af7202 */ /* 0x000fe20000000f00 */
[----:B------:R-:W-:Y:S01]  /*6c80*/  IMAD.MOV.U32 R157, RZ, RZ, R133 ;  /* 0x000000ffff9d7224 */ /* 0x000fe200078e0085 */
[----:B------:R2:W-:Y:S01]  /*6c90*/  MUFU.EX2 R15, R5 ;  /* 0x00000005000f7308 */ /* 0x0005e20000000800 */
[----:B------:R-:W-:Y:S02]  /*6ca0*/  FFMA.FTZ R7, R76, c[0x0][0x2d0], -R7 ;  /* 0x0000b4004c077a23 */ /* 0x000fe40000010807 */
[----:B------:R-:W-:Y:S02]  /*6cb0*/  FADD.FTZ R21, R242, R252 ;  /* 0x000000fcf2157221 */ /* 0x000fe40000010000 */
        /* <DEDUP_REMOVED lines=8> */
[----:B------:R-:W-:Y:S01]  /*6d40*/  IMAD.MOV.U32 R161, RZ, RZ, R157 ;  /* 0x000000ffffa17224 */ /* 0x000fe200078e009d */
[----:B------:R-:W1:Y:S01]  /*6d50*/  LDSM.16.MT88.4 R132, [R224+0x3100] ;  /* 0x00310000e084783b */ /* 0x000e620000004200 */
[----:B--2---:R-:W-:Y:S01]  /*6d60*/  FADD.FTZ R5, R174, R0 ;  /* 0x00000000ae057221 */ /* 0x004fe20000010000 */
[----:B------:R2:W-:Y:S01]  /*6d70*/  MUFU.EX2 R23, R3 ;  /* 0x0000000300177308 */ /* 0x0005e20000000800 */
[----:B------:R-:W-:Y:S01]  /*6d80*/  IMAD.MOV.U32 R159, RZ, RZ, R151 ;  /* 0x000000ffff9f7224 */ /* 0x000fe200078e0097 */
[----:B------:R-:W-:Y:S01]  /*6d90*/  LDSM.16.MT88.4 R164, [R225+0x3100] ;  /* 0x00310000e1a4783b */ /* 0x000fe20000004200 */
[----:B------:R-:W-:-:S02]  /*6da0*/  IMAD.MOV.U32 R162, RZ, RZ, R158 ;  /* 0x000000ffffa27224 */ /* 0x000fc400078e009e */
[----:B------:R-:W-:Y:S01]  /*6db0*/  FADD.FTZ R0, R76, R22 ;  /* 0x000000164c007221 */ /* 0x000fe20000010000 */
[----:B------:R-:W-:Y:S01]  /*6dc0*/  LDSM.16.MT88.4 R16, [R226+0x3100] ;  /* 0x00310000e210783b */ /* 0x000fe20000004200 */
[----:B---3--:R-:W-:Y:S01]  /*6dd0*/  FADD.FTZ R4, R86, R20 ;  /* 0x0000001456047221 */ /* 0x008fe20000010000 */
[----:B------:R3:W1:Y:S01]  /*6de0*/  MUFU.EX2 R9, R6 ;  /* 0x0000000600097308 */ /* 0x0006620000000800 */
[----:B------:R-:W-:Y:S01]  /*6df0*/  FADD.FTZ R5, R77, R5 ;  /* 0x000000054d057221 */ /* 0x000fe20000010000 */
[----:B------:R4:W5:Y:S01]  /*6e00*/  LDL.LU R230, [R1+0x64] ;  /* 0x0000640001e67983 */ /* 0x0009620000300800 */
[----:B------:R-:W-:Y:S02]  /*6e10*/  IMAD.MOV.U32 R158, RZ, RZ, R150 ;  /* 0x000000ffff9e7224 */ /* 0x000fe400078e0096 */
[----:B------:R-:W-:Y:S01]  /*6e20*/  FADD.FTZ R4, R183, R4 ;  /* 0x00000004b7047221 */ /* 0x000fe20000010000 */
[----:B------:R-:W-:Y:S01]  /*6e30*/  MOV R157, R149 ;  /* 0x00000095009d7202 */ /* 0x000fe20000000f00 */
[----:B--2---:R-:W-:Y:S01]  /*6e40*/  FADD.FTZ R3, R82, R21 ;  /* 0x0000001552037221 */ /* 0x004fe20000010000 */
[----:B------:R-:W-:Y:S01]  /*6e50*/  MOV R81, R161 ;  /* 0x000000a100517202 */ /* 0x000fe20000000f00 */
[----:B------:R-:W-:-:S02]  /*6e60*/  IMAD.MOV.U32 R169, RZ, RZ, R163 ;  /* 0x000000ffffa97224 */ /* 0x000fc400078e00a3 */
[----:B------:R-:W-:Y:S02]  /*6e70*/  IMAD.MOV.U32 R83, RZ, RZ, R159 ;  /* 0x000000ffff537224 */ /* 0x000fe400078e009f */
[----:B------:R-:W-:Y:S01]  /*6e80*/  IMAD.MOV.U32 R80, RZ, RZ, R162 ;  /* 0x000000ffff507224 */ /* 0x000fe200078e00a2 */
[----:B------:R-:W-:Y:S01]  /*6e90*/  MOV R78, R177 ;  /* 0x000000b1004e7202 */ /* 0x000fe20000000f00 */
[----:B---3--:R-:W-:Y:S01]  /*6ea0*/  FADD.FTZ R6, R154, R3 ;  /* 0x000000039a067221 */ /* 0x008fe20000010000 */
[----:B------:R-:W-:Y:S01]  /*6eb0*/  MOV R170, R158 ;  /* 0x0000009e00aa7202 */ /* 0x000fe20000000f00 */
[----:B------:R-:W-:Y:S02]  /*6ec0*/  FADD.FTZ R3, R152, R0 ;  /* 0x0000000098037221 */ /* 0x000fe40000010000 */
[----:B------:R-:W-:Y:S01]  /*6ed0*/  IMAD.MOV.U32 R79, RZ, RZ, R178 ;  /* 0x000000ffff4f7224 */ /* 0x000fe200078e00b2 */
[----:B------:R2:W-:Y:S01]  /*6ee0*/  MUFU.EX2 R14, R7 ;  /* 0x00000007000e7308 */ /* 0x0005e20000000800 */
[----:B------:R-:W-:Y:S01]  /*6ef0*/  FADD.FTZ R0, R87, R5 ;  /* 0x0000000557007221 */ /* 0x000fe20000010000 */
[----:B------:R-:W3:Y:S01]  /*6f00*/  LDSM.16.MT88.4 R148, [R227+0x3100] ;  /* 0x00310000e394783b */ /* 0x000ee20000004200 */
[----:B------:R-:W-:-:S02]  /*6f10*/  FADD.FTZ R5, R243, R4 ;  /* 0x00000004f3057221 */ /* 0x000fc40000010000 */
[----:B------:R-:W-:Y:S01]  /*6f20*/  IMAD.MOV.U32 R82, RZ, RZ, R83 ;  /* 0x000000ffff527224 */ /* 0x000fe200078e0053 */
[----:B------:R4:W5:Y:S01]  /*6f30*/  LDL.LU R229, [R1+0x60] ;  /* 0x0000600001e57983 */ /* 0x0009620000300800 */
[----:B------:R-:W-:Y:S02]  /*6f40*/  FADD.FTZ R4, R169, R6 ;  /* 0x00000006a9047221 */ /* 0x000fe40000010000 */
[----:B------:R-:W-:Y:S02]  /*6f50*/  FADD.FTZ R3, R80, R3 ;  /* 0x0000000350037221 */ /* 0x000fe40000010000 */
[----:B------:R-:W-:Y:S01]  /*6f60*/  IMAD.MOV.U32 R171, RZ, RZ, R157 ;  /* 0x000000ffffab7224 */ /* 0x000fe200078e009d */
[----:B------:R-:W-:Y:S01]  /*6f70*/  MOV R76, R79 ;  /* 0x0000004f004c7202 */ /* 0x000fe20000000f00 */
[----:B------:R-:W-:Y:S01]  /*6f80*/  FADD.FTZ R0, R81, R0 ;  /* 0x0000000051007221 */ /* 0x000fe20000010000 */
[----:B------:R-:W1:Y:S01]  /*6f90*/  MUFU.EX2 R10, R12 ;  /* 0x0000000c000a7308 */ /* 0x000e620000000800 */
[----:B------:R-:W-:Y:S01]  /*6fa0*/  FADD.FTZ R8, R246, R5 ;  /* 0x00000005f6087221 */ /* 0x000fe20000010000 */
[----:B------:R4:W5:Y:S01]  /*6fb0*/  LDL.LU R228, [R1+0x5c] ;  /* 0x00005c0001e47983 */ /* 0x0009620000300800 */
[----:B------:R-:W-:-:S02]  /*6fc0*/  IMAD.MOV.U32 R242, RZ, RZ, R172 ;  /* 0x000000fffff27224 */ /* 0x000fc400078e00ac */
[----:B------:R-:W-:Y:S02]  /*6fd0*/  IMAD.MOV.U32 R83, RZ, RZ, R78 ;  /* 0x000000ffff537224 */ /* 0x000fe400078e004e */
[----:B--2---:R-:W-:Y:S02]  /*6fe0*/  FADD.FTZ R7, R82, R4 ;  /* 0x0000000452077221 */ /* 0x004fe40000010000 */
[----:B------:R-:W-:Y:S02]  /*6ff0*/  FADD.FTZ R6, R170, R3 ;  /* 0x00000003aa067221 */ /* 0x000fe40000010000 */
[----:B------:R-:W-:Y:S01]  /*7000*/  IMAD.MOV.U32 R77, RZ, RZ, R182 ;  /* 0x000000ffff4d7224 */ /* 0x000fe200078e00b6 */
[----:B------:R-:W-:Y:S01]  /*7010*/  MOV R79, R155 ;  /* 0x0000009b004f7202 */ /* 0x000fe20000000f00 */
[----:B------:R-:W-:Y:S01]  /*7020*/  FADD.FTZ R5, R171, R0 ;  /* 0x00000000ab057221 */ /* 0x000fe20000010000 */
[----:B------:R-:W2:Y:S01]  /*7030*/  MUFU.EX2 R13, R13 ;  /* 0x0000000d000d7308 */ /* 0x000ea20000000800 */
[----:B------:R-:W-:Y:S01]  /*7040*/  FADD.FTZ R4, R249, R8 ;  /* 0x00000008f9047221 */ /* 0x000fe20000010000 */
[----:B------:R4:W5:Y:S01]  /*7050*/  LDL.LU R119, [R1+0x58] ;  /* 0x0000580001777983 */ /* 0x0009620000300800 */
[----:B------:R-:W-:-:S02]  /*7060*/  IMAD.MOV.U32 R78, RZ, RZ, R242 ;  /* 0x000000ffff4e7224 */ /* 0x000fc400078e00f2 */
[----:B------:R-:W-:Y:S02]  /*7070*/  FADD.FTZ R3, R83, R7 ;  /* 0x0000000753037221 */ /* 0x000fe40000010000 */
[----:B------:R-:W-:Y:S02]  /*7080*/  FADD.FTZ R0, R76, R6 ;  /* 0x000000064c007221 */ /* 0x000fe40000010000 */
[----:B------:R-:W-:Y:S02]  /*7090*/  IMAD.MOV.U32 R242, RZ, RZ, R153 ;  /* 0x000000fffff27224 */ /* 0x000fe400078e0099 */
[----:B------:R-:W-:Y:S02]  /*70a0*/  FADD.FTZ R6, R77, R5 ;  /* 0x000000054d067221 */ /* 0x000fe40000010000 */
[----:B------:R-:W-:Y:S02]  /*70b0*/  FADD.FTZ R4, R245, R4 ;  /* 0x00000004f5047221 */ /* 0x000fe40000010000 */
[----:B------:R-:W-:-:S02]  /*70c0*/  FADD.FTZ R5, R78, R3 ;  /* 0x000000034e057221 */ /* 0x000fc40000010000 */
[----:B------:R-:W-:Y:S02]  /*70d0*/  FADD.FTZ R3, R79, R0 ;  /* 0x000000004f037221 */ /* 0x000fe40000010000 */
[----:B------:R-:W-:Y:S02]  /*70e0*/  FADD.FTZ R0, R242, R6 ;  /* 0x00000006f2007221 */ /* 0x000fe40000010000 */
[----:B------:R-:W-:Y:S02]  /*70f0*/  FADD.FTZ R4, R215, R4 ;  /* 0x00000004d7047221 */ /* 0x000fe40000010000 */
        /* <DEDUP_REMOVED lines=62> */
[----:B-1----:R-:W-:-:S02]  /*74e0*/  FADD.FTZ R3, R24, R0 ;  /* 0x0000000018037221 */ /* 0x002fc40000010000 */
        /* <DEDUP_REMOVED lines=12> */
[----:B--2---:R-:W-:Y:S02]  /*75b0*/  FADD.FTZ R4, R13, R4 ;  /* 0x000000040d047221 */ /* 0x004fe40000010000 */
[----:B------:R-:W-:Y:S02]  /*75c0*/  FADD.FTZ R0, R25, R0 ;  /* 0x0000000019007221 */ /* 0x000fe40000010000 */
[----:B------:R-:W-:Y:S01]  /*75d0*/  FADD.FTZ R3, R45, R3 ;  /* 0x000000032d037221 */ /* 0x000fe20000010000 */
[----:B------:R4:W-:Y:S04]  /*75e0*/  STL [R1+0x1c], R5 ;  /* 0x00001c0501007387 */ /* 0x0009e80000100800 */
[----:B------:R4:W-:Y:S04]  /*75f0*/  STL [R1+0x18], R4 ;  /* 0x0000180401007387 */ /* 0x0009e80000100800 */
[----:B------:R4:W-:Y:S04]  /*7600*/  STL [R1+0x24], R0 ;  /* 0x0000240001007387 */ /* 0x0009e80000100800 */
[----:B------:R4:W-:Y:S01]  /*7610*/  STL [R1+0x20], R3 ;  /* 0x0000200301007387 */ /* 0x0009e20000100800 */
[----:B------:R-:W-:-:S02]  /*7620*/  F2FP.PACK_AB R176, R57, R60 ;  /* 0x0000003c39b0723e */ /* 0x000fc400000000ff */
[----:B------:R-:W-:Y:S02]  /*7630*/  F2FP.PACK_AB R177, R27, R44 ;  /* 0x0000002c1bb1723e */ /* 0x000fe400000000ff */
[----:B------:R-:W-:Y:S02]  /*7640*/  F2FP.PACK_AB R178, R45, R56 ;  /* 0x000000382db2723e */ /* 0x000fe400000000ff */
[----:B------:R-:W-:Y:S02]  /*7650*/  F2FP.PACK_AB R179, R25, R26 ;  /* 0x0000001a19b3723e */ /* 0x000fe400000000ff */
[----:B------:R-:W-:Y:S02]  /*7660*/  F2FP.PACK_AB R180, R23, R24 ;  /* 0x0000001817b4723e */ /* 0x000fe400000000ff */
[----:B------:R-:W-:Y:S02]  /*7670*/  F2FP.PACK_AB R181, R10, R9 ;  /* 0x000000090ab5723e */ /* 0x000fe400000000ff */
[----:B------:R-:W-:-:S02]  /*7680*/  F2FP.PACK_AB R182, R14, R15 ;  /* 0x0000000f0eb6723e */ /* 0x000fc400000000ff */
[----:B------:R-:W-:Y:S01]  /*7690*/  F2FP.PACK_AB R183, R13, R11 ;  /* 0x0000000b0db7723e */ /* 0x000fe200000000ff */
[C---:B------:R-:W-:Y:S08]  /*76a0*/  HMMA.16816.F32 R120, R176.reuse, R132, R120 ;  /* 0x00000084b078723c */ /* 0x040ff00000001878 */
[C---:B------:R-:W-:Y:S08]  /*76b0*/  HMMA.16816.F32 R128, R176.reuse, R134, R128 ;  /* 0x00000086b080723c */ /* 0x040ff00000001880 */
[C---:B---3--:R-:W-:Y:S08]  /*76c0*/  HMMA.16816.F32 R140, R176.reuse, R148, R140 ;  /* 0x00000094b08c723c */ /* 0x048ff0000000188c */
[C---:B------:R-:W-:Y:S08]  /*76d0*/  HMMA.16816.F32 R144, R176.reuse, R150, R144 ;  /* 0x00000096b090723c */ /* 0x040ff00000001890 */
[C---:B------:R-:W-:Y:S08]  /*76e0*/  HMMA.16816.F32 R156, R176.reuse, R164, R96 ;  /* 0x000000a4b09c723c */ /* 0x040ff00000001860 */
[----:B------:R-:W-:Y:S08]  /*76f0*/  HMMA.16816.F32 R160, R176, R166, R92 ;  /* 0x000000a6b0a0723c */ /* 0x000ff0000000185c */
[C---:B------:R-:W-:Y:S08]  /*7700*/  HMMA.16816.F32 R124, R180.reuse, R132, R124 ;  /* 0x00000084b47c723c */ /* 0x040ff0000000187c */
[C---:B------:R-:W-:Y:S08]  /*7710*/  HMMA.16816.F32 R136, R180.reuse, R148, R136 ;  /* 0x00000094b488723c */ /* 0x040ff00000001888 */
[----:B------:R-:W-:Y:S08]  /*7720*/  HMMA.16816.F32 R152, R180, R164, R32 ;  /* 0x000000a4b498723c */ /* 0x000ff00000001820 */
[----:B------:R-:W-:Y:S08]  /*7730*/  HMMA.16816.F32 R172, R176, R16, R88 ;  /* 0x00000010b0ac723c */ /* 0x000ff00000001858 */
[C---:B------:R-:W-:Y:S08]  /*7740*/  HMMA.16816.F32 R132, R180.reuse, R134, R52 ;  /* 0x00000086b484723c */ /* 0x040ff00000001834 */
[C---:B------:R-:W-:Y:S08]  /*7750*/  HMMA.16816.F32 R148, R180.reuse, R150, R40 ;  /* 0x00000096b494723c */ /* 0x040ff00000001828 */
[C---:B------:R-:W-:Y:S08]  /*7760*/  HMMA.16816.F32 R164, R180.reuse, R166, R36 ;  /* 0x000000a6b4a4723c */ /* 0x040ff00000001824 */
[----:B------:R-:W-:Y:S08]  /*7770*/  HMMA.16816.F32 R168, R180, R16, R48 ;  /* 0x00000010b4a8723c */ /* 0x000ff00000001830 */
[-C--:B------:R-:W-:Y:S08]  /*7780*/  HMMA.16816.F32 R176, R176, R18.reuse, R64 ;  /* 0x00000012b0b0723c */ /* 0x080ff00000001840 */
[----:B------:R-:W-:Y:S01]  /*7790*/  HMMA.16816.F32 R180, R180, R18, R28 ;  /* 0x00000012b4b4723c */ /* 0x000fe2000000181c */
[----:B------:R-:W-:Y:S07]  /*77a0*/  @!P1 BRA `(.L_x_2) ;  /* 0x0000566000009947 */ /* 0x000fee0003800000 */
[----:B----4-:R-:W2:Y:S01]  /*77b0*/  LDL.LU R242, [R1] ;  /* 0x0000000001f27983 */ /* 0x010ea20000300800 */
[----:B------:R-:W-:Y:S01]  /*77c0*/  UMOV UR6, 0x5 ;  /* 0x0000000500067882 */ /* 0x000fe20000000000 */
[----:B------:R-:W-:Y:S01]  /*77d0*/  IMAD.MOV.U32 R116, RZ, RZ, R70 ;  /* 0x000000ffff747224 */ /* 0x000fe200078e0046 */
[----:B------:R-:W-:Y:S01]  /*77e0*/  ULDC.64 UR4, c[0x0][0x208] ;  /* 0x0000820000047ab9 */ /* 0x000fe20000000a00 */
[----:B------:R-:W-:Y:S01]  /*77f0*/  IMAD.MOV.U32 R3, RZ, RZ, R71 ;  /* 0x000000ffff037224 */ /* 0x000fe200078e0047 */
[----:B------:R-:W-:Y:S01]  /*7800*/  MOV R118, R2 ;  /* 0x0000000200767202 */ /* 0x000fe20000000f00 */
[----:B------:R-:W-:Y:S01]  /*7810*/  USHF.L.U64.HI UR5, UR4, UR6, UR5 ;  /* 0x0000000604057299 */ /* 0x000fe20008010205 */
[----:B------:R-:W-:Y:S01]  /*7820*/  MOV R117, R68 ;  /* 0x0000004400757202 */ /* 0x000fe20000000f00 */
[----:B------:R-:W-:Y:S01]  /*7830*/  USHF.L.U32 UR4, UR4, 0x5, URZ ;  /* 0x0000000504047899 */ /* 0x000fe2000800063f */
[----:B--2---:R-:W-:-:S07]  /*7840*/  IADD3 R242, R242, -0x2, RZ ;  /* 0xfffffffef2f27810 */ /* 0x004fce0007ffe0ff */
[----:B------:R-:W2:Y:S04]  /*7850*/  LDL.LU.64 R76, [R1+0x8] ;  /* 0x00000800014c7983 */ /* 0x000ea80000300a00 */
[----:B------:R-:W3:Y:S04]  /*7860*/  LDL.LU.64 R78, [R1+0x10] ;  /* 0x00001000014e7983 */ /* 0x000ee80000300a00 */
[----:B------:R-:W4:Y:S01]  /*7870*/  LDL R83, [R1+0x28] ;  /* 0x0000280001537983 */ /* 0x000f220000100800 */
[----:B--2---:R-:W-:-:S02]  /*7880*/  MOV R5, R77 ;  /* 0x0000004d00057202 */ /* 0x004fc40000000f00 */
[----:B---3--:R-:W-:Y:S02]  /*7890*/  MOV R4, R78 ;  /* 0x0000004e00047202 */ /* 0x008fe40000000f00 */
[----:B----4-:R-:W-:-:S03]  /*78a0*/  SHF.L.U32 R241, R83, 0x1, RZ ;  /* 0x0000000153f17819 */ /* 0x010fc600000006ff */
[----:B------:R1:W-:Y:S04]  /*78b0*/  STL.64 [R1+0x38], R4 ;  /* 0x0000380401007387 */ /* 0x0003e80000100a00 */
.L_x_3:
[----:B--2---:R-:W2:Y:S01]  /*78c0*/  LDL.64 R72, [R1+0x38] ;  /* 0x0000380001487983 */ /* 0x004ea20000100a00 */
[----:B------:R-:W-:Y:S04]  /*78d0*/  DEPBAR.LE SB0, 0x0 ;  /* 0x000080000000791a */ /* 0x000fe80000000000 */
[----:B------:R-:W-:Y:S01]  /*78e0*/  SHF.R.S32.HI R0, RZ, 0x1f, R242 ;  /* 0x0000001fff007819 */ /* 0x000fe200000114f2 */
[----:B------:R-:W-:Y:S01]  /*78f0*/  BAR.SYNC.DEFER_BLOCKING 0x0 ;  /* 0x0000000000007b1d */ /* 0x000fe20000010000 */
[----:B------:R-:W-:Y:S04]  /*7900*/  IMAD.WIDE.U32 R84, R242, c[0x0][0x208], RZ ;  /* 0x00008200f2547a25 */ /* 0x000fe800078e00ff */
[----:B------:R-:W-:Y:S03]  /*7910*/  IMAD R0, R0, c[0x0][0x208], RZ ;  /* 0x0000820000007a24 */ /* 0x000fe600078e02ff */
[----:B-----5:R-:W-:Y:S01]  /*7920*/  STL [R1+0x58], R230 ;  /* 0x000058e601007387 */ /* 0x020fe20000100800 */
[----:B------:R-:W-:Y:S03]  /*7930*/  IMAD R0, R242, c[0x0][0x20c], R0 ;  /* 0x00008300f2007a24 */ /* 0x000fe600078e0200 */
[----:B------:R-:W-:Y:S02]  /*7940*/  STL [R1+0x5c], R119 ;  /* 0x00005c7701007387 */ /* 0x000fe40000100800 */
[----:B------:R-:W-:Y:S02]  /*7950*/  IADD3 R0, R85, R0, RZ ;  /* 0x0000000055007210 */ /* 0x000fe40007ffe0ff */
[----:B------:R-:W-:Y:S03]  /*7960*/  STL [R1+0x60], R234 ;  /* 0x000060ea01007387 */ /* 0x000fe60000100800 */
[----:B------:R-:W-:Y:S01]  /*7970*/  IMAD R0, R0, 0x70, RZ ;  /* 0x0000007000007824 */ /* 0x000fe200078e02ff */
[----:B------:R-:W-:Y:S04]  /*7980*/  STL [R1+0x64], R233 ;  /* 0x000064e901007387 */ /* 0x000fe80000100800 */
[----:B------:R-:W-:Y:S08]  /*7990*/  LDSM.16.M88.4 R112, [R230+0x7100] ;  /* 0x00710000e670783b */ /* 0x000ff00000000200 */
[----:B------:R-:W3:Y:S08]  /*79a0*/  LDSM.16.M88.4 R16, [R119+0x3900] ;  /* 0x003900007710783b */ /* 0x000ef00000000200 */
[----:B------:R-:W4:Y:S08]  /*79b0*/  LDSM.16.M88.4 R108, [R230+0x9100] ;  /* 0x00910000e66c783b */ /* 0x000f300000000200 */
[----:B------:R-:W1:Y:S08]  /*79c0*/  LDSM.16.M88.4 R32, [R119+0x4100] ;  /* 0x004100007720783b */ /* 0x000e700000000200 */
[----:B------:R-:W1:Y:S08]  /*79d0*/  LDSM.16.M88.4 R48, [R119+0x4900] ;  /* 0x004900007730783b */ /* 0x000e700000000200 */
[----:B------:R-:W1:Y:S08]  /*79e0*/  LDSM.16.M88.4 R64, [R119+0x5100] ;  /* 0x005100007740783b */ /* 0x000e700000000200 */
[----:B------:R-:W1:Y:S08]  /*79f0*/  LDSM.16.M88.4 R80, [R119+0x5900] ;  /* 0x005900007750783b */ /* 0x000e700000000200 */
[----:B------:R-:W1:Y:S08]  /*7a00*/  LDSM.16.M88.4 R96, [R119+0x6100] ;  /* 0x006100007760783b */ /* 0x000e700000000200 */
[----:B------:R-:W1:Y:S08]  /*7a10*/  LDSM.16.M88.4 R184, [R119+0x6900] ;  /* 0x0069000077b8783b */ /* 0x000e700000000200 */
[----:B------:R-:W-:Y:S08]  /*7a20*/  LDSM.16.M88.4 R188, [R233+0x7100] ;  /* 0x00710000e9bc783b */ /* 0x000ff00000000200 */
[----:B------:R-:W1:Y:S08]  /*7a30*/  LDSM.16.M88.4 R192, [R234] ;  /* 0x00000000eac0783b */ /* 0x000e700000000200 */
[----:B------:R-:W1:Y:S08]  /*7a40*/  LDSM.16.M88.4 R196, [R233+0x9100] ;  /* 0x00910000e9c4783b */ /* 0x000e700000000200 */
[----:B------:R-:W1:Y:S08]  /*7a50*/  LDSM.16.M88.4 R200, [R240] ;  /* 0x00000000f0c8783b */ /* 0x000e700000000200 */
[----:B------:R-:W1:Y:S08]  /*7a60*/  LDSM.16.M88.4 R204, [R239] ;  /* 0x00000000efcc783b */ /* 0x000e700000000200 */
[----:B------:R-:W1:Y:S08]  /*7a70*/  LDSM.16.M88.4 R208, [R238] ;  /* 0x00000000eed0783b */ /* 0x000e700000000200 */
[----:B------:R-:W1:Y:S08]  /*7a80*/  LDSM.16.M88.4 R212, [R237] ;  /* 0x00000000edd4783b */ /* 0x000e700000000200 */
[----:B------:R-:W1:Y:S08]  /*7a90*/  LDSM.16.M88.4 R216, [R236] ;  /* 0x00000000ecd8783b */ /* 0x000e700000000200 */
[----:B------:R-:W1:Y:S08]  /*7aa0*/  LDSM.16.M88.4 R220, [R235] ;  /* 0x00000000ebdc783b */ /* 0x000e700000000200 */
[----:B------:R-:W-:Y:S01]  /*7ab0*/  STL [R1+0x68], R240 ;  /* 0x000068f001007387 */ /* 0x000fe20000100800 */
[----:B--2---:R-:W-:Y:S01]  /*7ac0*/  IMAD.WIDE.U32 R84, R84, 0x70, R72 ;  /* 0x0000007054547825 */ /* 0x004fe200078e0048 */
[-C--:B-1-3--:R-:W-:Y:S04]  /*7ad0*/  HMMA.16816.F32 R4, R112, R16.reuse, RZ ;  /* 0x000000107004723c */ /* 0x08afe800000018ff */
[C---:B------:R-:W-:Y:S02]  /*7ae0*/  LEA R90, P1, R84.reuse, c[0x0][0x1f8], 0x1 ;  /* 0x00007e00545a7a11 */ /* 0x040fe400078208ff */
[----:B------:R-:W-:Y:S02]  /*7af0*/  IADD3 R0, R85, R0, RZ ;  /* 0x0000000055007210 */ /* 0x000fe40007ffe0ff */
[C---:B----4-:R-:W-:Y:S04]  /*7b00*/  HMMA.16816.F32 R8, R108.reuse, R16, RZ ;  /* 0x000000106c08723c */ /* 0x050fe800000018ff */
[----:B------:R-:W-:Y:S02]  /*7b10*/  LEA.HI.X R91, R84, c[0x0][0x1fc], R0, 0x1, P1 ;  /* 0x00007f00545b7a11 */ /* 0x000fe400008f0c00 */
[----:B------:R-:W-:Y:S02]  /*7b20*/  IADD3 R88, P1, R90, UR4, RZ ;  /* 0x000000045a587c10 */ /* 0x000fe4000ff3e0ff */
[-C--:B------:R-:W-:Y:S01]  /*7b30*/  HMMA.16816.F32 R12, R108, R18.reuse, RZ ;  /* 0x000000126c0c723c */ /* 0x080fe200000018ff */
[----:B------:R-:W-:Y:S01]  /*7b40*/  @!PT LDS RZ, [RZ] ;  /* 0x00000000fffff984 */ /* 0x000fe20000000800 */
[----:B------:R-:W-:Y:S01]  /*7b50*/  @!PT LDS RZ, [RZ] ;  /* 0x00000000fffff984 */ /* 0x000fe20000000800 */
[----:B------:R-:W-:Y:S01]  /*7b60*/  @!PT LDS RZ, [RZ] ;  /* 0x00000000fffff984 */ /* 0x000fe20000000800 */
[----:B------:R1:W-:Y:S03]  /*7b70*/  LDGSTS.E.BYPASS.LTC128B.128 [R241+0x100], [R90.64], !P0 ;  /* 0x001000005af17fae */ /* 0x0003e6000c101d48 */
[----:B------:R-:W-:Y:S02]  /*7b80*/  IADD3.X R89, R91, UR5, RZ, P1, !PT ;  /* 0x000000055b597c10 */ /* 0x000fe40008ffe4ff */
[----:B------:R-:W-:Y:S02]  /*7b90*/  IADD3 R94, P2, R88, UR4, RZ ;  /* 0x00000004585e7c10 */ /* 0x000fe4000ff5e0ff */
[C---:B------:R-:W-:Y:S01]  /*7ba0*/  HMMA.16816.F32 R16, R112.reuse, R18, RZ ;  /* 0x000000127010723c */ /* 0x040fe200000018ff */
[----:B------:R1:W-:Y:S03]  /*7bb0*/  LDGSTS.E.BYPASS.LTC128B.128 [R241+0x900], [R88.64], !P0 ;  /* 0x0090000058f17fae */ /* 0x0003e6000c101d48 */
[----:B------:R-:W-:Y:S02]  /*7bc0*/  IADD3.X R95, R89, UR5, RZ, P2, !PT ;  /* 0x00000005595f7c10 */ /* 0x000fe400097fe4ff */
[----:B------:R-:W-:Y:S02]  /*7bd0*/  IADD3 R92, P1, R94, UR4, RZ ;  /* 0x000000045e5c7c10 */ /* 0x000fe4000ff3e0ff */
[-C--:B------:R-:W-:Y:S01]  /*7be0*/  HMMA.16816.F32 R20, R112, R32.reuse, RZ ;  /* 0x000000207014723c */ /* 0x080fe200000018ff */
        /* <DEDUP_REMOVED lines=9> */
[----:B------:R-:W-:Y:S04]  /*7c80*/  IADD3.X R103, R101, UR5, RZ, P1, !PT ;  /* 0x0000000565677c10 */ /* 0x000fe80008ffe4ff */
[C---:B------:R-:W-:Y:S01]  /*7c90*/  HMMA.16816.F32 R32, R112.reuse, R34, RZ ;  /* 0x000000227020723c */ /* 0x040fe200000018ff */
[----:B------:R4:W-:Y:S07]  /*7ca0*/  LDGSTS.E.BYPASS.LTC128B.128 [R241+0x2900], [R102.64], !P0 ;  /* 0x0290000066f17fae */ /* 0x0009ee000c101d48 */
[-C--:B------:R-:W-:Y:S08]  /*7cb0*/  HMMA.16816.F32 R36, R112, R48.reuse, RZ ;  /* 0x000000307024723c */ /* 0x080ff000000018ff */
[C---:B------:R-:W-:Y:S04]  /*7cc0*/  HMMA.16816.F32 R40, R108.reuse, R48, RZ ;  /* 0x000000306c28723c */ /* 0x040fe800000018ff */
[----:B---3--:R-:W-:Y:S04]  /*7cd0*/  IADD3 R100, P1, R102, UR4, RZ ;  /* 0x0000000466647c10 */ /* 0x008fe8000ff3e0ff */
[-C--:B------:R-:W-:Y:S01]  /*7ce0*/  HMMA.16816.F32 R44, R108, R50.reuse, RZ ;  /* 0x000000326c2c723c */ /* 0x080fe200000018ff */
[----:B------:R-:W-:Y:S02]  /*7cf0*/  IADD3.X R101, R103, UR5, RZ, P1, !PT ;  /* 0x0000000567657c10 */ /* 0x000fe40008ffe4ff */
[C---:B------:R-:W-:Y:S02]  /*7d00*/  ISETP.GT.AND P1, PT, R242.reuse, RZ, PT ;  /* 0x000000fff200720c */ /* 0x040fe40003f24270 */
[----:B------:R-:W-:Y:S01]  /*7d10*/  IADD3 R242, R242, -0x1, RZ ;  /* 0xfffffffff2f27810 */ /* 0x000fe20007ffe0ff */
[----:B------:R4:W-:Y:S02]  /*7d20*/  LDGSTS.E.BYPASS.LTC128B.128 [R241+0x3100], [R100.64], !P0 ;  /* 0x0310000064f17fae */ /* 0x0009e4000c101d48 */
[C---:B------:R-:W-:Y:S06]  /*7d30*/  HMMA.16816.F32 R48, R112.reuse, R50, RZ ;  /* 0x000000327030723c */ /* 0x040fec00000018ff */
[----:B------:R-:W0:Y:S02]  /*7d40*/  LDGDEPBAR ;  /* 0x00000000000079af */ /* 0x000e240000000000 */
[-C--:B------:R-:W-:Y:S08]  /*7d50*/  HMMA.16816.F32 R52, R112, R64.reuse, RZ ;  /* 0x000000407034723c */ /* 0x080ff000000018ff */
[C---:B------:R-:W-:Y:S08]  /*7d60*/  HMMA.16816.F32 R56, R108.reuse, R64, RZ ;  /* 0x000000406c38723c */ /* 0x040ff000000018ff */
[-C--:B------:R-:W-:Y:S08]  /*7d70*/  HMMA.16816.F32 R60, R108, R66.reuse, RZ ;  /* 0x000000426c3c723c */ /* 0x080ff000000018ff */
[C---:B------:R-:W-:Y:S08]  /*7d80*/  HMMA.16816.F32 R64, R112.reuse, R66, RZ ;  /* 0x000000427040723c */ /* 0x040ff000000018ff */
[-C--:B------:R-:W-:Y:S08]  /*7d90*/  HMMA.16816.F32 R68, R112, R80.reuse, RZ ;  /* 0x000000507044723c */ /* 0x080ff000000018ff */
[C---:B------:R-:W-:Y:S08]  /*7da0*/  HMMA.16816.F32 R72, R108.reuse, R80, RZ ;  /* 0x000000506c48723c */ /* 0x040ff000000018ff */
[-C--:B------:R-:W-:Y:S08]  /*7db0*/  HMMA.16816.F32 R76, R108, R82.reuse, RZ ;  /* 0x000000526c4c723c */ /* 0x080ff000000018ff */
[C---:B------:R-:W-:Y:S08]  /*7dc0*/  HMMA.16816.F32 R80, R112.reuse, R82, RZ ;  /* 0x000000527050723c */ /* 0x040ff000000018ff */
[-C--:B------:R-:W-:Y:S08]  /*7dd0*/  HMMA.16816.F32 R84, R112, R96.reuse, RZ ;  /* 0x000000607054723c */ /* 0x080ff000000018ff */
[C---:B-1----:R-:W-:Y:S08]  /*7de0*/  HMMA.16816.F32 R88, R108.reuse, R96, RZ ;  /* 0x000000606c58723c */ /* 0x042ff000000018ff */
[-C--:B--2---:R-:W-:Y:S08]  /*7df0*/  HMMA.16816.F32 R92, R108, R98.reuse, RZ ;  /* 0x000000626c5c723c */ /* 0x084ff000000018ff */
[C---:B------:R-:W-:Y:S08]  /*7e00*/  HMMA.16816.F32 R96, R112.reuse, R98, RZ ;  /* 0x000000627060723c */ /* 0x040ff000000018ff */
[-C--:B----4-:R-:W-:Y:S08]  /*7e10*/  HMMA.16816.F32 R100, R112, R184.reuse, RZ ;  /* 0x000000b87064723c */ /* 0x090ff000000018ff */
[C---:B------:R-:W-:Y:S08]  /*7e20*/  HMMA.16816.F32 R104, R108.reuse, R184, RZ ;  /* 0x000000b86c68723c */ /* 0x040ff000000018ff */
[-C--:B------:R-:W-:Y:S08]  /*7e30*/  HMMA.16816.F32 R108, R108, R186.reuse, RZ ;  /* 0x000000ba6c6c723c */ /* 0x080ff000000018ff */
[----:B------:R-:W-:Y:S01]  /*7e40*/  HMMA.16816.F32 R112, R112, R186, RZ ;  /* 0x000000ba7070723c */ /* 0x000fe200000018ff */
[----:B------:R-:W-:Y:S07]  /*7e50*/  LDSM.16.M88.4 R184, [R231+0x7100] ;  /* 0x00710000e7b8783b */ /* 0x000fee0000000200 */
[-C--:B------:R-:W-:Y:S08]  /*7e60*/  HMMA.16816.F32 R4, R188, R192.reuse, R4 ;  /* 0x000000c0bc04723c */ /* 0x080ff00000001804 */
[C---:B------:R-:W-:Y:S08]  /*7e70*/  HMMA.16816.F32 R8, R196.reuse, R192, R8 ;  /* 0x000000c0c408723c */ /* 0x040ff00000001808 */
[-C--:B------:R-:W-:Y:S08]  /*7e80*/  HMMA.16816.F32 R12, R196, R194.reuse, R12 ;  /* 0x000000c2c40c723c */ /* 0x080ff0000000180c */
[C---:B------:R-:W-:Y:S01]  /*7e90*/  HMMA.16816.F32 R16, R188.reuse, R194, R16 ;  /* 0x000000c2bc10723c */ /* 0x040fe20000001810 */
[----:B------:R-:W1:Y:S07]  /*7ea0*/  LDSM.16.M88.4 R192, [R229+0x3900] ;  /* 0x00390000e5c0783b */ /* 0x000e6e0000000200 */
[-C--:B------:R-:W-:Y:S08]  /*7eb0*/  HMMA.16816.F32 R20, R188, R200.reuse, R20 ;  /* 0x000000c8bc14723c */ /* 0x080ff00000001814 */
[C---:B------:R-:W-:Y:S08]  /*7ec0*/  HMMA.16816.F32 R24, R196.reuse, R200, R24 ;  /* 0x000000c8c418723c */ /* 0x040ff00000001818 */
[-C--:B------:R-:W-:Y:S08]  /*7ed0*/  HMMA.16816.F32 R28, R196, R202.reuse, R28 ;  /* 0x000000cac41c723c */ /* 0x080ff0000000181c */
[C---:B------:R-:W-:Y:S01]  /*7ee0*/  HMMA.16816.F32 R32, R188.reuse, R202, R32 ;  /* 0x000000cabc20723c */ /* 0x040fe20000001820 */
[----:B------:R-:W2:Y:S07]  /*7ef0*/  LDSM.16.M88.4 R200, [R231+0x9100] ;  /* 0x00910000e7c8783b */ /* 0x000eae0000000200 */
[-C--:B------:R-:W-:Y:S08]  /*7f00*/  HMMA.16816.F32 R36, R188, R204.reuse, R36 ;  /* 0x000000ccbc24723c */ /* 0x080ff00000001824 */
[C---:B------:R-:W-:Y:S08]  /*7f10*/  HMMA.16816.F32 R40, R196.reuse, R204, R40 ;  /* 0x000000ccc428723c */ /* 0x040ff00000001828 */
[-C--:B------:R-:W-:Y:S08]  /*7f20*/  HMMA.16816.F32 R44, R196, R206.reuse, R44 ;  /* 0x000000cec42c723c */ /* 0x080ff0000000182c */
[C---:B------:R-:W-:Y:S01]  /*7f30*/  HMMA.16816.F32 R48, R188.reuse, R206, R48 ;  /* 0x000000cebc30723c */ /* 0x040fe20000001830 */
[----:B------:R-:W3:Y:S07]  /*7f40*/  LDSM.16.M88.4 R204, [R229+0x4100] ;  /* 0x00410000e5cc783b */ /* 0x000eee0000000200 */
[-C--:B------:R-:W-:Y:S08]  /*7f50*/  HMMA.16816.F32 R52, R188, R208.reuse, R52 ;  /* 0x000000d0bc34723c */ /* 0x080ff00000001834 */
[C---:B------:R-:W-:Y:S08]  /*7f60*/  HMMA.16816.F32 R56, R196.reuse, R208, R56 ;  /* 0x000000d0c438723c */ /* 0x040ff00000001838 */
[-C--:B------:R-:W-:Y:S08]  /*7f70*/  HMMA.16816.F32 R60, R196, R210.reuse, R60 ;  /* 0x000000d2c43c723c */ /* 0x080ff0000000183c */
[C---:B------:R-:W-:Y:S01]  /*7f80*/  HMMA.16816.F32 R64, R188.reuse, R210, R64 ;  /* 0x000000d2bc40723c */ /* 0x040fe20000001840 */
[----:B------:R-:W4:Y:S07]  /*7f90*/  LDSM.16.M88.4 R208, [R229+0x4900] ;  /* 0x00490000e5d0783b */ /* 0x000f2e0000000200 */
[-C--:B------:R-:W-:Y:S08]  /*7fa0*/  HMMA.16816.F32 R68, R188, R212.reuse, R68 ;  /* 0x000000d4bc44723c */ /* 0x080ff00000001844 */
[C---:B------:R-:W-:Y:S08]  /*7fb0*/  HMMA.16816.F32 R72, R196.reuse, R212, R72 ;  /* 0x000000d4c448723c */ /* 0x040ff00000001848 */
[-C--:B------:R-:W-:Y:S08]  /*7fc0*/  HMMA.16816.F32 R76, R196, R214.reuse, R76 ;  /* 0x000000d6c44c723c */ /* 0x080ff0000000184c */
[C---:B------:R-:W-:Y:S01]  /*7fd0*/  HMMA.16816.F32 R80, R188.reuse, R214, R80 ;  /* 0x000000d6bc50723c */ /* 0x040fe20000001850 */
[----:B------:R-:W-:Y:S07]  /*7fe0*/  LDSM.16.M88.4 R212, [R232+0x7100] ;  /* 0x00710000e8d4783b */ /* 0x000fee0000000200 */
[-C--:B------:R-:W-:Y:S08]  /*7ff0*/  HMMA.16816.F32 R84, R188, R216.reuse, R84 ;  /* 0x000000d8bc54723c */ /* 0x080ff00000001854 */
[C---:B------:R-:W-:Y:S08]  /*8000*/  HMMA.16816.F32 R88, R196.reuse, R216, R88 ;  /* 0x000000d8c458723c */ /* 0x040ff00000001858 */
[-C--:B------:R-:W-:Y:S08]  /*8010*/  HMMA.16816.F32 R92, R196, R218.reuse, R92 ;  /* 0x000000dac45c723c */ /* 0x080ff0000000185c */
[C---:B------:R-:W-:Y:S01]  /*8020*/  HMMA.16816.F32 R96, R188.reuse, R218, R96 ;  /* 0x000000dabc60723c */ /* 0x040fe20000001860 */
[----:B------:R-:W-:Y:S07]  /*8030*/  LDSM.16.M88.4 R216, [R228] ;  /* 0x00000000e4d8783b */ /* 0x000fee0000000200 */
[-C--:B------:R-:W-:Y:S08]  /*8040*/  HMMA.16816.F32 R100, R188, R220.reuse, R100 ;  /* 0x000000dcbc64723c */ /* 0x080ff00000001864 */
[C---:B------:R-:W-:Y:S08]  /*8050*/  HMMA.16816.F32 R104, R196.reuse, R220, R104 ;  /* 0x000000dcc468723c */ /* 0x040ff00000001868 */
[-C--:B------:R-:W-:Y:S01]  /*8060*/  HMMA.16816.F32 R108, R196, R222.reuse, R108 ;  /* 0x000000dec46c723c */ /* 0x080fe2000000186c */
[----:B------:R-:W-:Y:S07]  /*8070*/  LDSM.16.M88.4 R196, [R229+0x6100] ;  /* 0x00610000e5c4783b */ /* 0x000fee0000000200 */
[----:B------:R-:W-:Y:S01]  /*8080*/  HMMA.16816.F32 R112, R188, R222, R112 ;  /* 0x000000debc70723c */ /* 0x000fe20000001870 */
[----:B------:R-:W4:Y:S07]  /*8090*/  LDSM.16.M88.4 R188, [R229+0x5100] ;  /* 0x00510000e5bc783b */ /* 0x000f2e0000000200 */
[-C--:B-1----:R-:W-:Y:S08]  /*80a0*/  HMMA.16816.F32 R4, R184, R192.reuse, R4 ;  /* 0x000000c0b804723c */ /* 0x082ff00000001804 */
[C---:B--2---:R-:W-:Y:S08]  /*80b0*/  HMMA.16816.F32 R8, R200.reuse, R192, R8 ;  /* 0x000000c0c808723c */ /* 0x044ff00000001808 */
[-C--:B------:R-:W-:Y:S08]  /*80c0*/  HMMA.16816.F32 R12, R200, R194.reuse, R12 ;  /* 0x000000c2c80c723c */ /* 0x080ff0000000180c */
[C---:B------:R-:W-:Y:S01]  /*80d0*/  HMMA.16816.F32 R16, R184.reuse, R194, R16 ;  /* 0x000000c2b810723c */ /* 0x040fe20000001810 */
[----:B------:R-:W1:Y:S07]  /*80e0*/  LDSM.16.M88.4 R192, [R229+0x5900] ;  /* 0x00590000e5c0783b */ /* 0x000e6e0000000200 */
[-C--:B---3--:R-:W-:Y:S08]  /*80f0*/  HMMA.16816.F32 R20, R184, R204.reuse, R20 ;  /* 0x000000ccb814723c */ /* 0x088ff00000001814 */
[C---:B------:R-:W-:Y:S08]  /*8100*/  HMMA.16816.F32 R24, R200.reuse, R204, R24 ;  /* 0x000000ccc818723c */ /* 0x040ff00000001818 */
[-C--:B------:R-:W-:Y:S08]  /*8110*/  HMMA.16816.F32 R28, R200, R206.reuse, R28 ;  /* 0x000000cec81c723c */ /* 0x080ff0000000181c */
[C---:B------:R-:W-:Y:S01]  /*8120*/  HMMA.16816.F32 R32, R184.reuse, R206, R32 ;  /* 0x000000ceb820723c */ /* 0x040fe20000001820 */
[----:B------:R-:W2:Y:S07]  /*8130*/  LDSM.16.M88.4 R204, [R229+0x6900] ;  /* 0x00690000e5cc783b */ /* 0x000eae0000000200 */
[-C--:B----4-:R-:W-:Y:S08]  /*8140*/  HMMA.16816.F32 R36, R184, R208.reuse, R36 ;  /* 0x000000d0b824723c */ /* 0x090ff00000001824 */
[C---:B------:R-:W-:Y:S08]  /*8150*/  HMMA.16816.F32 R40, R200.reuse, R208, R40 ;  /* 0x000000d0c828723c */ /* 0x040ff00000001828 */
[-C--:B------:R-:W-:Y:S08]  /*8160*/  HMMA.16816.F32 R44, R200, R210.reuse, R44 ;  /* 0x000000d2c82c723c */ /* 0x080ff0000000182c */
[C---:B------:R-:W-:Y:S08]  /*8170*/  HMMA.16816.F32 R48, R184.reuse, R210, R48 ;  /* 0x000000d2b830723c */ /* 0x040ff00000001830 */
[-C--:B------:R-:W-:Y:S08]  /*8180*/  HMMA.16816.F32 R52, R184, R188.reuse, R52 ;  /* 0x000000bcb834723c */ /* 0x080ff00000001834 */
[C---:B------:R-:W-:Y:S08]  /*8190*/  HMMA.16816.F32 R56, R200.reuse, R188, R56 ;  /* 0x000000bcc838723c */ /* 0x040ff00000001838 */
[-C--:B------:R-:W-:Y:S08]  /*81a0*/  HMMA.16816.F32 R60, R200, R190.reuse, R60 ;  /* 0x000000bec83c723c */ /* 0x080ff0000000183c */
[C---:B------:R-:W-:Y:S01]  /*81b0*/  HMMA.16816.F32 R64, R184.reuse, R190, R64 ;  /* 0x000000beb840723c */ /* 0x040fe20000001840 */
[----:B------:R-:W3:Y:S07]  /*81c0*/  LDSM.16.M88.4 R188, [R232+0x9100] ;  /* 0x00910000e8bc783b */ /* 0x000eee0000000200 */
[-C--:B-1----:R-:W-:Y:S08]  /*81d0*/  HMMA.16816.F32 R68, R184, R192.reuse, R68 ;  /* 0x000000c0b844723c */ /* 0x082ff00000001844 */
[C---:B------:R-:W-:Y:S08]  /*81e0*/  HMMA.16816.F32 R72, R200.reuse, R192, R72 ;  /* 0x000000c0c848723c */ /* 0x040ff00000001848 */
[-C--:B------:R-:W-:Y:S08]  /*81f0*/  HMMA.16816.F32 R76, R200, R194.reuse, R76 ;  /* 0x000000c2c84c723c */ /* 0x080ff0000000184c */
[C---:B------:R-:W-:Y:S08]  /*8200*/  HMMA.16816.F32 R80, R184.reuse, R194, R80 ;  /* 0x000000c2b850723c */ /* 0x040ff00000001850 */
[-C--:B------:R-:W-:Y:S08]  /*8210*/  HMMA.16816.F32 R84, R184, R196.reuse, R84 ;  /* 0x000000c4b854723c */ /* 0x080ff00000001854 */
[C---:B------:R-:W-:Y:S08]  /*8220*/  HMMA.16816.F32 R88, R200.reuse, R196, R88 ;  /* 0x000000c4c858723c */ /* 0x040ff00000001858 */
[-C--:B------:R-:W-:Y:S08]  /*8230*/  HMMA.16816.F32 R92, R200, R198.reuse, R92 ;  /* 0x000000c6c85c723c */ /* 0x080ff0000000185c */
[C---:B------:R-:W-:Y:S08]  /*8240*/  HMMA.16816.F32 R96, R184.reuse, R198, R96 ;  /* 0x000000c6b860723c */ /* 0x040ff00000001860 */
[-C--:B--2---:R-:W-:Y:S08]  /*8250*/  HMMA.16816.F32 R100, R184, R204.reuse, R100 ;  /* 0x000000ccb864723c */ /* 0x084ff00000001864 */
[C---:B------:R-:W-:Y:S08]  /*8260*/  HMMA.16816.F32 R104, R200.reuse, R204, R104 ;  /* 0x000000ccc868723c */ /* 0x040ff00000001868 */
[-C--:B------:R-:W-:Y:S08]  /*8270*/  HMMA.16816.F32 R108, R200, R206.reuse, R108 ;  /* 0x000000cec86c723c */ /* 0x080ff0000000186c */
[----:B------:R-:W-:Y:S08]  /*8280*/  HMMA.16816.F32 R112, R184, R206, R112 ;  /* 0x000000ceb870723c */ /* 0x000ff00000001870 */
[-C--:B------:R-:W-:Y:S08]  /*8290*/  HMMA.16816.F32 R4, R212, R216.reuse, R4 ;  /* 0x000000d8d404723c */ /* 0x080ff00000001804 */
[C---:B---3--:R-:W-:Y:S08]  /*82a0*/  HMMA.16816.F32 R8, R188.reuse, R216, R8 ;  /* 0x000000d8bc08723c */ /* 0x048ff00000001808 */
[-C--:B------:R-:W-:Y:S08]  /*82b0*/  HMMA.16816.F32 R12, R188, R218.reuse, R12 ;  /* 0x000000dabc0c723c */ /* 0x080ff0000000180c */
[----:B------:R-:W-:Y:S01]  /*82c0*/  FMUL.FTZ R4, R4, c[0x0][0x320] ;  /* 0x0000c80004047a20 */ /* 0x000fe20000410000 */
[C---:B------:R-:W-:Y:S03]  /*82d0*/  HMMA.16816.F32 R16, R212.reuse, R218, R16 ;  /* 0x000000dad410723c */ /* 0x040fe60000001810 */
[----:B------:R-:W1:Y:S01]  /*82e0*/  MUFU.TANH R185, R4 ;  /* 0x0000000400b97308 */ /* 0x000e620000002400 */
[----:B------:R-:W-:Y:S02]  /*82f0*/  FMUL.FTZ R6, R6, c[0x0][0x320] ;  /* 0x0000c80006067a20 */ /* 0x000fe40000410000 */
[----:B------:R-:W-:Y:S02]  /*8300*/  FMUL.FTZ R5, R5, c[0x0][0x320] ;  /* 0x0000c80005057a20 */ /* 0x000fe40000410000 */
[----:B------:R-:W-:Y:S04]  /*8310*/  FMUL.FTZ R7, R7, c[0x0][0x320] ;  /* 0x0000c80007077a20 */ /* 0x000fe80000410000 */
[----:B------:R-:W-:Y:S01]  /*8320*/  FMUL.FTZ R8, R8, c[0x0][0x320] ;  /* 0x0000c80008087a20 */ /* 0x000fe20000410000 */
[----:B------:R-:W2:Y:S01]  /*8330*/  MUFU.TANH R187, R6 ;  /* 0x0000000600bb7308 */ /* 0x000ea20000002400 */
[----:B------:R-:W-:Y:S02]  /*8340*/  FMUL.FTZ R9, R9, c[0x0][0x320] ;  /* 0x0000c80009097a20 */ /* 0x000fe40000410000 */
[----:B------:R-:W-:Y:S02]  /*8350*/  FMUL.FTZ R10, R10, c[0x0][0x320] ;  /* 0x0000c8000a0a7a20 */ /* 0x000fe40000410000 */
[----:B------:R-:W-:Y:S02]  /*8360*/  FMUL.FTZ R11, R11, c[0x0][0x320] ;  /* 0x0000c8000b0b7a20 */ /* 0x000fe40000410000 */
[----:B------:R-:W-:Y:S02]  /*8370*/  FMUL.FTZ R12, R12, c[0x0][0x320] ;  /* 0x0000c8000c0c7a20 */ /* 0x000fe40000410000 */
[----:B------:R-:W-:Y:S01]  /*8380*/  FMUL.FTZ R14, R14, c[0x0][0x320] ;  /* 0x0000c8000e0e7a20 */ /* 0x000fe20000410000 */
[----:B------:R-:W-:Y:S01]  /*8390*/  MUFU.TANH R184, R5 ;  /* 0x0000000500b87308 */ /* 0x000fe20000002400 */
[----:B------:R-:W-:Y:S02]  /*83a0*/  FMUL.FTZ R13, R13, c[0x0][0x320] ;  /* 0x0000c8000d0d7a20 */ /* 0x000fe40000410000 */
[----:B------:R-:W-:Y:S01]  /*83b0*/  FMUL.FTZ R15, R15, c[0x0][0x320] ;  /* 0x0000c8000f0f7a20 */ /* 0x000fe20000410000 */
[----:B-1----:R-:W-:Y:S01]  /*83c0*/  FMNMX.FTZ R0, R185, R3, !PT ;  /* 0x00000003b9007209 */ /* 0x002fe20007810000 */
[----:B------:R-:W-:Y:S02]  /*83d0*/  FMUL.FTZ R16, R16, c[0x0][0x320] ;  /* 0x0000c80010107a20 */ /* 0x000fe40000410000 */
[----:B------:R-:W-:Y:S02]  /*83e0*/  FMUL.FTZ R19, R19, c[0x0][0x320] ;  /* 0x0000c80013137a20 */ /* 0x000fe40000410000 */
[----:B------:R-:W-:Y:S01]  /*83f0*/  FMUL.FTZ R17, R17, c[0x0][0x320] ;  /* 0x0000c80011117a20 */ /* 0x000fe20000410000 */
[----:B------:R-:W-:Y:S01]  /*8400*/  MUFU.TANH R12, R12 ;  /* 0x0000000c000c7308 */ /* 0x000fe20000002400 */
[----:B------:R-:W-:Y:S01]  /*8410*/  FMUL.FTZ R18, R18, c[0x0][0x320] ;  /* 0x0000c80012127a20 */ /* 0x000fe20000410000 */
[----:B--2---:R-:W-:Y:S08]  /*8420*/  FMNMX.FTZ R2, R187, R116, !PT ;  /* 0x00000074bb027209 */ /* 0x004ff00007810000 */
[----:B------:R1:W-:Y:S10]  /*8430*/  MUFU.TANH R186, R7 ;  /* 0x0000000700ba7308 */ /* 0x0003f40000002400 */
[----:B------:R-:W-:Y:S10]  /*8440*/  MUFU.TANH R13, R13 ;  /* 0x0000000d000d7308 */ /* 0x000ff40000002400 */
[----:B------:R-:W2:Y:S01]  /*8450*/  MUFU.TANH R195, R8 ;  /* 0x0000000800c37308 */ /* 0x000ea20000002400 */
[----:B-1----:R-:W1:Y:S09]  /*8460*/  LDSM.16.M88.4 R4, [R228+0x800] ;  /* 0x00080000e404783b */ /* 0x002e720000000200 */
[----:B------:R-:W3:Y:S10]  /*8470*/  MUFU.TANH R192, R9 ;  /* 0x0000000900c07308 */ /* 0x000ef40000002400 */
[----:B------:R-:W-:Y:S10]  /*8480*/  MUFU.TANH R194, R10 ;  /* 0x0000000a00c27308 */ /* 0x000ff40000002400 */
[----:B------:R4:W-:Y:S10]  /*8490*/  MUFU.TANH R193, R11 ;  /* 0x0000000b00c17308 */ /* 0x0009f40000002400 */
[----:B------:R-:W2:Y:S01]  /*84a0*/  MUFU.TANH R18, R18 ;  /* 0x0000001200127308 */ /* 0x000ea20000002400 */
[-C--:B-1----:R-:W-:Y:S09]  /*84b0*/  HMMA.16816.F32 R20, R212, R4.reuse, R20 ;  /* 0x00000004d414723c */ /* 0x082ff20000001814 */
[----:B------:R-:W1:Y:S01]  /*84c0*/  MUFU.TANH R16, R16 ;  /* 0x0000001000107308 */ /* 0x000e620000002400 */
[C---:B------:R-:W-:Y:S01]  /*84d0*/  HMMA.16816.F32 R24, R188.reuse, R4, R24 ;  /* 0x00000004bc18723c */ /* 0x040fe20000001818 */
[----:B----4-:R-:W4:Y:S08]  /*84e0*/  LDSM.16.M88.4 R8, [R228+0x1000] ;  /* 0x00100000e408783b */ /* 0x010f300000000200 */
[----:B------:R-:W1:Y:S01]  /*84f0*/  MUFU.TANH R19, R19 ;  /* 0x0000001300137308 */ /* 0x000e620000002400 */
[-C--:B------:R-:W-:Y:S04]  /*8500*/  HMMA.16816.F32 R28, R188, R6.reuse, R28 ;  /* 0x00000006bc1c723c */ /* 0x080fe8000000181c */
[----:B------:R-:W-:Y:S04]  /*8510*/  FMUL.FTZ R22, R22, c[0x0][0x320] ;  /* 0x0000c80016167a20 */ /* 0x000fe80000410000 */
[C---:B------:R-:W-:Y:S01]  /*8520*/  HMMA.16816.F32 R32, R212.reuse, R6, R32 ;  /* 0x00000006d420723c */ /* 0x040fe20000001820 */
[----:B------:R-:W-:Y:S01]  /*8530*/  MUFU.TANH R17, R17 ;  /* 0x0000001100117308 */ /* 0x000fe20000002400 */
[----:B------:R-:W1:Y:S02]  /*8540*/  LDSM.16.M88.4 R4, [R228+0x1800] ;  /* 0x00180000e404783b */ /* 0x000e640000000200 */
[----:B------:R-:W-:Y:S02]  /*8550*/  FMUL.FTZ R20, R20, c[0x0][0x320] ;  /* 0x0000c80014147a20 */ /* 0x000fe40000410000 */
[----:B------:R-:W-:Y:S02]  /*8560*/  FMUL.FTZ R23, R23, c[0x0][0x320] ;  /* 0x0000c80017177a20 */ /* 0x000fe40000410000 */
[----:B------:R-:W-:Y:S03]  /*8570*/  FMUL.FTZ R24, R24, c[0x0][0x320] ;  /* 0x0000c80018187a20 */ /* 0x000fe60000410000 */
[----:B------:R-:W1:Y:S01]  /*8580*/  MUFU.TANH R22, R22 ;  /* 0x0000001600167308 */ /* 0x000e620000002400 */
        /* <DEDUP_REMOVED lines=8> */
[-C--:B----4-:R-:W-:Y:S03]  /*8610*/  HMMA.16816.F32 R36, R212, R8.reuse, R36 ;  /* 0x00000008d424723c */ /* 0x090fe60000001824 */
[----:B------:R-:W-:Y:S02]  /*8620*/  FMUL.FTZ R34, R34, c[0x0][0x320] ;  /* 0x0000c80022227a20 */ /* 0x000fe40000410000 */
[----:B------:R-:W-:Y:S01]  /*8630*/  FMUL.FTZ R32, R32, c[0x0][0x320] ;  /* 0x0000c80020207a20 */ /* 0x000fe20000410000 */
[----:B------:R-:W-:Y:S01]  /*8640*/  MUFU.TANH R20, R20 ;  /* 0x0000001400147308 */ /* 0x000fe20000002400 */
[----:B------:R-:W-:Y:S01]  /*8650*/  FMUL.FTZ R35, R35, c[0x0][0x320] ;  /* 0x0000c80023237a20 */ /* 0x000fe20000410000 */
[C---:B------:R-:W-:Y:S04]  /*8660*/  HMMA.16816.F32 R40, R188.reuse, R8, R40 ;  /* 0x00000008bc28723c */ /* 0x040fe80000001828 */
[----:B------:R-:W-:Y:S02]  /*8670*/  FMUL.FTZ R33, R33, c[0x0][0x320] ;  /* 0x0000c80021217a20 */ /* 0x000fe40000410000 */
[----:B------:R-:W-:Y:S02]  /*8680*/  FMUL.FTZ R26, R26, c[0x0][0x320] ;  /* 0x0000c8001a1a7a20 */ /* 0x000fe40000410000 */
[----:B------:R-:W-:Y:S01]  /*8690*/  MUFU.TANH R25, R25 ;  /* 0x0000001900197308 */ /* 0x000fe20000002400 */
[-C--:B------:R-:W-:Y:S07]  /*86a0*/  HMMA.16816.F32 R44, R188, R10.reuse, R44 ;  /* 0x0000000abc2c723c */ /* 0x080fee000000182c */
[----:B------:R-:W-:Y:S01]  /*86b0*/  FMUL.FTZ R36, R36, c[0x0][0x320] ;  /* 0x0000c80024247a20 */ /* 0x000fe20000410000 */
[C---:B------:R-:W-:Y:S01]  /*86c0*/  HMMA.16816.F32 R48, R212.reuse, R10, R48 ;  /* 0x0000000ad430723c */ /* 0x040fe20000001830 */
[----:B------:R-:W4:Y:S01]  /*86d0*/  MUFU.TANH R23, R23 ;  /* 0x0000001700177308 */ /* 0x000f220000002400 */
[----:B------:R-:W2:Y:S02]  /*86e0*/  LDSM.16.M88.4 R8, [R228+0x2000] ;  /* 0x00200000e408783b */ /* 0x000ea40000000200 */
[----:B------:R-:W-:Y:S02]  /*86f0*/  FMUL.FTZ R38, R38, c[0x0][0x320] ;  /* 0x0000c80026267a20 */ /* 0x000fe40000410000 */
[----:B------:R-:W-:Y:S02]  /*8700*/  FMUL.FTZ R37, R37, c[0x0][0x320] ;  /* 0x0000c80025257a20 */ /* 0x000fe40000410000 */
[-C--:B-1----:R-:W-:Y:S03]  /*8710*/  HMMA.16816.F32 R52, R212, R4.reuse, R52 ;  /* 0x00000004d434723c */ /* 0x082fe60000001834 */
[----:B------:R-:W-:Y:S01]  /*8720*/  MUFU.TANH R34, R34 ;  /* 0x0000002200227308 */ /* 0x000fe20000002400 */
[----:B------:R-:W-:Y:S02]  /*8730*/  FMUL.FTZ R39, R39, c[0x0][0x320] ;  /* 0x0000c80027277a20 */ /* 0x000fe40000410000 */
[----:B------:R-:W-:Y:S02]  /*8740*/  FMUL.FTZ R43, R43, c[0x0][0x320] ;  /* 0x0000c8002b2b7a20 */ /* 0x000fe40000410000 */
[C---:B------:R-:W-:Y:S04]  /*8750*/  HMMA.16816.F32 R56, R188.reuse, R4, R56 ;  /* 0x00000004bc38723c */ /* 0x040fe80000001838 */
[----:B------:R-:W-:Y:S01]  /*8760*/  FMUL.FTZ R46, R46, c[0x0][0x320] ;  /* 0x0000c8002e2e7a20 */ /* 0x000fe20000410000 */
[----:B------:R-:W1:Y:S01]  /*8770*/  MUFU.TANH R21, R21 ;  /* 0x0000001500157308 */ /* 0x000e620000002400 */
[----:B------:R-:W-:Y:S02]  /*8780*/  FMUL.FTZ R41, R41, c[0x0][0x320] ;  /* 0x0000c80029297a20 */ /* 0x000fe40000410000 */
[-C--:B------:R-:W-:Y:S04]  /*8790*/  HMMA.16816.F32 R60, R188, R6.reuse, R60 ;  /* 0x00000006bc3c723c */ /* 0x080fe8000000183c */
[----:B------:R-:W-:Y:S02]  /*87a0*/  FMUL.FTZ R48, R48, c[0x0][0x320] ;  /* 0x0000c80030307a20 */ /* 0x000fe40000410000 */
[----:B------:R-:W-:Y:S01]  /*87b0*/  FMUL.FTZ R49, R49, c[0x0][0x320] ;  /* 0x0000c80031317a20 */ /* 0x000fe20000410000 */
[----:B------:R-:W1:Y:S01]  /*87c0*/  MUFU.TANH R32, R32 ;  /* 0x0000002000207308 */ /* 0x000e620000002400 */
[C---:B------:R-:W-:Y:S01]  /*87d0*/  HMMA.16816.F32 R64, R212.reuse, R6, R64 ;  /* 0x00000006d440723c */ /* 0x040fe20000001840 */
[----:B------:R-:W1:Y:S03]  /*87e0*/  LDSM.16.M88.4 R4, [R228+0x2800] ;  /* 0x00280000e404783b */ /* 0x000e660000000200 */
[----:B------:R-:W-:Y:S02]  /*87f0*/  FMUL.FTZ R54, R54, c[0x0][0x320] ;  /* 0x0000c80036367a20 */ /* 0x000fe40000410000 */
[----:B------:R-:W-:Y:S02]  /*8800*/  FMUL.FTZ R52, R52, c[0x0][0x320] ;  /* 0x0000c80034347a20 */ /* 0x000fe40000410000 */
[----:B------:R-:W-:Y:S01]  /*8810*/  FMUL.FTZ R55, R55, c[0x0][0x320] ;  /* 0x0000c80037377a20 */ /* 0x000fe20000410000 */
[----:B------:R-:W-:Y:S01]  /*8820*/  MUFU.TANH R200, R38 ;  /* 0x0000002600c87308 */ /* 0x000fe20000002400 */
[-C--:B--2---:R-:W-:Y:S03]  /*8830*/  HMMA.16816.F32 R68, R212, R8.reuse, R68 ;  /* 0x00000008d444723c */ /* 0x084fe60000001844 */
[----:B------:R-:W-:Y:S02]  /*8840*/  FMUL.FTZ R53, R53, c[0x0][0x320] ;  /* 0x0000c80035357a20 */ /* 0x000fe40000410000 */
[----:B------:R-:W-:Y:S02]  /*8850*/  FMUL.FTZ R58, R58, c[0x0][0x320] ;  /* 0x0000c8003a3a7a20 */ /* 0x000fe40000410000 */
[----:B------:R-:W-:Y:S01]  /*8860*/  FMUL.FTZ R62, R62, c[0x0][0x320] ;  /* 0x0000c8003e3e7a20 */ /* 0x000fe20000410000 */
[C---:B------:R-:W-:Y:S01]  /*8870*/  HMMA.16816.F32 R72, R188.reuse, R8, R72 ;  /* 0x00000008bc48723c */ /* 0x040fe20000001848 */
[----:B------:R-:W-:Y:S03]  /*8880*/  MUFU.TANH R28, R28 ;  /* 0x0000001c001c7308 */ /* 0x000fe60000002400 */
[----:B------:R-:W-:Y:S02]  /*8890*/  FMUL.FTZ R60, R60, c[0x0][0x320] ;  /* 0x0000c8003c3c7a20 */ /* 0x000fe40000410000 */
[----:B------:R-:W-:Y:S02]  /*88a0*/  FMUL.FTZ R66, R66, c[0x0][0x320] ;  /* 0x0000c80042427a20 */ /* 0x000fe40000410000 */
[-C--:B------:R-:W-:Y:S03]  /*88b0*/  HMMA.16816.F32 R76, R188, R10.reuse, R76 ;  /* 0x0000000abc4c723c */ /* 0x080fe6000000184c */
[----:B------:R-:W-:Y:S01]  /*88c0*/  MUFU.TANH R36, R36 ;  /* 0x0000002400247308 */ /* 0x000fe20000002400 */
[----:B------:R-:W-:Y:S02]  /*88d0*/  FMUL.FTZ R64, R64, c[0x0][0x320] ;  /* 0x0000c80040407a20 */ /* 0x000fe40000410000 */
[----:B------:R-:W-:Y:S02]  /*88e0*/  FMUL.FTZ R67, R67, c[0x0][0x320] ;  /* 0x0000c80043437a20 */ /* 0x000fe40000410000 */
[----:B------:R-:W-:Y:S01]  /*88f0*/  FMUL.FTZ R71, R71, c[0x0][0x320] ;  /* 0x0000c80047477a20 */ /* 0x000fe20000410000 */
[C---:B------:R-:W-:Y:S01]  /*8900*/  HMMA.16816.F32 R80, R212.reuse, R10, R80 ;  /* 0x0000000ad450723c */ /* 0x040fe20000001850 */
[----:B------:R-:W2:Y:S01]  /*8910*/  LDSM.16.M88.4 R8, [R228+0x3000] ;  /* 0x00300000e408783b */ /* 0x000ea20000000200 */
[----:B------:R-:W-:Y:S04]  /*8920*/  DEPBAR.LE SB0, 0x0 ;  /* 0x000080000000791a */ /* 0x000fe80000000000 */
[----:B------:R-:W2:Y:S01]  /*8930*/  MUFU.TANH R35, R35 ;  /* 0x0000002300237308 */ /* 0x000ea20000002400 */
[----:B------:R-:W-:Y:S01]  /*8940*/  FMUL.FTZ R68, R68, c[0x0][0x320] ;  /* 0x0000c80044447a20 */ /* 0x000fe20000410000 */
[-C--:B-1----:R-:W-:Y:S01]  /*8950*/  HMMA.16816.F32 R84, R212, R4.reuse, R84 ;  /* 0x00000004d454723c */ /* 0x082fe20000001854 */
[----:B------:R-:W-:Y:S04]  /*8960*/  BAR.SYNC.DEFER_BLOCKING 0x0 ;  /* 0x0000000000007b1d */ /* 0x000fe80000010000 */
[----:B------:R-:W-:Y:S02]  /*8970*/  FMUL.FTZ R57, R57, c[0x0][0x320] ;  /* 0x0000c80039397a20 */ /* 0x000fe40000410000 */
[----:B------:R-:W-:Y:S01]  /*8980*/  FMUL.FTZ R76, R76, c[0x0][0x320] ;  /* 0x0000c8004c4c7a20 */ /* 0x000fe20000410000 */
[----:B------:R1:W-:Y:S01]  /*8990*/  MUFU.TANH R222, R71 ;  /* 0x0000004700de7308 */ /* 0x0003e20000002400 */
[C---:B------:R-:W-:Y:S04]  /*89a0*/  HMMA.16816.F32 R88, R188.reuse, R4, R88 ;  /* 0x00000004bc58723c */ /* 0x040fe80000001858 */
[----:B------:R-:W-:Y:S02]  /*89b0*/  FMUL.FTZ R79, R79, c[0x0][0x320] ;  /* 0x0000c8004f4f7a20 */ /* 0x000fe40000410000 */
[----:B------:R-:W-:Y:S01]  /*89c0*/  FMUL.FTZ R61, R61, c[0x0][0x320] ;  /* 0x0000c8003d3d7a20 */ /* 0x000fe20000410000 */
[----:B------:R-:W-:Y:S01]  /*89d0*/  FMNMX.FTZ R4, R195, R117, !PT ;  /* 0x00000075c3047209 */ /* 0x000fe20007810000 */
[----:B------:R-:W-:Y:S01]  /*89e0*/  FMUL.FTZ R82, R82, c[0x0][0x320] ;  /* 0x0000c80052527a20 */ /* 0x000fe20000410000 */
[----:B------:R-:W4:Y:S01]  /*89f0*/  MUFU.TANH R33, R33 ;  /* 0x0000002100217308 */ /* 0x000f220000002400 */
[-C--:B------:R-:W-:Y:S03]  /*8a00*/  HMMA.16816.F32 R92, R188, R6.reuse, R92 ;  /* 0x00000006bc5c723c */ /* 0x080fe6000000185c */
[----:B------:R-:W-:Y:S02]  /*8a10*/  FMUL.FTZ R40, R40, c[0x0][0x320] ;  /* 0x0000c80028287a20 */ /* 0x000fe40000410000 */
[----:B------:R-:W-:Y:S02]  /*8a20*/  FMUL.FTZ R86, R86, c[0x0][0x320] ;  /* 0x0000c80056567a20 */ /* 0x000fe40000410000 */
[----:B------:R-:W-:Y:S01]  /*8a30*/  FMUL.FTZ R80, R80, c[0x0][0x320] ;  /* 0x0000c80050507a20 */ /* 0x000fe20000410000 */
[C---:B------:R-:W-:Y:S01]  /*8a40*/  HMMA.16816.F32 R96, R212.reuse, R6, R96 ;  /* 0x00000006d460723c */ /* 0x040fe20000001860 */
[----:B------:R-:W-:Y:S03]  /*8a50*/  MUFU.TANH R201, R39 ;  /* 0x0000002700c97308 */ /* 0x000fe60000002400 */
[----:B------:R-:W-:Y:S01]  /*8a60*/  FMUL.FTZ R87, R87, c[0x0][0x320] ;  /* 0x0000c80057577a20 */ /* 0x000fe20000410000 */
[----:B-1----:R-:W-:Y:S01]  /*8a70*/  FMNMX.FTZ R71, R184, R0, !PT ;  /* 0x00000000b8477209 */ /* 0x002fe20007810000 */
[----:B------:R-:W-:Y:S01]  /*8a80*/  FMUL.FTZ R85, R85, c[0x0][0x320] ;  /* 0x0000c80055557a20 */ /* 0x000fe20000410000 */
[----:B------:R-:W-:Y:S01]  /*8a90*/  FMNMX.FTZ R0, R186, R2, !PT ;  /* 0x00000002ba007209 */ /* 0x000fe20007810000 */
[-C--:B--2---:R-:W-:Y:S03]  /*8aa0*/  HMMA.16816.F32 R100, R212, R8.reuse, R100 ;  /* 0x00000008d464723c */ /* 0x084fe60000001864 */
[----:B------:R-:W-:Y:S01]  /*8ab0*/  MUFU.TANH R29, R29 ;  /* 0x0000001d001d7308 */ /* 0x000fe20000002400 */
[----:B---3--:R-:W-:Y:S01]  /*8ac0*/  FMNMX.FTZ R2, R192, R4, !PT ;  /* 0x00000004c0027209 */ /* 0x008fe20007810000 */
[----:B------:R-:W-:Y:S01]  /*8ad0*/  FMUL.FTZ R50, R50, c[0x0][0x320] ;  /* 0x0000c80032327a20 */ /* 0x000fe20000410000 */
[----:B------:R-:W-:Y:S01]  /*8ae0*/  FMNMX.FTZ R0, R18, R0, !PT ;  /* 0x0000000012007209 */ /* 0x000fe20007810000 */
[----:B------:R-:W-:Y:S01]  /*8af0*/  FMUL.FTZ R83, R83, c[0x0][0x320] ;  /* 0x0000c80053537a20 */ /* 0x000fe20000410000 */
[----:B------:R-:W-:Y:S01]  /*8b00*/  FMNMX.FTZ R71, R16, R71, !PT ;  /* 0x0000004710477209 */ /* 0x000fe20007810000 */
[----:B------:R-:W-:Y:S01]  /*8b10*/  FMUL.FTZ R88, R88, c[0x0][0x320] ;  /* 0x0000c80058587a20 */ /* 0x000fe20000410000 */
[C---:B------:R-:W-:Y:S03]  /*8b20*/  HMMA.16816.F32 R104, R188.reuse, R8, R104 ;  /* 0x00000008bc68723c */ /* 0x040fe60000001868 */
[----:B------:R-:W-:Y:S01]  /*8b30*/  MUFU.TANH R40, R40 ;  /* 0x0000002800287308 */ /* 0x000fe20000002400 */
[----:B------:R-:W-:Y:S01]  /*8b40*/  FMNMX.FTZ R2, R12, R2, !PT ;  /* 0x000000020c027209 */ /* 0x000fe20007810000 */
[----:B------:R-:W-:Y:S01]  /*8b50*/  FMUL.FTZ R81, R81, c[0x0][0x320] ;  /* 0x0000c80051517a20 */ /* 0x000fe20000410000 */
[----:B------:R-:W-:Y:S01]  /*8b60*/  FMNMX.FTZ R0, R19, R0, !PT ;  /* 0x0000000013007209 */ /* 0x000fe20007810000 */
[----:B------:R-:W-:Y:S01]  /*8b70*/  FMUL.FTZ R84, R84, c[0x0][0x320] ;  /* 0x0000c80054547a20 */ /* 0x000fe20000410000 */
[----:B------:R-:W-:Y:S01]  /*8b80*/  FMNMX.FTZ R2, R13, R2, !PT ;  /* 0x000000020d027209 */ /* 0x000fe20007810000 */
[-C--:B------:R-:W-:Y:S03]  /*8b90*/  HMMA.16816.F32 R108, R188, R10.reuse, R108 ;  /* 0x0000000abc6c723c */ /* 0x080fe6000000186c */
[----:B------:R-:W-:Y:S01]  /*8ba0*/  FMNMX.FTZ R4, R22, R0, !PT ;  /* 0x0000000016047209 */ /* 0x000fe20007810000 */
[----:B------:R-:W-:Y:S01]  /*8bb0*/  MUFU.TANH R26, R26 ;  /* 0x0000001a001a7308 */ /* 0x000fe20000002400 */
[----:B------:R-:W-:Y:S01]  /*8bc0*/  FMNMX.FTZ R71, R17, R71, !PT ;  /* 0x0000004711477209 */ /* 0x000fe20007810000 */
[----:B------:R-:W-:Y:S01]  /*8bd0*/  FMUL.FTZ R91, R91, c[0x0][0x320] ;  /* 0x0000c8005b5b7a20 */ /* 0x000fe20000410000 */
[----:B----4-:R-:W-:Y:S01]  /*8be0*/  FMNMX.FTZ R4, R23, R4, !PT ;  /* 0x0000000417047209 */ /* 0x010fe20007810000 */
[----:B------:R-:W-:Y:S04]  /*8bf0*/  HMMA.16816.F32 R112, R212, R10, R112 ;  /* 0x0000000ad470723c */ /* 0x000fe80000001870 */
[----:B------:R-:W-:Y:S01]  /*8c00*/  FMNMX.FTZ R71, R20, R71, !PT ;  /* 0x0000004714477209 */ /* 0x000fe20007810000 */
[----:B------:R-:W-:Y:S01]  /*8c10*/  FMUL.FTZ R90, R90, c[0x0][0x320] ;  /* 0x0000c8005a5a7a20 */ /* 0x000fe20000410000 */
[----:B------:R-:W1:Y:S01]  /*8c20*/  MUFU.TANH R37, R37 ;  /* 0x0000002500257308 */ /* 0x000e620000002400 */
[----:B------:R-:W-:Y:S01]  /*8c30*/  FMUL.FTZ R51, R51, c[0x0][0x320] ;  /* 0x0000c80033337a20 */ /* 0x000fe20000410000 */
[----:B------:R-:W-:Y:S01]  /*8c40*/  FMNMX.FTZ R71, R21, R71, !PT ;  /* 0x0000004715477209 */ /* 0x000fe20007810000 */
[----:B------:R-:W-:Y:S03]  /*8c50*/  FMUL.FTZ R96, R96, c[0x0][0x320] ;  /* 0x0000c80060607a20 */ /* 0x000fe60000410000 */
[----:B------:R-:W-:Y:S01]  /*8c60*/  FMUL.FTZ R98, R98, c[0x0][0x320] ;  /* 0x0000c80062627a20 */ /* 0x000fe20000410000 */
[----:B------:R-:W-:Y:S01]  /*8c70*/  FMNMX.FTZ R4, R34, R4, !PT ;  /* 0x0000000422047209 */ /* 0x000fe20007810000 */
[----:B------:R-:W-:Y:S01]  /*8c80*/  FMUL.FTZ R99, R99, c[0x0][0x320] ;  /* 0x0000c80063637a20 */ /* 0x000fe20000410000 */
[----:B------:R-:W-:Y:S01]  /*8c90*/  FMNMX.FTZ R71, R32, R71, !PT ;  /* 0x0000004720477209 */ /* 0x000fe20007810000 */
[----:B------:R-:W2:Y:S01]  /*8ca0*/  MUFU.TANH R50, R50 ;  /* 0x0000003200327308 */ /* 0x000ea20000002400 */
[----:B------:R-:W-:Y:S01]  /*8cb0*/  FMUL.FTZ R97, R97, c[0x0][0x320] ;  /* 0x0000c80061617a20 */ /* 0x000fe20000410000 */
[----:B------:R-:W-:Y:S01]  /*8cc0*/  FMNMX.FTZ R4, R35, R4, !PT ;  /* 0x0000000423047209 */ /* 0x000fe20007810000 */
[----:B------:R-:W-:Y:S01]  /*8cd0*/  FMUL.FTZ R89, R89, c[0x0][0x320] ;  /* 0x0000c80059597a20 */ /* 0x000fe20000410000 */
[----:B------:R-:W-:Y:S01]  /*8ce0*/  FMNMX.FTZ R71, R33, R71, !PT ;  /* 0x0000004721477209 */ /* 0x000fe20007810000 */
[----:B------:R-:W-:Y:S01]  /*8cf0*/  FMUL.FTZ R93, R93, c[0x0][0x320] ;  /* 0x0000c8005d5d7a20 */ /* 0x000fe20000410000 */
[----:B------:R-:W-:Y:S01]  /*8d00*/  FMNMX.FTZ R4, R200, R4, !PT ;  /* 0x00000004c8047209 */ /* 0x000fe20007810000 */
[----:B------:R-:W-:Y:S01]  /*8d10*/  FMUL.FTZ R105, R105, c[0x0][0x320] ;  /* 0x0000c80069697a20 */ /* 0x000fe20000410000 */
[----:B------:R-:W-:Y:S01]  /*8d20*/  FMNMX.FTZ R71, R36, R71, !PT ;  /* 0x0000004724477209 */ /* 0x000fe20007810000 */
[----:B------:R-:W-:Y:S01]  /*8d30*/  FMUL.FTZ R113, R113, c[0x0][0x320] ;  /* 0x0000c80071717a20 */ /* 0x000fe20000410000 */
[----:B------:R-:W3:Y:S01]  /*8d40*/  MUFU.TANH R48, R48 ;  /* 0x0000003000307308 */ /* 0x000ee20000002400 */
[----:B------:R-:W-:Y:S01]  /*8d50*/  FMUL.FTZ R94, R94, c[0x0][0x320] ;  /* 0x0000c8005e5e7a20 */ /* 0x000fe20000410000 */
[----:B------:R-:W-:Y:S01]  /*8d60*/  FMNMX.FTZ R0, R24, R2, !PT ;  /* 0x0000000218007209 */ /* 0x000fe20007810000 */
[----:B------:R-:W-:Y:S01]  /*8d70*/  FMUL.FTZ R95, R95, c[0x0][0x320] ;  /* 0x0000c8005f5f7a20 */ /* 0x000fe20000410000 */
[----:B-1----:R-:W-:Y:S01]  /*8d80*/  FMNMX.FTZ R71, R37, R71, !PT ;  /* 0x0000004725477209 */ /* 0x002fe20007810000 */
[----:B------:R-:W-:Y:S01]  /*8d90*/  FMUL.FTZ R73, R73, c[0x0][0x320] ;  /* 0x0000c80049497a20 */ /* 0x000fe20000410000 */
[----:B------:R-:W-:Y:S01]  /*8da0*/  FMNMX.FTZ R0, R25, R0, !PT ;  /* 0x0000000019007209 */ /* 0x000fe20007810000 */
[----:B------:R-:W-:Y:S02]  /*8db0*/  FMUL.FTZ R77, R77, c[0x0][0x320] ;  /* 0x0000c8004d4d7a20 */ /* 0x000fe40000410000 */
[----:B------:R-:W-:Y:S01]  /*8dc0*/  FMUL.FTZ R103, R103, c[0x0][0x320] ;  /* 0x0000c80067677a20 */ /* 0x000fe20000410000 */
[----:B------:R-:W1:Y:S01]  /*8dd0*/  MUFU.TANH R51, R51 ;  /* 0x0000003300337308 */ /* 0x000e620000002400 */
[----:B------:R-:W-:Y:S01]  /*8de0*/  FMUL.FTZ R108, R108, c[0x0][0x320] ;  /* 0x0000c8006c6c7a20 */ /* 0x000fe20000410000 */
[----:B------:R-:W-:Y:S01]  /*8df0*/  FMNMX.FTZ R0, R28, R0, !PT ;  /* 0x000000001c007209 */ /* 0x000fe20007810000 */
[----:B------:R-:W-:Y:S02]  /*8e00*/  FMUL.FTZ R92, R92, c[0x0][0x320] ;  /* 0x0000c8005c5c7a20 */ /* 0x000fe40000410000 */
[----:B------:R-:W-:Y:S01]  /*8e10*/  FMUL.FTZ R112, R112, c[0x0][0x320] ;  /* 0x0000c80070707a20 */ /* 0x000fe20000410000 */
[----:B------:R-:W-:Y:S01]  /*8e20*/  FMNMX.FTZ R0, R29, R0, !PT ;  /* 0x000000001d007209 */ /* 0x000fe20007810000 */
[----:B------:R-:W-:Y:S02]  /*8e30*/  FMUL.FTZ R104, R104, c[0x0][0x320] ;  /* 0x0000c80068687a20 */ /* 0x000fe40000410000 */
[----:B------:R-:W-:Y:S01]  /*8e40*/  FMUL.FTZ R74, R74, c[0x0][0x320] ;  /* 0x0000c8004a4a7a20 */ /* 0x000fe20000410000 */
[----:B------:R-:W4:Y:S01]  /*8e50*/  MUFU.TANH R49, R49 ;  /* 0x0000003100317308 */ /* 0x000f220000002400 */
[----:B------:R-:W-:Y:S01]  /*8e60*/  FMUL.FTZ R78, R78, c[0x0][0x320] ;  /* 0x0000c8004e4e7a20 */ /* 0x000fe20000410000 */
[----:B------:R-:W-:Y:S01]  /*8e70*/  FMNMX.FTZ R2, R40, R0, !PT ;  /* 0x0000000028027209 */ /* 0x000fe20007810000 */
[----:B------:R-:W-:Y:S01]  /*8e80*/  FMUL.FTZ R107, R107, c[0x0][0x320] ;  /* 0x0000c8006b6b7a20 */ /* 0x000fe20000410000 */
[----:B------:R-:W-:Y:S01]  /*8e90*/  FMNMX.FTZ R0, R201, R4, !PT ;  /* 0x00000004c9007209 */ /* 0x000fe20007810000 */
[----:B------:R-:W-:Y:S01]  /*8ea0*/  FMUL.FTZ R106, R106, c[0x0][0x320] ;  /* 0x0000c8006a6a7a20 */ /* 0x000fe20000410000 */
[----:B------:R-:W-:Y:S01]  /*8eb0*/  FMNMX.FTZ R4, R194, R118, !PT ;  /* 0x00000076c2047209 */ /* 0x000fe20007810000 */
[----:B------:R-:W-:Y:S01]  /*8ec0*/  FMUL.FTZ R65, R65, c[0x0][0x320] ;  /* 0x0000c80041417a20 */ /* 0x000fe20000410000 */
[----:B--2---:R-:W-:Y:S01]  /*8ed0*/  FMNMX.FTZ R0, R50, R0, !PT ;  /* 0x0000000032007209 */ /* 0x004fe20007810000 */
[----:B------:R-:W-:Y:S01]  /*8ee0*/  FMUL.FTZ R70, R70, c[0x0][0x320] ;  /* 0x0000c80046467a20 */ /* 0x000fe20000410000 */
[----:B------:R-:W2:Y:S01]  /*8ef0*/  MUFU.TANH R216, R54 ;  /* 0x0000003600d87308 */ /* 0x000ea20000002400 */
[----:B------:R-:W-:Y:S01]  /*8f00*/  FMNMX.FTZ R4, R193, R4, !PT ;  /* 0x00000004c1047209 */ /* 0x000fe20007810000 */
[----:B------:R-:W-:Y:S01]  /*8f10*/  FMUL.FTZ R45, R45, c[0x0][0x320] ;  /* 0x0000c8002d2d7a20 */ /* 0x000fe20000410000 */
[----:B---3--:R-:W-:Y:S01]  /*8f20*/  FMNMX.FTZ R71, R48, R71, !PT ;  /* 0x0000004730477209 */ /* 0x008fe20007810000 */
[----:B------:R-:W-:Y:S01]  /*8f30*/  FMUL.FTZ R42, R42, c[0x0][0x320] ;  /* 0x0000c8002a2a7a20 */ /* 0x000fe20000410000 */
[----:B-1----:R-:W-:Y:S01]  /*8f40*/  FMNMX.FTZ R0, R51, R0, !PT ;  /* 0x0000000033007209 */ /* 0x002fe20007810000 */
[----:B------:R-:W-:Y:S02]  /*8f50*/  FMUL.FTZ R59, R59, c[0x0][0x320] ;  /* 0x0000c8003b3b7a20 */ /* 0x000fe40000410000 */
[----:B------:R-:W-:Y:S02]  /*8f60*/  FMUL.FTZ R63, R63, c[0x0][0x320] ;  /* 0x0000c8003f3f7a20 */ /* 0x000fe40000410000 */
[----:B------:R-:W1:Y:S01]  /*8f70*/  MUFU.TANH R206, R52 ;  /* 0x0000003400ce7308 */ /* 0x000e620000002400 */
[----:B------:R-:W-:Y:S02]  /*8f80*/  FMUL.FTZ R69, R69, c[0x0][0x320] ;  /* 0x0000c80045457a20 */ /* 0x000fe40000410000 */
[----:B------:R-:W-:Y:S01]  /*8f90*/  FMUL.FTZ R72, R72, c[0x0][0x320] ;  /* 0x0000c80048487a20 */ /* 0x000fe20000410000 */
[----:B----4-:R-:W-:Y:S01]  /*8fa0*/  FMNMX.FTZ R71, R49, R71, !PT ;  /* 0x0000004731477209 */ /* 0x010fe20007810000 */
[----:B------:R-:W-:Y:S02]  /*8fb0*/  FMUL.FTZ R102, R102, c[0x0][0x320] ;  /* 0x0000c80066667a20 */ /* 0x000fe40000410000 */
[----:B------:R-:W-:Y:S02]  /*8fc0*/  FMUL.FTZ R109, R109, c[0x0][0x320] ;  /* 0x0000c8006d6d7a20 */ /* 0x000fe40000410000 */
[----:B------:R-:W-:Y:S01]  /*8fd0*/  FMUL.FTZ R100, R100, c[0x0][0x320] ;  /* 0x0000c80064647a20 */ /* 0x000fe20000410000 */
[----:B------:R-:W3:Y:S01]  /*8fe0*/  MUFU.TANH R245, R55 ;  /* 0x0000003700f57308 */ /* 0x000ee20000002400 */
[----:B------:R-:W-:Y:S02]  /*8ff0*/  FMUL.FTZ R101, R101, c[0x0][0x320] ;  /* 0x0000c80065657a20 */ /* 0x000fe40000410000 */
[----:B------:R-:W-:Y:S01]  /*9000*/  FMUL.FTZ R114, R114, c[0x0][0x320] ;  /* 0x0000c80072727a20 */ /* 0x000fe20000410000 */
[----:B--2---:R-:W-:Y:S01]  /*9010*/  FMNMX.FTZ R0, R216, R0, !PT ;  /* 0x00000000d8007209 */ /* 0x004fe20007810000 */
[----:B------:R-:W-:Y:S02]  /*9020*/  FMUL.FTZ R115, R115, c[0x0][0x320] ;  /* 0x0000c80073737a20 */ /* 0x000fe40000410000 */
[----:B------:R-:W-:Y:S02]  /*9030*/  FMUL.FTZ R47, R47, c[0x0][0x320] ;  /* 0x0000c8002f2f7a20 */ /* 0x000fe40000410000 */
[----:B------:R-:W-:Y:S01]  /*9040*/  FMUL.FTZ R75, R75, c[0x0][0x320] ;  /* 0x0000c8004b4b7a20 */ /* 0x000fe20000410000 */
[----:B------:R2:W4:Y:S01]  /*9050*/  MUFU.TANH R208, R53 ;  /* 0x0000003500d07308 */ /* 0x0005220000002400 */
[----:B------:R-:W-:Y:S02]  /*9060*/  FMUL.FTZ R44, R44, c[0x0][0x320] ;  /* 0x0000c8002c2c7a20 */ /* 0x000fe40000410000 */
[----:B------:R-:W-:Y:S01]  /*9070*/  FMUL.FTZ R56, R56, c[0x0][0x320] ;  /* 0x0000c80038387a20 */ /* 0x000fe20000410000 */
[----:B-1----:R-:W-:Y:S06]  /*9080*/  FMNMX.FTZ R71, R206, R71, !PT ;  /* 0x00000047ce477209 */ /* 0x002fec0007810000 */
[----:B------:R-:W1:Y:S01]  /*9090*/  MUFU.TANH R209, R66 ;  /* 0x0000004200d17308 */ /* 0x000e620000002400 */
[----:B---3--:R-:W-:Y:S09]  /*90a0*/  FMNMX.FTZ R0, R245, R0, !PT ;  /* 0x00000000f5007209 */ /* 0x008ff20007810000 */
[----:B------:R-:W3:Y:S01]  /*90b0*/  MUFU.TANH R203, R64 ;  /* 0x0000004000cb7308 */ /* 0x000ee20000002400 */
[----:B--2---:R-:W2:Y:S01]  /*90c0*/  LDL.64 R52, [R1+0x40] ;  /* 0x0000400001347983 */ /* 0x004ea20000100a00 */
[----:B----4-:R-:W-:Y:S08]  /*90d0*/  FMNMX.FTZ R71, R208, R71, !PT ;  /* 0x00000047d0477209 */ /* 0x010ff00007810000 */
[----:B------:R-:W4:Y:S01]  /*90e0*/  MUFU.TANH R41, R41 ;  /* 0x0000002900297308 */ /* 0x000f220000002400 */
[----:B-1----:R-:W-:Y:S09]  /*90f0*/  FMNMX.FTZ R0, R209, R0, !PT ;  /* 0x00000000d1007209 */ /* 0x002ff20007810000 */
[----:B------:R-:W1:Y:S01]  /*9100*/  MUFU.TANH R211, R67 ;  /* 0x0000004300d37308 */ /* 0x000e620000002400 */
[----:B---3--:R-:W-:Y:S09]  /*9110*/  FMNMX.FTZ R71, R203, R71, !PT ;  /* 0x00000047cb477209 */ /* 0x008ff20007810000 */
[----:B------:R-:W3:Y:S01]  /*9120*/  MUFU.TANH R202, R65 ;  /* 0x0000004100ca7308 */ /* 0x000ee20000002400 */
[----:B----4-:R-:W-:Y:S09]  /*9130*/  FMNMX.FTZ R2, R41, R2, !PT ;  /* 0x0000000229027209 */ /* 0x010ff20007810000 */
[----:B------:R-:W4:Y:S01]  /*9140*/  MUFU.TANH R44, R44 ;  /* 0x0000002c002c7308 */ /* 0x000f220000002400 */
[----:B-1----:R-:W-:Y:S09]  /*9150*/  FMNMX.FTZ R0, R211, R0, !PT ;  /* 0x00000000d3007209 */ /* 0x002ff20007810000 */
[----:B------:R-:W1:Y:S01]  /*9160*/  MUFU.TANH R218, R70 ;  /* 0x0000004600da7308 */ /* 0x000e620000002400 */
[----:B---3--:R-:W-:Y:S09]  /*9170*/  FMNMX.FTZ R71, R202, R71, !PT ;  /* 0x00000047ca477209 */ /* 0x008ff20007810000 */
[----:B------:R3:W-:Y:S01]  /*9180*/  MUFU.TANH R220, R86 ;  /* 0x0000005600dc7308 */ /* 0x0007e20000002400 */
[----:B----4-:R-:W-:Y:S09]  /*9190*/  FMNMX.FTZ R2, R44, R2, !PT ;  /* 0x000000022c027209 */ /* 0x010ff20007810000 */
[----:B------:R-:W4:Y:S01]  /*91a0*/  MUFU.TANH R234, R68 ;  /* 0x0000004400ea7308 */ /* 0x000f220000002400 */
[----:B-1----:R-:W-:Y:S09]  /*91b0*/  FMNMX.FTZ R0, R218, R0, !PT ;  /* 0x00000000da007209 */ /* 0x002ff20007810000 */
[----:B------:R-:W1:Y:S01]  /*91c0*/  MUFU.TANH R45, R45 ;  /* 0x0000002d002d7308 */ /* 0x000e620000002400 */
[----:B---3--:R-:W-:Y:S04]  /*91d0*/  MOV R86, R222 ;  /* 0x000000de00567202 */ /* 0x008fe80000000f00 */
[----:B------:R-:W-:Y:S05]  /*91e0*/  FMNMX.FTZ R0, R86, R0, !PT ;  /* 0x0000000056007209 */ /* 0x000fea0007810000 */
[----:B------:R-:W3:Y:S01]  /*91f0*/  MUFU.TANH R199, R56 ;  /* 0x0000003800c77308 */ /* 0x000ee20000002400 */
[----:B----4-:R-:W-:Y:S09]  /*9200*/  FMNMX.FTZ R71, R234, R71, !PT ;  /* 0x00000047ea477209 */ /* 0x010ff20007810000 */
[----:B------:R3:W-:Y:S01]  /*9210*/  MUFU.TANH R246, R63 ;  /* 0x0000003f00f67308 */ /* 0x0007e20000002400 */
[----:B-1----:R-:W-:Y:S09]  /*9220*/  FMNMX.FTZ R2, R45, R2, !PT ;  /* 0x000000022d027209 */ /* 0x002ff20007810000 */
[----:B------:R-:W1:Y:S10]  /*9230*/  MUFU.TANH R39, R82 ;  /* 0x0000005200277308 */ /* 0x000e740000002400 */
[----:B------:R-:W-:Y:S01]  /*9240*/  MUFU.TANH R204, R42 ;  /* 0x0000002a00cc7308 */ /* 0x000fe20000002400 */
[----:B---3--:R-:W-:Y:S04]  /*9250*/  MOV R63, R199 ;  /* 0x000000c7003f7202 */ /* 0x008fe80000000f00 */
[----:B------:R-:W-:Y:S05]  /*9260*/  FMNMX.FTZ R2, R63, R2, !PT ;  /* 0x000000023f027209 */ /* 0x000fea0007810000 */
[----:B------:R-:W-:Y:S01]  /*9270*/  MUFU.TANH R230, R58 ;  /* 0x0000003a00e67308 */ /* 0x000fe20000002400 */
[----:B-1----:R-:W-:Y:S04]  /*9280*/  MOV R212, R39 ;  /* 0x0000002700d47202 */ /* 0x002fe80000000f00 */
[----:B------:R-:W-:Y:S05]  /*9290*/  FMNMX.FTZ R0, R212, R0, !PT ;  /* 0x00000000d4007209 */ /* 0x000fea0007810000 */
[----:B------:R-:W-:Y:S10]  /*92a0*/  MUFU.TANH R42, R59 ;  /* 0x0000003b002a7308 */ /* 0x000ff40000002400 */
[----:B------:R-:W1:Y:S10]  /*92b0*/  MUFU.TANH R59, R69 ;  /* 0x00000045003b7308 */ /* 0x000e740000002400 */
[----:B------:R-:W3:Y:S10]  /*92c0*/  MUFU.TANH R223, R80 ;  /* 0x0000005000df7308 */ /* 0x000ef40000002400 */
[----:B------:R3:W-:Y:S01]  /*92d0*/  MUFU.TANH R58, R87 ;  /* 0x00000057003a7308 */ /* 0x0007e20000002400 */
[----:B-1----:R-:W-:Y:S09]  /*92e0*/  FMNMX.FTZ R71, R59, R71, !PT ;  /* 0x000000473b477209 */ /* 0x002ff20007810000 */
[----:B------:R-:W1:Y:S10]  /*92f0*/  MUFU.TANH R197, R57 ;  /* 0x0000003900c57308 */ /* 0x000e740000002400 */
[----:B------:R-:W-:Y:S01]  /*9300*/  MUFU.TANH R221, R60 ;  /* 0x0000003c00dd7308 */ /* 0x000fe20000002400 */
[----:B---3--:R-:W-:Y:S04]  /*9310*/  MOV R87, R223 ;  /* 0x000000df00577202 */ /* 0x008fe80000000f00 */
[----:B------:R-:W-:Y:S05]  /*9320*/  FMNMX.FTZ R71, R87, R71, !PT ;  /* 0x0000004757477209 */ /* 0x000fea0007810000 */
[----:B------:R1:W-:Y:S10]  /*9330*/  MUFU.TANH R60, R85 ;  /* 0x00000055003c7308 */ /* 0x0003f40000002400 */
[----:B------:R-:W3:Y:S10]  /*9340*/  MUFU.TANH R14, R14 ;  /* 0x0000000e000e7308 */ /* 0x000ef40000002400 */
[----:B------:R-:W4:Y:S01]  /*9350*/  MUFU.TANH R233, R83 ;  /* 0x0000005300e97308 */ /* 0x000f220000002400 */
[----:B-1----:R-:W-:Y:S04]  /*9360*/  MOV R85, R197 ;  /* 0x000000c500557202 */ /* 0x002fe80000000f00 */
[----:B------:R-:W-:Y:S05]  /*9370*/  FMNMX.FTZ R2, R85, R2, !PT ;  /* 0x0000000255027209 */ /* 0x000fea0007810000 */
[----:B------:R1:W-:Y:S01]  /*9380*/  MUFU.TANH R248, R88 ;  /* 0x0000005800f87308 */ /* 0x0003e20000002400 */
[----:B---3--:R-:W-:Y:S09]  /*9390*/  FMNMX.FTZ R4, R14, R4, !PT ;  /* 0x000000040e047209 */ /* 0x008ff20007810000 */
[----:B------:R-:W3:Y:S01]  /*93a0*/  MUFU.TANH R15, R15 ;  /* 0x0000000f000f7308 */ /* 0x000ee20000002400 */
[----:B----4-:R-:W-:Y:S04]  /*93b0*/  FMNMX.FTZ R0, R233, R0, !PT ;  /* 0x00000000e9007209 */ /* 0x010fe80007810000 */
[----:B------:R-:W-:Y:S05]  /*93c0*/  FMNMX.FTZ R0, R220, R0, !PT ;  /* 0x00000000dc007209 */ /* 0x000fea0007810000 */
[----:B------:R-:W4:Y:S01]  /*93d0*/  MUFU.TANH R80, R81 ;  /* 0x0000005100507308 */ /* 0x000f220000002400 */
[----:B------:R-:W-:Y:S02]  /*93e0*/  FMNMX.FTZ R0, R58, R0, !PT ;  /* 0x000000003a007209 */ /* 0x000fe40007810000 */
[----:B-1----:R-:W-:Y:S04]  /*93f0*/  MOV R88, R221 ;  /* 0x000000dd00587202 */ /* 0x002fe80000000f00 */
[----:B------:R-:W-:Y:S03]  /*9400*/  FMNMX.FTZ R2, R88, R2, !PT ;  /* 0x0000000258027209 */ /* 0x000fe60007810000 */
[----:B------:R-:W1:Y:S01]  /*9410*/  MUFU.TANH R249, R84 ;  /* 0x0000005400f97308 */ /* 0x000e620000002400 */
[----:B---3--:R-:W-:Y:S04]  /*9420*/  FMNMX.FTZ R4, R15, R4, !PT ;  /* 0x000000040f047209 */ /* 0x008fe80007810000 */
[----:B------:R-:W-:Y:S05]  /*9430*/  FMNMX.FTZ R4, R26, R4, !PT ;  /* 0x000000041a047209 */ /* 0x000fea0007810000 */
[----:B------:R1:W-:Y:S01]  /*9440*/  MUFU.TANH R244, R91 ;  /* 0x0000005b00f47308 */ /* 0x0003e20000002400 */
[----:B----4-:R-:W-:Y:S09]  /*9450*/  FMNMX.FTZ R71, R80, R71, !PT ;  /* 0x0000004750477209 */ /* 0x010ff20007810000 */
[----:B------:R-:W3:Y:S10]  /*9460*/  MUFU.TANH R250, R61 ;  /* 0x0000003d00fa7308 */ /* 0x000ef40000002400 */
[----:B------:R3:W-:Y:S01]  /*9470*/  MUFU.TANH R247, R90 ;  /* 0x0000005a00f77308 */ /* 0x0007e20000002400 */
[----:B-1----:R-:W-:Y:S04]  /*9480*/  MOV R91, R249 ;  /* 0x000000f9005b7202 */ /* 0x002fe80000000f00 */
[----:B------:R-:W-:Y:S05]  /*9490*/  FMNMX.FTZ R71, R91, R71, !PT ;  /* 0x000000475b477209 */ /* 0x000fea0007810000 */
[----:B------:R-:W1:Y:S01]  /*94a0*/  MUFU.TANH R27, R27 ;  /* 0x0000001b001b7308 */ /* 0x000e620000002400 */
[----:B------:R-:W-:Y:S09]  /*94b0*/  FMNMX.FTZ R71, R60, R71, !PT ;  /* 0x000000473c477209 */ /* 0x000ff20007810000 */
[----:B------:R-:W4:Y:S01]  /*94c0*/  MUFU.TANH R198, R96 ;  /* 0x0000006000c67308 */ /* 0x000f220000002400 */
[----:B---3--:R-:W-:Y:S04]  /*94d0*/  MOV R90, R250 ;  /* 0x000000fa005a7202 */ /* 0x008fe80000000f00 */
[----:B------:R-:W-:Y:S05]  /*94e0*/  FMNMX.FTZ R2, R90, R2, !PT ;  /* 0x000000025a027209 */ /* 0x000fea0007810000 */
[----:B------:R-:W3:Y:S01]  /*94f0*/  MUFU.TANH R219, R72 ;  /* 0x0000004800db7308 */ /* 0x000ee20000002400 */
[----:B-1----:R-:W-:Y:S09]  /*9500*/  FMNMX.FTZ R4, R27, R4, !PT ;  /* 0x000000041b047209 */ /* 0x002ff20007810000 */
[----:B------:R-:W1:Y:S01]  /*9510*/  MUFU.TANH R196, R73 ;  /* 0x0000004900c47308 */ /* 0x000e620000002400 */
[----:B----4-:R-:W-:Y:S04]  /*9520*/  MOV R215, R198 ;  /* 0x000000c600d77202 */ /* 0x010fe80000000f00 */
[----:B------:R-:W-:Y:S05]  /*9530*/  FMNMX.FTZ R71, R215, R71, !PT ;  /* 0x00000047d7477209 */ /* 0x000fea0007810000 */
[----:B------:R-:W4:Y:S01]  /*9540*/  MUFU.TANH R98, R98 ;  /* 0x0000006200627308 */ /* 0x000f220000002400 */
[----:B---3--:R-:W-:Y:S09]  /*9550*/  FMNMX.FTZ R2, R219, R2, !PT ;  /* 0x00000002db027209 */ /* 0x008ff20007810000 */
[----:B------:R-:W3:Y:S01]  /*9560*/  MUFU.TANH R30, R30 ;  /* 0x0000001e001e7308 */ /* 0x000ee20000002400 */
[----:B-1----:R-:W-:Y:S04]  /*9570*/  MOV R84, R196 ;  /* 0x000000c400547202 */ /* 0x002fe80000000f00 */
[----:B------:R-:W-:Y:S05]  /*9580*/  FMNMX.FTZ R2, R84, R2, !PT ;  /* 0x0000000254027209 */ /* 0x000fea0007810000 */
[----:B------:R-:W1:Y:S01]  /*9590*/  MUFU.TANH R38, R76 ;  /* 0x0000004c00267308 */ /* 0x000e620000002400 */
[----:B----4-:R-:W-:Y:S09]  /*95a0*/  FMNMX.FTZ R0, R98, R0, !PT ;  /* 0x0000000062007209 */ /* 0x010ff20007810000 */
[----:B------:R-:W4:Y:S01]  /*95b0*/  MUFU.TANH R99, R99 ;  /* 0x0000006300637308 */ /* 0x000f220000002400 */
[----:B---3--:R-:W-:Y:S09]  /*95c0*/  FMNMX.FTZ R4, R30, R4, !PT ;  /* 0x000000041e047209 */ /* 0x008ff20007810000 */
[----:B------:R-:W3:Y:S01]  /*95d0*/  MUFU.TANH R5, R102 ;  /* 0x0000006600057308 */ /* 0x000ee20000002400 */
[----:B-1----:R-:W-:Y:S02]  /*95e0*/  MOV R213, R38 ;  /* 0x0000002600d57202 */ /* 0x002fe40000000f00 */
[----:B------:R-:W2:Y:S02]  /*95f0*/  LDL.64 R38, [R1+0x48] ;  /* 0x0000480001267983 */ /* 0x000ea40000100a00 */
[----:B------:R-:W-:Y:S05]  /*9600*/  FMNMX.FTZ R2, R213, R2, !PT ;  /* 0x00000002d5027209 */ /* 0x000fea0007810000 */
[----:B------:R3:W-:Y:S01]  /*9610*/  MUFU.TANH R188, R109 ;  /* 0x0000006d00bc7308 */ /* 0x0007e20000002400 */
[----:B----4-:R-:W-:Y:S09]  /*9620*/  FMNMX.FTZ R0, R99, R0, !PT ;  /* 0x0000000063007209 */ /* 0x010ff20007810000 */
[----:B------:R-:W1:Y:S10]  /*9630*/  MUFU.TANH R31, R31 ;  /* 0x0000001f001f7308 */ /* 0x000e740000002400 */
[----:B------:R-:W4:Y:S01]  /*9640*/  MUFU.TANH R97, R97 ;  /* 0x0000006100617308 */ /* 0x000f220000002400 */
[----:B---3--:R-:W-:Y:S04]  /*9650*/  MOV R109, R5 ;  /* 0x00000005006d7202 */ /* 0x008fe80000000f00 */
[----:B------:R-:W-:Y:S05]  /*9660*/  FMNMX.FTZ R0, R109, R0, !PT ;  /* 0x000000006d007209 */ /* 0x000fea0007810000 */
[----:B------:R-:W3:Y:S01]  /*9670*/  MUFU.TANH R251, R77 ;  /* 0x0000004d00fb7308 */ /* 0x000ee20000002400 */
[----:B-1----:R-:W-:Y:S04]  /*9680*/  FMNMX.FTZ R4, R31, R4, !PT ;  /* 0x000000041f047209 */ /* 0x002fe80007810000 */
[----:B------:R-:W-:Y:S05]  /*9690*/  FMNMX.FTZ R4, R204, R4, !PT ;  /* 0x00000004cc047209 */ /* 0x000fea0007810000 */
[----:B------:R3:W-:Y:S01]  /*96a0*/  MUFU.TANH R243, R89 ;  /* 0x0000005900f37308 */ /* 0x0007e20000002400 */
[----:B----4-:R-:W-:Y:S09]  /*96b0*/  FMNMX.FTZ R71, R97, R71, !PT ;  /* 0x0000004761477209 */ /* 0x010ff20007810000 */
[----:B------:R-:W1:Y:S10]  /*96c0*/  MUFU.TANH R6, R103 ;  /* 0x0000006700067308 */ /* 0x000e740000002400 */
[----:B------:R1:W-:Y:S01]  /*96d0*/  MUFU.TANH R191, R108 ;  /* 0x0000006c00bf7308 */ /* 0x0003e20000002400 */
[----:B---3--:R-:W-:Y:S04]  /*96e0*/  MOV R89, R251 ;  /* 0x000000fb00597202 */ /* 0x008fe80000000f00 */
[----:B------:R-:W-:Y:S05]  /*96f0*/  FMNMX.FTZ R2, R89, R2, !PT ;  /* 0x0000000259027209 */ /* 0x000fea0007810000 */
[----:B------:R3:W-:Y:S10]  /*9700*/  MUFU.TANH R61, R93 ;  /* 0x0000005d003d7308 */ /* 0x0007f40000002400 */
[----:B------:R-:W4:Y:S01]  /*9710*/  MUFU.TANH R100, R100 ;  /* 0x0000006400647308 */ /* 0x000f220000002400 */
[----:B-1----:R-:W-:Y:S04]  /*9720*/  MOV R108, R6 ;  /* 0x00000006006c7202 */ /* 0x002fe80000000f00 */
[----:B------:R-:W-:Y:S05]  /*9730*/  FMNMX.FTZ R0, R108, R0, !PT ;  /* 0x000000006c007209 */ /* 0x000fea0007810000 */
[----:B------:R-:W-:Y:S01]  /*9740*/  MUFU.TANH R240, R62 ;  /* 0x0000003e00f07308 */ /* 0x000fe20000002400 */
[----:B---3--:R-:W-:Y:S09]  /*9750*/  MOV R93, R230 ;  /* 0x000000e6005d7202 */ /* 0x008ff20000000f00 */
[----:B------:R1:W-:Y:S01]  /*9760*/  MUFU.TANH R62, R92 ;  /* 0x0000005c003e7308 */ /* 0x0003e20000002400 */
[----:B----4-:R-:W-:Y:S09]  /*9770*/  FMNMX.FTZ R71, R100, R71, !PT ;  /* 0x0000004764477209 */ /* 0x010ff20007810000 */
[----:B------:R-:W3:Y:S10]  /*9780*/  MUFU.TANH R205, R43 ;  /* 0x0000002b00cd7308 */ /* 0x000ef40000002400 */
[----:B------:R-:W4:Y:S01]  /*9790*/  MUFU.TANH R101, R101 ;  /* 0x0000006500657308 */ /* 0x000f220000002400 */
[----:B-1----:R-:W-:Y:S04]  /*97a0*/  MOV R92, R248 ;  /* 0x000000f8005c7202 */ /* 0x002fe80000000f00 */
[----:B------:R-:W-:Y:S05]  /*97b0*/  FMNMX.FTZ R2, R92, R2, !PT ;  /* 0x000000025c027209 */ /* 0x000fea0007810000 */
[----:B------:R-:W1:Y:S01]  /*97c0*/  MUFU.TANH R114, R114 ;  /* 0x0000007200727308 */ /* 0x000e620000002400 */
[----:B------:R-:W-:Y:S02]  /*97d0*/  FMNMX.FTZ R2, R243, R2, !PT ;  /* 0x00000002f3027209 */ /* 0x000fe40007810000 */
[----:B---3--:R-:W-:Y:S02]  /*97e0*/  FMNMX.FTZ R4, R205, R4, !PT ;  /* 0x00000004cd047209 */ /* 0x008fe40007810000 */
[----:B------:R-:W-:Y:S05]  /*97f0*/  FMNMX.FTZ R2, R62, R2, !PT ;  /* 0x000000023e027209 */ /* 0x000fea0007810000 */
[----:B------:R-:W3:Y:S01]  /*9800*/  MUFU.TANH R207, R46 ;  /* 0x0000002e00cf7308 */ /* 0x000ee20000002400 */
[----:B------:R-:W-:Y:S02]  /*9810*/  FMNMX.FTZ R2, R61, R2, !PT ;  /* 0x000000023d027209 */ /* 0x000fe40007810000 */
[----:B----4-:R-:W-:Y:S07]  /*9820*/  FMNMX.FTZ R71, R101, R71, !PT ;  /* 0x0000004765477209 */ /* 0x010fee0007810000 */
[----:B------:R-:W4:Y:S01]  /*9830*/  MUFU.TANH R102, R112 ;  /* 0x0000007000667308 */ /* 0x000f220000002400 */
[----:B-1----:R-:W-:Y:S09]  /*9840*/  FMNMX.FTZ R0, R114, R0, !PT ;  /* 0x0000000072007209 */ /* 0x002ff20007810000 */
[----:B------:R-:W1:Y:S01]  /*9850*/  MUFU.TANH R115, R115 ;  /* 0x0000007300737308 */ /* 0x000e620000002400 */
[----:B---3--:R-:W-:Y:S09]  /*9860*/  FMNMX.FTZ R4, R207, R4, !PT ;  /* 0x00000004cf047209 */ /* 0x008ff20007810000 */
[----:B------:R-:W3:Y:S01]  /*9870*/  MUFU.TANH R210, R47 ;  /* 0x0000002f00d27308 */ /* 0x000ee20000002400 */
[----:B----4-:R-:W-:Y:S02]  /*9880*/  FMNMX.FTZ R71, R102, R71, !PT ;  /* 0x0000004766477209 */ /* 0x010fe40007810000 */
[----:B------:R-:W-:Y:S07]  /*9890*/  MOV R112, R247 ;  /* 0x000000f700707202 */ /* 0x000fee0000000f00 */
[----:B------:R-:W4:Y:S01]  /*98a0*/  MUFU.TANH R96, R113 ;  /* 0x0000007100607308 */ /* 0x000f220000002400 */
[----:B-1----:R-:W-:Y:S05]  /*98b0*/  FMNMX.FTZ R0, R115, R0, !PT ;  /* 0x0000000073007209 */ /* 0x002fea0007810000 */
[----:B------:R-:W1:Y:S04]  /*98c0*/  SHFL.BFLY PT, R70, R0, 0x2, 0x1f ;  /* 0x0c401f0000467f89 */ /* 0x000e6800000e0000 */
[----:B------:R-:W1:Y:S01]  /*98d0*/  MUFU.TANH R46, R104 ;  /* 0x00000068002e7308 */ /* 0x000e620000002400 */
[----:B---3--:R-:W-:Y:S04]  /*98e0*/  FMNMX.FTZ R4, R210, R4, !PT ;  /* 0x00000004d2047209 */ /* 0x008fe80007810000 */
[----:B------:R-:W-:Y:S05]  /*98f0*/  FMNMX.FTZ R4, R93, R4, !PT ;  /* 0x000000045d047209 */ /* 0x000fea0007810000 */
[----:B------:R-:W3:Y:S01]  /*9900*/  MUFU.TANH R230, R105 ;  /* 0x0000006900e67308 */ /* 0x000ee20000002400 */
[----:B------:R-:W-:Y:S02]  /*9910*/  FMNMX.FTZ R4, R42, R4, !PT ;  /* 0x000000042a047209 */ /* 0x000fe40007810000 */
[----:B----4-:R-:W-:Y:S02]  /*9920*/  FMNMX.FTZ R71, R96, R71, !PT ;  /* 0x0000004760477209 */ /* 0x010fe40007810000 */
[----:B------:R-:W-:Y:S03]  /*9930*/  FMNMX.FTZ R4, R240, R4, !PT ;  /* 0x00000004f0047209 */ /* 0x000fe60007810000 */
[----:B------:R-:W4:Y:S02]  /*9940*/  SHFL.BFLY PT, R5, R71, 0x2, 0x1f ;  /* 0x0c401f0047057f89 */ /* 0x000f2400000e0000 */
[----:B------:R-:W4:Y:S01]  /*9950*/  MUFU.TANH R43, R74 ;  /* 0x0000004a002b7308 */ /* 0x000f220000002400 */
[----:B------:R-:W-:Y:S02]  /*9960*/  FMNMX.FTZ R4, R246, R4, !PT ;  /* 0x00000004f6047209 */ /* 0x000fe40007810000 */
[----:B-1----:R-:W-:Y:S02]  /*9970*/  FMNMX.FTZ R70, R0, R70, !PT ;  /* 0x0000004600467209 */ /* 0x002fe40007810000 */
[----:B------:R-:W-:Y:S05]  /*9980*/  FMNMX.FTZ R2, R46, R2, !PT ;  /* 0x000000022e027209 */ /* 0x000fea0007810000 */
[----:B------:R-:W1:Y:S01]  /*9990*/  MUFU.TANH R252, R75 ;  /* 0x0000004b00fc7308 */ /* 0x000e620000002400 */
[----:B---3--:R-:W-:Y:S04]  /*99a0*/  FMNMX.FTZ R2, R230, R2, !PT ;  /* 0x00000002e6027209 */ /* 0x008fe80007810000 */
[----:B------:R-:W-:Y:S05]  /*99b0*/  FMNMX.FTZ R2, R191, R2, !PT ;  /* 0x00000002bf027209 */ /* 0x000fea0007810000 */
[----:B------:R-:W3:Y:S01]  /*99c0*/  MUFU.TANH R217, R78 ;  /* 0x0000004e00d97308 */ /* 0x000ee20000002400 */
[----:B------:R-:W-:Y:S02]  /*99d0*/  FMNMX.FTZ R2, R188, R2, !PT ;  /* 0x00000002bc027209 */ /* 0x000fe40007810000 */
[----:B----4-:R-:W-:Y:S02]  /*99e0*/  FMNMX.FTZ R4, R43, R4, !PT ;  /* 0x000000042b047209 */ /* 0x010fe40007810000 */
[----:B------:R-:W-:Y:S01]  /*99f0*/  FMNMX.FTZ R71, R71, R5, !PT ;  /* 0x0000000547477209 */ /* 0x000fe20007810000 */
[----:B------:R-:W4:Y:S04]  /*9a00*/  SHFL.BFLY PT, R68, R2, 0x2, 0x1f ;  /* 0x0c401f0002447f89 */ /* 0x000f2800000e0000 */
[----:B------:R-:W4:Y:S01]  /*9a10*/  MUFU.TANH R119, R79 ;  /* 0x0000004f00777308 */ /* 0x000f220000002400 */
[----:B-1----:R-:W-:Y:S03]  /*9a20*/  FMNMX.FTZ R4, R252, R4, !PT ;  /* 0x00000004fc047209 */ /* 0x002fe60007810000 */
[----:B------:R-:W1:Y:S01]  /*9a30*/  SHFL.BFLY PT, R6, R71, 0x1, 0x1f ;  /* 0x0c201f0047067f89 */ /* 0x000e6200000e0000 */
[----:B------:R-:W-:Y:S05]  /*9a40*/  FMUL.FTZ R75, R110, c[0x0][0x320] ;  /* 0x0000c8006e4b7a20 */ /* 0x000fea0000410000 */
[----:B------:R-:W1:Y:S02]  /*9a50*/  MUFU.TANH R7, R107 ;  /* 0x0000006b00077308 */ /* 0x000e640000002400 */
[----:B------:R-:W1:Y:S01]  /*9a60*/  SHFL.BFLY PT, R5, R70, 0x1, 0x1f ;  /* 0x0c201f0046057f89 */ /* 0x000e6200000e0000 */
[----:B---3--:R-:W-:Y:S07]  /*9a70*/  FMNMX.FTZ R0, R217, R4, !PT ;  /* 0x00000004d9007209 */ /* 0x008fee0007810000 */
[----:B------:R-:W3:Y:S01]  /*9a80*/  MUFU.TANH R104, R94 ;  /* 0x0000005e00687308 */ /* 0x000ee20000002400 */
[----:B----4-:R-:W-:Y:S02]  /*9a90*/  FMNMX.FTZ R68, R2, R68, !PT ;  /* 0x0000004402447209 */ /* 0x010fe40007810000 */
[----:B------:R-:W-:Y:S04]  /*9aa0*/  FMNMX.FTZ R0, R119, R0, !PT ;  /* 0x0000000077007209 */ /* 0x000fe80007810000 */
[----:B------:R-:W-:Y:S01]  /*9ab0*/  FMNMX.FTZ R4, R112, R0, !PT ;  /* 0x0000000070047209 */ /* 0x000fe20007810000 */
[----:B------:R-:W-:Y:S02]  /*9ac0*/  FMUL.FTZ R0, R111, c[0x0][0x320] ;  /* 0x0000c8006f007a20 */ /* 0x000fe40000410000 */
[----:B------:R-:W4:Y:S01]  /*9ad0*/  MUFU.TANH R113, R95 ;  /* 0x0000005f00717308 */ /* 0x000f220000002400 */
[----:B-1----:R-:W-:Y:S02]  /*9ae0*/  FMNMX.FTZ R71, R71, R6, !PT ;  /* 0x0000000647477209 */ /* 0x002fe40007810000 */
[----:B------:R-:W-:Y:S03]  /*9af0*/  MOV R111, R7 ;  /* 0x00000007006f7202 */ /* 0x000fe60000000f00 */
[----:B------:R-:W-:Y:S01]  /*9b00*/  FMUL.FTZ R103, R71, c[0x0][0x2d0] ;  /* 0x0000b40047677a20 */ /* 0x000fe20000410000 */
[----:B------:R-:W-:Y:S02]  /*9b10*/  FMNMX.FTZ R70, R70, R5, !PT ;  /* 0x0000000546467209 */ /* 0x000fe40007810000 */
[----:B------:R-:W-:Y:S01]  /*9b20*/  MOV R107, R244 ;  /* 0x000000f4006b7202 */ /* 0x000fe20000000f00 */
[----:B------:R-:W1:Y:S01]  /*9b30*/  MUFU.TANH R8, R106 ;  /* 0x0000006a00087308 */ /* 0x000e620000002400 */
[--C-:B------:R-:W-:Y:S02]  /*9b40*/  FFMA.FTZ R7, R20, c[0x0][0x2d0], -R103.reuse ;  /* 0x0000b40014077a23 */ /* 0x100fe40000010867 */
[--C-:B------:R-:W-:Y:S01]  /*9b50*/  FFMA.FTZ R6, R21, c[0x0][0x2d0], -R103.reuse ;  /* 0x0000b40015067a23 */ /* 0x100fe20000010867 */
[----:B------:R-:W-:Y:S01]  /*9b60*/  FMNMX.FTZ R2, R107, R4, !PT ;  /* 0x000000046b027209 */ /* 0x000fe20007810000 */
[----:B------:R-:W-:Y:S01]  /*9b70*/  FMUL.FTZ R105, R70, c[0x0][0x2d0] ;  /* 0x0000b40046697a20 */ /* 0x000fe20000410000 */
[----:B------:R-:W1:Y:S01]  /*9b80*/  SHFL.BFLY PT, R4, R68, 0x1, 0x1f ;  /* 0x0c201f0044047f89 */ /* 0x000e6200000e0000 */
[--C-:B------:R-:W-:Y:S01]  /*9b90*/  FFMA.FTZ R5, R32, c[0x0][0x2d0], -R103.reuse ;  /* 0x0000b40020057a23 */ /* 0x100fe20000010867 */
[----:B---3--:R-:W-:Y:S01]  /*9ba0*/  FMNMX.FTZ R2, R104, R2, !PT ;  /* 0x0000000268027209 */ /* 0x008fe20007810000 */
[--C-:B------:R-:W-:Y:S01]  /*9bb0*/  FFMA.FTZ R100, R100, c[0x0][0x2d0], -R103.reuse ;  /* 0x0000b40064647a23 */ /* 0x100fe20000010867 */
[----:B------:R3:W-:Y:S01]  /*9bc0*/  MUFU.TANH R74, R0 ;  /* 0x00000000004a7308 */ /* 0x0007e20000002400 */
[--C-:B------:R-:W-:Y:S02]  /*9bd0*/  FFMA.FTZ R101, R101, c[0x0][0x2d0], -R103.reuse ;  /* 0x0000b40065657a23 */ /* 0x100fe40000010867 */
[--C-:B------:R-:W-:Y:S01]  /*9be0*/  FFMA.FTZ R102, R102, c[0x0][0x2d0], -R103.reuse ;  /* 0x0000b40066667a23 */ /* 0x100fe20000010867 */
[----:B----4-:R-:W-:Y:S02]  /*9bf0*/  FMNMX.FTZ R2, R113, R2, !PT ;  /* 0x0000000271027209 */ /* 0x010fe40007810000 */
[----:B--2---:R-:W-:Y:S04]  /*9c00*/  MOV R39, c[0x0][0x1e4] ;  /* 0x0000790000277a02 */ /* 0x004fe80000000f00 */
[----:B------:R-:W2:Y:S01]  /*9c10*/  MUFU.TANH R75, R75 ;  /* 0x0000004b004b7308 */ /* 0x000ea20000002400 */
[----:B-1----:R-:W-:Y:S09]  /*9c20*/  MOV R110, R8 ;  /* 0x00000008006e7202 */ /* 0x002ff20000000f00 */
[----:B------:R1:W-:Y:S01]  /*9c30*/  MUFU.EX2 R95, R5 ;  /* 0x00000005005f7308 */ /* 0x0003e20000000800 */
[----:B------:R-:W-:Y:S01]  /*9c40*/  FMNMX.FTZ R68, R68, R4, !PT ;  /* 0x0000000444447209 */ /* 0x000fe20007810000 */
[----:B------:R-:W-:Y:S01]  /*9c50*/  FFMA.FTZ R4, R185, c[0x0][0x2d0], -R103 ;  /* 0x0000b400b9047a23 */ /* 0x000fe20000010867 */
[----:B------:R-:W-:Y:S01]  /*9c60*/  MOV R185, R61 ;  /* 0x0000003d00b97202 */ /* 0x000fe20000000f00 */
[----:B---3--:R-:W-:Y:S01]  /*9c70*/  FADD.FTZ R0, -R71, R3 ;  /* 0x0000000347007221 */ /* 0x008fe20000010100 */
[----:B------:R-:W-:Y:S01]  /*9c80*/  FMNMX.FTZ R3, R110, R2, !PT ;  /* 0x000000026e037209 */ /* 0x000fe20007810000 */
[----:B------:R-:W-:Y:S02]  /*9c90*/  FMUL.FTZ R106, R68, c[0x0][0x2d0] ;  /* 0x0000b400446a7a20 */ /* 0x000fe40000410000 */
[----:B------:R-:W-:Y:S01]  /*9ca0*/  FMUL.FTZ R2, R0, c[0x0][0x2d0] ;  /* 0x0000b40000027a20 */ /* 0x000fe20000410000 */
[----:B------:R-:W-:Y:S01]  /*9cb0*/  FMNMX.FTZ R0, R111, R3, !PT ;  /* 0x000000036f007209 */ /* 0x000fe20007810000 */
[----:B------:R-:W-:Y:S01]  /*9cc0*/  MUFU.EX2 R244, R4 ;  /* 0x0000000400f47308 */ /* 0x000fe20000000800 */
[--C-:B------:R-:W-:Y:S02]  /*9cd0*/  FFMA.FTZ R9, R25, c[0x0][0x2d0], -R106.reuse ;  /* 0x0000b40019097a23 */ /* 0x100fe4000001086a */
[----:B------:R-:W-:Y:S01]  /*9ce0*/  FFMA.FTZ R44, R44, c[0x0][0x2d0], -R106 ;  /* 0x0000b4002c2c7a23 */ /* 0x000fe2000001086a */
[----:B--2---:R-:W-:Y:S04]  /*9cf0*/  FMNMX.FTZ R0, R75, R0, !PT ;  /* 0x000000004b007209 */ /* 0x004fe80007810000 */
[----:B------:R-:W-:Y:S02]  /*9d00*/  FMNMX.FTZ R0, R74, R0, !PT ;  /* 0x000000004a007209 */ /* 0x000fe40007810000 */
[----:B------:R2:W3:Y:S03]  /*9d10*/  MUFU.EX2 R73, R2 ;  /* 0x0000000200497308 */ /* 0x0004e60000000800 */
[----:B------:R-:W4:Y:S01]  /*9d20*/  SHFL.BFLY PT, R3, R0, 0x2, 0x1f ;  /* 0x0c401f0000037f89 */ /* 0x000f2200000e0000 */
[----:B-1----:R-:W-:Y:S06]  /*9d30*/  FFMA.FTZ R5, R34, c[0x0][0x2d0], -R105 ;  /* 0x0000b40022057a23 */ /* 0x002fec0000010869 */
[----:B------:R-:W-:Y:S10]  /*9d40*/  MUFU.EX2 R214, R5 ;  /* 0x0000000500d67308 */ /* 0x000ff40000000800 */
[----:B------:R1:W-:Y:S01]  /*9d50*/  MUFU.EX2 R81, R7 ;  /* 0x0000000700517308 */ /* 0x0003e20000000800 */
[----:B--2---:R-:W-:Y:S01]  /*9d60*/  FADD.FTZ R2, -R70, R116 ;  /* 0x0000007446027221 */ /* 0x004fe20000010100 */
[----:B----4-:R-:W-:Y:S01]  /*9d70*/  FMNMX.FTZ R0, R0, R3, !PT ;  /* 0x0000000300007209 */ /* 0x010fe20007810000 */
[----:B------:R-:W-:Y:S07]  /*9d80*/  FFMA.FTZ R3, R17, c[0x0][0x2d0], -R103 ;  /* 0x0000b40011037a23 */ /* 0x000fee0000010867 */
[----:B------:R-:W-:Y:S01]  /*9d90*/  MUFU.EX2 R34, R9 ;  /* 0x0000000900227308 */ /* 0x000fe20000000800 */
[----:B---3--:R-:W-:Y:S01]  /*9da0*/  FMUL.FTZ R17, R73, R133 ;  /* 0x0000008549117220 */ /* 0x008fe20000410000 */
[----:B------:R-:W-:Y:S01]  /*9db0*/  MOV R133, R62 ;  /* 0x0000003e00857202 */ /* 0x000fe20000000f00 */
[----:B------:R-:W-:Y:S07]  /*9dc0*/  FMUL.FTZ R2, R2, c[0x0][0x2d0] ;  /* 0x0000b40002027a20 */ /* 0x000fee0000410000 */
[----:B------:R2:W-:Y:S01]  /*9dd0*/  MUFU.EX2 R72, R2 ;  /* 0x0000000200487308 */ /* 0x0005e20000000800 */
[----:B-1----:R-:W-:Y:S09]  /*9de0*/  FFMA.FTZ R7, R35, c[0x0][0x2d0], -R105 ;  /* 0x0000b40023077a23 */ /* 0x002ff20000010869 */
[----:B------:R1:W3:Y:S10]  /*9df0*/  MUFU.EX2 R10, R3 ;  /* 0x00000003000a7308 */ /* 0x0002f40000000800 */
[----:B------:R-:W-:Y:S01]  /*9e00*/  MUFU.EX2 R83, R6 ;  /* 0x0000000600537308 */ /* 0x000fe20000000800 */
[----:B--2---:R-:W-:Y:S04]  /*9e10*/  FADD.FTZ R2, -R68, R117 ;  /* 0x0000007544027221 */ /* 0x004fe80000010100 */
[----:B------:R-:W-:Y:S05]  /*9e20*/  FMUL.FTZ R2, R2, c[0x0][0x2d0] ;  /* 0x0000b40002027a20 */ /* 0x000fea0000410000 */
[----:B------:R2:W-:Y:S01]  /*9e30*/  MUFU.EX2 R117, R7 ;  /* 0x0000000700757308 */ /* 0x0005e20000000800 */
[--C-:B-1----:R-:W-:Y:S09]  /*9e40*/  FFMA.FTZ R3, R187, c[0x0][0x2d0], -R105.reuse ;  /* 0x0000b400bb037a23 */ /* 0x102ff20000010869 */
[----:B------:R1:W-:Y:S10]  /*9e50*/  MUFU.EX2 R222, R3 ;  /* 0x0000000300de7308 */ /* 0x0003f40000000800 */
[----:B------:R4:W4:Y:S01]  /*9e60*/  MUFU.EX2 R69, R2 ;  /* 0x0000000200457308 */ /* 0x0009220000000800 */
[----:B--2---:R-:W-:Y:S01]  /*9e70*/  @P1 MOV R7, R53 ;  /* 0x0000003500071202 */ /* 0x004fe20000000f00 */
[----:B-1----:R-:W-:Y:S01]  /*9e80*/  FFMA.FTZ R3, R186, c[0x0][0x2d0], -R105 ;  /* 0x0000b400ba037a23 */ /* 0x002fe20000010869 */
[----:B---3--:R-:W-:Y:S07]  /*9e90*/  MOV R186, R10 ;  /* 0x0000000a00ba7202 */ /* 0x008fee0000000f00 */
[----:B------:R1:W2:Y:S01]  /*9ea0*/  MUFU.EX2 R247, R3 ;  /* 0x0000000300f77308 */ /* 0x0002a20000000800 */
[----:B----4-:R-:W-:Y:S02]  /*9eb0*/  FFMA.FTZ R2, R184, c[0x0][0x2d0], -R103 ;  /* 0x0000b400b8027a23 */ /* 0x010fe40000010867 */
[C---:B------:R-:W-:Y:S07]  /*9ec0*/  FMUL.FTZ R25, R69.reuse, R141 ;  /* 0x0000008d45197220 */ /* 0x040fee0000410000 */
[----:B------:R3:W4:Y:S01]  /*9ed0*/  MUFU.EX2 R249, R2 ;  /* 0x0000000200f97308 */ /* 0x0007220000000800 */
[----:B------:R-:W-:Y:S02]  /*9ee0*/  FMUL.FTZ R61, R69, R177 ;  /* 0x000000b1453d7220 */ /* 0x000fe40000410000 */
[----:B-1----:R-:W-:Y:S01]  /*9ef0*/  FFMA.FTZ R3, R18, c[0x0][0x2d0], -R105 ;  /* 0x0000b40012037a23 */ /* 0x002fe20000010869 */
[----:B--2---:R-:W-:Y:S01]  /*9f00*/  F2FP.PACK_AB R77, R247, R222 ;  /* 0x000000def74d723e */ /* 0x004fe200000000ff */
[----:B------:R-:W-:Y:S01]  /*9f10*/  FMUL.FTZ R18, R72, R134 ;  /* 0x0000008648127220 */ /* 0x000fe20000410000 */
[----:B------:R-:W-:Y:S04]  /*9f20*/  MOV R134, R92 ;  /* 0x0000005c00867202 */ /* 0x000fe80000000f00 */
[----:B------:R1:W-:Y:S01]  /*9f30*/  MUFU.EX2 R251, R3 ;  /* 0x0000000300fb7308 */ /* 0x0003e20000000800 */
[--C-:B------:R-:W-:Y:S02]  /*9f40*/  FFMA.FTZ R92, R203, c[0x0][0x2d0], -R103.reuse ;  /* 0x0000b400cb5c7a23 */ /* 0x100fe40000010867 */
[--C-:B---3--:R-:W-:Y:S01]  /*9f50*/  FFMA.FTZ R2, R16, c[0x0][0x2d0], -R103.reuse ;  /* 0x0000b40010027a23 */ /* 0x108fe20000010867 */
[----:B----4-:R-:W-:Y:S01]  /*9f60*/  F2FP.PACK_AB R76, R249, R244 ;  /* 0x000000f4f94c723e */ /* 0x010fe200000000ff */
[----:B------:R-:W-:Y:S05]  /*9f70*/  FFMA.FTZ R16, R49, c[0x0][0x2d0], -R103 ;  /* 0x0000b40031107a23 */ /* 0x000fea0000010867 */
[----:B------:R2:W3:Y:S01]  /*9f80*/  MUFU.EX2 R250, R2 ;  /* 0x0000000200fa7308 */ /* 0x0004e20000000800 */
[----:B------:R-:W-:Y:S02]  /*9f90*/  FMUL.FTZ R49, R73, R165 ;  /* 0x000000a549317220 */ /* 0x000fe40000410000 */
[--C-:B-1----:R-:W-:Y:S07]  /*9fa0*/  FFMA.FTZ R3, R195, c[0x0][0x2d0], -R106.reuse ;  /* 0x0000b400c3037a23 */ /* 0x102fee000001086a */
[----:B------:R1:W-:Y:S01]  /*9fb0*/  MUFU.EX2 R221, R3 ;  /* 0x0000000300dd7308 */ /* 0x0003e20000000800 */
[----:B--2---:R-:W2:Y:S01]  /*9fc0*/  SHFL.BFLY PT, R2, R0, 0x1, 0x1f ;  /* 0x0c201f0000027f89 */ /* 0x004ea200000e0000 */
[----:B---3--:R-:W-:Y:S01]  /*9fd0*/  F2FP.PACK_AB R78, R186, R250 ;  /* 0x000000faba4e723e */ /* 0x008fe200000000ff */
[--C-:B-1----:R-:W-:Y:S01]  /*9fe0*/  FFMA.FTZ R3, R192, c[0x0][0x2d0], -R106.reuse ;  /* 0x0000b400c0037a23 */ /* 0x102fe2000001086a */
[----:B------:R-:W-:Y:S06]  /*9ff0*/  MOV R192, R46 ;  /* 0x0000002e00c07202 */ /* 0x000fec0000000f00 */
[----:B------:R1:W3:Y:S01]  /*a000*/  MUFU.EX2 R223, R3 ;  /* 0x0000000300df7308 */ /* 0x0002e20000000800 */
[----:B--2---:R-:W-:Y:S01]  /*a010*/  FMNMX.FTZ R2, R0, R2, !PT ;  /* 0x0000000200027209 */ /* 0x004fe20007810000 */
[----:B------:R-:W-:Y:S02]  /*a020*/  FFMA.FTZ R0, R19, c[0x0][0x2d0], -R105 ;  /* 0x0000b40013007a23 */ /* 0x000fe40000010869 */
[----:B------:R-:W-:Y:S01]  /*a030*/  FMUL.FTZ R19, R72, R135 ;  /* 0x0000008748137220 */ /* 0x000fe20000410000 */
[----:B------:R-:W-:Y:S05]  /*a040*/  MOV R135, R220 ;  /* 0x000000dc00877202 */ /* 0x000fea0000000f00 */
[----:B------:R2:W4:Y:S01]  /*a050*/  MUFU.EX2 R187, R0 ;  /* 0x0000000000bb7308 */ /* 0x0005220000000800 */
[----:B-1----:R-:W-:Y:S01]  /*a060*/  FFMA.FTZ R3, R12, c[0x0][0x2d0], -R106 ;  /* 0x0000b4000c037a23 */ /* 0x002fe2000001086a */
[----:B---3--:R-:W-:Y:S08]  /*a070*/  F2FP.PACK_AB R64, R223, R221 ;  /* 0x000000dddf40723e */ /* 0x008ff000000000ff */
[----:B------:R1:W-:Y:S01]  /*a080*/  MUFU.EX2 R248, R3 ;  /* 0x0000000300f87308 */ /* 0x0003e20000000800 */
[----:B--2---:R-:W-:Y:S01]  /*a090*/  FADD.FTZ R0, -R2, R118 ;  /* 0x0000007602007221 */ /* 0x004fe20000010100 */
[----:B----4-:R-:W-:Y:S02]  /*a0a0*/  F2FP.PACK_AB R79, R187, R251 ;  /* 0x000000fbbb4f723e */ /* 0x010fe400000000ff */
[----:B------:R-:W-:Y:S01]  /*a0b0*/  MOV R118, R80 ;  /* 0x0000005000767202 */ /* 0x000fe20000000f00 */
[----:B------:R-:W-:Y:S06]  /*a0c0*/  FMUL.FTZ R0, R0, c[0x0][0x2d0] ;  /* 0x0000b40000007a20 */ /* 0x000fec0000410000 */
[----:B------:R-:W2:Y:S01]  /*a0d0*/  MUFU.EX2 R0, R0 ;  /* 0x0000000000007308 */ /* 0x000ea20000000800 */
[----:B-1----:R-:W-:Y:S09]  /*a0e0*/  FFMA.FTZ R3, R13, c[0x0][0x2d0], -R106 ;  /* 0x0000b4000d037a23 */ /* 0x002ff2000001086a */
[----:B------:R1:W3:Y:S01]  /*a0f0*/  MUFU.EX2 R184, R3 ;  /* 0x0000000300b87308 */ /* 0x0002e20000000800 */
[C---:B--2---:R-:W-:Y:S01]  /*a100*/  FMUL.FTZ R46, R0.reuse, R162 ;  /* 0x000000a2002e7220 */ /* 0x044fe20000410000 */
[----:B------:R-:W-:Y:S01]  /*a110*/  MOV R162, R63 ;  /* 0x0000003f00a27202 */ /* 0x000fe20000000f00 */
[C---:B------:R-:W-:Y:S02]  /*a120*/  FMUL.FTZ R62, R0.reuse, R178 ;  /* 0x000000b2003e7220 */ /* 0x040fe40000410000 */
[----:B------:R-:W-:Y:S02]  /*a130*/  FMUL.FTZ R63, R0, R179 ;  /* 0x000000b3003f7220 */ /* 0x000fe40000410000 */
[----:B-1----:R-:W-:Y:S01]  /*a140*/  FMUL.FTZ R3, R2, c[0x0][0x2d0] ;  /* 0x0000b40002037a20 */ /* 0x002fe20000410000 */
[----:B---3--:R-:W-:Y:S03]  /*a150*/  F2FP.PACK_AB R66, R184, R248 ;  /* 0x000000f8b842723e */ /* 0x008fe600000000ff */
[--C-:B------:R-:W-:Y:S04]  /*a160*/  FFMA.FTZ R4, R194, c[0x0][0x2d0], -R3.reuse ;  /* 0x0000b400c2047a23 */ /* 0x100fe80000010803 */
[----:B------:R1:W-:Y:S02]  /*a170*/  MUFU.EX2 R189, R4 ;  /* 0x0000000400bd7308 */ /* 0x0003e40000000800 */
[--C-:B-1----:R-:W-:Y:S01]  /*a180*/  FFMA.FTZ R4, R193, c[0x0][0x2d0], -R3.reuse ;  /* 0x0000b400c1047a23 */ /* 0x102fe20000010803 */
[----:B------:R-:W-:Y:S07]  /*a190*/  MOV R193, R243 ;  /* 0x000000f300c17202 */ /* 0x000fee0000000f00 */
[----:B------:R1:W-:Y:S10]  /*a1a0*/  MUFU.EX2 R243, R44 ;  /* 0x0000002c00f37308 */ /* 0x0003f40000000800 */
[----:B------:R2:W3:Y:S01]  /*a1b0*/  MUFU.EX2 R190, R4 ;  /* 0x0000000400be7308 */ /* 0x0004e20000000800 */
[----:B-1----:R-:W-:Y:S01]  /*a1c0*/  FMUL.FTZ R44, R69, R160 ;  /* 0x000000a0452c7220 */ /* 0x002fe20000410000 */
[----:B------:R-:W-:Y:S04]  /*a1d0*/  MOV R160, R88 ;  /* 0x0000005800a07202 */ /* 0x000fe80000000f00 */
[----:B------:R-:W-:Y:S01]  /*a1e0*/  MOV R165, R160 ;  /* 0x000000a000a57202 */ /* 0x000fe20000000f00 */
[--C-:B--2---:R-:W-:Y:S01]  /*a1f0*/  FFMA.FTZ R4, R14, c[0x0][0x2d0], -R3.reuse ;  /* 0x0000b4000e047a23 */ /* 0x104fe20000010803 */
[----:B---3--:R-:W-:Y:S03]  /*a200*/  F2FP.PACK_AB R65, R190, R189 ;  /* 0x000000bdbe41723e */ /* 0x008fe600000000ff */
[----:B------:R1:W-:Y:S02]  /*a210*/  MUFU.EX2 R198, R4 ;  /* 0x0000000400c67308 */ /* 0x0003e40000000800 */
[----:B-1----:R-:W-:Y:S08]  /*a220*/  FFMA.FTZ R4, R15, c[0x0][0x2d0], -R3 ;  /* 0x0000b4000f047a23 */ /* 0x002ff00000010803 */
[----:B------:R1:W2:Y:S02]  /*a230*/  MUFU.EX2 R199, R4 ;  /* 0x0000000400c77308 */ /* 0x0002a40000000800 */
[----:B-1----:R-:W-:Y:S01]  /*a240*/  FFMA.FTZ R4, R33, c[0x0][0x2d0], -R103 ;  /* 0x0000b40021047a23 */ /* 0x002fe20000010867 */
[----:B--2---:R-:W-:Y:S07]  /*a250*/  F2FP.PACK_AB R67, R199, R198 ;  /* 0x000000c6c743723e */ /* 0x004fee00000000ff */
[----:B------:R1:W2:Y:S02]  /*a260*/  MUFU.EX2 R116, R4 ;  /* 0x0000000400747308 */ /* 0x0002a40000000800 */
[--C-:B-1----:R-:W-:Y:S01]  /*a270*/  FFMA.FTZ R4, R22, c[0x0][0x2d0], -R105.reuse ;  /* 0x0000b40016047a23 */ /* 0x102fe20000010869 */
[----:B--2---:R-:W-:Y:S02]  /*a280*/  MOV R141, R116 ;  /* 0x00000074008d7202 */ /* 0x004fe40000000f00 */
[----:B------:R-:W-:Y:S05]  /*a290*/  MOV R116, R58 ;  /* 0x0000003a00747202 */ /* 0x000fea0000000f00 */
[----:B------:R1:W-:Y:S01]  /*a2a0*/  MUFU.EX2 R82, R4 ;  /* 0x0000000400527308 */ /* 0x0003e20000000800 */
[----:B------:R-:W-:Y:S02]  /*a2b0*/  FMUL.FTZ R58, R0, R174 ;  /* 0x000000ae003a7220 */ /* 0x000fe40000410000 */
[----:B-1----:R-:W-:Y:S07]  /*a2c0*/  FFMA.FTZ R4, R23, c[0x0][0x2d0], -R105 ;  /* 0x0000b40017047a23 */ /* 0x002fee0000010869 */
[----:B------:R1:W2:Y:S02]  /*a2d0*/  MUFU.EX2 R94, R4 ;  /* 0x00000004005e7308 */ /* 0x0002a40000000800 */
[----:B-1----:R-:W-:Y:S05]  /*a2e0*/  @P1 SHF.R.S32.HI R4, RZ, 0x1f, R242 ;  /* 0x0000001fff041819 */ /* 0x002fea00000114f2 */
[----:B------:R-:W-:Y:S02]  /*a2f0*/  @P1 IMAD R6, R4, c[0x0][0x1e0], RZ ;  /* 0x0000780004061a24 */ /* 0x000fe400078e02ff */
[C---:B------:R-:W-:Y:S04]  /*a300*/  @P1 IMAD.WIDE.U32 R4, R242.reuse, c[0x0][0x1e0], RZ ;  /* 0x00007800f2041a25 */ /* 0x040fe800078e00ff */
[----:B------:R-:W-:Y:S01]  /*a310*/  @P1 IMAD R8, R242, c[0x0][0x1e4], R6 ;  /* 0x00007900f2081a24 */ /* 0x000fe200078e0206 */
[----:B------:R-:W-:Y:S02]  /*a320*/  @P1 MOV R6, R38 ;  /* 0x0000002600061202 */ /* 0x000fe40000000f00 */
[----:B------:R-:W-:Y:S02]  /*a330*/  MOV R38, c[0x0][0x1e0] ;  /* 0x0000780000267a02 */ /* 0x000fe40000000f00 */
[----:B------:R-:W-:Y:S01]  /*a340*/  @P1 IADD3 R5, R5, R8, RZ ;  /* 0x0000000805051210 */ /* 0x000fe20007ffe0ff */
[----:B------:R-:W-:Y:S01]  /*a350*/  @P1 IMAD.WIDE.U32 R6, R4, 0x70, R6 ;  /* 0x0000007004061825 */ /* 0x000fe200078e0006 */
[C---:B------:R-:W-:Y:S02]  /*a360*/  @P1 SHF.L.U32 R15, R38.reuse, 0x5, RZ ;  /* 0x00000005260f1819 */ /* 0x040fe400000006ff */
[----:B------:R-:W-:Y:S01]  /*a370*/  @P1 SHF.L.U64.HI R14, R38, 0x5, R39 ;  /* 0x00000005260e1819 */ /* 0x000fe20000010227 */
[----:B------:R-:W-:Y:S01]  /*a380*/  @P1 IMAD R5, R5, 0x70, RZ ;  /* 0x0000007005051824 */ /* 0x000fe200078e02ff */
[----:B------:R-:W-:Y:S01]  /*a390*/  @P1 LEA R4, P3, R6, c[0x0][0x1c8], 0x1 ;  /* 0x0000720006041a11 */ /* 0x000fe200078608ff */
[--C-:B------:R-:W-:Y:S02]  /*a3a0*/  FFMA.FTZ R8, R24, c[0x0][0x2d0], -R106.reuse ;  /* 0x0000b40018087a23 */ /* 0x100fe4000001086a */
[----:B------:R-:W-:Y:S01]  /*a3b0*/  FFMA.FTZ R24, R201, c[0x0][0x2d0], -R105 ;  /* 0x0000b400c9187a23 */ /* 0x000fe20000010869 */
[----:B------:R-:W-:Y:S01]  /*a3c0*/  @P1 IADD3 R5, R7, R5, RZ ;  /* 0x0000000507051210 */ /* 0x000fe20007ffe0ff */
[----:B------:R1:W-:Y:S01]  /*a3d0*/  MUFU.EX2 R32, R8 ;  /* 0x0000000800207308 */ /* 0x0003e20000000800 */
[----:B------:R-:W-:Y:S02]  /*a3e0*/  MOV R201, R252 ;  /* 0x000000fc00c97202 */ /* 0x000fe40000000f00 */
[----:B------:R-:W-:Y:S01]  /*a3f0*/  @P1 LEA.HI.X R5, R6, c[0x0][0x1cc], R5, 0x1, P3 ;  /* 0x0000730006051a11 */ /* 0x000fe200018f0c05 */
[--C-:B------:R-:W-:Y:S02]  /*a400*/  FFMA.FTZ R6, R28, c[0x0][0x2d0], -R106.reuse ;  /* 0x0000b4001c067a23 */ /* 0x100fe4000001086a */
[----:B------:R-:W-:Y:S02]  /*a410*/  FFMA.FTZ R28, R50, c[0x0][0x2d0], -R105 ;  /* 0x0000b400321c7a23 */ /* 0x000fe40000010869 */
[----:B------:R3:W-:Y:S01]  /*a420*/  @P1 LDGSTS.E.BYPASS.LTC128B.128 [R241+0x3900], [R4.64], !P0 ;  /* 0x0390000004f11fae */ /* 0x0007e2000c101d48 */
[----:B------:R-:W-:Y:S01]  /*a430*/  FMUL.FTZ R50, R72, R166 ;  /* 0x000000a648327220 */ /* 0x000fe20000410000 */
[----:B------:R4:W-:Y:S01]  /*a440*/  MUFU.EX2 R35, R6 ;  /* 0x0000000600237308 */ /* 0x0009e20000000800 */
[-C--:B-1----:R-:W-:Y:S04]  /*a450*/  @P1 IADD3 R8, P2, R4, R15.reuse, RZ ;  /* 0x0000000f04081210 */ /* 0x082fe80007f5e0ff */
[-C--:B------:R-:W-:Y:S02]  /*a460*/  @P1 IADD3.X R9, R5, R14.reuse, RZ, P2, !PT ;  /* 0x0000000e05091210 */ /* 0x080fe400017fe4ff */
[-C--:B------:R-:W-:Y:S03]  /*a470*/  @P1 IADD3 R12, P4, R8, R15.reuse, RZ ;  /* 0x0000000f080c1210 */ /* 0x080fe60007f9e0ff */
[----:B------:R1:W-:Y:S01]  /*a480*/  @P1 LDGSTS.E.BYPASS.LTC128B.128 [R241+0x4100], [R8.64], !P0 ;  /* 0x0410000008f11fae */ /* 0x0003e2000c101d48 */
[-C--:B------:R-:W-:Y:S01]  /*a490*/  @P1 IADD3.X R13, R9, R14.reuse, RZ, P4, !PT ;  /* 0x0000000e090d1210 */ /* 0x080fe200027fe4ff */
[--C-:B---3--:R-:W-:Y:S01]  /*a4a0*/  FFMA.FTZ R4, R29, c[0x0][0x2d0], -R106.reuse ;  /* 0x0000b4001d047a23 */ /* 0x108fe2000001086a */
[----:B------:R-:W-:Y:S01]  /*a4b0*/  @P1 IADD3 R10, P3, R12, R15, RZ ;  /* 0x0000000f0c0a1210 */ /* 0x000fe20007f7e0ff */
[----:B------:R-:W-:Y:S02]  /*a4c0*/  FMUL.FTZ R29, R69, R145 ;  /* 0x00000091451d7220 */ /* 0x000fe40000410000 */
[----:B------:R3:W2:Y:S01]  /*a4d0*/  MUFU.EX2 R33, R4 ;  /* 0x0000000400217308 */ /* 0x0006a20000000800 */
[-C--:B------:R-:W-:Y:S01]  /*a4e0*/  @P1 IADD3.X R11, R13, R14.reuse, RZ, P3, !PT ;  /* 0x0000000e0d0b1210 */ /* 0x080fe20001ffe4ff */
[----:B------:R2:W-:Y:S01]  /*a4f0*/  @P1 LDGSTS.E.BYPASS.LTC128B.128 [R241+0x4900], [R12.64], !P0 ;  /* 0x049000000cf11fae */ /* 0x0005e2000c101d48 */
[-C--:B----4-:R-:W-:Y:S04]  /*a500*/  @P1 IADD3 R6, P2, R10, R15.reuse, RZ ;  /* 0x0000000f0a061210 */ /* 0x090fe80007f5e0ff */
[----:B------:R-:W-:Y:S03]  /*a510*/  @P1 IADD3.X R7, R11, R14, RZ, P2, !PT ;  /* 0x0000000e0b071210 */ /* 0x000fe600017fe4ff */
[----:B------:R4:W-:Y:S08]  /*a520*/  @P1 LDGSTS.E.BYPASS.LTC128B.128 [R241+0x5100], [R10.64], !P0 ;  /* 0x051000000af11fae */ /* 0x0009f0000c101d48 */
[----:B------:R4:W-:Y:S01]  /*a530*/  @P1 LDGSTS.E.BYPASS.LTC128B.128 [R241+0x5900], [R6.64], !P0 ;  /* 0x0590000006f11fae */ /* 0x0009e2000c101d48 */
[----:B-1----:R-:W-:Y:S02]  /*a540*/  FFMA.FTZ R9, R26, c[0x0][0x2d0], -R3 ;  /* 0x0000b4001a097a23 */ /* 0x002fe40000010803 */
[----:B------:R-:W-:Y:S01]  /*a550*/  FMUL.FTZ R26, R0, R142 ;  /* 0x0000008e001a7220 */ /* 0x000fe20000410000 */
[----:B---3--:R-:W-:Y:S01]  /*a560*/  @P1 IADD3 R4, P3, R6, R15, RZ ;  /* 0x0000000f06041210 */ /* 0x008fe20007f7e0ff */
[----:B------:R1:W-:Y:S01]  /*a570*/  MUFU.EX2 R195, R9 ;  /* 0x0000000900c37308 */ /* 0x0003e20000000800 */
[----:B------:R-:W-:Y:S02]  /*a580*/  MOV R142, R91 ;  /* 0x0000005b008e7202 */ /* 0x000fe40000000f00 */
[----:B------:R-:W-:Y:S01]  /*a590*/  @P1 IADD3.X R5, R7, R14, RZ, P3, !PT ;  /* 0x0000000e07051210 */ /* 0x000fe20001ffe4ff */
[----:B--2---:R-:W-:Y:S01]  /*a5a0*/  FFMA.FTZ R12, R48, c[0x0][0x2d0], -R103 ;  /* 0x0000b400300c7a23 */ /* 0x004fe20000010867 */
[----:B------:R-:W-:Y:S01]  /*a5b0*/  @P1 IADD3 R8, P2, R4, R15, RZ ;  /* 0x0000000f04081210 */ /* 0x000fe20007f5e0ff */
[----:B------:R-:W-:Y:S01]  /*a5c0*/  FMUL.FTZ R13, R69, R129 ;  /* 0x00000081450d7220 */ /* 0x000fe20000410000 */
[----:B------:R-:W-:Y:S01]  /*a5d0*/  MOV R129, R94 ;  /* 0x0000005e00817202 */ /* 0x000fe20000000f00 */
[----:B------:R2:W-:Y:S01]  /*a5e0*/  @P1 LDGSTS.E.BYPASS.LTC128B.128 [R241+0x6100], [R4.64], !P0 ;  /* 0x0610000004f11fae */ /* 0x0005e2000c101d48 */
[C---:B------:R-:W-:Y:S01]  /*a5f0*/  FMUL.FTZ R15, R0.reuse, R131 ;  /* 0x00000083000f7220 */ /* 0x040fe20000410000 */
[----:B------:R-:W-:Y:S01]  /*a600*/  MOV R131, R83 ;  /* 0x0000005300837202 */ /* 0x000fe20000000f00 */
[--C-:B------:R-:W-:Y:S02]  /*a610*/  FFMA.FTZ R48, R45, c[0x0][0x2d0], -R106.reuse ;  /* 0x0000b4002d307a23 */ /* 0x100fe4000001086a */
[C---:B----4-:R-:W-:Y:S01]  /*a620*/  FMUL.FTZ R10, R0.reuse, R122 ;  /* 0x0000007a000a7220 */ /* 0x050fe20000410000 */
[----:B------:R-:W-:Y:S01]  /*a630*/  MOV R122, R95 ;  /* 0x0000005f007a7202 */ /* 0x000fe20000000f00 */
[----:B------:R-:W-:Y:S01]  /*a640*/  FMUL.FTZ R11, R0, R123 ;  /* 0x0000007b000b7220 */ /* 0x000fe20000410000 */
[----:B------:R-:W-:Y:S01]  /*a650*/  MOV R123, R34 ;  /* 0x00000022007b7202 */ /* 0x000fe20000000f00 */
[C---:B------:R-:W-:Y:S01]  /*a660*/  FMUL.FTZ R34, R72.reuse, R150 ;  /* 0x0000009648227220 */ /* 0x040fe20000410000 */
[----:B------:R-:W-:Y:S01]  /*a670*/  MOV R150, R218 ;  /* 0x000000da00967202 */ /* 0x000fe20000000f00 */
[----:B------:R-:W-:Y:S01]  /*a680*/  FMUL.FTZ R45, R69, R161 ;  /* 0x000000a1452d7220 */ /* 0x000fe20000410000 */
[----:B------:R-:W-:Y:S01]  /*a690*/  MOV R161, R85 ;  /* 0x0000005500a17202 */ /* 0x000fe20000000f00 */
[--C-:B------:R-:W-:Y:S02]  /*a6a0*/  FFMA.FTZ R6, R27, c[0x0][0x2d0], -R3.reuse ;  /* 0x0000b4001b067a23 */ /* 0x100fe40000010803 */
[----:B------:R-:W-:Y:S01]  /*a6b0*/  FMUL.FTZ R7, R72, R127 ;  /* 0x0000007f48077220 */ /* 0x000fe20000410000 */
[----:B-1----:R-:W-:Y:S01]  /*a6c0*/  @P1 IADD3.X R9, R5, R14, RZ, P2, !PT ;  /* 0x0000000e05091210 */ /* 0x002fe200017fe4ff */
[----:B------:R1:W-:Y:S01]  /*a6d0*/  MUFU.EX2 R194, R6 ;  /* 0x0000000600c27308 */ /* 0x0003e20000000800 */
[C---:B------:R-:W-:Y:S01]  /*a6e0*/  FMUL.FTZ R14, R0.reuse, R130 ;  /* 0x00000082000e7220 */ /* 0x040fe20000410000 */
[----:B------:R-:W-:Y:S01]  /*a6f0*/  MOV R130, R33 ;  /* 0x0000002100827202 */ /* 0x000fe20000000f00 */
[C---:B------:R-:W-:Y:S01]  /*a700*/  FMUL.FTZ R27, R0.reuse, R143 ;  /* 0x0000008f001b7220 */ /* 0x040fe20000410000 */
[----:B------:R3:W-:Y:S01]  /*a710*/  @P1 LDGSTS.E.BYPASS.LTC128B.128 [R241+0x6900], [R8.64], !P0 ;  /* 0x0690000008f11fae */ /* 0x0007e2000c101d48 */
[C---:B------:R-:W-:Y:S01]  /*a720*/  FMUL.FTZ R33, R73.reuse, R149 ;  /* 0x0000009549217220 */ /* 0x040fe20000410000 */
[----:B------:R-:W-:Y:S01]  /*a730*/  MOV R143, R43 ;  /* 0x0000002b008f7202 */ /* 0x000fe20000000f00 */
[----:B------:R-:W-:Y:S01]  /*a740*/  FMUL.FTZ R43, R0, R159 ;  /* 0x0000009f002b7220 */ /* 0x000fe20000410000 */
[----:B------:R-:W-:Y:S01]  /*a750*/  MOV R149, R86 ;  /* 0x0000005600957202 */ /* 0x000fe20000000f00 */
[--C-:B--2---:R-:W-:Y:S01]  /*a760*/  FFMA.FTZ R4, R30, c[0x0][0x2d0], -R3.reuse ;  /* 0x0000b4001e047a23 */ /* 0x104fe20000010803 */
[----:B------:R2:W-:Y:S02]  /*a770*/  MUFU.EX2 R127, R24 ;  /* 0x00000018007f7308 */ /* 0x0005e40000000800 */
[----:B------:R-:W4:Y:S01]  /*a780*/  LDSM.16.MT88.4 R20, [R224+0x100] ;  /* 0x00010000e014783b */ /* 0x000f220000004200 */
[----:B------:R-:W-:Y:S01]  /*a790*/  FMUL.FTZ R5, R73, R125 ;  /* 0x0000007d49057220 */ /* 0x000fe20000410000 */
[----:B------:R-:W-:Y:S01]  /*a7a0*/  MOV R125, R35 ;  /* 0x00000023007d7202 */ /* 0x000fe20000000f00 */
[----:B------:R-:W-:Y:S01]  /*a7b0*/  FMUL.FTZ R30, R0, R146 ;  /* 0x00000092001e7220 */ /* 0x000fe20000410000 */
[----:B------:R-:W-:Y:S01]  /*a7c0*/  MOV R159, R90 ;  /* 0x0000005a009f7202 */ /* 0x000fe20000000f00 */
[----:B------:R-:W-:Y:S01]  /*a7d0*/  FMUL.FTZ R35, R72, R151 ;  /* 0x0000009748237220 */ /* 0x000fe20000410000 */
[----:B------:R-:W-:Y:S01]  /*a7e0*/  MOV R151, R59 ;  /* 0x0000003b00977202 */ /* 0x000fe20000000f00 */
[----:B------:R-:W-:Y:S01]  /*a7f0*/  FMUL.FTZ R59, R0, R175 ;  /* 0x000000af003b7220 */ /* 0x000fe20000410000 */
[----:B------:R-:W-:Y:S01]  /*a800*/  LDSM.16.MT88.4 R52, [R225+0x100] ;  /* 0x00010000e134783b */ /* 0x000fe20000004200 */
[----:B------:R4:W-:Y:S01]  /*a810*/  MUFU.EX2 R196, R4 ;  /* 0x0000000400c47308 */ /* 0x0009e20000000800 */
[----:B------:R-:W-:Y:S01]  /*a820*/  MOV R166, R161 ;  /* 0x000000a100a67202 */ /* 0x000fe20000000f00 */
[----:B-1----:R-:W-:Y:S01]  /*a830*/  FMUL.FTZ R6, R72, R126 ;  /* 0x0000007e48067220 */ /* 0x002fe20000410000 */
[----:B------:R-:W-:Y:S02]  /*a840*/  MOV R126, R214 ;  /* 0x000000d6007e7202 */ /* 0x000fe40000000f00 */
[----:B------:R-:W-:Y:S02]  /*a850*/  MOV R161, R118 ;  /* 0x0000007600a17202 */ /* 0x000fe40000000f00 */
[----:B------:R-:W0:Y:S01]  /*a860*/  LDGDEPBAR ;  /* 0x00000000000079af */ /* 0x000e220000000000 */
[----:B------:R-:W-:Y:S01]  /*a870*/  MOV R118, R215 ;  /* 0x000000d700767202 */ /* 0x000fe20000000f00 */
[C---:B---3--:R-:W-:Y:S02]  /*a880*/  FMUL.FTZ R8, R69.reuse, R120 ;  /* 0x0000007845087220 */ /* 0x048fe40000410000 */
[C---:B------:R-:W-:Y:S01]  /*a890*/  FMUL.FTZ R9, R69.reuse, R121 ;  /* 0x0000007945097220 */ /* 0x040fe20000410000 */
[----:B------:R1:W-:Y:S01]  /*a8a0*/  MUFU.EX2 R120, R12 ;  /* 0x0000000c00787308 */ /* 0x0003e20000000800 */
[----:B--2---:R-:W-:Y:S01]  /*a8b0*/  FMUL.FTZ R24, R69, R140 ;  /* 0x0000008c45187220 */ /* 0x004fe20000410000 */
[----:B------:R-:W-:Y:S02]  /*a8c0*/  MOV R140, R117 ;  /* 0x00000075008c7202 */ /* 0x000fe40000000f00 */
[----:B------:R-:W-:Y:S06]  /*a8d0*/  MOV R117, R217 ;  /* 0x000000d900757202 */ /* 0x000fec0000000f00 */
[----:B------:R2:W-:Y:S01]  /*a8e0*/  MUFU.EX2 R121, R28 ;  /* 0x0000001c00797308 */ /* 0x0005e20000000800 */
[----:B----4-:R-:W-:Y:S02]  /*a8f0*/  FFMA.FTZ R4, R31, c[0x0][0x2d0], -R3 ;  /* 0x0000b4001f047a23 */ /* 0x010fe40000010803 */
[----:B------:R-:W-:Y:S07]  /*a900*/  FMUL.FTZ R31, R0, R147 ;  /* 0x00000093001f7220 */ /* 0x000fee0000410000 */
[----:B------:R3:W-:Y:S01]  /*a910*/  MUFU.EX2 R197, R4 ;  /* 0x0000000400c57308 */ /* 0x0007e20000000800 */
[C---:B-1----:R-:W-:Y:S09]  /*a920*/  FMUL.FTZ R12, R69.reuse, R128 ;  /* 0x00000080450c7220 */ /* 0x042ff20000410000 */
[----:B------:R-:W-:Y:S01]  /*a930*/  MUFU.EX2 R217, R92 ;  /* 0x0000005c00d97308 */ /* 0x000fe20000000800 */
[----:B--2---:R-:W-:Y:S02]  /*a940*/  FMUL.FTZ R28, R69, R144 ;  /* 0x00000090451c7220 */ /* 0x004fe40000410000 */
[--C-:B---3--:R-:W-:Y:S07]  /*a950*/  FFMA.FTZ R4, R36, c[0x0][0x2d0], -R103.reuse ;  /* 0x0000b40024047a23 */ /* 0x108fee0000010867 */
[----:B------:R1:W2:Y:S02]  /*a960*/  MUFU.EX2 R57, R4 ;  /* 0x0000000400397308 */ /* 0x0002a40000000800 */
[----:B-1----:R-:W-:Y:S01]  /*a970*/  FFMA.FTZ R4, R37, c[0x0][0x2d0], -R103 ;  /* 0x0000b40025047a23 */ /* 0x002fe20000010867 */
[----:B--2---:R-:W-:Y:S01]  /*a980*/  MOV R128, R57 ;  /* 0x0000003900807202 */ /* 0x004fe20000000f00 */
[----:B------:R-:W1:Y:S01]  /*a990*/  LDSM.16.MT88.4 R36, [R227+0x100] ;  /* 0x00010000e324783b */ /* 0x000e620000004200 */
[----:B------:R-:W-:Y:S05]  /*a9a0*/  FMUL.FTZ R57, R69, R173 ;  /* 0x000000ad45397220 */ /* 0x000fea0000410000 */
[----:B------:R2:W3:Y:S02]  /*a9b0*/  MUFU.EX2 R47, R4 ;  /* 0x00000004002f7308 */ /* 0x0004e40000000800 */
[C---:B--2---:R-:W-:Y:S01]  /*a9c0*/  FMUL.FTZ R4, R73.reuse, R124 ;  /* 0x0000007c49047220 */ /* 0x044fe20000410000 */
[----:B---3--:R-:W-:Y:S01]  /*a9d0*/  MOV R146, R47 ;  /* 0x0000002f00927202 */ /* 0x008fe20000000f00 */
[----:B------:R-:W-:Y:S06]  /*a9e0*/  FMUL.FTZ R47, R0, R163 ;  /* 0x000000a3002f7220 */ /* 0x000fec0000410000 */
[----:B------:R2:W-:Y:S01]  /*a9f0*/  MUFU.EX2 R124, R16 ;  /* 0x00000010007c7308 */ /* 0x0005e20000000800 */
[----:B------:R-:W-:Y:S01]  /*aa00*/  MOV R163, R245 ;  /* 0x000000f500a37202 */ /* 0x000fe20000000f00 */
[-C--:B------:R-:W-:Y:S08]  /*aa10*/  HMMA.16816.F32 R4, R76, R20.reuse, R4 ;  /* 0x000000144c04723c */ /* 0x080ff00000001804 */
[----:B------:R3:W-:Y:S01]  /*aa20*/  MUFU.EX2 R245, R48 ;  /* 0x0000003000f57308 */ /* 0x0007e20000000800 */
[C---:B------:R-:W-:Y:S07]  /*aa30*/  HMMA.16816.F32 R8, R64.reuse, R20, R8 ;  /* 0x000000144008723c */ /* 0x040fee0000001808 */
[----:B------:R-:W-:Y:S01]  /*aa40*/  FFMA.FTZ R20, R200, c[0x0][0x2d0], -R105 ;  /* 0x0000b400c8147a23 */ /* 0x000fe20000010869 */
[-C--:B------:R-:W-:Y:S03]  /*aa50*/  HMMA.16816.F32 R12, R64, R22.reuse, R12 ;  /* 0x00000016400c723c */ /* 0x080fe6000000180c */
[----:B------:R4:W1:Y:S01]  /*aa60*/  MUFU.EX2 R56, R20 ;  /* 0x0000001400387308 */ /* 0x0008620000000800 */
[C---:B--2---:R-:W-:Y:S01]  /*aa70*/  FMUL.FTZ R16, R73.reuse, R132 ;  /* 0x0000008449107220 */ /* 0x044fe20000410000 */
[----:B------:R-:W-:Y:S01]  /*aa80*/  MOV R132, R84 ;  /* 0x0000005400847202 */ /* 0x000fe20000000f00 */
[C---:B------:R-:W-:Y:S01]  /*aa90*/  FMUL.FTZ R21, R73.reuse, R137 ;  /* 0x0000008949157220 */ /* 0x040fe20000410000 */
[----:B------:R-:W-:Y:S02]  /*aaa0*/  MOV R137, R82 ;  /* 0x0000005200897202 */ /* 0x000fe40000000f00 */
[----:B------:R-:W-:Y:S02]  /*aab0*/  MOV R200, R219 ;  /* 0x000000db00c87202 */ /* 0x000fe40000000f00 */
[C---:B------:R-:W-:Y:S04]  /*aac0*/  HMMA.16816.F32 R16, R76.reuse, R22, R16 ;  /* 0x000000164c10723c */ /* 0x040fe80000001810 */
[----:B---3--:R-:W-:Y:S01]  /*aad0*/  FMUL.FTZ R48, R73, R164 ;  /* 0x000000a449307220 */ /* 0x008fe20000410000 */
[----:B------:R-:W-:Y:S02]  /*aae0*/  MOV R164, R159 ;  /* 0x0000009f00a47202 */ /* 0x000fe40000000f00 */
[C---:B------:R-:W-:Y:S01]  /*aaf0*/  FMUL.FTZ R22, R72.reuse, R138 ;  /* 0x0000008a48167220 */ /* 0x040fe20000410000 */
[----:B------:R-:W-:Y:S01]  /*ab00*/  MOV R138, R81 ;  /* 0x00000051008a7202 */ /* 0x000fe20000000f00 */
[C---:B------:R-:W-:Y:S01]  /*ab10*/  FMUL.FTZ R23, R72.reuse, R139 ;  /* 0x0000008b48177220 */ /* 0x040fe20000410000 */
[----:B------:R-:W2:Y:S02]  /*ab20*/  LDSM.16.MT88.4 R80, [R226+0x100] ;  /* 0x00010000e250783b */ /* 0x000ea40000004200 */
[----:B------:R-:W-:Y:S01]  /*ab30*/  MOV R139, R60 ;  /* 0x0000003c008b7202 */ /* 0x000fe20000000f00 */
[----:B------:R-:W-:Y:S02]  /*ab40*/  FFMA.FTZ R60, R207, c[0x0][0x2d0], -R3 ;  /* 0x0000b400cf3c7a23 */ /* 0x000fe40000010803 */
[----:B----4-:R-:W-:Y:S01]  /*ab50*/  FMUL.FTZ R20, R73, R136 ;  /* 0x0000008849147220 */ /* 0x010fe20000410000 */
[----:B------:R-:W-:Y:S01]  /*ab60*/  MOV R136, R32 ;  /* 0x0000002000887202 */ /* 0x000fe20000000f00 */
[----:B------:R-:W-:Y:S01]  /*ab70*/  FFMA.FTZ R32, R51, c[0x0][0x2d0], -R105 ;  /* 0x0000b40033207a23 */ /* 0x000fe20000010869 */
[----:B-1----:R-:W-:Y:S01]  /*ab80*/  MOV R147, R56 ;  /* 0x0000003800937202 */ /* 0x002fe20000000f00 */
[--C-:B------:R-:W-:Y:S02]  /*ab90*/  FFMA.FTZ R56, R205, c[0x0][0x2d0], -R3.reuse ;  /* 0x0000b400cd387a23 */ /* 0x100fe40000010803 */
[----:B------:R1:W3:Y:S01]  /*aba0*/  MUFU.EX2 R252, R32 ;  /* 0x0000002000fc7308 */ /* 0x0002e20000000800 */
[-C--:B------:R-:W-:Y:S03]  /*abb0*/  HMMA.16816.F32 R20, R76, R36.reuse, R20 ;  /* 0x000000244c14723c */ /* 0x080fe60000001814 */
[----:B------:R-:W-:Y:S01]  /*abc0*/  FMUL.FTZ R51, R72, R167 ;  /* 0x000000a748337220 */ /* 0x000fe20000410000 */
[----:B------:R-:W-:Y:S02]  /*abd0*/  MOV R167, R162 ;  /* 0x000000a200a77202 */ /* 0x000fe40000000f00 */
[----:B------:R-:W-:Y:S02]  /*abe0*/  MOV R162, R240 ;  /* 0x000000f000a27202 */ /* 0x000fe40000000f00 */
[C---:B------:R-:W-:Y:S01]  /*abf0*/  HMMA.16816.F32 R24, R64.reuse, R36, R24 ;  /* 0x000000244018723c */ /* 0x040fe20000001818 */
[----:B------:R4:W5:Y:S06]  /*ac00*/  LDL.LU R240, [R1+0x68] ;  /* 0x0000680001f07983 */ /* 0x00096c0000300800 */
[--C-:B------:R-:W-:Y:S01]  /*ac10*/  FFMA.FTZ R36, R40, c[0x0][0x2d0], -R106.reuse ;  /* 0x0000b40028247a23 */ /* 0x100fe2000001086a */
[-C--:B------:R-:W-:Y:S03]  /*ac20*/  HMMA.16816.F32 R28, R64, R38.reuse, R28 ;  /* 0x00000026401c723c */ /* 0x080fe6000000181c */
[----:B------:R2:W-:Y:S01]  /*ac30*/  MUFU.EX2 R145, R36 ;  /* 0x0000002400917308 */ /* 0x0005e20000000800 */
[--C-:B------:R-:W-:Y:S02]  /*ac40*/  FFMA.FTZ R40, R41, c[0x0][0x2d0], -R106.reuse ;  /* 0x0000b40029287a23 */ /* 0x100fe4000001086a */
[C---:B------:R-:W-:Y:S02]  /*ac50*/  FMUL.FTZ R37, R73.reuse, R153 ;  /* 0x0000009949257220 */ /* 0x040fe40000410000 */
[----:B-1----:R-:W-:Y:S01]  /*ac60*/  FMUL.FTZ R32, R73, R148 ;  /* 0x0000009449207220 */ /* 0x002fe20000410000 */
[----:B------:R-:W-:Y:S02]  /*ac70*/  MOV R148, R89 ;  /* 0x0000005900947202 */ /* 0x000fe40000000f00 */
[----:B------:R-:W-:Y:S01]  /*ac80*/  LDSM.16.MT88.4 R88, [R227+0x900] ;  /* 0x00090000e358783b */ /* 0x000fe20000004200 */
[----:B------:R-:W-:Y:S01]  /*ac90*/  FMUL.FTZ R41, R69, R157 ;  /* 0x0000009d45297220 */ /* 0x000fe20000410000 */
[----:B------:R-:W-:Y:S01]  /*aca0*/  MOV R157, R87 ;  /* 0x00000057009d7202 */ /* 0x000fe20000000f00 */
[----:B------:R1:W-:Y:S01]  /*acb0*/  MUFU.EX2 R153, R60 ;  /* 0x0000003c00997308 */ /* 0x0003e20000000800 */
[C---:B------:R-:W-:Y:S04]  /*acc0*/  HMMA.16816.F32 R32, R76.reuse, R38, R32 ;  /* 0x000000264c20723c */ /* 0x040fe80000001820 */
[----:B------:R-:W3:Y:S03]  /*acd0*/  LDSM.16.MT88.4 R84, [R224+0x900] ;  /* 0x00090000e054783b */ /* 0x000ee60000004200 */
[C---:B------:R-:W-:Y:S01]  /*ace0*/  FMUL.FTZ R39, R72.reuse, R155 ;  /* 0x0000009b48277220 */ /* 0x040fe20000410000 */
[----:B------:R-:W-:Y:S01]  /*acf0*/  MOV R155, R246 ;  /* 0x000000f6009b7202 */ /* 0x000fe20000000f00 */
[----:B------:R-:W-:Y:S01]  /*ad00*/  FMUL.FTZ R38, R72, R154 ;  /* 0x0000009a48267220 */ /* 0x000fe20000410000 */
[----:B------:R4:W-:Y:S02]  /*ad10*/  MUFU.EX2 R246, R40 ;  /* 0x0000002800f67308 */ /* 0x0009e40000000800 */
[----:B--2---:R-:W-:Y:S07]  /*ad20*/  FMUL.FTZ R36, R73, R152 ;  /* 0x0000009849247220 */ /* 0x004fee0000410000 */
[-C--:B------:R-:W-:Y:S01]  /*ad30*/  HMMA.16816.F32 R36, R76, R52.reuse, R36 ;  /* 0x000000344c24723c */ /* 0x080fe20000001824 */
[----:B------:R2:W-:Y:S02]  /*ad40*/  MUFU.EX2 R154, R56 ;  /* 0x00000038009a7308 */ /* 0x0005e40000000800 */
[C---:B-1----:R-:W-:Y:S02]  /*ad50*/  FMUL.FTZ R60, R69.reuse, R176 ;  /* 0x000000b0453c7220 */ /* 0x042fe40000410000 */
[C---:B----4-:R-:W-:Y:S01]  /*ad60*/  FMUL.FTZ R40, R69.reuse, R156 ;  /* 0x0000009c45287220 */ /* 0x050fe20000410000 */
[----:B------:R-:W-:Y:S01]  /*ad70*/  MOV R156, R42 ;  /* 0x0000002a009c7202 */ /* 0x000fe20000000f00 */
[----:B------:R-:W-:Y:S01]  /*ad80*/  FMUL.FTZ R42, R0, R158 ;  /* 0x0000009e002a7220 */ /* 0x000fe20000410000 */
[----:B------:R-:W-:Y:S02]  /*ad90*/  MOV R158, R93 ;  /* 0x0000005d009e7202 */ /* 0x000fe40000000f00 */
[----:B------:R-:W1:Y:S02]  /*ada0*/  LDSM.16.MT88.4 R92, [R225+0x900] ;  /* 0x00090000e15c783b */ /* 0x000e640000004200 */
[----:B------:R-:W-:Y:S02]  /*adb0*/  MOV R160, R156 ;  /* 0x0000009c00a07202 */ /* 0x000fe40000000f00 */
[----:B------:R-:W-:Y:S01]  /*adc0*/  MOV R156, R155 ;  /* 0x0000009b009c7202 */ /* 0x000fe20000000f00 */
[C---:B------:R-:W-:Y:S04]  /*add0*/  HMMA.16816.F32 R40, R64.reuse, R52, R40 ;  /* 0x000000344028723c */ /* 0x040fe80000001828 */
[----:B------:R-:W-:Y:S01]  /*ade0*/  MOV R155, R234 ;  /* 0x000000ea009b7202 */ /* 0x000fe20000000f00 */
[----:B--2---:R-:W-:Y:S02]  /*adf0*/  FMUL.FTZ R56, R69, R172 ;  /* 0x000000ac45387220 */ /* 0x004fe40000410000 */
[--C-:B------:R-:W-:Y:S01]  /*ae00*/  FFMA.FTZ R52, R204, c[0x0][0x2d0], -R3.reuse ;  /* 0x0000b400cc347a23 */ /* 0x100fe20000010803 */
[-C--:B------:R-:W-:Y:S03]  /*ae10*/  HMMA.16816.F32 R44, R64, R54.reuse, R44 ;  /* 0x00000036402c723c */ /* 0x080fe6000000182c */
[----:B------:R2:W4:Y:S01]  /*ae20*/  MUFU.EX2 R144, R52 ;  /* 0x0000003400907308 */ /* 0x0005220000000800 */
[C---:B------:R-:W-:Y:S01]  /*ae30*/  FMUL.FTZ R53, R73.reuse, R169 ;  /* 0x000000a949357220 */ /* 0x040fe20000410000 */
[----:B------:R-:W-:Y:S02]  /*ae40*/  MOV R204, R166 ;  /* 0x000000a600cc7202 */ /* 0x000fe40000000f00 */
[----:B------:R-:W-:Y:S01]  /*ae50*/  MOV R166, R164 ;  /* 0x000000a400a67202 */ /* 0x000fe20000000f00 */
[C---:B------:R-:W-:Y:S04]  /*ae60*/  HMMA.16816.F32 R48, R76.reuse, R54, R48 ;  /* 0x000000364c30723c */ /* 0x040fe80000001830 */
[----:B------:R-:W-:Y:S03]  /*ae70*/  MOV R164, R162 ;  /* 0x000000a200a47202 */ /* 0x000fe60000000f00 */
[C---:B------:R-:W-:Y:S02]  /*ae80*/  FMUL.FTZ R54, R72.reuse, R170 ;  /* 0x000000aa48367220 */ /* 0x040fe40000410000 */
[----:B------:R-:W-:Y:S03]  /*ae90*/  FMUL.FTZ R55, R72, R171 ;  /* 0x000000ab48377220 */ /* 0x000fe60000410000 */
[C---:B--2---:R-:W-:Y:S07]  /*aea0*/  FMUL.FTZ R52, R73.reuse, R168 ;  /* 0x000000a849347220 */ /* 0x044fee0000410000 */
[-C--:B------:R-:W-:Y:S08]  /*aeb0*/  HMMA.16816.F32 R52, R76, R80.reuse, R52 ;  /* 0x000000504c34723c */ /* 0x080ff00000001834 */
[C---:B------:R-:W-:Y:S07]  /*aec0*/  HMMA.16816.F32 R56, R64.reuse, R80, R56 ;  /* 0x000000504038723c */ /* 0x040fee0000001838 */
[----:B------:R-:W-:Y:S01]  /*aed0*/  FFMA.FTZ R80, R210, c[0x0][0x2d0], -R3 ;  /* 0x0000b400d2507a23 */ /* 0x000fe20000010803 */
[-C--:B------:R-:W-:Y:S03]  /*aee0*/  HMMA.16816.F32 R60, R64, R82.reuse, R60 ;  /* 0x00000052403c723c */ /* 0x080fe6000000183c */
[----:B------:R2:W1:Y:S01]  /*aef0*/  MUFU.EX2 R152, R80 ;  /* 0x0000005000987308 */ /* 0x0004620000000800 */
[----:B------:R-:W-:Y:S03]  /*af00*/  F2FP.PACK_AB R81, R194, R195 ;  /* 0x000000c3c251723e */ /* 0x000fe600000000ff */
[C---:B------:R-:W-:Y:S02]  /*af10*/  FMUL.FTZ R64, R73.reuse, R180 ;  /* 0x000000b449407220 */ /* 0x040fe40000410000 */
[----:B------:R-:W-:Y:S03]  /*af20*/  FMUL.FTZ R65, R73, R181 ;  /* 0x000000b549417220 */ /* 0x000fe60000410000 */
[C---:B------:R-:W-:Y:S02]  /*af30*/  FMUL.FTZ R66, R72.reuse, R182 ;  /* 0x000000b648427220 */ /* 0x040fe40000410000 */
[----:B------:R-:W-:Y:S07]  /*af40*/  FMUL.FTZ R67, R72, R183 ;  /* 0x000000b748437220 */ /* 0x000fee0000410000 */
[----:B------:R-:W-:Y:S04]  /*af50*/  HMMA.16816.F32 R64, R76, R82, R64 ;  /* 0x000000524c40723c */ /* 0x000fe80000001840 */
[--C-:B--2---:R-:W-:Y:S03]  /*af60*/  FFMA.FTZ R80, R206, c[0x0][0x2d0], -R103.reuse ;  /* 0x0000b400ce507a23 */ /* 0x104fe60000010867 */
[----:B------:R-:W-:Y:S02]  /*af70*/  F2FP.PACK_AB R76, R131, R138 ;  /* 0x0000008a834c723e */ /* 0x000fe400000000ff */
[----:B------:R-:W-:Y:S01]  /*af80*/  F2FP.PACK_AB R78, R141, R122 ;  /* 0x0000007a8d4e723e */ /* 0x000fe200000000ff */
[----:B------:R2:W-:Y:S02]  /*af90*/  MUFU.EX2 R220, R80 ;  /* 0x0000005000dc7308 */ /* 0x0005e40000000800 */
[----:B------:R-:W-:Y:S02]  /*afa0*/  F2FP.PACK_AB R77, R129, R137 ;  /* 0x00000089814d723e */ /* 0x000fe400000000ff */
[----:B------:R-:W-:Y:S02]  /*afb0*/  F2FP.PACK_AB R79, R140, R126 ;  /* 0x0000007e8c4f723e */ /* 0x000fe400000000ff */
[----:B------:R-:W-:Y:S02]  /*afc0*/  F2FP.PACK_AB R82, R130, R125 ;  /* 0x0000007d8252723e */ /* 0x000fe400000000ff */
[----:B------:R-:W-:Y:S03]  /*afd0*/  F2FP.PACK_AB R83, R197, R196 ;  /* 0x000000c4c553723e */ /* 0x000fe600000000ff */
[-C--:B---3--:R-:W-:Y:S03]  /*afe0*/  HMMA.16816.F32 R4, R76, R84.reuse, R4 ;  /* 0x000000544c04723c */ /* 0x088fe60000001804 */
[--C-:B--2---:R-:W-:Y:S04]  /*aff0*/  FFMA.FTZ R80, R208, c[0x0][0x2d0], -R103.reuse ;  /* 0x0000b400d0507a23 */ /* 0x104fe80000010867 */
[----:B------:R2:W-:Y:S02]  /*b000*/  MUFU.EX2 R219, R80 ;  /* 0x0000005000db7308 */ /* 0x0005e40000000800 */
[----:B--2---:R-:W-:Y:S07]  /*b010*/  F2FP.PACK_AB R80, R123, R136 ;  /* 0x000000887b50723e */ /* 0x004fee00000000ff */
[C---:B------:R-:W-:Y:S07]  /*b020*/  HMMA.16816.F32 R8, R80.reuse, R84, R8 ;  /* 0x000000545008723c */ /* 0x040fee0000001808 */
[----:B------:R-:W-:Y:S01]  /*b030*/  FFMA.FTZ R84, R202, c[0x0][0x2d0], -R103 ;  /* 0x0000b400ca547a23 */ /* 0x000fe20000010867 */
[-C--:B------:R-:W-:Y:S03]  /*b040*/  HMMA.16816.F32 R12, R80, R86.reuse, R12 ;  /* 0x00000056500c723c */ /* 0x080fe6000000180c */
[----:B------:R2:W-:Y:S05]  /*b050*/  MUFU.EX2 R218, R84 ;  /* 0x0000005400da7308 */ /* 0x0005ea0000000800 */
[C---:B------:R-:W-:Y:S08]  /*b060*/  HMMA.16816.F32 R16, R76.reuse, R86, R16 ;  /* 0x000000564c10723c */ /* 0x040ff00000001810 */
[-C--:B------:R-:W-:Y:S08]  /*b070*/  HMMA.16816.F32 R20, R76, R88.reuse, R20 ;  /* 0x000000584c14723c */ /* 0x080ff00000001814 */
[C---:B------:R-:W-:Y:S04]  /*b080*/  HMMA.16816.F32 R24, R80.reuse, R88, R24 ;  /* 0x000000585018723c */ /* 0x040fe80000001818 */
[--C-:B--2---:R-:W-:Y:S03]  /*b090*/  FFMA.FTZ R84, R216, c[0x0][0x2d0], -R105.reuse ;  /* 0x0000b400d8547a23 */ /* 0x104fe60000010869 */
[--C-:B------:R-:W-:Y:S01]  /*b0a0*/  FFMA.FTZ R88, R211, c[0x0][0x2d0], -R105.reuse ;  /* 0x0000b400d3587a23 */ /* 0x100fe20000010869 */
[-C--:B------:R-:W-:Y:S01]  /*b0b0*/  HMMA.16816.F32 R28, R80, R90.reuse, R28 ;  /* 0x0000005a501c723c */ /* 0x080fe2000000181c */
[----:B------:R2:W-:Y:S07]  /*b0c0*/  MUFU.EX2 R214, R84 ;  /* 0x0000005400d67308 */ /* 0x0005ee0000000800 */
[C---:B------:R-:W-:Y:S03]  /*b0d0*/  HMMA.16816.F32 R32, R76.reuse, R90, R32 ;  /* 0x0000005a4c20723c */ /* 0x040fe60000001820 */
[----:B------:R3:W-:Y:S05]  /*b0e0*/  MUFU.EX2 R215, R88 ;  /* 0x0000005800d77308 */ /* 0x0007ea0000000800 */
[-C--:B-1----:R-:W-:Y:S08]  /*b0f0*/  HMMA.16816.F32 R36, R76, R92.reuse, R36 ;  /* 0x0000005c4c24723c */ /* 0x082ff00000001824 */
[C---:B------:R-:W-:Y:S04]  /*b100*/  HMMA.16816.F32 R40, R80.reuse, R92, R40 ;  /* 0x0000005c5028723c */ /* 0x040fe80000001828 */
[--C-:B--2---:R-:W-:Y:S01]  /*b110*/  FFMA.FTZ R84, R163, c[0x0][0x2d0], -R105.reuse ;  /* 0x0000b400a3547a23 */ /* 0x104fe20000010869 */
[----:B------:R-:W-:Y:S02]  /*b120*/  MOV R163, R158 ;  /* 0x0000009e00a37202 */ /* 0x000fe40000000f00 */
[----:B------:R-:W-:Y:S01]  /*b130*/  MOV R158, R233 ;  /* 0x000000e9009e7202 */ /* 0x000fe20000000f00 */
[-C--:B------:R-:W-:Y:S01]  /*b140*/  HMMA.16816.F32 R44, R80, R94.reuse, R44 ;  /* 0x0000005e502c723c */ /* 0x080fe2000000182c */
[----:B------:R1:W-:Y:S01]  /*b150*/  MUFU.EX2 R216, R84 ;  /* 0x0000005400d87308 */ /* 0x0003e20000000800 */
[----:B------:R2:W5:Y:S02]  /*b160*/  LDL.LU R233, [R1+0x64] ;  /* 0x0000640001e97983 */ /* 0x0005640000300800 */
[--C-:B---3--:R-:W-:Y:S01]  /*b170*/  FFMA.FTZ R88, R167, c[0x0][0x2d0], -R106.reuse ;  /* 0x0000b400a7587a23 */ /* 0x108fe2000001086a */
[----:B------:R-:W-:Y:S01]  /*b180*/  MOV R167, R165 ;  /* 0x000000a500a77202 */ /* 0x000fe20000000f00 */
[----:B------:R2:W5:Y:S01]  /*b190*/  LDL.LU R234, [R1+0x60] ;  /* 0x0000600001ea7983 */ /* 0x0005620000300800 */
[----:B------:R-:W-:Y:S01]  /*b1a0*/  MOV R165, R163 ;  /* 0x000000a300a57202 */ /* 0x000fe20000000f00 */
[C---:B------:R-:W-:Y:S04]  /*b1b0*/  HMMA.16816.F32 R48, R76.reuse, R94, R48 ;  /* 0x0000005e4c30723c */ /* 0x040fe80000001830 */
[----:B------:R-:W-:Y:S02]  /*b1c0*/  MOV R163, R155 ;  /* 0x0000009b00a37202 */ /* 0x000fe40000000f00 */
[----:B------:R3:W-:Y:S01]  /*b1d0*/  MUFU.EX2 R155, R88 ;  /* 0x00000058009b7308 */ /* 0x0007e20000000800 */
[----:B------:R-:W-:Y:S02]  /*b1e0*/  MOV R162, R158 ;  /* 0x0000009e00a27202 */ /* 0x000fe40000000f00 */
[----:B------:R-:W-:Y:S03]  /*b1f0*/  MOV R158, R151 ;  /* 0x00000097009e7202 */ /* 0x000fe60000000f00 */
[----:B------:R-:W-:Y:S02]  /*b200*/  MOV R151, R150 ;  /* 0x0000009600977202 */ /* 0x000fe40000000f00 */
[----:B------:R-:W-:Y:S02]  /*b210*/  MOV R205, R167 ;  /* 0x000000a700cd7202 */ /* 0x000fe40000000f00 */
[----:B------:R-:W-:Y:S01]  /*b220*/  MOV R167, R165 ;  /* 0x000000a500a77202 */ /* 0x000fe20000000f00 */
[----:B-1----:R-:W-:Y:S01]  /*b230*/  FFMA.FTZ R84, R209, c[0x0][0x2d0], -R105 ;  /* 0x0000b400d1547a23 */ /* 0x002fe20000010869 */
[----:B------:R-:W-:Y:S02]  /*b240*/  MOV R165, R163 ;  /* 0x000000a300a57202 */ /* 0x000fe40000000f00 */
[----:B------:R-:W-:Y:S01]  /*b250*/  MOV R163, R151 ;  /* 0x0000009700a37202 */ /* 0x000fe20000000f00 */
[----:B------:R1:W-:Y:S01]  /*b260*/  MUFU.EX2 R159, R84 ;  /* 0x00000054009f7308 */ /* 0x0003e20000000800 */
[----:B------:R-:W-:Y:S02]  /*b270*/  MOV R150, R200 ;  /* 0x000000c800967202 */ /* 0x000fe40000000f00 */
[----:B------:R-:W-:Y:S02]  /*b280*/  MOV R200, R119 ;  /* 0x0000007700c87202 */ /* 0x000fe40000000f00 */
[----:B------:R-:W-:Y:S01]  /*b290*/  MOV R151, R150 ;  /* 0x0000009600977202 */ /* 0x000fe20000000f00 */
[----:B------:R2:W5:Y:S01]  /*b2a0*/  LDL.LU R119, [R1+0x5c] ;  /* 0x00005c0001777983 */ /* 0x0005620000300800 */
[----:B------:R-:W-:Y:S01]  /*b2b0*/  MOV R150, R132 ;  /* 0x0000008400967202 */ /* 0x000fe20000000f00 */
[--C-:B---3--:R-:W-:Y:S01]  /*b2c0*/  FFMA.FTZ R88, R204, c[0x0][0x2d0], -R106.reuse ;  /* 0x0000b400cc587a23 */ /* 0x108fe2000001086a */
[----:B------:R-:W-:Y:S02]  /*b2d0*/  MOV R204, R166 ;  /* 0x000000a600cc7202 */ /* 0x000fe40000000f00 */
[----:B------:R-:W-:Y:S02]  /*b2e0*/  MOV R166, R164 ;  /* 0x000000a400a67202 */ /* 0x000fe40000000f00 */
[----:B------:R-:W-:Y:S02]  /*b2f0*/  MOV R164, R158 ;  /* 0x0000009e00a47202 */ /* 0x000fe40000000f00 */
[----:B------:R3:W-:Y:S01]  /*b300*/  MUFU.EX2 R158, R88 ;  /* 0x00000058009e7308 */ /* 0x0007e20000000800 */
[----:B------:R-:W-:Y:S02]  /*b310*/  MOV R132, R192 ;  /* 0x000000c000847202 */ /* 0x000fe40000000f00 */
[----:B------:R-:W-:Y:S02]  /*b320*/  MOV R192, R230 ;  /* 0x000000e600c07202 */ /* 0x000fe40000000f00 */
[----:B------:R2:W5:Y:S04]  /*b330*/  LDL.LU R230, [R1+0x58] ;  /* 0x0000580001e67983 */ /* 0x0005680000300800 */
[----:B-1----:R-:W1:Y:S01]  /*b340*/  LDSM.16.MT88.4 R84, [R226+0x900] ;  /* 0x00090000e254783b */ /* 0x002e620000004200 */
[--C-:B---3--:R-:W-:Y:S01]  /*b350*/  FFMA.FTZ R88, R205, c[0x0][0x2d0], -R106.reuse ;  /* 0x0000b400cd587a23 */ /* 0x108fe2000001086a */
[----:B------:R-:W-:Y:S02]  /*b360*/  MOV R205, R204 ;  /* 0x000000cc00cd7202 */ /* 0x000fe40000000f00 */
        /* <DEDUP_REMOVED lines=8> */
[----:B------:R3:W-:Y:S01]  /*b3f0*/  MUFU.EX2 R213, R88 ;  /* 0x0000005800d57308 */ /* 0x0007e20000000800 */
[-C--:B-1----:R-:W-:Y:S08]  /*b400*/  HMMA.16816.F32 R52, R76, R84.reuse, R52 ;  /* 0x000000544c34723c */ /* 0x082ff00000001834 */
[C---:B------:R-:W-:Y:S08]  /*b410*/  HMMA.16816.F32 R56, R80.reuse, R84, R56 ;  /* 0x000000545038723c */ /* 0x040ff00000001838 */
[-C--:B------:R-:W-:Y:S04]  /*b420*/  HMMA.16816.F32 R60, R80, R86.reuse, R60 ;  /* 0x00000056503c723c */ /* 0x080fe8000000183c */
[--C-:B---3--:R-:W-:Y:S01]  /*b430*/  FFMA.FTZ R88, R205, c[0x0][0x2d0], -R106.reuse ;  /* 0x0000b400cd587a23 */ /* 0x108fe2000001086a */
[----:B------:R-:W-:Y:S02]  /*b440*/  MOV R205, R204 ;  /* 0x000000cc00cd7202 */ /* 0x000fe40000000f00 */
[----:B------:R-:W-:Y:S01]  /*b450*/  MOV R204, R167 ;  /* 0x000000a700cc7202 */ /* 0x000fe20000000f00 */
[----:B------:R-:W-:Y:S04]  /*b460*/  HMMA.16816.F32 R64, R76, R86, R64 ;  /* 0x000000564c40723c */ /* 0x000fe80000001840 */
[----:B------:R-:W-:Y:S01]  /*b470*/  MOV R167, R166 ;  /* 0x000000a600a77202 */ /* 0x000fe20000000f00 */
[--C-:B------:R-:W-:Y:S01]  /*b480*/  FFMA.FTZ R92, R205, c[0x0][0x2d0], -R3.reuse ;  /* 0x0000b400cd5c7a23 */ /* 0x100fe20000010803 */
[----:B------:R-:W-:Y:S02]  /*b490*/  MOV R166, R165 ;  /* 0x000000a500a67202 */ /* 0x000fe40000000f00 */
[----:B------:R-:W-:Y:S04]  /*b4a0*/  MOV R165, R164 ;  /* 0x000000a400a57202 */ /* 0x000fe80000000f00 */
[----:B------:R-:W-:Y:S02]  /*b4b0*/  MOV R164, R163 ;  /* 0x000000a300a47202 */ /* 0x000fe40000000f00 */
[----:B------:R-:W-:Y:S01]  /*b4c0*/  MOV R205, R204 ;  /* 0x000000cc00cd7202 */ /* 0x000fe20000000f00 */
[----:B------:R1:W3:Y:S01]  /*b4d0*/  MUFU.EX2 R163, R88 ;  /* 0x0000005800a37308 */ /* 0x0002e20000000800 */
[----:B------:R-:W-:Y:S02]  /*b4e0*/  MOV R204, R167 ;  /* 0x000000a700cc7202 */ /* 0x000fe40000000f00 */
[----:B------:R-:W-:Y:S01]  /*b4f0*/  MOV R167, R166 ;  /* 0x000000a600a77202 */ /* 0x000fe20000000f00 */
[--C-:B------:R-:W-:Y:S01]  /*b500*/  FFMA.FTZ R84, R205, c[0x0][0x2d0], -R3.reuse ;  /* 0x0000b400cd547a23 */ /* 0x100fe20000010803 */
[----:B------:R-:W-:Y:S02]  /*b510*/  MOV R166, R165 ;  /* 0x000000a500a67202 */ /* 0x000fe40000000f00 */
[----:B------:R-:W-:Y:S02]  /*b520*/  MOV R165, R164 ;  /* 0x000000a400a57202 */ /* 0x000fe40000000f00 */
[----:B------:R-:W-:Y:S02]  /*b530*/  MOV R164, R157 ;  /* 0x0000009d00a47202 */ /* 0x000fe40000000f00 */
[----:B------:R2:W-:Y:S01]  /*b540*/  MUFU.EX2 R157, R92 ;  /* 0x0000005c009d7308 */ /* 0x0005e20000000800 */
[----:B------:R-:W-:Y:S02]  /*b550*/  MOV R205, R204 ;  /* 0x000000cc00cd7202 */ /* 0x000fe40000000f00 */
[----:B------:R-:W-:Y:S02]  /*b560*/  MOV R204, R167 ;  /* 0x000000a700cc7202 */ /* 0x000fe40000000f00 */
[----:B------:R-:W-:Y:S02]  /*b570*/  MOV R167, R166 ;  /* 0x000000a600a77202 */ /* 0x000fe40000000f00 */
[----:B------:R-:W-:Y:S02]  /*b580*/  MOV R166, R165 ;  /* 0x000000a500a67202 */ /* 0x000fe40000000f00 */
[----:B------:R-:W-:Y:S02]  /*b590*/  MOV R165, R164 ;  /* 0x000000a400a57202 */ /* 0x000fe40000000f00 */
[----:B------:R-:W-:Y:S01]  /*b5a0*/  MOV R164, R161 ;  /* 0x000000a100a47202 */ /* 0x000fe20000000f00 */
[----:B-1----:R-:W1:Y:S01]  /*b5b0*/  LDSM.16.MT88.4 R88, [R224+0x1100] ;  /* 0x00110000e058783b */ /* 0x002e620000004200 */
[----:B------:R3:W-:Y:S01]  /*b5c0*/  MUFU.EX2 R161, R84 ;  /* 0x0000005400a17308 */ /* 0x0007e20000000800 */
[----:B------:R-:W-:Y:S02]  /*b5d0*/  F2FP.PACK_AB R76, R146, R128 ;  /* 0x00000080924c723e */ /* 0x000fe400000000ff */
[----:B------:R-:W-:Y:S02]  /*b5e0*/  F2FP.PACK_AB R78, R124, R120 ;  /* 0x000000787c4e723e */ /* 0x000fe400000000ff */
[----:B------:R-:W-:Y:S02]  /*b5f0*/  F2FP.PACK_AB R77, R127, R147 ;  /* 0x000000937f4d723e */ /* 0x000fe400000000ff */
[----:B------:R-:W-:Y:S02]  /*b600*/  F2FP.PACK_AB R79, R252, R121 ;  /* 0x00000079fc4f723e */ /* 0x000fe400000000ff */
[----:B------:R-:W-:Y:S01]  /*b610*/  F2FP.PACK_AB R82, R245, R243 ;  /* 0x000000f3f552723e */ /* 0x000fe200000000ff */
[--C-:B--2---:R-:W-:Y:S01]  /*b620*/  FFMA.FTZ R92, R160, c[0x0][0x2d0], -R3.reuse ;  /* 0x0000b400a05c7a23 */ /* 0x104fe20000010803 */
[----:B------:R-:W-:Y:S02]  /*b630*/  MOV R160, R156 ;  /* 0x0000009c00a07202 */ /* 0x000fe40000000f00 */
[----:B----4-:R-:W-:Y:S01]  /*b640*/  F2FP.PACK_AB R81, R154, R144 ;  /* 0x000000909a51723e */ /* 0x010fe200000000ff */
[----:B------:R-:W2:Y:S01]  /*b650*/  MUFU.EX2 R156, R92 ;  /* 0x0000005c009c7308 */ /* 0x000ea20000000800 */
[----:B------:R-:W-:Y:S01]  /*b660*/  F2FP.PACK_AB R83, R152, R153 ;  /* 0x000000999853723e */ /* 0x000fe200000000ff */
[----:B------:R-:W-:Y:S08]  /*b670*/  FFMA.FTZ R80, R160, c[0x0][0x2d0], -R3 ;  /* 0x0000b400a0507a23 */ /* 0x000ff00000010803 */
[----:B------:R4:W2:Y:S01]  /*b680*/  MUFU.EX2 R160, R80 ;  /* 0x0000005000a07308 */ /* 0x0008a20000000800 */
[----:B---3--:R-:W3:Y:S01]  /*b690*/  LDSM.16.MT88.4 R84, [R227+0x1100] ;  /* 0x00110000e354783b */ /* 0x008ee20000004200 */
[-C--:B-1----:R-:W-:Y:S03]  /*b6a0*/  HMMA.16816.F32 R4, R76, R88.reuse, R4 ;  /* 0x000000584c04723c */ /* 0x082fe60000001804 */
[--C-:B----4-:R-:W-:Y:S01]  /*b6b0*/  FFMA.FTZ R80, R205, c[0x0][0x2d0], -R103.reuse ;  /* 0x0000b400cd507a23 */ /* 0x110fe20000010867 */
[----:B------:R-:W-:Y:S02]  /*b6c0*/  MOV R205, R204 ;  /* 0x000000cc00cd7202 */ /* 0x000fe40000000f00 */
[----:B------:R-:W-:Y:S02]  /*b6d0*/  MOV R204, R164 ;  /* 0x000000a400cc7202 */ /* 0x000fe40000000f00 */
[----:B------:R-:W-:Y:S01]  /*b6e0*/  MOV R164, R162 ;  /* 0x000000a200a47202 */ /* 0x000fe20000000f00 */
[--C-:B------:R-:W-:Y:S01]  /*b6f0*/  FFMA.FTZ R92, R205, c[0x0][0x2d0], -R103.reuse ;  /* 0x0000b400cd5c7a23 */ /* 0x100fe20000010867 */
[----:B------:R1:W-:Y:S10]  /*b700*/  MUFU.EX2 R162, R80 ;  /* 0x0000005000a27308 */ /* 0x0003f40000000800 */
[----:B------:R4:W-:Y:S01]  /*b710*/  MUFU.EX2 R211, R92 ;  /* 0x0000005c00d37308 */ /* 0x0009e20000000800 */
[----:B-1----:R-:W-:Y:S07]  /*b720*/  F2FP.PACK_AB R80, R246, R145 ;  /* 0x00000091f650723e */ /* 0x002fee00000000ff */
[C---:B------:R-:W-:Y:S01]  /*b730*/  HMMA.16816.F32 R8, R80.reuse, R88, R8 ;  /* 0x000000585008723c */ /* 0x040fe20000001808 */
[----:B----4-:R-:W1:Y:S06]  /*b740*/  LDSM.16.MT88.4 R92, [R225+0x1100] ;  /* 0x00110000e15c783b */ /* 0x010e6c0000004200 */
[----:B------:R-:W-:Y:S01]  /*b750*/  FFMA.FTZ R88, R166, c[0x0][0x2d0], -R103 ;  /* 0x0000b400a6587a23 */ /* 0x000fe20000010867 */
[-C--:B------:R-:W-:Y:S04]  /*b760*/  HMMA.16816.F32 R12, R80, R90.reuse, R12 ;  /* 0x0000005a500c723c */ /* 0x080fe8000000180c */
[----:B------:R-:W-:Y:S02]  /*b770*/  MOV R166, R165 ;  /* 0x000000a500a67202 */ /* 0x000fe40000000f00 */
[----:B------:R-:W-:Y:S02]  /*b780*/  MOV R165, R212 ;  /* 0x000000d400a57202 */ /* 0x000fe40000000f00 */
[C---:B------:R-:W-:Y:S01]  /*b790*/  HMMA.16816.F32 R16, R76.reuse, R90, R16 ;  /* 0x0000005a4c10723c */ /* 0x040fe20000001810 */
[----:B------:R4:W-:Y:S07]  /*b7a0*/  MUFU.EX2 R212, R88 ;  /* 0x0000005800d47308 */ /* 0x0009ee0000000800 */
[-C--:B---3--:R-:W-:Y:S08]  /*b7b0*/  HMMA.16816.F32 R20, R76, R84.reuse, R20 ;  /* 0x000000544c14723c */ /* 0x088ff00000001814 */
[C---:B------:R-:W-:Y:S07]  /*b7c0*/  HMMA.16816.F32 R24, R80.reuse, R84, R24 ;  /* 0x000000545018723c */ /* 0x040fee0000001818 */
[----:B------:R-:W-:Y:S01]  /*b7d0*/  FFMA.FTZ R84, R165, c[0x0][0x2d0], -R105 ;  /* 0x0000b400a5547a23 */ /* 0x000fe20000010869 */
[-C--:B------:R-:W-:Y:S03]  /*b7e0*/  HMMA.16816.F32 R28, R80, R86.reuse, R28 ;  /* 0x00000056501c723c */ /* 0x080fe6000000181c */
[----:B------:R3:W-:Y:S01]  /*b7f0*/  MUFU.EX2 R208, R84 ;  /* 0x0000005400d07308 */ /* 0x0007e20000000800 */
[----:B----4-:R-:W-:Y:S04]  /*b800*/  FFMA.FTZ R88, R204, c[0x0][0x2d0], -R103 ;  /* 0x0000b400cc587a23 */ /* 0x010fe80000010867 */
[C---:B------:R-:W-:Y:S05]  /*b810*/  HMMA.16816.F32 R32, R76.reuse, R86, R32 ;  /* 0x000000564c20723c */ /* 0x040fea0000001820 */
[----:B------:R4:W-:Y:S03]  /*b820*/  MUFU.EX2 R210, R88 ;  /* 0x0000005800d27308 */ /* 0x0009e60000000800 */
[-C--:B-1----:R-:W-:Y:S08]  /*b830*/  HMMA.16816.F32 R36, R76, R92.reuse, R36 ;  /* 0x0000005c4c24723c */ /* 0x082ff00000001824 */
[C---:B------:R-:W-:Y:S04]  /*b840*/  HMMA.16816.F32 R40, R80.reuse, R92, R40 ;  /* 0x0000005c5028723c */ /* 0x040fe80000001828 */
[--C-:B---3--:R-:W-:Y:S03]  /*b850*/  FFMA.FTZ R84, R164, c[0x0][0x2d0], -R105.reuse ;  /* 0x0000b400a4547a23 */ /* 0x108fe60000010869 */
[--C-:B------:R-:W-:Y:S01]  /*b860*/  FFMA.FTZ R92, R148, c[0x0][0x2d0], -R106.reuse ;  /* 0x0000b400945c7a23 */ /* 0x100fe2000001086a */
[-C--:B------:R-:W-:Y:S01]  /*b870*/  HMMA.16816.F32 R44, R80, R94.reuse, R44 ;  /* 0x0000005e502c723c */ /* 0x080fe2000000182c */
[----:B------:R1:W-:Y:S03]  /*b880*/  MUFU.EX2 R206, R84 ;  /* 0x0000005400ce7308 */ /* 0x0003e60000000800 */
[--C-:B----4-:R-:W-:Y:S04]  /*b890*/  FFMA.FTZ R88, R167, c[0x0][0x2d0], -R105.reuse ;  /* 0x0000b400a7587a23 */ /* 0x110fe80000010869 */
[C---:B------:R-:W-:Y:S03]  /*b8a0*/  HMMA.16816.F32 R48, R76.reuse, R94, R48 ;  /* 0x0000005e4c30723c */ /* 0x040fe60000001830 */
[----:B------:R3:W-:Y:S10]  /*b8b0*/  MUFU.EX2 R209, R88 ;  /* 0x0000005800d17308 */ /* 0x0007f40000000800 */
[----:B------:R4:W-:Y:S01]  /*b8c0*/  MUFU.EX2 R169, R92 ;  /* 0x0000005c00a97308 */ /* 0x0009e20000000800 */
[--C-:B-1----:R-:W-:Y:S09]  /*b8d0*/  FFMA.FTZ R84, R151, c[0x0][0x2d0], -R106.reuse ;  /* 0x0000b40097547a23 */ /* 0x102ff2000001086a */
[----:B------:R1:W-:Y:S01]  /*b8e0*/  MUFU.EX2 R205, R84 ;  /* 0x0000005400cd7308 */ /* 0x0003e20000000800 */
[----:B---3--:R-:W-:Y:S02]  /*b8f0*/  FFMA.FTZ R88, R166, c[0x0][0x2d0], -R105 ;  /* 0x0000b400a6587a23 */ /* 0x008fe40000010869 */
[----:B------:R-:W-:Y:S07]  /*b900*/  LDSM.16.MT88.4 R164, [R225+0x3100] ;  /* 0x00310000e1a4783b */ /* 0x000fee0000004200 */
[----:B------:R3:W-:Y:S01]  /*b910*/  MUFU.EX2 R207, R88 ;  /* 0x0000005800cf7308 */ /* 0x0007e20000000800 */
[----:B----4-:R-:W-:Y:S02]  /*b920*/  FFMA.FTZ R92, R143, c[0x0][0x2d0], -R3 ;  /* 0x0000b4008f5c7a23 */ /* 0x010fe40000010803 */
[----:B------:R-:W4:Y:S07]  /*b930*/  LDL.LU R143, [R1+0x1c] ;  /* 0x00001c00018f7983 */ /* 0x000f2e0000300800 */
[----:B------:R2:W-:Y:S01]  /*b940*/  MUFU.EX2 R168, R92 ;  /* 0x0000005c00a87308 */ /* 0x0005e20000000800 */
[--C-:B-1----:R-:W-:Y:S09]  /*b950*/  FFMA.FTZ R84, R150, c[0x0][0x2d0], -R106.reuse ;  /* 0x0000b40096547a23 */ /* 0x102ff2000001086a */
[----:B------:R1:W-:Y:S01]  /*b960*/  MUFU.EX2 R171, R84 ;  /* 0x0000005400ab7308 */ /* 0x0003e20000000800 */
[----:B---3--:R-:W3:Y:S01]  /*b970*/  LDSM.16.MT88.4 R88, [R226+0x1100] ;  /* 0x00110000e258783b */ /* 0x008ee20000004200 */
[----:B--2---:R-:W-:Y:S07]  /*b980*/  FFMA.FTZ R92, R142, c[0x0][0x2d0], -R103 ;  /* 0x0000b4008e5c7a23 */ /* 0x004fee0000010867 */
[----:B------:R-:W4:Y:S01]  /*b990*/  LDL.LU R142, [R1+0x18] ;  /* 0x00001800018e7983 */ /* 0x000f220000300800 */
[----:B------:R3:W-:Y:S01]  /*b9a0*/  MUFU.EX2 R204, R92 ;  /* 0x0000005c00cc7308 */ /* 0x0007e20000000800 */
[----:B-1----:R-:W-:Y:S01]  /*b9b0*/  FFMA.FTZ R84, R149, c[0x0][0x2d0], -R106 ;  /* 0x0000b40095547a23 */ /* 0x002fe2000001086a */
[----:B------:R-:W-:Y:S08]  /*b9c0*/  MOV R149, R110 ;  /* 0x0000006e00957202 */ /* 0x000ff00000000f00 */
[----:B------:R1:W1:Y:S01]  /*b9d0*/  MUFU.EX2 R170, R84 ;  /* 0x0000005400aa7308 */ /* 0x0002620000000800 */
[----:B---3--:R-:W-:Y:S01]  /*b9e0*/  LDSM.16.MT88.4 R92, [R225+0x1900] ;  /* 0x00190000e15c783b */ /* 0x008fe20000004200 */
[-C--:B------:R-:W-:Y:S08]  /*b9f0*/  HMMA.16816.F32 R52, R76, R88.reuse, R52 ;  /* 0x000000584c34723c */ /* 0x080ff00000001834 */
[C---:B------:R-:W-:Y:S01]  /*ba00*/  HMMA.16816.F32 R56, R80.reuse, R88, R56 ;  /* 0x000000585038723c */ /* 0x040fe20000001838 */
[----:B-1----:R-:W1:Y:S06]  /*ba10*/  LDSM.16.MT88.4 R84, [R224+0x1900] ;  /* 0x00190000e054783b */ /* 0x002e6c0000004200 */
[--C-:B------:R-:W-:Y:S01]  /*ba20*/  FFMA.FTZ R88, R201, c[0x0][0x2d0], -R3.reuse ;  /* 0x0000b400c9587a23 */ /* 0x100fe20000010803 */
[-C--:B------:R-:W-:Y:S04]  /*ba30*/  HMMA.16816.F32 R60, R80, R90.reuse, R60 ;  /* 0x0000005a503c723c */ /* 0x080fe8000000183c */
[----:B------:R-:W-:Y:S02]  /*ba40*/  MOV R201, R118 ;  /* 0x0000007600c97202 */ /* 0x000fe40000000f00 */
[----:B------:R3:W1:Y:S01]  /*ba50*/  MUFU.EX2 R118, R88 ;  /* 0x0000005800767308 */ /* 0x0006620000000800 */
[--C-:B------:R-:W-:Y:S01]  /*ba60*/  FFMA.FTZ R80, R117, c[0x0][0x2d0], -R3.reuse ;  /* 0x0000b40075507a23 */ /* 0x100fe20000010803 */
[----:B------:R-:W-:Y:S04]  /*ba70*/  HMMA.16816.F32 R64, R76, R90, R64 ;  /* 0x0000005a4c40723c */ /* 0x000fe80000001840 */
[----:B------:R-:W-:Y:S02]  /*ba80*/  F2FP.PACK_AB R82, R163, R213 ;  /* 0x000000d5a352723e */ /* 0x000fe400000000ff */
[----:B------:R-:W-:Y:S02]  /*ba90*/  F2FP.PACK_AB R81, R156, R157 ;  /* 0x0000009d9c51723e */ /* 0x000fe400000000ff */
[----:B------:R1:W-:Y:S01]  /*baa0*/  MUFU.EX2 R117, R80 ;  /* 0x0000005000757308 */ /* 0x0003e20000000800 */
[----:B------:R-:W-:Y:S03]  /*bab0*/  F2FP.PACK_AB R76, R219, R220 ;  /* 0x000000dcdb4c723e */ /* 0x000fe600000000ff */
[----:B------:R-:W-:Y:S02]  /*bac0*/  F2FP.PACK_AB R78, R218, R217 ;  /* 0x000000d9da4e723e */ /* 0x000fe400000000ff */
[----:B------:R-:W-:Y:S02]  /*bad0*/  F2FP.PACK_AB R77, R216, R214 ;  /* 0x000000d6d84d723e */ /* 0x000fe400000000ff */
[----:B------:R-:W-:Y:S02]  /*bae0*/  F2FP.PACK_AB R79, R215, R159 ;  /* 0x0000009fd74f723e */ /* 0x000fe400000000ff */
[----:B------:R-:W-:Y:S01]  /*baf0*/  F2FP.PACK_AB R83, R160, R161 ;  /* 0x000000a1a053723e */ /* 0x000fe200000000ff */
[----:B---3--:R-:W3:Y:S04]  /*bb00*/  LDSM.16.MT88.4 R88, [R227+0x1900] ;  /* 0x00190000e358783b */ /* 0x008ee80000004200 */
[-C--:B-1----:R-:W-:Y:S03]  /*bb10*/  HMMA.16816.F32 R4, R76, R84.reuse, R4 ;  /* 0x000000544c04723c */ /* 0x082fe60000001804 */
[----:B------:R-:W-:Y:S01]  /*bb20*/  FFMA.FTZ R80, R200, c[0x0][0x2d0], -R3 ;  /* 0x0000b400c8507a23 */ /* 0x000fe20000010803 */
[----:B------:R-:W-:Y:S02]  /*bb30*/  MOV R200, R135 ;  /* 0x0000008700c87202 */ /* 0x000fe40000000f00 */
[----:B------:R-:W-:Y:S02]  /*bb40*/  MOV R135, R116 ;  /* 0x0000007400877202 */ /* 0x000fe40000000f00 */
[----:B------:R1:W1:Y:S04]  /*bb50*/  MUFU.EX2 R116, R80 ;  /* 0x0000005000747308 */ /* 0x0002680000000800 */
[----:B-1----:R-:W-:Y:S07]  /*bb60*/  F2FP.PACK_AB R80, R158, R155 ;  /* 0x0000009b9e50723e */ /* 0x002fee00000000ff */
[C---:B------:R-:W-:Y:S07]  /*bb70*/  HMMA.16816.F32 R8, R80.reuse, R84, R8 ;  /* 0x000000545008723c */ /* 0x040fee0000001808 */
[--C-:B------:R-:W-:Y:S01]  /*bb80*/  FFMA.FTZ R84, R139, c[0x0][0x2d0], -R103.reuse ;  /* 0x0000b4008b547a23 */ /* 0x100fe20000010867 */
[-C--:B------:R-:W-:Y:S01]  /*bb90*/  HMMA.16816.F32 R12, R80, R86.reuse, R12 ;  /* 0x00000056500c723c */ /* 0x080fe2000000180c */
[----:B------:R-:W2:Y:S02]  /*bba0*/  LDL.LU R139, [R1+0x20] ;  /* 0x00002000018b7983 */ /* 0x000ea40000300800 */
[----:B------:R1:W-:Y:S05]  /*bbb0*/  MUFU.EX2 R175, R84 ;  /* 0x0000005400af7308 */ /* 0x0003ea0000000800 */
[C---:B------:R-:W-:Y:S08]  /*bbc0*/  HMMA.16816.F32 R16, R76.reuse, R86, R16 ;  /* 0x000000564c10723c */ /* 0x040ff00000001810 */
[-C--:B---3--:R-:W-:Y:S08]  /*bbd0*/  HMMA.16816.F32 R20, R76, R88.reuse, R20 ;  /* 0x000000584c14723c */ /* 0x088ff00000001814 */
[C---:B------:R-:W-:Y:S04]  /*bbe0*/  HMMA.16816.F32 R24, R80.reuse, R88, R24 ;  /* 0x000000585018723c */ /* 0x040fe80000001818 */
[----:B-1----:R-:W-:Y:S03]  /*bbf0*/  FFMA.FTZ R84, R201, c[0x0][0x2d0], -R103 ;  /* 0x0000b400c9547a23 */ /* 0x002fe60000010867 */
[----:B------:R-:W-:Y:S01]  /*bc00*/  FFMA.FTZ R88, R135, c[0x0][0x2d0], -R105 ;  /* 0x0000b40087587a23 */ /* 0x000fe20000010869 */
[-C--:B------:R-:W-:Y:S01]  /*bc10*/  HMMA.16816.F32 R28, R80, R90.reuse, R28 ;  /* 0x0000005a501c723c */ /* 0x080fe2000000181c */
[----:B------:R1:W-:Y:S01]  /*bc20*/  MUFU.EX2 R203, R84 ;  /* 0x0000005400cb7308 */ /* 0x0003e20000000800 */
[----:B------:R-:W3:Y:S06]  /*bc30*/  LDL.LU R135, [R1+0x24] ;  /* 0x0000240001877983 */ /* 0x000eec0000300800 */
[C---:B------:R-:W-:Y:S03]  /*bc40*/  HMMA.16816.F32 R32, R76.reuse, R90, R32 ;  /* 0x0000005a4c20723c */ /* 0x040fe60000001820 */
[----:B------:R1:W-:Y:S05]  /*bc50*/  MUFU.EX2 R173, R88 ;  /* 0x0000005800ad7308 */ /* 0x0003ea0000000800 */
[-C--:B------:R-:W-:Y:S08]  /*bc60*/  HMMA.16816.F32 R36, R76, R92.reuse, R36 ;  /* 0x0000005c4c24723c */ /* 0x080ff00000001824 */
[C---:B------:R-:W-:Y:S04]  /*bc70*/  HMMA.16816.F32 R40, R80.reuse, R92, R40 ;  /* 0x0000005c5028723c */ /* 0x040fe80000001828 */
[--C-:B-1----:R-:W-:Y:S02]  /*bc80*/  FFMA.FTZ R84, R97, c[0x0][0x2d0], -R103.reuse ;  /* 0x0000b40061547a23 */ /* 0x102fe40000010867 */
[----:B------:R-:W-:Y:S02]  /*bc90*/  FFMA.FTZ R103, R96, c[0x0][0x2d0], -R103 ;  /* 0x0000b40060677a23 */ /* 0x000fe40000010867 */
[-C--:B------:R-:W-:Y:S01]  /*bca0*/  HMMA.16816.F32 R44, R80, R94.reuse, R44 ;  /* 0x0000005e502c723c */ /* 0x080fe2000000182c */
[----:B------:R1:W-:Y:S03]  /*bcb0*/  MUFU.EX2 R202, R84 ;  /* 0x0000005400ca7308 */ /* 0x0003e60000000800 */
[--C-:B------:R-:W-:Y:S04]  /*bcc0*/  FFMA.FTZ R88, R98, c[0x0][0x2d0], -R105.reuse ;  /* 0x0000b40062587a23 */ /* 0x100fe80000010869 */
[C---:B------:R-:W-:Y:S01]  /*bcd0*/  HMMA.16816.F32 R48, R76.reuse, R94, R48 ;  /* 0x0000005e4c30723c */ /* 0x040fe20000001830 */
[----:B------:R-:W-:Y:S03]  /*bce0*/  LDSM.16.MT88.4 R92, [R227+0x2100] ;  /* 0x00210000e35c783b */ /* 0x000fe60000004200 */
[--C-:B-1----:R-:W-:Y:S02]  /*bcf0*/  FFMA.FTZ R84, R200, c[0x0][0x2d0], -R105.reuse ;  /* 0x0000b400c8547a23 */ /* 0x102fe40000010869 */
[----:B------:R1:W-:Y:S10]  /*bd00*/  MUFU.EX2 R200, R88 ;  /* 0x0000005800c87308 */ /* 0x0003f40000000800 */
[----:B------:R1:W1:Y:S02]  /*bd10*/  MUFU.EX2 R174, R84 ;  /* 0x0000005400ae7308 */ /* 0x0002640000000800 */
[----:B-1----:R-:W-:Y:S02]  /*bd20*/  FFMA.FTZ R88, R99, c[0x0][0x2d0], -R105 ;  /* 0x0000b40063587a23 */ /* 0x002fe40000010869 */
[----:B------:R-:W-:Y:S06]  /*bd30*/  LDSM.16.MT88.4 R96, [R225+0x2100] ;  /* 0x00210000e160783b */ /* 0x000fec0000004200 */
[----:B------:R1:W-:Y:S02]  /*bd40*/  MUFU.EX2 R201, R88 ;  /* 0x0000005800c97308 */ /* 0x0003e40000000800 */
[----:B------:R-:W4:Y:S02]  /*bd50*/  LDSM.16.MT88.4 R84, [R226+0x1900] ;  /* 0x00190000e254783b */ /* 0x000f240000004200 */
[----:B----4-:R-:W-:Y:S01]  /*bd60*/  FFMA.FTZ R73, R73, R143, R244 ;  /* 0x0000008f49497223 */ /* 0x010fe200000100f4 */
[----:B------:R-:W-:Y:S01]  /*bd70*/  MOV R244, R124 ;  /* 0x0000007c00f47202 */ /* 0x000fe20000000f00 */
[----:B-1----:R-:W-:Y:S01]  /*bd80*/  FFMA.FTZ R88, R134, c[0x0][0x2d0], -R106 ;  /* 0x0000b40086587a23 */ /* 0x002fe2000001086a */
[----:B------:R-:W-:Y:S01]  /*bd90*/  MOV R134, R132 ;  /* 0x0000008400867202 */ /* 0x000fe20000000f00 */
[----:B------:R-:W-:Y:S01]  /*bda0*/  FADD.FTZ R73, R249, R73 ;  /* 0x00000049f9497221 */ /* 0x000fe20000010000 */
[----:B------:R-:W-:Y:S01]  /*bdb0*/  MOV R132, R191 ;  /* 0x000000bf00847202 */ /* 0x000fe20000000f00 */
[----:B------:R1:W-:Y:S01]  /*bdc0*/  MUFU.EX2 R172, R88 ;  /* 0x0000005800ac7308 */ /* 0x0003e20000000800 */
[----:B------:R-:W-:Y:S01]  /*bdd0*/  MOV R249, R128 ;  /* 0x0000008000f97202 */ /* 0x000fe20000000f00 */
[-C--:B------:R-:W-:Y:S03]  /*bde0*/  HMMA.16816.F32 R52, R76, R84.reuse, R52 ;  /* 0x000000544c34723c */ /* 0x080fe60000001834 */
[----:B------:R-:W-:Y:S01]  /*bdf0*/  FFMA.FTZ R72, R72, R142, R222 ;  /* 0x0000008e48487223 */ /* 0x000fe200000100de */
[----:B------:R-:W-:Y:S01]  /*be00*/  MOV R222, R121 ;  /* 0x0000007900de7202 */ /* 0x000fe20000000f00 */
[--C-:B-1----:R-:W-:Y:S03]  /*be10*/  FFMA.FTZ R88, R193, c[0x0][0x2d0], -R106.reuse ;  /* 0x0000b400c1587a23 */ /* 0x102fe6000001086a */
[C---:B------:R-:W-:Y:S01]  /*be20*/  HMMA.16816.F32 R56, R80.reuse, R84, R56 ;  /* 0x000000545038723c */ /* 0x040fe20000001838 */
[----:B------:R1:W-:Y:S06]  /*be30*/  MUFU.EX2 R193, R88 ;  /* 0x0000005800c17308 */ /* 0x0003ec0000000800 */
[--C-:B------:R-:W-:Y:S01]  /*be40*/  FFMA.FTZ R84, R112, c[0x0][0x2d0], -R3.reuse ;  /* 0x0000b40070547a23 */ /* 0x100fe20000010803 */
[-C--:B------:R-:W-:Y:S03]  /*be50*/  HMMA.16816.F32 R60, R80, R86.reuse, R60 ;  /* 0x00000056503c723c */ /* 0x080fe6000000183c */
[----:B------:R4:W-:Y:S04]  /*be60*/  MUFU.EX2 R112, R84 ;  /* 0x0000005400707308 */ /* 0x0009e80000000800 */
[----:B------:R-:W-:Y:S01]  /*be70*/  FFMA.FTZ R80, R107, c[0x0][0x2d0], -R3 ;  /* 0x0000b4006b507a23 */ /* 0x000fe20000010803 */
[----:B------:R-:W-:Y:S04]  /*be80*/  HMMA.16816.F32 R64, R76, R86, R64 ;  /* 0x000000564c40723c */ /* 0x000fe80000001840 */
[----:B------:R-:W-:Y:S01]  /*be90*/  F2FP.PACK_AB R82, R169, R170 ;  /* 0x000000aaa952723e */ /* 0x000fe200000000ff */
[--C-:B------:R-:W-:Y:S01]  /*bea0*/  FFMA.FTZ R107, R108, c[0x0][0x2d0], -R105.reuse ;  /* 0x0000b4006c6b7a23 */ /* 0x100fe20000010869 */
[----:B------:R-:W-:Y:S01]  /*beb0*/  F2FP.PACK_AB R81, R118, R168 ;  /* 0x000000a87651723e */ /* 0x000fe200000000ff */
[----:B------:R-:W-:Y:S01]  /*bec0*/  FFMA.FTZ R108, R114, c[0x0][0x2d0], -R105 ;  /* 0x0000b400726c7a23 */ /* 0x000fe20000010869 */
[----:B------:R-:W-:Y:S03]  /*bed0*/  F2FP.PACK_AB R76, R211, R162 ;  /* 0x000000a2d34c723e */ /* 0x000fe600000000ff */
[----:B------:R-:W-:Y:S01]  /*bee0*/  MUFU.EX2 R107, R107 ;  /* 0x0000006b006b7308 */ /* 0x000fe20000000800 */
[--C-:B-1----:R-:W-:Y:S01]  /*bef0*/  FFMA.FTZ R88, R133, c[0x0][0x2d0], -R106.reuse ;  /* 0x0000b40085587a23 */ /* 0x102fe2000001086a */
[----:B------:R-:W-:Y:S02]  /*bf00*/  MOV R133, R192 ;  /* 0x000000c000857202 */ /* 0x000fe40000000f00 */
[----:B------:R-:W-:Y:S02]  /*bf10*/  F2FP.PACK_AB R78, R210, R212 ;  /* 0x000000d4d24e723e */ /* 0x000fe400000000ff */
[----:B------:R-:W-:Y:S01]  /*bf20*/  F2FP.PACK_AB R77, R207, R209 ;  /* 0x000000d1cf4d723e */ /* 0x000fe200000000ff */
[--C-:B------:R-:W-:Y:S01]  /*bf30*/  FFMA.FTZ R114, R133, c[0x0][0x2d0], -R106.reuse ;  /* 0x0000b40085727a23 */ /* 0x100fe2000001086a */
[----:B------:R-:W-:Y:S02]  /*bf40*/  F2FP.PACK_AB R79, R206, R208 ;  /* 0x000000d0ce4f723e */ /* 0x000fe400000000ff */
[----:B------:R1:W-:Y:S01]  /*bf50*/  MUFU.EX2 R192, R88 ;  /* 0x0000005800c07308 */ /* 0x0003e20000000800 */
[----:B------:R-:W-:Y:S01]  /*bf60*/  F2FP.PACK_AB R83, R116, R117 ;  /* 0x000000757453723e */ /* 0x000fe200000000ff */
[----:B----4-:R-:W-:Y:S01]  /*bf70*/  LDSM.16.MT88.4 R84, [R226+0x2100] ;  /* 0x00210000e254783b */ /* 0x010fe20000004200 */
[----:B------:R-:W-:Y:S04]  /*bf80*/  MOV R133, R187 ;  /* 0x000000bb00857202 */ /* 0x000fe80000000f00 */
[----:B------:R-:W-:Y:S03]  /*bf90*/  MOV R142, R133 ;  /* 0x00000085008e7202 */ /* 0x000fe60000000f00 */
[----:B------:R-:W-:Y:S10]  /*bfa0*/  MUFU.EX2 R108, R108 ;  /* 0x0000006c006c7308 */ /* 0x000ff40000000800 */
[----:B------:R-:W-:Y:S01]  /*bfb0*/  MUFU.EX2 R114, R114 ;  /* 0x0000007200727308 */ /* 0x000fe20000000800 */
[--C-:B-1----:R-:W-:Y:S01]  /*bfc0*/  FFMA.FTZ R88, R185, c[0x0][0x2d0], -R106.reuse ;  /* 0x0000b400b9587a23 */ /* 0x102fe2000001086a */
[----:B------:R-:W-:Y:S04]  /*bfd0*/  MOV R185, R111 ;  /* 0x0000006f00b97202 */ /* 0x000fe80000000f00 */
[----:B------:R-:W-:Y:S04]  /*bfe0*/  MOV R148, R185 ;  /* 0x000000b900947202 */ /* 0x000fe80000000f00 */
[----:B------:R1:W-:Y:S10]  /*bff0*/  MUFU.EX2 R111, R80 ;  /* 0x00000050006f7308 */ /* 0x0003f40000000800 */
[----:B------:R4:W-:Y:S10]  /*c000*/  MUFU.EX2 R191, R88 ;  /* 0x0000005800bf7308 */ /* 0x0009f40000000800 */
[----:B------:R4:W-:Y:S01]  /*c010*/  MUFU.EX2 R185, R103 ;  /* 0x0000006700b97308 */ /* 0x0009e20000000800 */
[----:B-1----:R-:W-:Y:S02]  /*c020*/  FFMA.FTZ R80, R104, c[0x0][0x2d0], -R3 ;  /* 0x0000b40068507a23 */ /* 0x002fe40000010803 */
[--C-:B------:R-:W-:Y:S02]  /*c030*/  FFMA.FTZ R104, R109, c[0x0][0x2d0], -R105.reuse ;  /* 0x0000b4006d687a23 */ /* 0x100fe40000010869 */
[----:B------:R-:W-:Y:S05]  /*c040*/  FFMA.FTZ R105, R115, c[0x0][0x2d0], -R105 ;  /* 0x0000b40073697a23 */ /* 0x000fea0000010869 */
[----:B------:R1:W-:Y:S01]  /*c050*/  MUFU.EX2 R109, R80 ;  /* 0x00000050006d7308 */ /* 0x0003e20000000800 */
[--C-:B------:R-:W-:Y:S01]  /*c060*/  FFMA.FTZ R115, R132, c[0x0][0x2d0], -R106.reuse ;  /* 0x0000b40084737a23 */ /* 0x100fe2000001086a */
[----:B------:R-:W-:Y:S01]  /*c070*/  MOV R132, R186 ;  /* 0x000000ba00847202 */ /* 0x000fe20000000f00 */
[----:B----4-:R-:W4:Y:S03]  /*c080*/  LDSM.16.MT88.4 R88, [R224+0x2100] ;  /* 0x00210000e058783b */ /* 0x010f260000004200 */
[----:B------:R-:W-:Y:S04]  /*c090*/  MOV R143, R132 ;  /* 0x00000084008f7202 */ /* 0x000fe80000000f00 */
[----:B------:R2:W2:Y:S01]  /*c0a0*/  MUFU.EX2 R186, R102 ;  /* 0x0000006600ba7308 */ /* 0x0004a20000000800 */
[----:B------:R-:W-:Y:S01]  /*c0b0*/  FADD.FTZ R103, R250, R73 ;  /* 0x00000049fa677221 */ /* 0x000fe20000010000 */
[----:B------:R-:W-:Y:S08]  /*c0c0*/  F2FP.PACK_AB R73, R173, R174 ;  /* 0x000000aead49723e */ /* 0x000ff000000000ff */
[----:B------:R-:W4:Y:S01]  /*c0d0*/  MUFU.EX2 R105, R105 ;  /* 0x0000006900697308 */ /* 0x000f220000000800 */
[----:B-1----:R-:W-:Y:S02]  /*c0e0*/  FFMA.FTZ R80, R113, c[0x0][0x2d0], -R3 ;  /* 0x0000b40071507a23 */ /* 0x002fe40000010803 */
[--C-:B------:R-:W-:Y:S01]  /*c0f0*/  FFMA.FTZ R113, R134, c[0x0][0x2d0], -R106.reuse ;  /* 0x0000b40086717a23 */ /* 0x100fe2000001086a */
[----:B------:R-:W-:Y:S01]  /*c100*/  MOV R134, R184 ;  /* 0x000000b800867202 */ /* 0x000fe20000000f00 */
[----:B------:R-:W-:Y:S05]  /*c110*/  FFMA.FTZ R106, R188, c[0x0][0x2d0], -R106 ;  /* 0x0000b400bc6a7a23 */ /* 0x000fea000001086a */
[----:B------:R1:W-:Y:S01]  /*c120*/  MUFU.EX2 R110, R80 ;  /* 0x00000050006e7308 */ /* 0x0003e20000000800 */
[----:B--2---:R-:W-:Y:S01]  /*c130*/  FFMA.FTZ R69, R69, R139, R221 ;  /* 0x0000008b45457223 */ /* 0x004fe200000100dd */
[----:B------:R-:W-:Y:S01]  /*c140*/  MOV R139, R134 ;  /* 0x00000086008b7202 */ /* 0x000fe20000000f00 */
[----:B------:R-:W-:Y:S01]  /*c150*/  FFMA.FTZ R102, R148, c[0x0][0x2d0], -R3 ;  /* 0x0000b40094667a23 */ /* 0x000fe20000010803 */
[----:B------:R-:W-:Y:S01]  /*c160*/  MOV R221, R120 ;  /* 0x0000007800dd7202 */ /* 0x000fe20000000f00 */
[----:B------:R-:W-:Y:S01]  /*c170*/  FADD.FTZ R69, R223, R69 ;  /* 0x00000045df457221 */ /* 0x000fe20000010000 */
[----:B------:R-:W-:Y:S04]  /*c180*/  F2FP.PACK_AB R182, R185, R186 ;  /* 0x000000bab9b6723e */ /* 0x000fe800000000ff */
[----:B------:R2:W-:Y:S01]  /*c190*/  MUFU.EX2 R188, R100 ;  /* 0x0000006400bc7308 */ /* 0x0005e20000000800 */
[-C--:B----4-:R-:W-:Y:S03]  /*c1a0*/  HMMA.16816.F32 R4, R76, R88.reuse, R4 ;  /* 0x000000584c04723c */ /* 0x090fe60000001804 */
[----:B------:R-:W-:Y:S06]  /*c1b0*/  F2FP.PACK_AB R183, R105, R108 ;  /* 0x0000006c69b7723e */ /* 0x000fec00000000ff */
[----:B------:R-:W-:Y:S03]  /*c1c0*/  MUFU.EX2 R106, R106 ;  /* 0x0000006a006a7308 */ /* 0x000fe60000000800 */
[----:B-1----:R-:W-:Y:S07]  /*c1d0*/  F2FP.PACK_AB R80, R171, R205 ;  /* 0x000000cdab50723e */ /* 0x002fee00000000ff */
[----:B------:R-:W1:Y:S01]  /*c1e0*/  MUFU.EX2 R115, R115 ;  /* 0x0000007300737308 */ /* 0x000e620000000800 */
[C---:B------:R-:W-:Y:S04]  /*c1f0*/  HMMA.16816.F32 R8, R80.reuse, R88, R8 ;  /* 0x000000585008723c */ /* 0x040fe80000001808 */
[----:B--2---:R-:W-:Y:S02]  /*c200*/  FFMA.FTZ R100, R149, c[0x0][0x2d0], -R3 ;  /* 0x0000b40095647a23 */ /* 0x004fe40000010803 */
[----:B------:R-:W-:Y:S01]  /*c210*/  LDSM.16.MT88.4 R148, [R227+0x3100] ;  /* 0x00310000e394783b */ /* 0x000fe20000004200 */
[----:B---3--:R-:W-:Y:S01]  /*c220*/  FFMA.FTZ R0, R0, R135, R189 ;  /* 0x0000008700007223 */ /* 0x008fe200000100bd */
[-C--:B------:R-:W-:Y:S01]  /*c230*/  HMMA.16816.F32 R12, R80, R90.reuse, R12 ;  /* 0x0000005a500c723c */ /* 0x080fe2000000180c */
[----:B------:R-:W2:Y:S03]  /*c240*/  MUFU.EX2 R184, R104 ;  /* 0x0000006800b87308 */ /* 0x000ea60000000800 */
[----:B------:R-:W-:Y:S02]  /*c250*/  MOV R189, R127 ;  /* 0x0000007f00bd7202 */ /* 0x000fe40000000f00 */
[----:B------:R-:W-:Y:S02]  /*c260*/  LDSM.16.MT88.4 R132, [R224+0x3100] ;  /* 0x00310000e084783b */ /* 0x000fe40000004200 */
[C---:B------:R-:W-:Y:S03]  /*c270*/  HMMA.16816.F32 R16, R76.reuse, R90, R16 ;  /* 0x0000005a4c10723c */ /* 0x040fe60000001810 */
[----:B------:R3:W4:Y:S01]  /*c280*/  MUFU.EX2 R187, R101 ;  /* 0x0000006500bb7308 */ /* 0x0007220000000800 */
[----:B-1----:R-:W-:Y:S02]  /*c290*/  F2FP.PACK_AB R178, R106, R115 ;  /* 0x000000736ab2723e */ /* 0x002fe400000000ff */
[----:B------:R-:W1:Y:S02]  /*c2a0*/  LDSM.16.MT88.4 R88, [R224+0x2900] ;  /* 0x00290000e058783b */ /* 0x000e640000004200 */
[-C--:B------:R-:W-:Y:S05]  /*c2b0*/  HMMA.16816.F32 R20, R76, R92.reuse, R20 ;  /* 0x0000005c4c14723c */ /* 0x080fea0000001814 */
[----:B------:R-:W4:Y:S03]  /*c2c0*/  MUFU.EX2 R113, R113 ;  /* 0x0000007100717308 */ /* 0x000f260000000800 */
[C---:B------:R-:W-:Y:S04]  /*c2d0*/  HMMA.16816.F32 R24, R80.reuse, R92, R24 ;  /* 0x0000005c5018723c */ /* 0x040fe80000001818 */
[----:B--2---:R-:W-:Y:S01]  /*c2e0*/  F2FP.PACK_AB R181, R107, R184 ;  /* 0x000000b86bb5723e */ /* 0x004fe200000000ff */
[--C-:B------:R-:W-:Y:S01]  /*c2f0*/  FFMA.FTZ R104, R75, c[0x0][0x2d0], -R3.reuse ;  /* 0x0000b4004b687a23 */ /* 0x100fe20000010803 */
[----:B------:R-:W-:Y:S01]  /*c300*/  F2FP.PACK_AB R75, R201, R200 ;  /* 0x000000c8c94b723e */ /* 0x000fe200000000ff */
[----:B------:R-:W-:Y:S01]  /*c310*/  FFMA.FTZ R3, R74, c[0x0][0x2d0], -R3 ;  /* 0x0000b4004a037a23 */ /* 0x000fe20000010803 */
[-C--:B------:R-:W-:Y:S01]  /*c320*/  HMMA.16816.F32 R28, R80, R94.reuse, R28 ;  /* 0x0000005e501c723c */ /* 0x080fe2000000181c */
[----:B------:R-:W-:Y:S03]  /*c330*/  MUFU.EX2 R100, R100 ;  /* 0x0000006400647308 */ /* 0x000fe60000000800 */
[----:B------:R-:W-:Y:S01]  /*c340*/  F2FP.PACK_AB R74, R202, R203 ;  /* 0x000000cbca4a723e */ /* 0x000fe200000000ff */
[----:B---3--:R-:W-:Y:S01]  /*c350*/  FADD.FTZ R101, R190, R0 ;  /* 0x00000000be657221 */ /* 0x008fe20000010000 */
[----:B----4-:R-:W-:Y:S02]  /*c360*/  F2FP.PACK_AB R180, R187, R188 ;  /* 0x000000bcbbb4723e */ /* 0x010fe400000000ff */
[C---:B------:R-:W-:Y:S01]  /*c370*/  HMMA.16816.F32 R32, R76.reuse, R94, R32 ;  /* 0x0000005e4c20723c */ /* 0x040fe20000001820 */
[----:B------:R-:W2:Y:S02]  /*c380*/  LDSM.16.MT88.4 R92, [R227+0x2900] ;  /* 0x00290000e35c783b */ /* 0x000ea40000004200 */
[----:B------:R-:W3:Y:S01]  /*c390*/  MUFU.EX2 R102, R102 ;  /* 0x0000006600667308 */ /* 0x000ee20000000800 */
[----:B------:R-:W-:Y:S04]  /*c3a0*/  F2FP.PACK_AB R176, R114, R113 ;  /* 0x0000007172b0723e */ /* 0x000fe800000000ff */
[-C--:B------:R-:W-:Y:S08]  /*c3b0*/  HMMA.16816.F32 R36, R76, R96.reuse, R36 ;  /* 0x000000604c24723c */ /* 0x080ff00000001824 */
[C---:B------:R-:W-:Y:S08]  /*c3c0*/  HMMA.16816.F32 R40, R80.reuse, R96, R40 ;  /* 0x000000605028723c */ /* 0x040ff00000001828 */
[-C--:B------:R-:W-:Y:S04]  /*c3d0*/  HMMA.16816.F32 R44, R80, R98.reuse, R44 ;  /* 0x00000062502c723c */ /* 0x080fe8000000182c */
[----:B---3--:R-:W-:Y:S04]  /*c3e0*/  F2FP.PACK_AB R177, R102, R100 ;  /* 0x0000006466b1723e */ /* 0x008fe800000000ff */
[C---:B------:R-:W-:Y:S01]  /*c3f0*/  HMMA.16816.F32 R48, R76.reuse, R98, R48 ;  /* 0x000000624c30723c */ /* 0x040fe20000001830 */
[----:B------:R-:W3:Y:S07]  /*c400*/  LDSM.16.MT88.4 R96, [R225+0x2900] ;  /* 0x00290000e160783b */ /* 0x000eee0000004200 */
[-C--:B------:R-:W-:Y:S08]  /*c410*/  HMMA.16816.F32 R52, R76, R84.reuse, R52 ;  /* 0x000000544c34723c */ /* 0x080ff00000001834 */
[C---:B------:R-:W-:Y:S07]  /*c420*/  HMMA.16816.F32 R56, R80.reuse, R84, R56 ;  /* 0x000000545038723c */ /* 0x040fee0000001838 */
[----:B------:R-:W-:Y:S01]  /*c430*/  FADD.FTZ R84, R247, R72 ;  /* 0x00000048f7547221 */ /* 0x000fe20000010000 */
[-C--:B------:R-:W-:Y:S01]  /*c440*/  HMMA.16816.F32 R60, R80, R86.reuse, R60 ;  /* 0x00000056503c723c */ /* 0x080fe2000000183c */
[----:B------:R-:W4:Y:S03]  /*c450*/  LDSM.16.MT88.4 R80, [R226+0x2900] ;  /* 0x00290000e250783b */ /* 0x000f260000004200 */
[----:B------:R-:W-:Y:S01]  /*c460*/  F2FP.PACK_AB R72, R175, R204 ;  /* 0x000000ccaf48723e */ /* 0x000fe200000000ff */
[----:B------:R-:W-:Y:S01]  /*c470*/  FADD.FTZ R0, R251, R84 ;  /* 0x00000054fb007221 */ /* 0x000fe20000010000 */
[----:B------:R-:W-:Y:S01]  /*c480*/  MOV R247, R130 ;  /* 0x0000008200f77202 */ /* 0x000fe20000000f00 */
[----:B------:R-:W-:Y:S01]  /*c490*/  FADD.FTZ R85, R248, R69 ;  /* 0x00000045f8557221 */ /* 0x000fe20000010000 */
[----:B------:R-:W-:Y:S01]  /*c4a0*/  HMMA.16816.F32 R64, R76, R86, R64 ;  /* 0x000000564c40723c */ /* 0x000fe20000001840 */
[----:B------:R2:W-:Y:S03]  /*c4b0*/  MUFU.EX2 R86, R3 ;  /* 0x0000000300567308 */ /* 0x0005e60000000800 */
[----:B------:R-:W-:Y:S02]  /*c4c0*/  FADD.FTZ R69, R143, R103 ;  /* 0x000000678f457221 */ /* 0x000fe40000010000 */
[----:B------:R-:W-:Y:S01]  /*c4d0*/  FADD.FTZ R0, R142, R0 ;  /* 0x000000008e007221 */ /* 0x000fe20000010000 */
[----:B------:R-:W-:Y:S01]  /*c4e0*/  F2FP.PACK_AB R76, R193, R172 ;  /* 0x000000acc14c723e */ /* 0x000fe200000000ff */
[-C--:B-1----:R-:W-:Y:S03]  /*c4f0*/  HMMA.16816.F32 R4, R72, R88.reuse, R4 ;  /* 0x000000584804723c */ /* 0x082fe60000001804 */
[----:B------:R-:W1:Y:S02]  /*c500*/  MUFU.EX2 R87, R104 ;  /* 0x0000006800577308 */ /* 0x000e640000000800 */
[----:B------:R-:W-:Y:S01]  /*c510*/  F2FP.PACK_AB R78, R191, R192 ;  /* 0x000000c0bf4e723e */ /* 0x000fe200000000ff */
[----:B------:R-:W-:Y:S01]  /*c520*/  FADD.FTZ R85, R139, R85 ;  /* 0x000000558b557221 */ /* 0x000fe20000010000 */
[----:B------:R-:W-:Y:S01]  /*c530*/  F2FP.PACK_AB R77, R111, R112 ;  /* 0x000000706f4d723e */ /* 0x000fe200000000ff */
[----:B------:R-:W-:Y:S01]  /*c540*/  FADD.FTZ R84, R198, R101 ;  /* 0x00000065c6547221 */ /* 0x000fe20000010000 */
[----:B------:R-:W-:Y:S07]  /*c550*/  F2FP.PACK_AB R79, R110, R109 ;  /* 0x0000006d6e4f723e */ /* 0x000fee00000000ff */
[C---:B------:R-:W-:Y:S04]  /*c560*/  HMMA.16816.F32 R8, R76.reuse, R88, R8 ;  /* 0x000000584c08723c */ /* 0x040fe80000001808 */
[----:B--2---:R-:W-:Y:S04]  /*c570*/  FADD.FTZ R3, R199, R84 ;  /* 0x00000054c7037221 */ /* 0x004fe80000010000 */
[-C--:B------:R-:W-:Y:S04]  /*c580*/  HMMA.16816.F32 R12, R76, R90.reuse, R12 ;  /* 0x0000005a4c0c723c */ /* 0x080fe8000000180c */
[----:B-1----:R-:W-:Y:S01]  /*c590*/  F2FP.PACK_AB R179, R86, R87 ;  /* 0x0000005756b3723e */ /* 0x002fe200000000ff */
[----:B------:R-:W-:Y:S03]  /*c5a0*/  FADD.FTZ R3, R195, R3 ;  /* 0x00000003c3037221 */ /* 0x000fe60000010000 */
[C---:B------:R-:W-:Y:S04]  /*c5b0*/  HMMA.16816.F32 R16, R72.reuse, R90, R16 ;  /* 0x0000005a4810723c */ /* 0x040fe80000001810 */
[----:B------:R-:W-:Y:S04]  /*c5c0*/  FADD.FTZ R3, R194, R3 ;  /* 0x00000003c2037221 */ /* 0x000fe80000010000 */
[-C--:B------:R-:W-:Y:S04]  /*c5d0*/  HMMA.16816.F32 R20, R72, R92.reuse, R20 ;  /* 0x0000005c4814723c */ /* 0x080fe80000001814 */
[----:B------:R-:W-:Y:S04]  /*c5e0*/  FADD.FTZ R3, R196, R3 ;  /* 0x00000003c4037221 */ /* 0x000fe80000010000 */
[C---:B------:R-:W-:Y:S04]  /*c5f0*/  HMMA.16816.F32 R24, R76.reuse, R92, R24 ;  /* 0x0000005c4c18723c */ /* 0x040fe80000001818 */
[----:B------:R-:W-:Y:S04]  /*c600*/  FADD.FTZ R3, R197, R3 ;  /* 0x00000003c5037221 */ /* 0x000fe80000010000 */
[-C--:B------:R-:W-:Y:S08]  /*c610*/  HMMA.16816.F32 R28, R76, R94.reuse, R28 ;  /* 0x0000005e4c1c723c */ /* 0x080ff0000000181c */
[C---:B------:R-:W-:Y:S08]  /*c620*/  HMMA.16816.F32 R32, R72.reuse, R94, R32 ;  /* 0x0000005e4820723c */ /* 0x040ff00000001820 */
[-C--:B---3--:R-:W-:Y:S08]  /*c630*/  HMMA.16816.F32 R36, R72, R96.reuse, R36 ;  /* 0x000000604824723c */ /* 0x088ff00000001824 */
[C---:B------:R-:W-:Y:S08]  /*c640*/  HMMA.16816.F32 R40, R76.reuse, R96, R40 ;  /* 0x000000604c28723c */ /* 0x040ff00000001828 */
[-C--:B------:R-:W-:Y:S08]  /*c650*/  HMMA.16816.F32 R44, R76, R98.reuse, R44 ;  /* 0x000000624c2c723c */ /* 0x080ff0000000182c */
[C---:B------:R-:W-:Y:S08]  /*c660*/  HMMA.16816.F32 R48, R72.reuse, R98, R48 ;  /* 0x000000624830723c */ /* 0x040ff00000001830 */
[-C--:B----4-:R-:W-:Y:S08]  /*c670*/  HMMA.16816.F32 R52, R72, R80.reuse, R52 ;  /* 0x000000504834723c */ /* 0x090ff00000001834 */
[C---:B------:R-:W-:Y:S07]  /*c680*/  HMMA.16816.F32 R56, R76.reuse, R80, R56 ;  /* 0x000000504c38723c */ /* 0x040fee0000001838 */
[----:B------:R-:W-:Y:S01]  /*c690*/  FADD.FTZ R81, R138, R69 ;  /* 0x000000458a517221 */ /* 0x000fe20000010000 */
[-C--:B------:R-:W-:Y:S04]  /*c6a0*/  HMMA.16816.F32 R60, R76, R82.reuse, R60 ;  /* 0x000000524c3c723c */ /* 0x080fe8000000183c */
[----:B------:R-:W-:Y:S02]  /*c6b0*/  FADD.FTZ R80, R137, R0 ;  /* 0x0000000089507221 */ /* 0x000fe40000010000 */
[----:B------:R-:W-:Y:S02]  /*c6c0*/  FADD.FTZ R69, R136, R85 ;  /* 0x0000005588457221 */ /* 0x000fe40000010000 */
[----:B------:R-:W-:Y:S01]  /*c6d0*/  FADD.FTZ R80, R129, R80 ;  /* 0x0000005081507221 */ /* 0x000fe20000010000 */
[----:B------:R-:W-:Y:S04]  /*c6e0*/  HMMA.16816.F32 R64, R72, R82, R64 ;  /* 0x000000524840723c */ /* 0x000fe80000001840 */
[----:B------:R-:W-:Y:S02]  /*c6f0*/  FADD.FTZ R69, R123, R69 ;  /* 0x000000457b457221 */ /* 0x000fe40000010000 */
[----:B------:R-:W-:Y:S02]  /*c700*/  FADD.FTZ R80, R126, R80 ;  /* 0x000000507e507221 */ /* 0x000fe40000010000 */
[----:B------:R-:W-:Y:S02]  /*c710*/  FADD.FTZ R69, R125, R69 ;  /* 0x000000457d457221 */ /* 0x000fe40000010000 */
[-C--:B------:R-:W-:Y:S05]  /*c720*/  HMMA.16816.F32 R124, R180, R132.reuse, R4 ;  /* 0x00000084b47c723c */ /* 0x080fea0000001804 */
[----:B------:R-:W-:Y:S02]  /*c730*/  FADD.FTZ R0, R131, R81 ;  /* 0x0000005183007221 */ /* 0x000fe40000010000 */
[----:B------:R-:W-:Y:S02]  /*c740*/  FADD.FTZ R4, R247, R69 ;  /* 0x00000045f7047221 */ /* 0x000fe40000010000 */
[----:B------:R-:W-:Y:S02]  /*c750*/  FADD.FTZ R0, R122, R0 ;  /* 0x000000007a007221 */ /* 0x000fe40000010000 */
[C---:B------:R-:W-:Y:S04]  /*c760*/  HMMA.16816.F32 R120, R176.reuse, R132, R8 ;  /* 0x00000084b078723c */ /* 0x040fe80000001808 */
[----:B------:R-:W-:Y:S02]  /*c770*/  FADD.FTZ R0, R141, R0 ;  /* 0x000000008d007221 */ /* 0x000fe40000010000 */
[----:B------:R-:W-:Y:S02]  /*c780*/  FADD.FTZ R7, R145, R4 ;  /* 0x0000000491077221 */ /* 0x000fe40000010000 */
[----:B------:R-:W-:Y:S01]  /*c790*/  FADD.FTZ R8, R140, R80 ;  /* 0x000000508c087221 */ /* 0x000fe20000010000 */
[-C--:B------:R-:W-:Y:S03]  /*c7a0*/  HMMA.16816.F32 R128, R176, R134.reuse, R12 ;  /* 0x00000086b080723c */ /* 0x080fe6000000180c */
[----:B------:R-:W-:Y:S02]  /*c7b0*/  FADD.FTZ R0, R249, R0 ;  /* 0x00000000f9007221 */ /* 0x000fe40000010000 */
[----:B------:R-:W-:Y:S02]  /*c7c0*/  FADD.FTZ R8, R147, R8 ;  /* 0x0000000893087221 */ /* 0x000fe40000010000 */
[----:B------:R-:W-:Y:S01]  /*c7d0*/  FADD.FTZ R6, R144, R3 ;  /* 0x0000000390067221 */ /* 0x000fe20000010000 */
        /* <DEDUP_REMOVED lines=8> */
[C---:B------:R-:W-:Y:S01]  /*c860*/  HMMA.16816.F32 R140, R176.reuse, R148, R24 ;  /* 0x00000094b08c723c */ /* 0x040fe20000001818 */
[----:B------:R-:W1:Y:S03]  /*c870*/  LDSM.16.MT88.4 R4, [R226+0x3100] ;  /* 0x00310000e204783b */ /* 0x000e660000004200 */
        /* <DEDUP_REMOVED lines=10> */
[----:B------:R-:W-:Y:S02]  /*c920*/  FADD.FTZ R9, R155, R0 ;  /* 0x000000009b097221 */ /* 0x000fe40000010000 */
[-C--:B------:R-:W-:Y:S03]  /*c930*/  HMMA.16816.F32 R152, R180, R164.reuse, R36 ;  /* 0x000000a4b498723c */ /* 0x080fe60000001824 */
[----:B------:R-:W-:Y:S02]  /*c940*/  FADD.FTZ R8, R157, R12 ;  /* 0x0000000c9d087221 */ /* 0x000fe40000010000 */
[----:B------:R-:W-:Y:S02]  /*c950*/  FADD.FTZ R3, R219, R11 ;  /* 0x0000000bdb037221 */ /* 0x000fe40000010000 */
[----:B------:R-:W-:Y:S02]  /*c960*/  FADD.FTZ R0, R216, R10 ;  /* 0x0000000ad8007221 */ /* 0x000fe40000010000 */
[----:B------:R-:W-:Y:S03]  /*c970*/  FADD.FTZ R12, R158, R9 ;  /* 0x000000099e0c7221 */ /* 0x000fe60000010000 */
[----:B------:R-:W-:Y:S02]  /*c980*/  FADD.FTZ R11, R156, R8 ;  /* 0x000000089c0b7221 */ /* 0x000fe40000010000 */
[----:B------:R-:W-:Y:S02]  /*c990*/  FADD.FTZ R10, R217, R3 ;  /* 0x00000003d90a7221 */ /* 0x000fe40000010000 */
[----:B------:R-:W-:Y:S02]  /*c9a0*/  FADD.FTZ R9, R159, R0 ;  /* 0x000000009f097221 */ /* 0x000fe40000010000 */
[----:B------:R-:W-:Y:S01]  /*c9b0*/  FADD.FTZ R8, R213, R12 ;  /* 0x0000000cd5087221 */ /* 0x000fe20000010000 */
[C---:B------:R-:W-:Y:S04]  /*c9c0*/  HMMA.16816.F32 R156, R176.reuse, R164, R40 ;  /* 0x000000a4b09c723c */ /* 0x040fe80000001828 */
[----:B------:R-:W-:Y:S02]  /*c9d0*/  FADD.FTZ R3, R161, R11 ;  /* 0x0000000ba1037221 */ /* 0x000fe40000010000 */
[----:B------:R-:W-:Y:S02]  /*c9e0*/  FADD.FTZ R0, R218, R10 ;  /* 0x0000000ada007221 */ /* 0x000fe40000010000 */
[----:B------:R-:W-:Y:S04]  /*c9f0*/  FADD.FTZ R12, R215, R9 ;  /* 0x00000009d70c7221 */ /* 0x000fe80000010000 */
[----:B------:R-:W-:Y:S02]  /*ca00*/  FADD.FTZ R11, R163, R8 ;  /* 0x00000008a30b7221 */ /* 0x000fe40000010000 */
        /* <DEDUP_REMOVED lines=11> */
[----:B------:R-:W-:Y:S03]  /*cac0*/  MOV R118, R2 ;  /* 0x0000000200767202 */ /* 0x000fe60000000f00 */
[----:B------:R-:W-:Y:S02]  /*cad0*/  FADD.FTZ R8, R212, R12 ;  /* 0x0000000cd4087221 */ /* 0x000fe40000010000 */
[----:B------:R-:W-:Y:S02]  /*cae0*/  FADD.FTZ R3, R208, R11 ;  /* 0x0000000bd0037221 */ /* 0x000fe40000010000 */
[----:B------:R-:W-:Y:S02]  /*caf0*/  FADD.FTZ R0, R170, R10 ;  /* 0x0000000aaa007221 */ /* 0x000fe40000010000 */
[----:B------:R-:W-:Y:S01]  /*cb00*/  FADD.FTZ R12, R117, R9 ;  /* 0x00000009750c7221 */ /* 0x000fe20000010000 */
[----:B------:R-:W-:Y:S01]  /*cb10*/  MOV R117, R68 ;  /* 0x0000004400757202 */ /* 0x000fe20000000f00 */
[----:B------:R-:W-:Y:S02]  /*cb20*/  FADD.FTZ R11, R210, R8 ;  /* 0x00000008d20b7221 */ /* 0x000fe40000010000 */
[----:B------:R-:W-:Y:S02]  /*cb30*/  FADD.FTZ R10, R206, R3 ;  /* 0x00000003ce0a7221 */ /* 0x000fe40000010000 */
[----:B------:R-:W-:Y:S02]  /*cb40*/  FADD.FTZ R9, R169, R0 ;  /* 0x00000000a9097221 */ /* 0x000fe40000010000 */
[----:B------:R-:W-:Y:S01]  /*cb50*/  FADD.FTZ R8, R116, R12 ;  /* 0x0000000c74087221 */ /* 0x000fe20000010000 */
[-C--:B-1----:R-:W-:Y:S03]  /*cb60*/  HMMA.16816.F32 R168, R180, R4.reuse, R52 ;  /* 0x00000004b4a8723c */ /* 0x082fe60000001834 */
[----:B------:R-:W-:Y:S01]  /*cb70*/  FADD.FTZ R3, R204, R11 ;  /* 0x0000000bcc037221 */ /* 0x000fe20000010000 */
[----:B------:R-:W-:Y:S01]  /*cb80*/  MOV R116, R70 ;  /* 0x0000004600747202 */ /* 0x000fe20000000f00 */
[----:B------:R-:W-:Y:S02]  /*cb90*/  FADD.FTZ R0, R174, R10 ;  /* 0x0000000aae007221 */ /* 0x000fe40000010000 */
[----:B------:R-:W-:Y:S02]  /*cba0*/  FADD.FTZ R11, R172, R9 ;  /* 0x00000009ac0b7221 */ /* 0x000fe40000010000 */
[----:B------:R-:W-:Y:S03]  /*cbb0*/  FADD.FTZ R10, R112, R8 ;  /* 0x00000008700a7221 */ /* 0x000fe60000010000 */
        /* <DEDUP_REMOVED lines=11> */
[----:B------:R-:W-:Y:S04]  /*cc70*/  HMMA.16816.F32 R180, R180, R6, R64 ;  /* 0x00000006b4b4723c */ /* 0x000fe80000001840 */
[----:B------:R-:W-:Y:S02]  /*cc80*/  FADD.FTZ R4, R201, R10 ;  /* 0x0000000ac9047221 */ /* 0x000fe40000010000 */
[----:B------:R-:W-:Y:S02]  /*cc90*/  FADD.FTZ R3, R191, R8 ;  /* 0x00000008bf037221 */ /* 0x000fe40000010000 */
[----:B------:R-:W-:Y:S04]  /*cca0*/  FADD.FTZ R9, R188, R9 ;  /* 0x00000009bc097221 */ /* 0x000fe80000010000 */
[----:B------:R-:W-:Y:S02]  /*ccb0*/  FADD.FTZ R0, R110, R5 ;  /* 0x000000056e007221 */ /* 0x000fe40000010000 */
        /* <DEDUP_REMOVED lines=10> */
[----:B------:R-:W-:Y:S01]  /*cd60*/  FADD.FTZ R4, R108, R0 ;  /* 0x000000006c047221 */ /* 0x000fe20000010000 */
[----:B------:R-:W-:Y:S01]  /*cd70*/  STL [R1+0x1c], R5 ;  /* 0x00001c0501007387 */ /* 0x000fe20000100800 */
[----:B------:R-:W-:Y:S02]  /*cd80*/  FADD.FTZ R3, R106, R3 ;  /* 0x000000036a037221 */ /* 0x000fe40000010000 */
[----:B------:R-:W-:Y:S02]  /*cd90*/  FADD.FTZ R4, R105, R4 ;  /* 0x0000000469047221 */ /* 0x000fe40000010000 */
[----:B------:R-:W-:Y:S03]  /*cda0*/  FADD.FTZ R0, R87, R7 ;  /* 0x0000000757007221 */ /* 0x000fe60000010000 */
[----:B------:R-:W-:Y:S01]  /*cdb0*/  STL [R1+0x18], R4 ;  /* 0x0000180401007387 */ /* 0x000fe20000100800 */
[----:B------:R-:W-:Y:S03]  /*cdc0*/  FADD.FTZ R0, R86, R0 ;  /* 0x0000000056007221 */ /* 0x000fe60000010000 */
[----:B------:R1:W-:Y:S04]  /*cdd0*/  STL [R1+0x20], R3 ;  /* 0x0000200301007387 */ /* 0x0003e80000100800 */
[----:B------:R2:W-:Y:S01]  /*cde0*/  STL [R1+0x24], R0 ;  /* 0x0000240001007387 */ /* 0x0005e20000100800 */
[----:B-1----:R-:W-:Y:S01]  /*cdf0*/  MOV R3, R71 ;  /* 0x0000004700037202 */ /* 0x002fe20000000f00 */
[----:B------:R-:W-:-:S05]  /*ce00*/  @P1 BRA `(.L_x_3) ;  /* 0xffffaab000001947 */ /* 0x000fca000383ffff */
.L_x_2:
[----:B----4-:R-:W3:Y:S04]  /*ce10*/  LDL.LU R8, [R1+0x1c] ;  /* 0x00001c0001087983 */ /* 0x010ee80000300800 */
[----:B------:R-:W4:Y:S04]  /*ce20*/  LDL.LU R5, [R1+0x18] ;  /* 0x0000180001057983 */ /* 0x000f280000300800 */
[----:B--2---:R-:W2:Y:S04]  /*ce30*/  LDL.LU R4, [R1+0x20] ;  /* 0x0000200001047983 */ /* 0x004ea80000300800 */
[----:B------:R-:W2:Y:S04]  /*ce40*/  LDL.LU R0, [R1+0x24] ;  /* 0x0000240001007983 */ /* 0x000ea80000300800 */
[----:B------:R-:W2:Y:S01]  /*ce50*/  LDL.LU R13, [R1+0x50] ;  /* 0x00005000010d7983 */ /* 0x000ea20000300800 */
[----:B------:R-:W-:-:S03]  /*ce60*/  MOV R56, c[0x0][0x4e8] ;  /* 0x00013a0000387a02 */ /* 0x000fc60000000f00 */
[----:B------:R-:W2:Y:S01]  /*ce70*/  LDL.LU R57, [R1+0x54] ;  /* 0x0000540001397983 */ /* 0x000ea20000300800 */
[----:B------:R-:W-:-:S03]  /*ce80*/  ISETP.NE.AND P0, PT, R56, 0x1, PT ;  /* 0x000000013800780c */ /* 0x000fc60003f05270 */
[----:B------:R-:W1:Y:S02]  /*ce90*/  S2R R10, SR_CTAID.Y ;  /* 0x00000000000a7919 */ /* 0x000e640000002600 */
[----:B-1----:R-:W-:-:S04]  /*cea0*/  IMAD.WIDE.U32 R20, R10, c[0x0][0x490], RZ ;  /* 0x000124000a147a25 */ /* 0x002fc800078e00ff */
[----:B------:R-:W-:Y:S01]  /*ceb0*/  IMAD.MOV.U32 R49, RZ, RZ, -0x800000 ;  /* 0xff800000ff317424 */ /* 0x000fe200078e00ff */
[----:B------:R-:W-:Y:S01]  /*cec0*/  MOV R50, 0xff800000 ;  /* 0xff80000000327802 */ /* 0x000fe20000000f00 */
[----:B------:R-:W1:Y:S01]  /*ced0*/  S2R R55, SR_CTAID.X ;  /* 0x0000000000377919 */ /* 0x000e620000002500 */
[----:B------:R-:W-:Y:S01]  /*cee0*/  MOV R52, 0xff800000 ;  /* 0xff80000000347802 */ /* 0x000fe20000000f00 */
[----:B------:R-:W-:Y:S02]  /*cef0*/  IMAD.MOV.U32 R51, RZ, RZ, -0x800000 ;  /* 0xff800000ff337424 */ /* 0x000fe400078e00ff */
[----:B------:R-:W-:Y:S06]  /*cf00*/  BAR.SYNC.DEFER_BLOCKING 0x1, 0x80 ;  /* 0x0042000000007b1d */ /* 0x000fec0000010000 */
[----:B---3--:R-:W3:Y:S04]  /*cf10*/  SHFL.BFLY PT, R12, R8, 0x2, 0x1f ;  /* 0x0c401f00080c7f89 */ /* 0x008ee800000e0000 */
[----:B----4-:R-:W4:Y:S04]  /*cf20*/  SHFL.BFLY PT, R9, R5, 0x2, 0x1f ;  /* 0x0c401f0005097f89 */ /* 0x010f2800000e0000 */
[----:B--2---:R-:W2:Y:S04]  /*cf30*/  SHFL.BFLY PT, R7, R4, 0x2, 0x1f ;  /* 0x0c401f0004077f89 */ /* 0x004ea800000e0000 */
[----:B------:R-:W1:Y:S01]  /*cf40*/  SHFL.BFLY PT, R6, R0, 0x2, 0x1f ;  /* 0x0c401f0000067f89 */ /* 0x000e6200000e0000 */
[----:B------:R-:W-:-:S02]  /*cf50*/  IMAD.MOV.U32 R17, RZ, RZ, R13 ;  /* 0x000000ffff117224 */ /* 0x000fc400078e000d */
[----:B---3--:R-:W-:Y:S02]  /*cf60*/  FADD.FTZ R12, R12, R8 ;  /* 0x000000080c0c7221 */ /* 0x008fe40000010000 */
[----:B------:R-:W3:Y:S01]  /*cf70*/  S2R R8, SR_TID.X ;  /* 0x0000000000087919 */ /* 0x000ee20000002100 */
[----:B----4-:R-:W-:Y:S02]  /*cf80*/  FADD.FTZ R9, R9, R5 ;  /* 0x0000000509097221 */ /* 0x010fe40000010000 */
[----:B--2---:R-:W-:-:S03]  /*cf90*/  FADD.FTZ R7, R7, R4 ;  /* 0x0000000407077221 */ /* 0x004fc60000010000 */
[----:B------:R-:W2:Y:S01]  /*cfa0*/  SHFL.BFLY PT, R3, R9, 0x1, 0x1f ;  /* 0x0c201f0009037f89 */ /* 0x000ea200000e0000 */
[----:B-1----:R-:W-:-:S03]  /*cfb0*/  FADD.FTZ R6, R6, R0 ;  /* 0x0000000006067221 */ /* 0x002fc60000010000 */
[----:B------:R-:W1:Y:S04]  /*cfc0*/  SHFL.BFLY PT, R4, R7, 0x1, 0x1f ;  /* 0x0c201f0007047f89 */ /* 0x000e6800000e0000 */
[----:B------:R-:W4:Y:S04]  /*cfd0*/  SHFL.BFLY PT, R0, R12, 0x1, 0x1f ;  /* 0x0c201f000c007f89 */ /* 0x000f2800000e0000 */
[----:B------:R-:W4:Y:S01]  /*cfe0*/  SHFL.BFLY PT, R5, R6, 0x1, 0x1f ;  /* 0x0c201f0006057f89 */ /* 0x000f2200000e0000 */
[----:B---3--:R-:W-:-:S04]  /*cff0*/  SHF.R.S32.HI R54, RZ, 0x1f, R8 ;  /* 0x0000001fff367819 */ /* 0x008fc80000011408 */
[----:B------:R-:W-:Y:S01]  /*d000*/  LEA.HI R38, R54, R8, RZ, 0x5 ;  /* 0x0000000836267211 */ /* 0x000fe200078f28ff */
[----:B--2---:R-:W-:Y:S01]  /*d010*/  FADD.FTZ R9, R9, R3 ;  /* 0x0000000309097221 */ /* 0x004fe20000010000 */
[----:B------:R-:W-:Y:S01]  /*d020*/  SHF.R.S32.HI R3, RZ, 0x1f, R10 ;  /* 0x0000001fff037819 */ /* 0x000fe2000001140a */
[----:B-1----:R-:W-:-:S03]  /*d030*/  FADD.FTZ R7, R7, R4 ;  /* 0x0000000407077221 */ /* 0x002fc60000010000 */
[----:B------:R-:W-:Y:S01]  /*d040*/  FSETP.NE.FTZ.AND P4, PT, R9, RZ, PT ;  /* 0x000000ff0900720b */ /* 0x000fe20003f95000 */
[----:B------:R-:W-:Y:S02]  /*d050*/  IMAD R18, R3, c[0x0][0x490], RZ ;  /* 0x0001240003127a24 */ /* 0x000fe400078e02ff */
[----:B----4-:R-:W-:Y:S02]  /*d060*/  FADD.FTZ R12, R12, R0 ;  /* 0x000000000c0c7221 */ /* 0x010fe40000010000 */
[----:B------:R-:W-:-:S03]  /*d070*/  @P0 IMAD.HI.U32 R0, R13, c[0x0][0x4ec], RZ ;  /* 0x00013b000d000a27 */ /* 0x000fc600078e00ff */
[----:B------:R-:W-:Y:S01]  /*d080*/  FSETP.NE.FTZ.AND P5, PT, R12, RZ, PT ;  /* 0x000000ff0c00720b */ /* 0x000fe20003fb5000 */
[----:B------:R-:W-:Y:S01]  /*d090*/  FADD.FTZ R6, R6, R5 ;  /* 0x0000000506067221 */ /* 0x000fe20000010000 */
[----:B------:R-:W-:Y:S01]  /*d0a0*/  LEA.HI R5, R54, R8, RZ, 0x2 ;  /* 0x0000000836057211 */ /* 0x000fe200078f10ff */
[----:B------:R-:W-:Y:S01]  /*d0b0*/  IMAD R14, R3, c[0x0][0x3e8], RZ ;  /* 0x0000fa00030e7a24 */ /* 0x000fe200078e02ff */
[----:B------:R-:W-:Y:S01]  /*d0c0*/  LOP3.LUT R3, R38, 0xffffffe0, RZ, 0xc0, !PT ;  /* 0xffffffe026037812 */ /* 0x000fe200078ec0ff */
[----:B------:R-:W-:Y:S01]  /*d0d0*/  IMAD.MOV.U32 R4, RZ, RZ, RZ ;  /* 0x000000ffff047224 */ /* 0x000fe200078e00ff */
[----:B------:R-:W-:Y:S01]  /*d0e0*/  @P0 SHF.R.U32.HI R17, RZ, c[0x0][0x4f0], R0 ;  /* 0x00013c00ff110a19 */ /* 0x000fe20000011600 */
[----:B------:R-:W-:Y:S01]  /*d0f0*/  IMAD R18, R10, c[0x0][0x494], R18 ;  /* 0x000125000a127a24 */ /* 0x000fe200078e0212 */
[----:B------:R-:W-:Y:S01]  /*d100*/  MOV R0, RZ ;  /* 0x000000ff00007202 */ /* 0x000fe20000000f00 */
[----:B------:R-:W-:Y:S01]  /*d110*/  IMAD.IADD R3, R8, 0x1, -R3 ;  /* 0x0000000108037824 */ /* 0x000fe200078e0a03 */
[----:B------:R-:W-:-:S02]  /*d120*/  LOP3.LUT R24, R5, 0xfffffffc, RZ, 0xc0, !PT ;  /* 0xfffffffc05187812 */ /* 0x000fc400078ec0ff */
[----:B------:R-:W-:Y:S02]  /*d130*/  FSETP.NE.FTZ.AND P2, PT, R7, RZ, PT ;  /* 0x000000ff0700720b */ /* 0x000fe40003f55000 */
[-C--:B------:R-:W-:Y:S01]  /*d140*/  LEA.HI R54, R54, R8.reuse, RZ, 0x3 ;  /* 0x0000000836367211 */ /* 0x080fe200078f18ff */
[----:B------:R-:W1:Y:S01]  /*d150*/  @P5 MUFU.RCP R0, R12 ;  /* 0x0000000c00005308 */ /* 0x000e620000001000 */
[----:B------:R-:W-:Y:S01]  /*d160*/  IADD3 R24, -R24, R8, RZ ;  /* 0x0000000818187210 */ /* 0x000fe20007ffe1ff */
[----:B------:R-:W-:Y:S01]  /*d170*/  IMAD.MOV R8, RZ, RZ, -R17 ;  /* 0x000000ffff087224 */ /* 0x000fe200078e0a11 */
[----:B------:R-:W-:Y:S01]  /*d180*/  LOP3.LUT P3, RZ, R3, 0x3, RZ, 0xc0, !PT ;  /* 0x0000000303ff7812 */ /* 0x000fe2000786c0ff */
[----:B------:R-:W-:Y:S02]  /*d190*/  IMAD.MOV.U32 R3, RZ, RZ, RZ ;  /* 0x000000ffff037224 */ /* 0x000fe400078e00ff */
[----:B------:R-:W-:Y:S02]  /*d1a0*/  IMAD R48, R8, c[0x0][0x4e8], R13 ;  /* 0x00013a0008307a24 */ /* 0x000fe400078e020d */
[----:B------:R-:W2:Y:S01]  /*d1b0*/  S2R R8, SR_CTAID.Z ;  /* 0x0000000000087919 */ /* 0x000ea20000002700 */
[----:B------:R-:W3:Y:S01]  /*d1c0*/  @P4 MUFU.RCP R4, R9 ;  /* 0x0000000900044308 */ /* 0x000ee20000001000 */
[----:B------:R-:W-:Y:S01]  /*d1d0*/  FSETP.NE.FTZ.AND P1, PT, R6, RZ, PT ;  /* 0x000000ff0600720b */ /* 0x000fe20003f35000 */
[----:B------:R-:W-:Y:S01]  /*d1e0*/  IMAD.IADD R19, R21, 0x1, R18 ;  /* 0x0000000115137824 */ /* 0x000fe200078e0212 */
[----:B------:R-:W-:Y:S01]  /*d1f0*/  MOV R18, R20 ;  /* 0x0000001400127202 */ /* 0x000fe20000000f00 */
[----:B------:R-:W-:-:S02]  /*d200*/  IMAD R14, R10, c[0x0][0x3ec], R14 ;  /* 0x0000fb000a0e7a24 */ /* 0x000fc400078e020e */
[----:B------:R-:W-:Y:S02]  /*d210*/  IMAD.WIDE.U32 R10, R10, c[0x0][0x3e8], RZ ;  /* 0x0000fa000a0a7a25 */ /* 0x000fe400078e00ff */
[----:B------:R-:W4:Y:S02]  /*d220*/  @P2 MUFU.RCP R3, R7 ;  /* 0x0000000700032308 */ /* 0x000f240000001000 */
[C---:B-1----:R-:W-:Y:S01]  /*d230*/  FMUL.FTZ R125, R0.reuse, R125 ;  /* 0x0000007d007d7220 */ /* 0x042fe20000410000 */
[----:B------:R-:W-:Y:S01]  /*d240*/  IADD3 R15, R11, R14, RZ ;  /* 0x0000000e0b0f7210 */ /* 0x000fe20007ffe0ff */
[C---:B------:R-:W-:Y:S01]  /*d250*/  FMUL.FTZ R124, R0.reuse, R124 ;  /* 0x0000007c007c7220 */ /* 0x040fe20000410000 */
[----:B------:R-:W-:Y:S01]  /*d260*/  MOV R14, R10 ;  /* 0x0000000a000e7202 */ /* 0x000fe20000000f00 */
[C---:B------:R-:W-:Y:S02]  /*d270*/  FMUL.FTZ R133, R0.reuse, R133 ;  /* 0x0000008500857220 */ /* 0x040fe40000410000 */
[----:B------:R-:W-:-:S02]  /*d280*/  FMUL.FTZ R13, R0, R132 ;  /* 0x00000084000d7220 */ /* 0x000fc40000410000 */
[C---:B------:R-:W-:Y:S02]  /*d290*/  FMUL.FTZ R137, R0.reuse, R137 ;  /* 0x0000008900897220 */ /* 0x040fe40000410000 */
[C---:B------:R-:W-:Y:S02]  /*d2a0*/  FMUL.FTZ R22, R0.reuse, R136 ;  /* 0x0000008800167220 */ /* 0x040fe40000410000 */
[C---:B------:R-:W-:Y:S02]  /*d2b0*/  FMUL.FTZ R149, R0.reuse, R149 ;  /* 0x0000009500957220 */ /* 0x040fe40000410000 */
[C---:B------:R-:W-:Y:S02]  /*d2c0*/  FMUL.FTZ R25, R0.reuse, R148 ;  /* 0x0000009400197220 */ /* 0x040fe40000410000 */
[C---:B------:R-:W-:Y:S02]  /*d2d0*/  FMUL.FTZ R153, R0.reuse, R153 ;  /* 0x0000009900997220 */ /* 0x040fe40000410000 */
[----:B------:R-:W-:-:S02]  /*d2e0*/  FMUL.FTZ R32, R0, R152 ;  /* 0x0000009800207220 */ /* 0x000fc40000410000 */
[C---:B------:R-:W-:Y:S02]  /*d2f0*/  FMUL.FTZ R165, R0.reuse, R165 ;  /* 0x000000a500a57220 */ /* 0x040fe40000410000 */
[C---:B------:R-:W-:Y:S02]  /*d300*/  FMUL.FTZ R44, R0.reuse, R164 ;  /* 0x000000a4002c7220 */ /* 0x040fe40000410000 */
[C---:B------:R-:W-:Y:S02]  /*d310*/  FMUL.FTZ R169, R0.reuse, R169 ;  /* 0x000000a900a97220 */ /* 0x040fe40000410000 */
[C---:B------:R-:W-:Y:S02]  /*d320*/  FMUL.FTZ R42, R0.reuse, R168 ;  /* 0x000000a8002a7220 */ /* 0x040fe40000410000 */
[C---:B------:R-:W-:Y:S02]  /*d330*/  FMUL.FTZ R181, R0.reuse, R181 ;  /* 0x000000b500b57220 */ /* 0x040fe40000410000 */
[----:B------:R-:W-:Y:S01]  /*d340*/  FMUL.FTZ R180, R0, R180 ;  /* 0x000000b400b47220 */ /* 0x000fe20000410000 */
[----:B------:R-:W-:Y:S01]  /*d350*/  MOV R0, RZ ;  /* 0x000000ff00007202 */ /* 0x000fe20000000f00 */
[----:B---3--:R-:W-:-:S02]  /*d360*/  FMUL.FTZ R127, R4, R127 ;  /* 0x0000007f047f7220 */ /* 0x008fc40000410000 */
[----:B------:R-:W-:-:S03]  /*d370*/  FMUL.FTZ R126, R4, R126 ;  /* 0x0000007e047e7220 */ /* 0x000fc60000410000 */
[----:B------:R-:W1:Y:S01]  /*d380*/  @P1 MUFU.RCP R0, R6 ;  /* 0x0000000600001308 */ /* 0x000e620000001000 */
        /* <DEDUP_REMOVED lines=13> */
[----:B------:R-:W-:Y:S01]  /*d460*/  FMUL.FTZ R37, R4, R182 ;  /* 0x000000b604257220 */ /* 0x000fe20000410000 */
[----:B------:R-:W-:Y:S01]  /*d470*/  SHF.R.S32.HI R4, RZ, 0x2, R5 ;  /* 0x00000002ff047819 */ /* 0x000fe20000011405 */
[C---:B----4-:R-:W-:Y:S02]  /*d480*/  FMUL.FTZ R121, R3.reuse, R121 ;  /* 0x0000007903797220 */ /* 0x050fe40000410000 */
        /* <DEDUP_REMOVED lines=15> */
[----:B------:R-:W-:Y:S01]  /*d580*/  SHF.R.S32.HI R3, RZ, 0x1f, R5 ;  /* 0x0000001fff037819 */ /* 0x000fe20000011405 */
[----:B------:R-:W3:Y:S01]  /*d590*/  @P1 MUFU.LG2 R6, R6 ;  /* 0x0000000600061308 */ /* 0x000ee20000000c00 */
[----:B--2---:R-:W-:-:S02]  /*d5a0*/  SHF.R.S32.HI R5, RZ, 0x1f, R8 ;  /* 0x0000001fff057819 */ /* 0x004fc40000011408 */
[----:B------:R-:W-:-:S04]  /*d5b0*/  LEA.HI R3, R3, R4, RZ, 0x3 ;  /* 0x0000000403037211 */ /* 0x000fc800078f18ff */
[----:B------:R-:W-:Y:S01]  /*d5c0*/  LOP3.LUT R3, R3, 0xfffffff8, RZ, 0xc0, !PT ;  /* 0xfffffff803037812 */ /* 0x000fe200078ec0ff */
[C---:B------:R-:W-:Y:S02]  /*d5d0*/  IMAD R53, R5.reuse, c[0x0][0x498], RZ ;  /* 0x0001260005357a24 */ /* 0x040fe400078e02ff */
[----:B------:R-:W-:Y:S02]  /*d5e0*/  IMAD R47, R5, c[0x0][0x3f0], RZ ;  /* 0x0000fc00052f7a24 */ /* 0x000fe400078e02ff */
[C---:B-1----:R-:W-:Y:S02]  /*d5f0*/  FMUL.FTZ R123, R0.reuse, R123 ;  /* 0x0000007b007b7220 */ /* 0x042fe40000410000 */
        /* <DEDUP_REMOVED lines=15> */
[----:B------:R-:W-:Y:S01]  /*d6f0*/  @P2 MOV R0, 0x3f317218 ;  /* 0x3f31721800002802 */ /* 0x000fe20000000f00 */
[----:B------:R-:W-:Y:S01]  /*d700*/  IMAD.IADD R11, R4, 0x1, -R3 ;  /* 0x00000001040b7824 */ /* 0x000fe200078e0a03 */
[----:B------:R-:W-:Y:S01]  /*d710*/  @P5 MOV R4, 0x3f317218 ;  /* 0x3f31721800045802 */ /* 0x000fe20000000f00 */
[----:B------:R-:W-:-:S02]  /*d720*/  IMAD R53, R8, c[0x0][0x49c], R53 ;  /* 0x0001270008357a24 */ /* 0x000fc400078e0235 */
[C---:B------:R-:W-:Y:S02]  /*d730*/  IMAD R47, R8.reuse, c[0x0][0x3f4], R47 ;  /* 0x0000fd00082f7a24 */ /* 0x040fe400078e022f */
[C---:B------:R-:W-:Y:S01]  /*d740*/  IMAD.WIDE.U32 R34, R8.reuse, c[0x0][0x498], R18 ;  /* 0x0001260008227a25 */ /* 0x040fe200078e0012 */
[----:B------:R-:W1:Y:S03]  /*d750*/  @P2 MUFU.LG2 R7, R7 ;  /* 0x0000000700072308 */ /* 0x000e660000000c00 */
[----:B------:R-:W-:Y:S01]  /*d760*/  IMAD.WIDE.U32 R14, R8, c[0x0][0x3f0], R14 ;  /* 0x0000fc00080e7a25 */ /* 0x000fe200078e000e */
[----:B------:R-:W-:-:S03]  /*d770*/  @P1 MOV R8, 0x3f317218 ;  /* 0x3f31721800081802 */ /* 0x000fc60000000f00 */
[----:B------:R-:W-:Y:S02]  /*d780*/  @P4 IMAD.MOV.U32 R3, RZ, RZ, 0x3f317218 ;  /* 0x3f317218ff034424 */ /* 0x000fe400078e00ff */
[----:B------:R-:W-:Y:S02]  /*d790*/  @P5 FMUL.FTZ R10, R4, c[0x0][0x2d0] ;  /* 0x0000b400040a5a20 */ /* 0x000fe40000410000 */
[----:B------:R-:W-:Y:S02]  /*d7a0*/  @P4 FMUL.FTZ R5, R3, c[0x0][0x2d0] ;  /* 0x0000b40003054a20 */ /* 0x000fe40000410000 */
[----:B------:R-:W-:Y:S02]  /*d7b0*/  @P2 FMUL.FTZ R3, R0, c[0x0][0x2d0] ;  /* 0x0000b40000032a20 */ /* 0x000fe40000410000 */
[----:B---3--:R-:W-:Y:S02]  /*d7c0*/  @P1 FMUL.FTZ R4, R6, 0.69314718246459960938 ;  /* 0x3f31721806041820 */ /* 0x008fe40000410000 */
[----:B------:R-:W-:-:S04]  /*d7d0*/  @P1 FMUL.FTZ R0, R8, c[0x0][0x2d0] ;  /* 0x0000b40008001a20 */ /* 0x000fc80000410000 */
[----:B------:R-:W-:Y:S01]  /*d7e0*/  @P1 FFMA.FTZ R49, R0, R2, R4 ;  /* 0x0000000200311223 */ /* 0x000fe20000010004 */
[----:B------:R-:W-:Y:S01]  /*d7f0*/  SHF.R.S32.HI R0, RZ, 0x5, R38 ;  /* 0x00000005ff007819 */ /* 0x000fe20000011426 */
[----:B-1----:R-:W-:-:S03]  /*d800*/  @P2 FMUL.FTZ R7, R7, 0.69314718246459960938 ;  /* 0x3f31721807072820 */ /* 0x002fc60000410000 */
[----:B------:R-:W-:Y:S02]  /*d810*/  SHF.R.S32.HI R2, RZ, 0x1f, R0 ;  /* 0x0000001fff027819 */ /* 0x000fe40000011400 */
[----:B------:R-:W-:Y:S02]  /*d820*/  LEA.HI R4, R24, R24, RZ, 0x1 ;  /* 0x0000001818047211 */ /* 0x000fe400078f08ff */
[----:B------:R-:W-:Y:S01]  /*d830*/  LEA.HI R2, R2, R0, RZ, 0x2 ;  /* 0x0000000002027211 */ /* 0x000fe200078f10ff */
[----:B------:R-:W-:-:S03]  /*d840*/  @P2 FFMA.FTZ R50, R3, R68, R7 ;  /* 0x0000004403322223 */ /* 0x000fc60000010007 */
[----:B------:R-:W-:Y:S02]  /*d850*/  LOP3.LUT R3, R2, 0xffffffc, RZ, 0xc0, !PT ;  /* 0x0ffffffc02037812 */ /* 0x000fe400078ec0ff */
[----:B------:R-:W-:-:S04]  /*d860*/  LOP3.LUT R2, R4, 0x1ffffffe, RZ, 0xc0, !PT ;  /* 0x1ffffffe04027812 */ /* 0x000fc800078ec0ff */
[----:B------:R-:W-:Y:S02]  /*d870*/  IADD3 R7, R24, -R2, RZ ;  /* 0x8000000218077210 */ /* 0x000fe40007ffe0ff */
[----:B------:R-:W-:Y:S02]  /*d880*/  SHF.R.S32.HI R2, RZ, 0x2, R57 ;  /* 0x00000002ff027819 */ /* 0x000fe40000011439 */
[----:B------:R-:W2:Y:S04]  /*d890*/  LDL.LU R57, [R1+0x28] ;  /* 0x0000280001397983 */ /* 0x000ea80000300800 */
[----:B------:R-:W3:Y:S01]  /*d8a0*/  LDL.64 R58, [R1+0x30] ;  /* 0x00003000013a7983 */ /* 0x000ee20000100a00 */
[----:B------:R-:W1:Y:S08]  /*d8b0*/  @P5 MUFU.LG2 R12, R12 ;  /* 0x0000000c000c5308 */ /* 0x000e700000000c00 */
[----:B------:R-:W4:Y:S01]  /*d8c0*/  @P4 MUFU.LG2 R9, R9 ;  /* 0x0000000900094308 */ /* 0x000f220000000c00 */
[----:B------:R-:W-:Y:S01]  /*d8d0*/  SHF.R.S32.HI R6, RZ, 0x1f, R17 ;  /* 0x0000001fff067819 */ /* 0x000fe20000011411 */
[----:B-1----:R-:W-:-:S04]  /*d8e0*/  @P5 FMUL.FTZ R12, R12, 0.69314718246459960938 ;  /* 0x3f3172180c0c5820 */ /* 0x002fc80000410000 */
[----:B------:R-:W-:Y:S02]  /*d8f0*/  @P5 FFMA.FTZ R52, R10, R71, R12 ;  /* 0x000000470a345223 */ /* 0x000fe4000001000c */
[----:B----4-:R-:W-:Y:S01]  /*d900*/  @P4 FMUL.FTZ R9, R9, 0.69314718246459960938 ;  /* 0x3f31721809094820 */ /* 0x010fe20000410000 */
[----:B------:R-:W-:-:S03]  /*d910*/  LEA R10, R0, R24, 0x9 ;  /* 0x00000018000a7211 */ /* 0x000fc600078e48ff */
[----:B------:R-:W-:Y:S02]  /*d920*/  @P4 FFMA.FTZ R51, R5, R70, R9 ;  /* 0x0000004605334223 */ /* 0x000fe40000010009 */
[----:B------:R-:W-:Y:S02]  /*d930*/  IMAD.IADD R5, R0, 0x1, -R3 ;  /* 0x0000000100057824 */ /* 0x000fe400078e0a03 */
[----:B------:R-:W-:-:S03]  /*d940*/  IMAD.SHL.U32 R0, R4, 0x20, RZ ;  /* 0x0000002004007824 */ /* 0x000fc600078e00ff */
[----:B------:R-:W-:Y:S01]  /*d950*/  LEA R4, R5, R2, 0x4 ;  /* 0x0000000205047211 */ /* 0x000fe200078e20ff */
[C---:B------:R-:W-:Y:S01]  /*d960*/  IMAD.SHL.U32 R5, R11.reuse, 0x40, RZ ;  /* 0x000000400b057824 */ /* 0x040fe200078e00ff */
[----:B------:R-:W-:Y:S01]  /*d970*/  LOP3.LUT R2, R0, 0xffffffc0, RZ, 0xc0, !PT ;  /* 0xffffffc000027812 */ /* 0x000fe200078ec0ff */
[----:B------:R-:W-:Y:S01]  /*d980*/  IMAD R0, R6, c[0x0][0x3e0], RZ ;  /* 0x0000f80006007a24 */ /* 0x000fe200078e02ff */
[----:B------:R-:W-:Y:S02]  /*d990*/  LOP3.LUT R3, R11, 0x1, RZ, 0xc0, !PT ;  /* 0x000000010b037812 */ /* 0x000fe400078ec0ff */
[----:B------:R-:W-:Y:S01]  /*d9a0*/  LEA R7, R7, R2, 0x3 ;  /* 0x0000000207077211 */ /* 0x000fe200078e18ff */
[----:B------:R-:W-:Y:S01]  /*d9b0*/  IMAD R8, R17, c[0x0][0x3e4], R0 ;  /* 0x0000f90011087a24 */ /* 0x000fe200078e0200 */
[----:B------:R-:W-:Y:S02]  /*d9c0*/  LOP3.LUT R5, R5, 0x1c0, RZ, 0xc0, !PT ;  /* 0x000001c005057812 */ /* 0x000fe400078ec0ff */
[----:B------:R-:W-:Y:S01]  /*d9d0*/  LEA R0, R55, R4, 0x7 ;  /* 0x0000000437007211 */ /* 0x000fe200078e38ff */
[----:B------:R-:W-:Y:S01]  /*d9e0*/  IMAD.IADD R7, R4, 0x1, R7 ;  /* 0x0000000104077824 */ /* 0x000fe200078e0207 */
[----:B------:R-:W-:Y:S01]  /*d9f0*/  ISETP.NE.U32.AND P4, PT, R3, 0x1, PT ;  /* 0x000000010300780c */ /* 0x000fe20003f85070 */
[----:B------:R-:W-:Y:S01]  /*da00*/  IMAD R56, R56, c[0x0][0x388], RZ ;  /* 0x0000e20038387a24 */ /* 0x000fe200078e02ff */
[----:B------:R-:W-:-:S02]  /*da10*/  LEA.HI R6, R5, R5, RZ, 0x1d ;  /* 0x0000000505067211 */ /* 0x000fc400078fe8ff */
[----:B------:R-:W-:Y:S02]  /*da20*/  SHF.R.S32.HI R4, RZ, 0x3, R54 ;  /* 0x00000003ff047819 */ /* 0x000fe40000011436 */
[----:B------:R-:W-:Y:S02]  /*da30*/  IADD3 R5, R0, 0x8, RZ ;  /* 0x0000000800057810 */ /* 0x000fe40007ffe0ff */
[----:B------:R-:W-:Y:S02]  /*da40*/  R2P PR, R11, 0x6 ;  /* 0x000000060b007804 */ /* 0x000fe40000000000 */
[----:B------:R-:W-:Y:S01]  /*da50*/  LEA R6, R10, R6, 0x1 ;  /* 0x000000060a067211 */ /* 0x000fe200078e08ff */
[----:B------:R-:W-:Y:S01]  /*da60*/  IMAD R24, R55, 0x80, R4 ;  /* 0x0000008037187824 */ /* 0x000fe200078e0204 */
[----:B------:R-:W-:Y:S02]  /*da70*/  IADD3 R3, R15, R47, RZ ;  /* 0x0000002f0f037210 */ /* 0x000fe40007ffe0ff */
[----:B------:R-:W-:-:S02]  /*da80*/  MOV R2, R14 ;  /* 0x0000000e00027202 */ /* 0x000fc40000000f00 */
[----:B------:R-:W-:Y:S02]  /*da90*/  LEA R10, R55, R7, 0x7 ;  /* 0x00000007370a7211 */ /* 0x000fe400078e38ff */
[----:B------:R-:W-:Y:S02]  /*daa0*/  ISETP.GE.OR P5, PT, R5, R56, P3 ;  /* 0x000000380500720c */ /* 0x000fe40001fa6670 */
[----:B------:R-:W-:Y:S02]  /*dab0*/  MOV R11, 0xfffffff0 ;  /* 0xfffffff0000b7802 */ /* 0x000fe40000000f00 */
[C---:B------:R-:W-:Y:S02]  /*dac0*/  IADD3 R5, R0.reuse, 0x40, RZ ;  /* 0x0000004000057810 */ /* 0x040fe40007ffe0ff */
[----:B------:R-:W-:Y:S01]  /*dad0*/  IADD3 R4, R0, 0x48, RZ ;  /* 0x0000004800047810 */ /* 0x000fe20007ffe0ff */
[----:B------:R-:W-:Y:S01]  /*dae0*/  IMAD.WIDE.U32 R2, R17, c[0x0][0x3e0], R2 ;  /* 0x0000f80011027a25 */ /* 0x000fe200078e0002 */
[----:B------:R-:W-:-:S02]  /*daf0*/  SEL R11, R11, 0x10, !P4 ;  /* 0x000000100b0b7807 */ /* 0x000fc40006000000 */
[-C--:B------:R-:W-:Y:S01]  /*db00*/  ISETP.GE.OR P6, PT, R0, R56.reuse, P3 ;  /* 0x000000380000720c */ /* 0x080fe20001fc6670 */
[----:B------:R-:W-:Y:S01]  /*db10*/  @P0 IMAD.HI.U32 R7, R10, c[0x0][0x4ec], RZ ;  /* 0x00013b000a070a27 */ /* 0x000fe200078e00ff */
[-C--:B------:R-:W-:Y:S02]  /*db20*/  ISETP.GE.OR P4, PT, R5, R56.reuse, P3 ;  /* 0x000000380500720c */ /* 0x080fe40001f86670 */
[----:B------:R-:W-:Y:S02]  /*db30*/  ISETP.GE.OR P3, PT, R4, R56, P3 ;  /* 0x000000380400720c */ /* 0x000fe40001f66670 */
[----:B------:R-:W-:Y:S01]  /*db40*/  SHF.R.S32.HI R4, RZ, 0x1f, R48 ;  /* 0x0000001fff047819 */ /* 0x000fe20000011430 */
[----:B------:R-:W-:Y:S01]  /*db50*/  IMAD.IADD R3, R3, 0x1, R8 ;  /* 0x0000000103037824 */ /* 0x000fe200078e0208 */
[----:B------:R-:W-:Y:S02]  /*db60*/  MOV R5, R10 ;  /* 0x0000000a00057202 */ /* 0x000fe40000000f00 */
[----:B------:R-:W-:-:S02]  /*db70*/  SHF.L.U32 R0, R6, 0x1, RZ ;  /* 0x0000000106007819 */ /* 0x000fc400000006ff */
[----:B------:R-:W-:Y:S01]  /*db80*/  @P0 SHF.R.U32.HI R5, RZ, c[0x0][0x4f0], R7 ;  /* 0x00013c00ff050a19 */ /* 0x000fe20000011607 */
[----:B------:R-:W-:Y:S01]  /*db90*/  IMAD R6, R4, c[0x0][0x3d8], RZ ;  /* 0x0000f60004067a24 */ /* 0x000fe200078e02ff */
[----:B------:R-:W-:Y:S01]  /*dba0*/  F2FP.PACK_AB R12, R127, R126 ;  /* 0x0000007e7f0c723e */ /* 0x000fe200000000ff */
[----:B------:R-:W-:Y:S01]  /*dbb0*/  IMAD.WIDE.U32 R14, R48, c[0x0][0x3d8], R2 ;  /* 0x0000f600300e7a25 */ /* 0x000fe200078e0002 */
[----:B------:R-:W-:Y:S02]  /*dbc0*/  IADD3 R7, R0, 0x80, RZ ;  /* 0x0000008000077810 */ /* 0x000fe40007ffe0ff */
[----:B------:R-:W-:Y:S01]  /*dbd0*/  IADD3 R2, -R5, RZ, RZ ;  /* 0x000000ff05027210 */ /* 0x000fe20007ffe1ff */
[----:B------:R-:W-:Y:S01]  /*dbe0*/  IMAD R17, R48, c[0x0][0x3dc], R6 ;  /* 0x0000f70030117a24 */ /* 0x000fe200078e0206 */
[----:B------:R-:W-:Y:S01]  /*dbf0*/  F2FP.PACK_AB R9, R125, R124 ;  /* 0x0000007c7d09723e */ /* 0x000fe200000000ff */
[C---:B------:R-:W-:Y:S01]  /*dc00*/  IMAD.IADD R4, R0.reuse, 0x1, R11 ;  /* 0x0000000100047824 */ /* 0x040fe200078e020b */
[----:B------:R-:W-:Y:S01]  /*dc10*/  IADD3 R6, R0, 0xc0, RZ ;  /* 0x000000c000067810 */ /* 0x000fe20007ffe0ff */
[----:B------:R1:W-:Y:S01]  /*dc20*/  STS [R0+0x480], R12 ;  /* 0x0004800c00007388 */ /* 0x0003e20000000800 */
[----:B------:R-:W-:-:S02]  /*dc30*/  F2FP.PACK_AB R16, R135, R16 ;  /* 0x000000108710723e */ /* 0x000fc400000000ff */
[----:B------:R-:W-:Y:S01]  /*dc40*/  @P2 IADD3 R6, R7, -0x40, RZ ;  /* 0xffffffc007062810 */ /* 0x000fe20007ffe0ff */
[----:B------:R-:W-:Y:S01]  /*dc50*/  IMAD R7, R2, c[0x0][0x4e8], R10 ;  /* 0x00013a0002077a24 */ /* 0x000fe200078e020a */
[----:B------:R-:W-:Y:S01]  /*dc60*/  F2FP.PACK_AB R13, R133, R13 ;  /* 0x0000000d850d723e */ /* 0x000fe200000000ff */
[----:B------:R4:W-:Y:S01]  /*dc70*/  STS [R0+0x80], R9 ;  /* 0x0000800900007388 */ /* 0x0009e20000000800 */
[----:B------:R-:W-:Y:S02]  /*dc80*/  F2FP.PACK_AB R19, R121, R120 ;  /* 0x000000787913723e */ /* 0x000fe400000000ff */
[----:B------:R-:W-:Y:S01]  /*dc90*/  F2FP.PACK_AB R18, R123, R122 ;  /* 0x0000007a7b12723e */ /* 0x000fe200000000ff */
[----:B------:R4:W-:Y:S01]  /*dca0*/  STS [R4+0x480], R16 ;  /* 0x0004801004007388 */ /* 0x0009e20000000800 */
[----:B------:R-:W-:Y:S02]  /*dcb0*/  F2FP.PACK_AB R20, R129, R20 ;  /* 0x000000148114723e */ /* 0x000fe400000000ff */
[----:B------:R-:W-:-:S02]  /*dcc0*/  F2FP.PACK_AB R23, R131, R23 ;  /* 0x000000178317723e */ /* 0x000fc400000000ff */
[----:B------:R-:W-:Y:S02]  /*dcd0*/  SHF.R.S32.HI R3, RZ, 0x1f, R5 ;  /* 0x0000001fff037819 */ /* 0x000fe40000011405 */
[----:B------:R-:W-:Y:S02]  /*dce0*/  IADD3 R8, P0, R5, R34, RZ ;  /* 0x0000002205087210 */ /* 0x000fe40007f1e0ff */
[----:B------:R-:W-:Y:S02]  /*dcf0*/  SHF.R.S32.HI R2, RZ, 0x1f, R7 ;  /* 0x0000001fff027819 */ /* 0x000fe40000011407 */
[----:B-1----:R-:W-:Y:S01]  /*dd00*/  MOV R12, 0x20 ;  /* 0x00000020000c7802 */ /* 0x002fe20000000f00 */
[----:B------:R-:W-:Y:S01]  /*dd10*/  STS [R4+0x80], R13 ;  /* 0x0000800d04007388 */ /* 0x000fe20000000800 */
[----:B------:R-:W-:-:S03]  /*dd20*/  F2FP.PACK_AB R22, R137, R22 ;  /* 0x000000168916723e */ /* 0x000fc600000000ff */
[----:B------:R-:W-:Y:S01]  /*dd30*/  STS [R0+0x2080], R19 ;  /* 0x0020801300007388 */ /* 0x000fe20000000800 */
[----:B----4-:R-:W-:Y:S02]  /*dd40*/  IADD3.X R9, R3, R35, R53, P0, !PT ;  /* 0x0000002303097210 */ /* 0x010fe400007fe435 */
[----:B------:R-:W-:Y:S01]  /*dd50*/  SEL R16, R12, 0xffffffe0, !P1 ;  /* 0xffffffe00c107807 */ /* 0x000fe20004800000 */
[----:B------:R1:W-:Y:S01]  /*dd60*/  STS [R0+0x2480], R18 ;  /* 0x0024801200007388 */ /* 0x0003e20000000800 */
[----:B------:R-:W-:Y:S02]  /*dd70*/  F2FP.PACK_AB R21, R139, R21 ;  /* 0x000000158b15723e */ /* 0x000fe400000000ff */
[----:B------:R-:W-:Y:S01]  /*dd80*/  IADD3 R5, R16, R4, RZ ;  /* 0x0000000410057210 */ /* 0x000fe20007ffe0ff */
[----:B------:R-:W-:Y:S01]  /*dd90*/  STS [R4+0x2080], R20 ;  /* 0x0020801404007388 */ /* 0x000fe20000000800 */
[----:B------:R-:W-:-:S03]  /*dda0*/  F2FP.PACK_AB R25, R149, R25 ;  /* 0x000000199519723e */ /* 0x000fc600000000ff */
[----:B------:R4:W-:Y:S01]  /*ddb0*/  STS [R4+0x2480], R23 ;  /* 0x0024801704007388 */ /* 0x0009e20000000800 */
[----:B------:R-:W-:Y:S02]  /*ddc0*/  F2FP.PACK_AB R26, R151, R26 ;  /* 0x0000001a971a723e */ /* 0x000fe400000000ff */
[----:B------:R-:W-:Y:S02]  /*ddd0*/  F2FP.PACK_AB R28, R141, R28 ;  /* 0x0000001c8d1c723e */ /* 0x000fe400000000ff */
[----:B------:R-:W-:Y:S01]  /*dde0*/  F2FP.PACK_AB R27, R143, R27 ;  /* 0x0000001b8f1b723e */ /* 0x000fe200000000ff */
[----:B-1----:R-:W-:Y:S02]  /*ddf0*/  IMAD.IADD R0, R0, 0x1, R16 ;  /* 0x0000000100007824 */ /* 0x002fe400078e0210 */
[----:B----4-:R-:W-:Y:S02]  /*de00*/  IMAD R4, R2, c[0x0][0x488], RZ ;  /* 0x0001220002047a24 */ /* 0x010fe400078e02ff */
[C---:B------:R-:W-:Y:S01]  /*de10*/  IMAD.WIDE.U32 R2, R7.reuse, c[0x0][0x488], R8 ;  /* 0x0001220007027a25 */ /* 0x040fe200078e0008 */
[----:B------:R-:W-:Y:S03]  /*de20*/  STS [R0+0x80], R22 ;  /* 0x0000801600007388 */ /* 0x000fe60000000800 */
[----:B------:R-:W-:Y:S01]  /*de30*/  IMAD R7, R7, c[0x0][0x48c], R4 ;  /* 0x0001230007077a24 */ /* 0x000fe200078e0204 */
[----:B------:R-:W-:Y:S01]  /*de40*/  STS [R0+0x480], R21 ;  /* 0x0004801500007388 */ /* 0x000fe20000000800 */
[----:B------:R-:W-:-:S03]  /*de50*/  LEA R4, P0, R2, c[0x0][0x450], 0x2 ;  /* 0x0001140002047a11 */ /* 0x000fc600078010ff */
[----:B------:R-:W-:Y:S04]  /*de60*/  STS [R5+0x80], R25 ;  /* 0x0000801905007388 */ /* 0x000fe80000000800 */
[----:B------:R-:W-:Y:S04]  /*de70*/  STS [R5+0x480], R26 ;  /* 0x0004801a05007388 */ /* 0x000fe80000000800 */
[----:B------:R-:W-:Y:S04]  /*de80*/  STS [R0+0x2080], R28 ;  /* 0x0020801c00007388 */ /* 0x000fe80000000800 */
[----:B------:R1:W-:Y:S01]  /*de90*/  STS [R0+0x2480], R27 ;  /* 0x0024801b00007388 */ /* 0x0003e20000000800 */
[----:B------:R-:W-:-:S02]  /*dea0*/  F2FP.PACK_AB R30, R145, R30 ;  /* 0x0000001e911e723e */ /* 0x000fc400000000ff */
[----:B------:R-:W-:Y:S02]  /*deb0*/  F2FP.PACK_AB R29, R147, R29 ;  /* 0x0000001d931d723e */ /* 0x000fe400000000ff */
[----:B------:R-:W-:Y:S02]  /*dec0*/  F2FP.PACK_AB R32, R153, R32 ;  /* 0x000000209920723e */ /* 0x000fe400000000ff */
[----:B------:R-:W-:Y:S01]  /*ded0*/  F2FP.PACK_AB R31, R155, R31 ;  /* 0x0000001f9b1f723e */ /* 0x000fe200000000ff */
[----:B------:R-:W-:Y:S01]  /*dee0*/  STS [R5+0x2080], R30 ;  /* 0x0020801e05007388 */ /* 0x000fe20000000800 */
[----:B------:R-:W-:Y:S02]  /*def0*/  F2FP.PACK_AB R44, R165, R44 ;  /* 0x0000002ca52c723e */ /* 0x000fe400000000ff */
[----:B------:R-:W-:Y:S01]  /*df00*/  F2FP.PACK_AB R43, R167, R43 ;  /* 0x0000002ba72b723e */ /* 0x000fe200000000ff */
[----:B------:R-:W-:Y:S01]  /*df10*/  STS [R5+0x2480], R29 ;  /* 0x0024801d05007388 */ /* 0x000fe20000000800 */
[----:B------:R-:W-:-:S02]  /*df20*/  F2FP.PACK_AB R46, R157, R46 ;  /* 0x0000002e9d2e723e */ /* 0x000fc400000000ff */
[----:B------:R-:W-:Y:S02]  /*df30*/  F2FP.PACK_AB R158, R159, R158 ;  /* 0x0000009e9f9e723e */ /* 0x000fe400000000ff */
[----:B-1----:R-:W-:Y:S02]  /*df40*/  IADD3 R0, R3, R7, RZ ;  /* 0x0000000703007210 */ /* 0x002fe40007ffe0ff */
[----:B------:R-:W-:Y:S02]  /*df50*/  IADD3 R3, R16, 0x400, R6 ;  /* 0x0000040010037810 */ /* 0x000fe40007ffe006 */
[----:B------:R-:W-:Y:S02]  /*df60*/  LEA.HI.X R2, R2, c[0x0][0x454], R0, 0x2, P0 ;  /* 0x0001150002027a11 */ /* 0x000fe400000f1400 */
[C---:B------:R-:W-:Y:S01]  /*df70*/  IADD3 R0, R11.reuse, R6, RZ ;  /* 0x000000060b007210 */ /* 0x040fe20007ffe0ff */
[----:B------:R-:W-:Y:S01]  /*df80*/  IMAD.IADD R7, R11, 0x1, R3 ;  /* 0x000000010b077824 */ /* 0x000fe200078e0203 */
[----:B------:R-:W-:Y:S01]  /*df90*/  F2FP.PACK_AB R45, R161, R45 ;  /* 0x0000002da12d723e */ /* 0x000fe200000000ff */
[----:B------:R-:W-:Y:S01]  /*dfa0*/  SHFL.IDX PT, R13, R2, RZ, 0x1c1f ;  /* 0x001c1fff020d7589 */ /* 0x000fe200000e0000 */
[----:B------:R-:W-:Y:S01]  /*dfb0*/  F2FP.PACK_AB R162, R163, R162 ;  /* 0x000000a2a3a2723e */ /* 0x000fe200000000ff */
[----:B------:R-:W-:Y:S01]  /*dfc0*/  IMAD.IADD R3, R16, 0x1, R0 ;  /* 0x0000000110037824 */ /* 0x000fe200078e0200 */
[----:B------:R-:W-:Y:S01]  /*dfd0*/  F2FP.PACK_AB R42, R169, R42 ;  /* 0x0000002aa92a723e */ /* 0x000fe200000000ff */
[----:B------:R-:W-:Y:S01]  /*dfe0*/  SHFL.IDX PT, R11, R2, 0x1, 0x1c1f ;  /* 0x003c1f00020b7f89 */ /* 0x000fe200000e0000 */
[----:B------:R-:W-:-:S03]  /*dff0*/  F2FP.PACK_AB R41, R171, R41 ;  /* 0x00000029ab29723e */ /* 0x000fc600000000ff */
[----:B------:R-:W-:Y:S01]  /*e000*/  SHFL.IDX PT, R9, R2, 0x2, 0x1c1f ;  /* 0x005c1f0002097f89 */ /* 0x000fe200000e0000 */
[----:B------:R-:W-:-:S03]  /*e010*/  F2FP.PACK_AB R38, R181, R180 ;  /* 0x000000b4b526723e */ /* 0x000fc600000000ff */
[----:B------:R1:W-:Y:S01]  /*e020*/  SHFL.IDX PT, R5, R2, 0x3, 0x1c1f ;  /* 0x007c1f0002057f89 */ /* 0x0003e200000e0000 */
[----:B------:R-:W-:-:S03]  /*e030*/  F2FP.PACK_AB R37, R183, R37 ;  /* 0x00000025b725723e */ /* 0x000fc600000000ff */
[----:B------:R2:W-:Y:S01]  /*e040*/  STS [R6], R32 ;  /* 0x0000002006007388 */ /* 0x0005e20000000800 */
[----:B------:R-:W-:-:S03]  /*e050*/  F2FP.PACK_AB R40, R173, R40 ;  /* 0x00000028ad28723e */ /* 0x000fc600000000ff */
[----:B------:R-:W-:Y:S01]  /*e060*/  STS [R6+0x400], R31 ;  /* 0x0004001f06007388 */ /* 0x000fe20000000800 */
[----:B------:R-:W-:-:S03]  /*e070*/  F2FP.PACK_AB R39, R175, R39 ;  /* 0x00000027af27723e */ /* 0x000fc600000000ff */
[----:B------:R-:W-:Y:S01]  /*e080*/  STS [R0], R44 ;  /* 0x0000002c00007388 */ /* 0x000fe20000000800 */
[----:B------:R-:W-:-:S03]  /*e090*/  F2FP.PACK_AB R36, R177, R36 ;  /* 0x00000024b124723e */ /* 0x000fc600000000ff */
[----:B------:R-:W-:Y:S01]  /*e0a0*/  STS [R0+0x400], R43 ;  /* 0x0004002b00007388 */ /* 0x000fe20000000800 */
[----:B------:R-:W-:-:S03]  /*e0b0*/  F2FP.PACK_AB R33, R179, R33 ;  /* 0x00000021b321723e */ /* 0x000fc600000000ff */
[----:B------:R-:W-:Y:S01]  /*e0c0*/  STS [R6+0x2000], R46 ;  /* 0x0020002e06007388 */ /* 0x000fe20000000800 */
[----:B-1----:R-:W-:-:S03]  /*e0d0*/  IADD3 R2, R16, R6, RZ ;  /* 0x0000000610027210 */ /* 0x002fc60007ffe0ff */
[----:B------:R-:W-:Y:S04]  /*e0e0*/  STS [R6+0x2400], R158 ;  /* 0x0024009e06007388 */ /* 0x000fe80000000800 */
[----:B------:R-:W-:Y:S04]  /*e0f0*/  STS [R0+0x2000], R45 ;  /* 0x0020002d00007388 */ /* 0x000fe80000000800 */
[----:B------:R1:W-:Y:S04]  /*e100*/  STS [R0+0x2400], R162 ;  /* 0x002400a200007388 */ /* 0x0003e80000000800 */
[----:B------:R-:W-:Y:S04]  /*e110*/  STS [R2], R42 ;  /* 0x0000002a02007388 */ /* 0x000fe80000000800 */
[----:B------:R-:W-:Y:S04]  /*e120*/  STS [R2+0x400], R41 ;  /* 0x0004002902007388 */ /* 0x000fe80000000800 */
[----:B------:R-:W-:Y:S04]  /*e130*/  STS [R3], R38 ;  /* 0x0000002603007388 */ /* 0x000fe80000000800 */
[----:B------:R-:W-:Y:S04]  /*e140*/  STS [R7], R37 ;  /* 0x0000002507007388 */ /* 0x000fe80000000800 */
[----:B------:R-:W-:Y:S04]  /*e150*/  STS [R2+0x2000], R40 ;  /* 0x0020002802007388 */ /* 0x000fe80000000800 */
[----:B------:R-:W-:Y:S04]  /*e160*/  STS [R2+0x2400], R39 ;  /* 0x0024002702007388 */ /* 0x000fe80000000800 */
[----:B------:R-:W-:Y:S04]  /*e170*/  STS [R3+0x2000], R36 ;  /* 0x0020002403007388 */ /* 0x000fe80000000800 */
[----:B------:R-:W-:Y:S04]  /*e180*/  STS [R7+0x2000], R33 ;  /* 0x0020002107007388 */ /* 0x000fe80000000800 */
[----:B------:R-:W4:Y:S04]  /*e190*/  SHFL.IDX PT, R12, R4, RZ, 0x1c1f ;  /* 0x001c1fff040c7589 */ /* 0x000f2800000e0000 */
[----:B------:R-:W-:Y:S06]  /*e1a0*/  BAR.SYNC.DEFER_BLOCKING 0x1, 0x80 ;  /* 0x0042000000007b1d */ /* 0x000fec0000010000 */
[----:B------:R-:W3:Y:S04]  /*e1b0*/  SHFL.IDX PT, R10, R4, 0x1, 0x1c1f ;  /* 0x003c1f00040a7f89 */ /* 0x000ee800000e0000 */
[----:B------:R-:W3:Y:S04]  /*e1c0*/  SHFL.IDX PT, R8, R4, 0x2, 0x1c1f ;  /* 0x005c1f0004087f89 */ /* 0x000ee800000e0000 */
[----:B------:R-:W3:Y:S01]  /*e1d0*/  SHFL.IDX PT, R4, R4, 0x3, 0x1c1f ;  /* 0x007c1f0004047f89 */ /* 0x000ee200000e0000 */
[----:B--2---:R-:W-:-:S02]  /*e1e0*/  SHF.L.U32 R32, R57, 0x1, RZ ;  /* 0x0000000139207819 */ /* 0x004fc400000006ff */
[----:B-1----:R-:W-:Y:S01]  /*e1f0*/  IADD3 R0, R15, R17, RZ ;  /* 0x000000110f007210 */ /* 0x002fe20007ffe0ff */
[----:B----4-:R-:W-:Y:S01]  /*e200*/  @!P6 ST.E [R12.64], R52 ;  /* 0x000000340c00e985 */ /* 0x010fe2000c101908 */
[----:B------:R-:W-:-:S03]  /*e210*/  LEA R2, P0, R14, c[0x0][0x380], 0x1 ;  /* 0x0000e0000e027a11 */ /* 0x000fc600078008ff */
[----:B---3--:R-:W-:Y:S04]  /*e220*/  @!P5 ST.E [R10.64], R51 ;  /* 0x000000330a00d985 */ /* 0x008fe8000c101908 */
[----:B------:R-:W-:Y:S04]  /*e230*/  @!P4 ST.E [R8.64], R50 ;  /* 0x000000320800c985 */ /* 0x000fe8000c101908 */
[----:B------:R-:W-:Y:S04]  /*e240*/  @!P3 ST.E [R4.64], R49 ;  /* 0x000000310400b985 */ /* 0x000fe8000c101908 */
[----:B------:R-:W-:Y:S01]  /*e250*/  LDS.128 R28, [R32+0x80] ;  /* 0x00008000201c7984 */ /* 0x000fe20000000c00 */
[----:B------:R-:W-:-:S03]  /*e260*/  LEA.HI.X R0, R14, c[0x0][0x384], R0, 0x1, P0 ;  /* 0x0000e1000e007a11 */ /* 0x000fc600000f0c00 */
[----:B------:R-:W-:Y:S04]  /*e270*/  LDS.128 R20, [R32+0x880] ;  /* 0x0008800020147984 */ /* 0x000fe80000000c00 */
[----:B------:R-:W-:Y:S04]  /*e280*/  SHFL.IDX PT, R10, R2, RZ, 0x181f ;  /* 0x00181fff020a7589 */ /* 0x000fe800000e0000 */
[----:B------:R-:W1:Y:S01]  /*e290*/  SHFL.IDX PT, R11, R0, RZ, 0x181f ;  /* 0x00181fff000b7589 */ /* 0x000e6200000e0000 */
[----:B------:R-:W-:-:S03]  /*e2a0*/  ISETP.GE.AND P6, PT, R58, c[0x0][0x3c8], PT ;  /* 0x0000f2003a007a0c */ /* 0x000fc60003fc6270 */
[----:B------:R-:W-:Y:S04]  /*e2b0*/  LDS.128 R52, [R32+0x1080] ;  /* 0x0010800020347984 */ /* 0x000fe80000000c00 */
[----:B------:R-:W-:Y:S04]  /*e2c0*/  LDS.128 R48, [R32+0x1880] ;  /* 0x0018800020307984 */ /* 0x000fe80000000c00 */
[----:B------:R-:W-:Y:S04]  /*e2d0*/  LDS.128 R44, [R32+0x2080] ;  /* 0x00208000202c7984 */ /* 0x000fe80000000c00 */
[----:B------:R-:W-:Y:S01]  /*e2e0*/  LDS.128 R40, [R32+0x2880] ;  /* 0x0028800020287984 */ /* 0x000fe20000000c00 */
[----:B------:R-:W-:-:S03]  /*e2f0*/  ISETP.GE.OR P0, PT, R24, R56, P6 ;  /* 0x000000381800720c */ /* 0x000fc60003706670 */
[----:B------:R-:W-:Y:S04]  /*e300*/  LDS.128 R36, [R32+0x3080] ;  /* 0x0030800020247984 */ /* 0x000fe80000000c00 */
[----:B------:R-:W-:Y:S04]  /*e310*/  SHFL.IDX PT, R8, R2, 0x1, 0x181f ;  /* 0x00381f0002087f89 */ /* 0x000fe800000e0000 */
[----:B------:R-:W2:Y:S01]  /*e320*/  SHFL.IDX PT, R9, R0, 0x1, 0x181f ;  /* 0x00381f0000097f89 */ /* 0x000ea200000e0000 */
[----:B------:R-:W-:-:S03]  /*e330*/  IADD3 R3, R24, 0x10, RZ ;  /* 0x0000001018037810 */ /* 0x000fc60007ffe0ff */
[----:B------:R-:W-:Y:S04]  /*e340*/  SHFL.IDX PT, R6, R2, 0x2, 0x181f ;  /* 0x00581f0002067f89 */ /* 0x000fe800000e0000 */
[----:B------:R-:W3:Y:S01]  /*e350*/  SHFL.IDX PT, R7, R0, 0x2, 0x181f ;  /* 0x00581f0000077f89 */ /* 0x000ee200000e0000 */
[----:B------:R-:W-:-:S03]  /*e360*/  ISETP.GE.OR P5, PT, R3, R56, P6 ;  /* 0x000000380300720c */ /* 0x000fc600037a6670 */
[----:B------:R-:W-:Y:S04]  /*e370*/  SHFL.IDX PT, R4, R2, 0x3, 0x181f ;  /* 0x00781f0002047f89 */ /* 0x000fe800000e0000 */
[----:B------:R-:W-:Y:S01]  /*e380*/  SHFL.IDX PT, R5, R0, 0x3, 0x181f ;  /* 0x00781f0000057f89 */ /* 0x000fe200000e0000 */
[----:B------:R-:W-:-:S03]  /*e390*/  IADD3 R3, R24, 0x40, RZ ;  /* 0x0000004018037810 */ /* 0x000fc60007ffe0ff */
[----:B------:R-:W-:Y:S04]  /*e3a0*/  SHFL.IDX PT, R12, R2, 0x4, 0x181f ;  /* 0x00981f00020c7f89 */ /* 0x000fe800000e0000 */
[----:B------:R-:W4:Y:S01]  /*e3b0*/  SHFL.IDX PT, R13, R0, 0x4, 0x181f ;  /* 0x00981f00000d7f89 */ /* 0x000f2200000e0000 */
[----:B------:R-:W-:-:S03]  /*e3c0*/  IADD3 R14, R24, 0x30, RZ ;  /* 0x00000030180e7810 */ /* 0x000fc60007ffe0ff */
[----:B------:R-:W-:Y:S04]  /*e3d0*/  SHFL.IDX PT, R16, R2, 0x5, 0x181f ;  /* 0x00b81f0002107f89 */ /* 0x000fe800000e0000 */
[----:B------:R-:W-:Y:S01]  /*e3e0*/  SHFL.IDX PT, R17, R0, 0x5, 0x181f ;  /* 0x00b81f0000117f89 */ /* 0x000fe200000e0000 */
[----:B------:R-:W-:-:S03]  /*e3f0*/  IADD3 R15, R24, 0x20, RZ ;  /* 0x00000020180f7810 */ /* 0x000fc60007ffe0ff */
[----:B------:R-:W-:Y:S04]  /*e400*/  SHFL.IDX PT, R18, R2, 0x6, 0x181f ;  /* 0x00d81f0002127f89 */ /* 0x000fe800000e0000 */
[----:B------:R-:W4:Y:S01]  /*e410*/  SHFL.IDX PT, R19, R0, 0x6, 0x181f ;  /* 0x00d81f0000137f89 */ /* 0x000f2200000e0000 */
[-C--:B------:R-:W-:Y:S01]  /*e420*/  ISETP.GE.OR P2, PT, R3, R56.reuse, P6 ;  /* 0x000000380300720c */ /* 0x080fe20003746670 */
[----:B-1----:R-:W-:Y:S01]  /*e430*/  @!P0 IMAD.WIDE R10, R58, 0x2, R10 ;  /* 0x000000023a0a8825 */ /* 0x002fe200078e020a */
[-C--:B------:R-:W-:Y:S01]  /*e440*/  ISETP.GE.OR P3, PT, R14, R56.reuse, P6 ;  /* 0x000000380e00720c */ /* 0x080fe20003766670 */
[----:B------:R-:W1:Y:S01]  /*e450*/  LDS.128 R32, [R32+0x3880] ;  /* 0x0038800020207984 */ /* 0x000e620000000c00 */
[----:B------:R-:W-:Y:S02]  /*e460*/  IADD3 R3, R24, 0x50, RZ ;  /* 0x0000005018037810 */ /* 0x000fe40007ffe0ff */
[----:B------:R-:W-:-:S02]  /*e470*/  ISETP.GE.OR P4, PT, R15, R56, P6 ;  /* 0x000000380f00720c */ /* 0x000fc40003786670 */
[----:B------:R-:W-:Y:S01]  /*e480*/  IADD3 R14, R24, 0x60, RZ ;  /* 0x00000060180e7810 */ /* 0x000fe20007ffe0ff */
[----:B------:R-:W-:Y:S01]  /*e490*/  @!P0 ST.E.128 [R10.64], R28 ;  /* 0x0000001c0a008985 */ /* 0x000fe2000c101d08 */
[-C--:B------:R-:W-:Y:S02]  /*e4a0*/  ISETP.GE.OR P1, PT, R3, R56.reuse, P6 ;  /* 0x000000380300720c */ /* 0x080fe40003726670 */
[----:B------:R-:W-:Y:S01]  /*e4b0*/  ISETP.GE.OR P0, PT, R14, R56, P6 ;  /* 0x000000380e00720c */ /* 0x000fe20003706670 */
[----:B------:R1:W1:Y:S01]  /*e4c0*/  SHFL.IDX PT, R11, R0, 0x7, 0x181f ;  /* 0x00f81f00000b7f89 */ /* 0x00026200000e0000 */
[----:B--2---:R-:W-:-:S05]  /*e4d0*/  @!P5 IMAD.WIDE R8, R58, 0x2, R8 ;  /* 0x000000023a08d825 */ /* 0x004fca00078e0208 */
[----:B------:R-:W-:Y:S01]  /*e4e0*/  @!P5 ST.E.128 [R8.64], R20 ;  /* 0x000000140800d985 */ /* 0x000fe2000c101d08 */
[----:B---3--:R-:W-:-:S03]  /*e4f0*/  @!P4 IMAD.WIDE R14, R58, 0x2, R6 ;  /* 0x000000023a0ec825 */ /* 0x008fc600078e0206 */
[----:B------:R2:W3:Y:S01]  /*e500*/  SHFL.IDX PT, R10, R2, 0x7, 0x181f ;  /* 0x00f81f00020a7f89 */ /* 0x0004e200000e0000 */
[----:B----4-:R-:W-:Y:S01]  /*e510*/  @!P2 IMAD.WIDE R6, R58, 0x2, R12 ;  /* 0x000000023a06a825 */ /* 0x010fe200078e020c */
[----:B-1----:R-:W-:-:S04]  /*e520*/  IADD3 R0, R24, 0x70, RZ ;  /* 0x0000007018007810 */ /* 0x002fc80007ffe0ff */
[----:B------:R-:W-:Y:S01]  /*e530*/  ISETP.GE.OR P6, PT, R0, R56, P6 ;  /* 0x000000380000720c */ /* 0x000fe200037c6670 */
[----:B------:R1:W-:Y:S01]  /*e540*/  @!P4 ST.E.128 [R14.64], R52 ;  /* 0x000000340e00c985 */ /* 0x0003e2000c101d08 */
[----:B--2---:R-:W-:-:S04]  /*e550*/  @!P0 IMAD.WIDE R2, R58, 0x2, R18 ;  /* 0x000000023a028825 */ /* 0x004fc800078e0212 */
[----:B------:R-:W-:-:S04]  /*e560*/  @!P3 IMAD.WIDE R8, R58, 0x2, R4 ;  /* 0x000000023a08b825 */ /* 0x000fc800078e0204 */
[----:B------:R-:W-:Y:S01]  /*e570*/  @!P1 IMAD.WIDE R4, R58, 0x2, R16 ;  /* 0x000000023a049825 */ /* 0x000fe200078e0210 */
[----:B------:R1:W-:Y:S04]  /*e580*/  @!P3 ST.E.128 [R8.64], R48 ;  /* 0x000000300800b985 */ /* 0x0003e8000c101d08 */
[----:B------:R1:W-:Y:S04]  /*e590*/  @!P2 ST.E.128 [R6.64], R44 ;  /* 0x0000002c0600a985 */ /* 0x0003e8000c101d08 */
[----:B------:R1:W-:Y:S04]  /*e5a0*/  @!P1 ST.E.128 [R4.64], R40 ;  /* 0x0000002804009985 */ /* 0x0003e8000c101d08 */
[----:B------:R1:W-:Y:S01]  /*e5b0*/  @!P0 ST.E.128 [R2.64], R36 ;  /* 0x0000002402008985 */ /* 0x0003e2000c101d08 */
[----:B------:R-:W-:Y:S05]  /*e5c0*/  @P6 EXIT ;  /* 0x000000000000694d */ /* 0x000fea0003800000 */
[----:B-1-3--:R-:W-:-:S05]  /*e5d0*/  IMAD.WIDE R2, R58, 0x2, R10 ;  /* 0x000000023a027825 */ /* 0x00afca00078e020a */
[----:B------:R-:W-:Y:S01]  /*e5e0*/  ST.E.128 [R2.64], R32 ;  /* 0x0000002002007985 */ /* 0x000fe2000c101d08 */
[----:B------:R-:W-:Y:S05]  /*e5f0*/  EXIT ;  /* 0x000000000000794d */ /* 0x000fea0003800000 */
.L_x_4:
[----:B------:R-:W-:-:S00]  /*e600*/  BRA `(.L_x_4) ;  /* 0xfffffff000007947 */ /* 0x000fc0000383ffff */
[----:B------:R-:W-:-:S00]  /*e610*/  NOP ;  /* 0x0000000000007918 */ /* 0x000fc00000000000 */
        /* <DEDUP_REMOVED lines=14> */
.L_x_735:


//--------------------- .text._ZN7cutlass13device_kernelIN5flash19enable_sm80_to_sm89INS1_16FlashAttnFwdSm80INS1_25CollectiveMainloopFwdSm80ILi4ELi1ELb0EN4cute5tupleIJNS5_1CILi128EEENS7_ILi112EEENS7_ILi64EEEEEELi64ENS_6half_tEfNS_4arch4Sm80ELb0ELb0ELb1ELb1ELb0ELb0ELb1ELb0EEENS1_21CollectiveEpilogueFwdINS6_IJS8_SA_S9_EEENS6_IJNS7_ILi1EEESI_SI_EEESC_SE_Li128ELb1ELb1ELb0ELb0EEENS1_19SingleTileSchedulerILb1ELb0ELb1ELi128EEEEEEEEEvNT_6ParamsE --------------------------
	.section	.text._ZN7cutlass13device_kernelIN5flash19enable_sm80_to_sm89INS1_16FlashAttnFwdSm80INS1_25CollectiveMainloopFwdSm80ILi4ELi1ELb0EN4cute5tupleIJNS5_1CILi128EEENS7_ILi112EEENS7_ILi64EEEEEELi64ENS_6half_tEfNS_4arch4Sm80ELb0ELb0ELb1ELb1ELb0ELb0ELb1ELb0EEENS1_21CollectiveEpilogueFwdINS6_IJS8_SA_S9_EEENS6_IJNS7_ILi1EEESI_SI_EEESC_SE_Li128ELb1ELb1ELb0ELb0EEENS1_19SingleTileSchedulerILb1ELb0ELb1ELi128EEEEEEEEEvNT_6ParamsE,"ax",@progbits
	.sectioninfo	@"SHI_REGISTERS=255"
	.align	128
.text._ZN7cutlass13device_kernelIN5flash19enable_sm80_to_sm89INS1_16FlashAttnFwdSm80INS1_25CollectiveMainloopFwdSm80ILi4ELi1ELb0EN4cute5tupleIJNS5_1CILi128EEENS7_ILi112EEENS7_ILi64EEEEEELi64ENS_6half_tEfNS_4arch4Sm80ELb0ELb0ELb1ELb1ELb0ELb0ELb1ELb0EEENS1_21CollectiveEpilogueFwdINS6_IJS8_SA_S9_EEENS6_IJNS7_ILi1EEESI_SI_EEESC_SE_Li128ELb1ELb1ELb0ELb0EEENS1_19SingleTileSchedulerILb1ELb0ELb1ELi128EEEEEEEEEvNT_6ParamsE:
        .type           _ZN7cutlass13device_kernelIN5flash19enable_sm80_to_sm89INS1_16FlashAttnFwdSm80INS1_25CollectiveMainloopFwdSm80ILi4ELi1ELb0EN4cute5tupleIJNS5_1CILi128EEENS7_ILi112EEENS7_ILi64EEEEEELi64ENS_6half_tEfNS_4arch4Sm80ELb0ELb0ELb1ELb1ELb0ELb0ELb1ELb0EEENS1_21CollectiveEpilogueFwdINS6_IJS8_SA_S9_EEENS6_IJNS7_ILi1EEESI_SI_EEESC_SE_Li128ELb1ELb1ELb0ELb0EEENS1_19SingleTileSchedulerILb1ELb0ELb1ELi128EEEEEEEEEvNT_6ParamsE,@function
        .size           _ZN7cutlass13device_kernelIN5flash19enable_sm80_to_sm89INS1_16FlashAttnFwdSm80INS1_25CollectiveMainloopFwdSm80ILi4ELi1ELb0EN4cute5tupleIJNS5_1CILi128EEENS7_ILi112EEENS7_ILi64EEEEEELi64ENS_6half_tEfNS_4arch4Sm80ELb0ELb0ELb1ELb1ELb0ELb0ELb1ELb0EEENS1_21CollectiveEpilogueFwdINS6_IJS8_SA_S9_EEENS6_IJNS7_ILi1EEESI_SI_EEESC_SE_Li128ELb1ELb1ELb0ELb0EEENS1_19SingleTileSchedulerILb1ELb0ELb1ELi128EEEEEEEEEvNT_6ParamsE,(.L_x_736 - _ZN7cutlass13device_kernelIN5flash19enable_sm80_to_sm89INS1_16FlashAttnFwdSm80INS1_25CollectiveMainloopFwdSm80ILi4ELi1ELb0EN4cute5tupleIJNS5_1CILi128EEENS7_ILi112EEENS7_ILi64EEEEEELi64ENS_6half_tEfNS_4arch4Sm80ELb0ELb0ELb1ELb1ELb0ELb0ELb1ELb0EEENS1_21CollectiveEpilogueFwdINS6_IJS8_SA_S9_EEENS6_IJNS7_ILi1EEESI_SI_EEESC_SE_Li128ELb1ELb1ELb0ELb0EEENS1_19SingleTileSchedulerILb1ELb0ELb1ELi128EEEEEEEEEvNT_6ParamsE)
        .other          _ZN7cutlass13device_kernelIN5flash19enable_sm80_to_sm89INS1_16FlashAttnFwdSm80INS1_25CollectiveMainloopFwdSm80ILi4ELi1ELb0EN4cute5tupleIJNS5_1CILi128EEENS7_ILi112EEENS7_ILi64EEEEEELi64ENS_6half_tEfNS_4arch4Sm80ELb0ELb0ELb1ELb1ELb0ELb0ELb1ELb0EEENS1_21CollectiveEpilogueFwdINS6_IJS8_SA_S9_EEENS6_IJNS7_ILi1EEESI_SI_EEESC_SE_Li128ELb1ELb1ELb0ELb0EEENS1_19SingleTileSchedulerILb1ELb0ELb1ELi128EEEEEEEEEvNT_6ParamsE,@"STO_CUDA_ENTRY STV_DEFAULT"
_ZN7cutlass13device_kernelIN5flash19enable_sm80_to_sm89INS1_16FlashAttnFwdSm80INS1_25CollectiveMainloopFwdSm80ILi4ELi1ELb0EN4cute5tupleIJNS5_1CILi128EEENS7_ILi112EEENS7_ILi64EEEEEELi64ENS_6half_tEfNS_4arch4Sm80ELb0ELb0ELb1ELb1ELb0ELb0ELb1ELb0EEENS1_21CollectiveEpilogueFwdINS6_IJS8_SA_S9_EEENS6_IJNS7_ILi1EEESI_SI_EEESC_SE_Li128ELb1ELb1ELb0ELb0EEENS1_19SingleTileSchedulerILb1ELb0ELb1ELi128EEEEEEEEEvNT_6ParamsE:
[----:B------:R-:W-:Y:S02]  /*0000*/  MOV R1, c[0x0][0x28] ;  /* 0x00000a0000017a02 */ /* 0x000fe40000000f00 */
[----:B------:R-:W1:Y:S01]  /*0010*/  S2R R192, SR_TID.X ;  /* 0x0000000000c07919 */ /* 0x000e620000002100 */
[----:B------:R-:W-:Y:S01]  /*0020*/  IMAD.MOV.U32 R18, RZ, RZ, 0x4 ;  /* 0x00000004ff127424 */ /* 0x000fe200078e00ff */
[----:B------:R-:W-:Y:S01]  /*0030*/  ULDC.64 UR8, c[0x0][0x118] ;  /* 0x0000460000087ab9 */ /* 0x000fe20000000a00 */
[----:B------:R-:W-:Y:S01]  /*0040*/  IADD3 R1, R1, -0x78, RZ ;  /* 0xffffff8801017810 */ /* 0x000fe20007ffe0ff */
[----:B------:R-:W2:Y:S04]  /*0050*/  S2R R5, SR_CTAID.Z ;  /* 0x0000000000057919 */ /* 0x000ea80000002700 */
[----:B------:R-:W3:Y:S01]  /*0060*/  S2R R35, SR_CTAID.X ;  /* 0x0000000000237919 */ /* 0x000ee20000002500 */
[----:B-1----:R-:W-:Y:S01]  /*0070*/  SHF.R.U32.HI R0, RZ, 0x5, R192 ;  /* 0x00000005ff007819 */ /* 0x002fe200000116c0 */
[----:B--2---:R-:W-:-:S05]  /*0080*/  IMAD.WIDE R2, R5, R18, c[0x0][0x568] ;  /* 0x00015a0005027625 */ /* 0x004fca00078e0212 */
[----:B------:R-:W1:Y:S02]  /*0090*/  SHFL.IDX PT, R0, R0, RZ, 0x1f ;  /* 0x00001fff00007589 */ /* 0x000e6400000e0000 */
[----:B-1----:R-:W-:-:S13]  /*00a0*/  ISETP.NE.AND P0, PT, R0, RZ, PT ;  /* 0x000000ff0000720c */ /* 0x002fda0003f05270 */
[----:B------:R-:W-:Y:S05]  /*00b0*/  @!P0 BRA `(.L_x_5) ;  /* 0x0000014000008947 */ /* 0x000fea0003800000 */
[----:B---3--:R-:W-:-:S04]  /*00c0*/  ISETP.NE.U32.AND P0, PT, RZ, c[0x0][0x568], PT ;  /* 0x00015a00ff007a0c */ /* 0x008fc80003f05070 */
[----:B------:R-:W-:-:S13]  /*00d0*/  ISETP.NE.AND.EX P0, PT, RZ, c[0x0][0x56c], PT, P0 ;  /* 0x00015b00ff007a0c */ /* 0x000fda0003f05300 */
[----:B------:R-:W-:Y:S05]  /*00e0*/  @!P0 BRA `(.L_x_6) ;  /* 0x0000002000008947 */ /* 0x000fea0003800000 */
[----:B------:R1:W5:Y:S01]  /*00f0*/  LDG.E R0, [R2.64] ;  /* 0x0000000802007981 */ /* 0x000362000c1e1900 */
[----:B------:R-:W-:Y:S05]  /*0100*/  BRA `(.L_x_7) ;  /* 0x0000009000007947 */ /* 0x000fea0003800000 */
.L_x_6:
[----:B------:R-:W-:-:S04]  /*0110*/  ISETP.NE.U32.AND P0, PT, RZ, c[0x0][0x560], PT ;  /* 0x00015800ff007a0c */ /* 0x000fc80003f05070 */
[----:B------:R-:W-:-:S13]  /*0120*/  ISETP.NE.AND.EX P0, PT, RZ, c[0x0][0x564], PT, P0 ;  /* 0x00015900ff007a0c */ /* 0x000fda0003f05300 */
[----:B------:R-:W-:Y:S05]  /*0130*/  @!P0 BRA `(.L_x_8) ;  /* 0x0000005000008947 */ /* 0x000fea0003800000 */
[----:B------:R-:W-:-:S05]  /*0140*/  IMAD.WIDE R2, R5, R18, c[0x0][0x560] ;  /* 0x0001580005027625 */ /* 0x000fca00078e0212 */
[----:B------:R-:W2:Y:S04]  /*0150*/  LDG.E R4, [R2.64] ;  /* 0x0000000802047981 */ /* 0x000ea8000c1e1900 */
[----:B------:R-:W2:Y:S02]  /*0160*/  LDG.E R0, [R2.64+0x4] ;  /* 0x0000040802007981 */ /* 0x000ea4000c1e1900 */
[----:B--2---:R-:W-:Y:S01]  /*0170*/  IADD3 R0, -R4, R0, RZ ;  /* 0x0000000004007210 */ /* 0x004fe20007ffe1ff */
[----:B------:R-:W-:Y:S05]  /*0180*/  BRA `(.L_x_7) ;  /* 0x0000001000007947 */ /* 0x000fea0003800000 */
.L_x_8:
[----:B------:R-:W-:-:S05]  /*0190*/  MOV R0, c[0x0][0x54c] ;  /* 0x0001530000007a02 */ /* 0x000fca0000000f00 */
.L_x_7:
[----:B-----5:R-:W-:Y:S01]  /*01a0*/  IMAD R0, R0, c[0x0][0x548], RZ ;  /* 0x0001520000007a24 */ /* 0x020fe200078e02ff */
[----:B-1----:R-:W-:-:S04]  /*01b0*/  SHF.L.U32 R2, R35, 0x7, RZ ;  /* 0x0000000723027819 */ /* 0x002fc800000006ff */
[----:B------:R-:W-:-:S04]  /*01c0*/  ISETP.GE.AND P0, PT, R2, R0, PT ;  /* 0x000000000200720c */ /* 0x000fc80003f06270 */
[----:B------:R-:W-:-:S05]  /*01d0*/  SEL R0, R5, 0xffffffff, !P0 ;  /* 0xffffffff05007807 */ /* 0x000fca0004000000 */
[----:B------:R1:W-:Y:S01]  /*01e0*/  STL [R1+0x40], R0 ;  /* 0x0000400001007387 */ /* 0x0003e20000100800 */
[----:B------:R-:W-:Y:S05]  /*01f0*/  BRA `(.L_x_9) ;  /* 0x0000013000007947 */ /* 0x000fea0003800000 */
.L_x_5:
[----:B---3--:R-:W-:-:S04]  /*0200*/  ISETP.NE.U32.AND P0, PT, RZ, c[0x0][0x568], PT ;  /* 0x00015a00ff007a0c */ /* 0x008fc80003f05070 */
[----:B------:R-:W-:-:S13]  /*0210*/  ISETP.NE.AND.EX P0, PT, RZ, c[0x0][0x56c], PT, P0 ;  /* 0x00015b00ff007a0c */ /* 0x000fda0003f05300 */
[----:B------:R-:W-:Y:S05]  /*0220*/  @!P0 BRA `(.L_x_10) ;  /* 0x0000002000008947 */ /* 0x000fea0003800000 */
[----:B------:R1:W5:Y:S01]  /*0230*/  LDG.E R0, [R2.64] ;  /* 0x0000000802007981 */ /* 0x000362000c1e1900 */
[----:B------:R-:W-:Y:S05]  /*0240*/  BRA `(.L_x_11) ;  /* 0x0000009000007947 */ /* 0x000fea0003800000 */
.L_x_10:
        /* <DEDUP_REMOVED lines=8> */
.L_x_12:
[----:B------:R-:W-:-:S05]  /*02d0*/  MOV R0, c[0x0][0x54c] ;  /* 0x0001530000007a02 */ /* 0x000fca0000000f00 */
.L_x_11:
[----:B-----5:R-:W-:Y:S01]  /*02e0*/  IMAD R0, R0, c[0x0][0x548], RZ ;  /* 0x0001520000007a24 */ /* 0x020fe200078e02ff */
[----:B-1----:R-:W-:-:S04]  /*02f0*/  SHF.L.U32 R2, R35, 0x7, RZ ;  /* 0x0000000723027819 */ /* 0x002fc800000006ff */
[----:B------:R-:W-:-:S04]  /*0300*/  ISETP.GE.AND P0, PT, R2, R0, PT ;  /* 0x000000000200720c */ /* 0x000fc80003f06270 */
[----:B------:R-:W-:-:S05]  /*0310*/  SEL R0, R5, 0xffffffff, !P0 ;  /* 0xffffffff05007807 */ /* 0x000fca0004000000 */
[----:B------:R1:W-:Y:S04]  /*0320*/  STL [R1+0x40], R0 ;  /* 0x0000400001007387 */ /* 0x0003e80000100800 */
.L_x_9:
[----:B------:R-:W2:Y:S02]  /*0330*/  LDL R41, [R1+0x40] ;  /* 0x0000400001297983 */ /* 0x000ea40000100800 */
[----:B--2---:R-:W-:-:S13]  /*0340*/  ISETP.GE.AND P0, PT, R41, RZ, PT ;  /* 0x000000ff2900720c */ /* 0x004fda0003f06270 */
[----:B------:R-:W-:Y:S05]  /*0350*/  @!P0 EXIT ;  /* 0x000000000000894d */ /* 0x000fea0003800000 */
[----:B------:R-:W-:Y:S01]  /*0360*/  ISETP.NE.U32.AND P3, PT, RZ, c[0x0][0x370], PT ;  /* 0x0000dc00ff007a0c */ /* 0x000fe20003f65070 */
[----:B------:R-:W-:Y:S01]  /*0370*/  CS2R R10, SRZ ;  /* 0x00000000000a7805 */ /* 0x000fe2000001ff00 */
[----:B------:R-:W-:Y:S01]  /*0380*/  ISETP.NE.U32.AND P2, PT, RZ, c[0x0][0x360], PT ;  /* 0x0000d800ff007a0c */ /* 0x000fe20003f45070 */
[----:B------:R-:W-:Y:S01]  /*0390*/  IMAD.MOV.U32 R21, RZ, RZ, c[0x0][0x168] ;  /* 0x00005a00ff157624 */ /* 0x000fe200078e00ff */
[----:B------:R-:W-:Y:S01]  /*03a0*/  ISETP.NE.AND.EX P3, PT, RZ, c[0x0][0x374], PT, P3 ;  /* 0x0000dd00ff007a0c */ /* 0x000fe20003f65330 */
[----:B------:R-:W-:Y:S01]  /*03b0*/  IMAD.MOV.U32 R12, RZ, RZ, RZ ;  /* 0x000000ffff0c7224 */ /* 0x000fe200078e00ff */
[----:B------:R-:W-:Y:S01]  /*03c0*/  ISETP.NE.AND.EX P2, PT, RZ, c[0x0][0x364], PT, P2 ;  /* 0x0000d900ff007a0c */ /* 0x000fe20003f45320 */
[CC--:B------:R-:W-:Y:S01]  /*03d0*/  IMAD.WIDE R4, R41.reuse, R18.reuse, c[0x0][0x348] ;  /* 0x0000d20029047625 */ /* 0x0c0fe200078e0212 */
[----:B------:R-:W-:Y:S02]  /*03e0*/  ISETP.NE.U32.AND P1, PT, RZ, c[0x0][0x348], PT ;  /* 0x0000d200ff007a0c */ /* 0x000fe40003f25070 */
[----:B------:R-:W-:Y:S01]  /*03f0*/  ISETP.NE.U32.AND P0, PT, RZ, c[0x0][0x350], PT ;  /* 0x0000d400ff007a0c */ /* 0x000fe20003f05070 */
[----:B------:R-:W-:Y:S01]  /*0400*/  IMAD.WIDE R2, R41, R18, c[0x0][0x350] ;  /* 0x0000d40029027625 */ /* 0x000fe200078e0212 */
[----:B------:R-:W-:-:S02]  /*0410*/  ISETP.NE.AND.EX P1, PT, RZ, c[0x0][0x34c], PT, P1 ;  /* 0x0000d300ff007a0c */ /* 0x000fc40003f25310 */
[----:B------:R-:W-:-:S03]  /*0420*/  ISETP.NE.AND.EX P0, PT, RZ, c[0x0][0x354], PT, P0 ;  /* 0x0000d500ff007a0c */ /* 0x000fc60003f05300 */
[----:B------:R-:W-:-:S04]  /*0430*/  @P3 IMAD.WIDE R8, R41, R18, c[0x0][0x370] ;  /* 0x0000dc0029083625 */ /* 0x000fc800078e0212 */
[----:B------:R-:W-:Y:S01]  /*0440*/  @P2 IMAD.WIDE R6, R41, R18, c[0x0][0x360] ;  /* 0x0000d80029062625 */ /* 0x000fe200078e0212 */
[----:B------:R2:W5:Y:S04]  /*0450*/  @P3 LDG.E R10, [R8.64] ;  /* 0x00000008080a3981 */ /* 0x000568000c1e1900 */
[----:B------:R2:W5:Y:S04]  /*0460*/  @P2 LDG.E R21, [R6.64] ;  /* 0x0000000806152981 */ /* 0x000568000c1e1900 */
[----:B------:R2:W5:Y:S04]  /*0470*/  @P1 LDG.E R11, [R4.64] ;  /* 0x00000008040b1981 */ /* 0x000568000c1e1900 */
[----:B------:R2:W5:Y:S01]  /*0480*/  @P0 LDG.E R12, [R2.64] ;  /* 0x00000008020c0981 */ /* 0x000562000c1e1900 */
[----:B-1----:R-:W-:Y:S01]  /*0490*/  IMAD.MOV.U32 R0, RZ, RZ, c[0x0][0x1d0] ;  /* 0x00007400ff007624 */ /* 0x002fe200078e00ff */
[----:B------:R-:W-:Y:S05]  /*04a0*/  @P2 BRA `(.L_x_13) ;  /* 0x0000004000002947 */ /* 0x000fea0003800000 */
[----:B------:R-:W-:Y:S05]  /*04b0*/  @!P1 BRA `(.L_x_13) ;  /* 0x0000003000009947 */ /* 0x000fea0003800000 */
[----:B--2---:R1:W2:Y:S04]  /*04c0*/  LDG.E R6, [R4.64] ;  /* 0x0000000804067981 */ /* 0x0042a8000c1e1900 */
[----:B-1----:R-:W2:Y:S02]  /*04d0*/  LDG.E R4, [R4.64+0x4] ;  /* 0x0000040804047981 */ /* 0x002ea4000c1e1900 */
[----:B--2--5:R-:W-:-:S02]  /*04e0*/  IADD3 R21, -R6, R4, RZ ;  /* 0x0000000406157210 */ /* 0x024fc40007ffe1ff */
.L_x_13:
[----:B------:R-:W-:-:S04]  /*04f0*/  ISETP.NE.U32.AND P2, PT, RZ, c[0x0][0x368], PT ;  /* 0x0000da00ff007a0c */ /* 0x000fc80003f45070 */
[----:B------:R-:W-:-:S13]  /*0500*/  ISETP.NE.AND.EX P2, PT, RZ, c[0x0][0x36c], PT, P2 ;  /* 0x0000db00ff007a0c */ /* 0x000fda0003f45320 */
[----:B------:R-:W-:Y:S05]  /*0510*/  @!P2 BRA `(.L_x_14) ;  /* 0x000000300000a947 */ /* 0x000fea0003800000 */
[----:B--2---:R-:W-:-:S05]  /*0520*/  IMAD.WIDE R2, R41, R18, c[0x0][0x368] ;  /* 0x0000da0029027625 */ /* 0x004fca00078e0212 */
[----:B------:R1:W5:Y:S01]  /*0530*/  LDG.E R0, [R2.64] ;  /* 0x0000000802007981 */ /* 0x000362000c1e1900 */
[----:B------:R-:W-:Y:S05]  /*0540*/  BRA `(.L_x_15) ;  /* 0x0000004000007947 */ /* 0x000fea0003800000 */
.L_x_14:
[----:B------:R-:W-:Y:S05]  /*0550*/  @!P0 BRA `(.L_x_15) ;  /* 0x0000003000008947 */ /* 0x000fea0003800000 */
[----:B------:R1:W3:Y:S04]  /*0560*/  LDG.E R0, [R2.64] ;  /* 0x0000000802007981 */ /* 0x0002e8000c1e1900 */
[----:B-12---:R-:W3:Y:S02]  /*0570*/  LDG.E R2, [R2.64+0x4] ;  /* 0x0000040802027981 */ /* 0x006ee4000c1e1900 */
[----:B---3--:R-:W-:-:S05]  /*0580*/  IADD3 R0, -R0, R2, RZ ;  /* 0x0000000200007210 */ /* 0x008fca0007ffe1ff */
.L_x_15:
[----:B-----5:R-:W-:Y:S01]  /*0590*/  IMAD.IADD R112, R0, 0x1, -R10 ;  /* 0x0000000100707824 */ /* 0x020fe200078e0a0a */
[----:B------:R-:W-:Y:S01]  /*05a0*/  IADD3 R10, R12, R10, RZ ;  /* 0x0000000a0c0a7210 */ /* 0x000fe20007ffe0ff */
[----:B-12---:R-:W-:Y:S01]  /*05b0*/  IMAD.MOV.U32 R2, RZ, RZ, RZ ;  /* 0x000000ffff027224 */ /* 0x006fe200078e00ff */
[----:B------:R-:W-:Y:S01]  /*05c0*/  PLOP3.LUT P4, PT, PT, PT, PT, 0x80, 0x0 ;  /* 0x000000000000781c */ /* 0x000fe20003f8f070 */
[----:B------:R-:W-:Y:S01]  /*05d0*/  CS2R R178, SRZ ;  /* 0x0000000000b27805 */ /* 0x000fe2000001ff00 */
[C---:B------:R-:W-:Y:S01]  /*05e0*/  IADD3 R3, R112.reuse, 0x6f, RZ ;  /* 0x0000006f70037810 */ /* 0x040fe20007ffe0ff */
[----:B------:R-:W-:Y:S01]  /*05f0*/  CS2R R176, SRZ ;  /* 0x0000000000b07805 */ /* 0x000fe2000001ff00 */
[----:B------:R-:W-:Y:S01]  /*0600*/  ISETP.GE.AND P2, PT, R112, 0x1, PT ;  /* 0x000000017000780c */ /* 0x000fe20003f46270 */
[----:B------:R-:W-:Y:S01]  /*0610*/  CS2R R182, SRZ ;  /* 0x0000000000b67805 */ /* 0x000fe2000001ff00 */
[----:B------:R-:W-:Y:S01]  /*0620*/  CS2R R12, SRZ ;  /* 0x00000000000c7805 */ /* 0x000fe2000001ff00 */
[----:B------:R-:W-:Y:S01]  /*0630*/  IMAD.HI R2, R3, -0x6db6db6d, R2 ;  /* 0x9249249303027827 */ /* 0x000fe200078e0202 */
[----:B------:R-:W-:Y:S01]  /*0640*/  CS2R R14, SRZ ;  /* 0x00000000000e7805 */ /* 0x000fe2000001ff00 */
[----:B------:R-:W-:Y:S01]  /*0650*/  MOV R174, RZ ;  /* 0x000000ff00ae7202 */ /* 0x000fe20000000f00 */
[----:B------:R-:W-:Y:S01]  /*0660*/  CS2R R16, SRZ ;  /* 0x0000000000107805 */ /* 0x000fe2000001ff00 */
[----:B------:R-:W-:Y:S01]  /*0670*/  IMAD.MOV.U32 R180, RZ, RZ, RZ ;  /* 0x000000ffffb47224 */ /* 0x000fe200078e00ff */
[----:B------:R-:W-:Y:S01]  /*0680*/  SHF.R.U32.HI R0, RZ, 0x1f, R2 ;  /* 0x0000001fff007819 */ /* 0x000fe20000011602 */
[----:B------:R-:W-:Y:S01]  /*0690*/  IMAD.MOV.U32 R172, RZ, RZ, RZ ;  /* 0x000000ffffac7224 */ /* 0x000fe200078e00ff */
[----:B------:R-:W-:Y:S01]  /*06a0*/  MOV R170, RZ ;  /* 0x000000ff00aa7202 */ /* 0x000fe20000000f00 */
[----:B------:R-:W-:Y:S01]  /*06b0*/  IMAD.MOV.U32 R19, RZ, RZ, RZ ;  /* 0x000000ffff137224 */ /* 0x000fe200078e00ff */
[----:B------:R-:W-:Y:S01]  /*06c0*/  LEA.HI.SX32 R195, R2, R0, 0x1a ;  /* 0x0000000002c37211 */ /* 0x000fe200078fd2ff */
[----:B------:R-:W-:Y:S01]  /*06d0*/  CS2R R26, SRZ ;  /* 0x00000000001a7805 */ /* 0x000fe2000001ff00 */
[----:B------:R-:W-:Y:S01]  /*06e0*/  MOV R168, RZ ;  /* 0x000000ff00a87202 */ /* 0x000fe20000000f00 */
[----:B------:R-:W-:Y:S01]  /*06f0*/  IMAD.MOV.U32 R162, RZ, RZ, RZ ;  /* 0x000000ffffa27224 */ /* 0x000fe200078e00ff */
[----:B------:R-:W-:Y:S01]  /*0700*/  MOV R20, RZ ;  /* 0x000000ff00147202 */ /* 0x000fe20000000f00 */
[----:B------:R1:W-:Y:S01]  /*0710*/  STL [R1+0x8], R195 ;  /* 0x000008c301007387 */ /* 0x0003e20000100800 */
[----:B------:R-:W-:Y:S01]  /*0720*/  IMAD.MOV.U32 R160, RZ, RZ, RZ ;  /* 0x000000ffffa07224 */ /* 0x000fe200078e00ff */
[----:B------:R-:W-:Y:S01]  /*0730*/  MOV R166, RZ ;  /* 0x000000ff00a67202 */ /* 0x000fe20000000f00 */
[----:B------:R-:W-:Y:S01]  /*0740*/  CS2R R164, SRZ ;  /* 0x0000000000a47805 */ /* 0x000fe2000001ff00 */
[----:B------:R-:W-:Y:S01]  /*0750*/  CS2R R22, SRZ ;  /* 0x0000000000167805 */ /* 0x000fe2000001ff00 */
[----:B------:R-:W-:Y:S01]  /*0760*/  IMAD.MOV.U32 R158, RZ, RZ, RZ ;  /* 0x000000ffff9e7224 */ /* 0x000fe200078e00ff */
[----:B------:R-:W-:Y:S01]  /*0770*/  MOV R156, RZ ;  /* 0x000000ff009c7202 */ /* 0x000fe20000000f00 */
[----:B------:R-:W-:Y:S01]  /*0780*/  CS2R R24, SRZ ;  /* 0x0000000000187805 */ /* 0x000fe2000001ff00 */
[----:B------:R-:W-:Y:S01]  /*0790*/  IMAD.MOV.U32 R154, RZ, RZ, RZ ;  /* 0x000000ffff9a7224 */ /* 0x000fe200078e00ff */
[----:B------:R-:W-:Y:S01]  /*07a0*/  MOV R152, RZ ;  /* 0x000000ff00987202 */ /* 0x000fe20000000f00 */
[----:B------:R-:W-:Y:S01]  /*07b0*/  CS2R R146, SRZ ;  /* 0x0000000000927805 */ /* 0x000fe2000001ff00 */
[----:B------:R-:W-:Y:S01]  /*07c0*/  CS2R R30, SRZ ;  /* 0x00000000001e7805 */ /* 0x000fe2000001ff00 */
[----:B------:R-:W-:Y:S01]  /*07d0*/  IMAD.MOV.U32 R144, RZ, RZ, RZ ;  /* 0x000000ffff907224 */ /* 0x000fe200078e00ff */
[----:B------:R-:W-:Y:S01]  /*07e0*/  MOV R150, RZ ;  /* 0x000000ff00967202 */ /* 0x000fe20000000f00 */
[----:B------:R-:W-:Y:S01]  /*07f0*/  IMAD.MOV.U32 R148, RZ, RZ, RZ ;  /* 0x000000ffff947224 */ /* 0x000fe200078e00ff */
[----:B------:R-:W-:Y:S01]  /*0800*/  CS2R R142, SRZ ;  /* 0x00000000008e7805 */ /* 0x000fe2000001ff00 */
[----:B------:R-:W-:Y:S01]  /*0810*/  CS2R R32, SRZ ;  /* 0x0000000000207805 */ /* 0x000fe2000001ff00 */
[----:B------:R-:W-:Y:S01]  /*0820*/  MOV R140, RZ ;  /* 0x000000ff008c7202 */ /* 0x000fe20000000f00 */
        /* <DEDUP_REMOVED lines=10> */
[----:B------:R-:W-:Y:S01]  /*08d0*/  CS2R R126, SRZ ;  /* 0x00000000007e7805 */ /* 0x000fe2000001ff00 */
[----:B------:R-:W-:Y:S01]  /*08e0*/  CS2R R124, SRZ ;  /* 0x00000000007c7805 */ /* 0x000fe2000001ff00 */
[----:B------:R-:W-:Y:S01]  /*08f0*/  IMAD.MOV.U32 R40, RZ, RZ, RZ ;  /* 0x000000ffff287224 */ /* 0x000fe200078e00ff */
[----:B------:R-:W-:Y:S01]  /*0900*/  CS2R R38, SRZ ;  /* 0x0000000000267805 */ /* 0x000fe2000001ff00 */
[----:B------:R-:W-:Y:S01]  /*0910*/  MOV R37, RZ ;  /* 0x000000ff00257202 */ /* 0x000fe20000000f00 */
[----:B------:R-:W-:Y:S05]  /*0920*/  @!P2 BRA `(.L_x_16) ;  /* 0x0000ca400000a947 */ /* 0x000fea0003800000 */
[----:B-1----:R-:W-:-:S04]  /*0930*/  ISETP.NE.U32.AND P4, PT, RZ, c[0x0][0x340], PT ;  /* 0x0000d000ff007a0c */ /* 0x002fc80003f85070 */
[----:B------:R-:W-:-:S13]  /*0940*/  ISETP.NE.AND.EX P4, PT, RZ, c[0x0][0x344], PT, P4 ;  /* 0x0000d100ff007a0c */ /* 0x000fda0003f85340 */
[----:B------:R-:W-:-:S05]  /*0950*/  @P4 IMAD.WIDE R2, R41, R18, c[0x0][0x340] ;  /* 0x0000d00029024625 */ /* 0x000fca00078e0212 */
[----:B------:R1:W2:Y:S01]  /*0960*/  @P4 LDG.E R18, [R2.64] ;  /* 0x0000000802124981 */ /* 0x0002a2000c1e1900 */
[----:B------:R-:W-:Y:S01]  /*0970*/  SHF.R.S32.HI R28, RZ, 0x1f, R192 ;  /* 0x0000001fff1c7819 */ /* 0x000fe200000114c0 */
[----:B------:R-:W-:Y:S01]  /*0980*/  IMAD.MOV.U32 R6, RZ, RZ, c[0x0][0x2c4] ;  /* 0x0000b100ff067624 */ /* 0x000fe200078e00ff */
[----:B------:R-:W-:Y:S01]  /*0990*/  SHF.R.S32.HI R0, RZ, 0x1f, R11 ;  /* 0x0000001fff007819 */ /* 0x000fe2000001140b */
[----:B------:R-:W3:Y:S01]  /*09a0*/  S2R R22, SR_CTAID.Y ;  /* 0x0000000000167919 */ /* 0x000ee20000002600 */
[-C--:B------:R-:W-:Y:S01]  /*09b0*/  LEA.HI R4, R28, R192.reuse, RZ, 0x3 ;  /* 0x000000c01c047211 */ /* 0x080fe200078f18ff */
[----:B------:R-:W-:Y:S01]  /*09c0*/  BSSY B0, `(.L_x_17) ;  /* 0x000006f000007945 */ /* 0x000fe20003800000 */
[----:B------:R-:W-:Y:S01]  /*09d0*/  ISETP.NE.AND P3, PT, R6, 0x1, PT ;  /* 0x000000010600780c */ /* 0x000fe20003f65270 */
[----:B------:R-:W-:Y:S01]  /*09e0*/  IMAD R0, R0, c[0x0][0x178], RZ ;  /* 0x00005e0000007a24 */ /* 0x000fe200078e02ff */
[----:B------:R-:W-:Y:S02]  /*09f0*/  SHF.R.S32.HI R19, RZ, 0x3, R4 ;  /* 0x00000003ff137819 */ /* 0x000fe40000011404 */
[----:B------:R-:W-:Y:S01]  /*0a00*/  LOP3.LUT R4, R4, 0xfffffff8, RZ, 0xc0, !PT ;  /* 0xfffffff804047812 */ /* 0x000fe200078ec0ff */
[----:B------:R-:W-:Y:S01]  /*0a10*/  IMAD R5, R11, c[0x0][0x17c], R0 ;  /* 0x00005f000b057a24 */ /* 0x000fe200078e0200 */
[----:B------:R-:W-:Y:S01]  /*0a20*/  SHF.R.S32.HI R8, RZ, 0x1f, R10 ;  /* 0x0000001fff087819 */ /* 0x000fe2000001140a */
[----:B------:R-:W-:Y:S01]  /*0a30*/  IMAD.SHL.U32 R0, R19, 0x40, RZ ;  /* 0x0000004013007824 */ /* 0x000fe200078e00ff */
[----:B------:R-:W-:-:S02]  /*0a40*/  IADD3 R40, -R4, R192, RZ ;  /* 0x000000c004287210 */ /* 0x000fc40007ffe1ff */
[----:B------:R-:W-:Y:S02]  /*0a50*/  IADD3 R4, P2, R10, R19, RZ ;  /* 0x000000130a047210 */ /* 0x000fe40007f5e0ff */
[----:B------:R-:W-:Y:S01]  /*0a60*/  LOP3.LUT R0, R0, 0x1c0, RZ, 0xc0, !PT ;  /* 0x000001c000007812 */ /* 0x000fe200078ec0ff */
[----:B------:R-:W-:Y:S01]  /*0a70*/  IMAD.SHL.U32 R6, R40, 0x8, RZ ;  /* 0x0000000828067824 */ /* 0x000fe200078e00ff */
[----:B------:R-:W-:Y:S02]  /*0a80*/  SHF.R.S32.HI R17, RZ, 0x1f, R41 ;  /* 0x0000001fff117819 */ /* 0x000fe40000011429 */
[----:B------:R-:W-:Y:S01]  /*0a90*/  LEA.HI R27, R28, R192, RZ, 0x4 ;  /* 0x000000c01c1b7211 */ /* 0x000fe200078f20ff */
[----:B-1----:R-:W-:Y:S01]  /*0aa0*/  IMAD.WIDE.U32 R2, R11, c[0x0][0x178], RZ ;  /* 0x00005e000b027a25 */ /* 0x002fe200078e00ff */
[----:B------:R-:W-:Y:S02]  /*0ab0*/  LOP3.LUT R7, R0, 0x38, R6, 0xf8, !PT ;  /* 0x0000003800077812 */ /* 0x000fe400078ef806 */
[----:B---3--:R-:W-:-:S02]  /*0ac0*/  SHF.R.S32.HI R16, RZ, 0x1f, R22 ;  /* 0x0000001fff107819 */ /* 0x008fc40000011416 */
[----:B------:R-:W-:Y:S02]  /*0ad0*/  IADD3 R3, R3, R5, RZ ;  /* 0x0000000503037210 */ /* 0x000fe40007ffe0ff */
[----:B------:R-:W-:Y:S01]  /*0ae0*/  SHF.R.U32.HI R5, RZ, 0x3, R0 ;  /* 0x00000003ff057819 */ /* 0x000fe20000011600 */
[----:B------:R-:W-:Y:S01]  /*0af0*/  IMAD R10, R16, c[0x0][0x1b8], RZ ;  /* 0x00006e00100a7a24 */ /* 0x000fe200078e02ff */
[----:B------:R-:W-:Y:S01]  /*0b00*/  LEA.HI.X.SX32 R0, R19, R8, 0x1, P2 ;  /* 0x0000000813007211 */ /* 0x000fe200010f0eff */
[----:B------:R-:W-:Y:S01]  /*0b10*/  IMAD.WIDE.U32 R2, R22, c[0x0][0x1b8], R2 ;  /* 0x00006e0016027a25 */ /* 0x000fe200078e0002 */
[----:B------:R-:W-:Y:S02]  /*0b20*/  LOP3.LUT R20, R7, R5, RZ, 0x3c, !PT ;  /* 0x0000000507147212 */ /* 0x000fe400078e3cff */
[----:B------:R-:W-:Y:S01]  /*0b30*/  SEL R12, R17, RZ, !P1 ;  /* 0x000000ff110c7207 */ /* 0x000fe20004800000 */
[----:B------:R-:W-:Y:S01]  /*0b40*/  IMAD R5, R40, 0x10, R19 ;  /* 0x0000001028057824 */ /* 0x000fe200078e0213 */
[----:B------:R-:W-:Y:S01]  /*0b50*/  SHF.R.S32.HI R7, RZ, 0x1f, R6 ;  /* 0x0000001fff077819 */ /* 0x000fe20000011406 */
[----:B------:R-:W-:-:S02]  /*0b60*/  IMAD R8, R0, c[0x0][0x1e0], RZ ;  /* 0x0000780000087a24 */ /* 0x000fc400078e02ff */
[----:B------:R-:W-:Y:S01]  /*0b70*/  IMAD R10, R22, c[0x0][0x1bc], R10 ;  /* 0x00006f00160a7a24 */ /* 0x000fe200078e020a */
[----:B------:R-:W-:Y:S01]  /*0b80*/  LEA R11, R35, R5, 0x7 ;  /* 0x00000005230b7211 */ /* 0x000fe200078e38ff */
[----:B------:R-:W-:Y:S02]  /*0b90*/  IMAD R0, R0, c[0x0][0x208], RZ ;  /* 0x0000820000007a24 */ /* 0x000fe400078e02ff */
[----:B------:R-:W-:Y:S01]  /*0ba0*/  IMAD.IADD R3, R3, 0x1, R10 ;  /* 0x0000000103037824 */ /* 0x000fe200078e020a */
[----:B------:R-:W-:Y:S01]  /*0bb0*/  SEL R10, R41, RZ, !P1 ;  /* 0x000000ff290a7207 */ /* 0x000fe20004800000 */
[----:B------:R-:W-:-:S04]  /*0bc0*/  @P3 IMAD.HI.U32 R13, R11, c[0x0][0x2c8], RZ ;  /* 0x0000b2000b0d3a27 */ /* 0x000fc800078e00ff */
[----:B------:R-:W-:Y:S01]  /*0bd0*/  IMAD R15, R4, c[0x0][0x20c], R0 ;  /* 0x00008300040f7a24 */ /* 0x000fe200078e0200 */
[----:B------:R-:W-:Y:S01]  /*0be0*/  MOV R0, R11 ;  /* 0x0000000b00007202 */ /* 0x000fe20000000f00 */
[----:B------:R-:W-:Y:S01]  /*0bf0*/  IMAD R12, R12, c[0x0][0x1c0], RZ ;  /* 0x000070000c0c7a24 */ /* 0x000fe200078e02ff */
[----:B------:R-:W-:Y:S01]  /*0c00*/  @P3 SHF.R.U32.HI R0, RZ, c[0x0][0x2cc], R13 ;  /* 0x0000b300ff003a19 */ /* 0x000fe2000001160d */
[----:B------:R-:W-:-:S04]  /*0c10*/  IMAD.WIDE.U32 R2, R10, c[0x0][0x1c0], R2 ;  /* 0x000070000a027a25 */ /* 0x000fc800078e0002 */
[----:B------:R-:W-:Y:S01]  /*0c20*/  IMAD R13, R10, c[0x0][0x1c4], R12 ;  /* 0x000071000a0d7a24 */ /* 0x000fe200078e020c */
[--C-:B------:R-:W-:Y:S01]  /*0c30*/  SHF.R.S32.HI R10, RZ, 0x1f, R0.reuse ;  /* 0x0000001fff0a7819 */ /* 0x100fe20000011400 */
[----:B------:R-:W-:Y:S02]  /*0c40*/  IMAD.MOV R12, RZ, RZ, -R0 ;  /* 0x000000ffff0c7224 */ /* 0x000fe400078e0a00 */
[----:B------:R-:W-:Y:S01]  /*0c50*/  IMAD R14, R4, c[0x0][0x1e4], R8 ;  /* 0x00007900040e7a24 */ /* 0x000fe200078e0208 */
[----:B------:R-:W-:Y:S01]  /*0c60*/  IADD3 R3, R3, R13, RZ ;  /* 0x0000000d03037210 */ /* 0x000fe20007ffe0ff */
[----:B------:R-:W-:Y:S01]  /*0c70*/  IMAD R12, R12, c[0x0][0x2c4], R11 ;  /* 0x0000b1000c0c7a24 */ /* 0x000fe200078e020b */
[----:B------:R-:W-:Y:S01]  /*0c80*/  LOP3.LUT R11, R27, 0xfffffff0, RZ, 0xc0, !PT ;  /* 0xfffffff01b0b7812 */ /* 0x000fe200078ec0ff */
[----:B------:R-:W-:Y:S02]  /*0c90*/  IMAD R10, R10, c[0x0][0x1b0], RZ ;  /* 0x00006c000a0a7a24 */ /* 0x000fe400078e02ff */
[----:B------:R-:W-:Y:S01]  /*0ca0*/  IMAD.WIDE.U32 R8, R4, c[0x0][0x1e0], R6 ;  /* 0x0000780004087a25 */ /* 0x000fe200078e0006 */
[----:B------:R-:W-:-:S03]  /*0cb0*/  SHF.R.S32.HI R13, RZ, 0x1f, R12 ;  /* 0x0000001fff0d7819 */ /* 0x000fc6000001140c */
[----:B------:R-:W-:-:S04]  /*0cc0*/  IMAD.WIDE.U32 R4, R4, c[0x0][0x208], R6 ;  /* 0x0000820004047a25 */ /* 0x000fc800078e0006 */
[C---:B------:R-:W-:Y:S01]  /*0cd0*/  IMAD R10, R0.reuse, c[0x0][0x1b4], R10 ;  /* 0x00006d00000a7a24 */ /* 0x040fe200078e020a */
[----:B------:R-:W-:Y:S01]  /*0ce0*/  IADD3 R5, R5, R15, RZ ;  /* 0x0000000f05057210 */ /* 0x000fe20007ffe0ff */
[----:B------:R-:W-:-:S04]  /*0cf0*/  IMAD.WIDE.U32 R2, R0, c[0x0][0x1b0], R2 ;  /* 0x00006c0000027a25 */ /* 0x000fc800078e0002 */
[----:B------:R-:W-:Y:S01]  /*0d00*/  IMAD.IADD R0, R192, 0x1, -R11 ;  /* 0x00000001c0007824 */ /* 0x000fe200078e0a0b */
[----:B------:R-:W-:Y:S01]  /*0d10*/  IADD3 R3, R3, R10, RZ ;  /* 0x0000000a03037210 */ /* 0x000fe20007ffe0ff */
[----:B------:R-:W-:Y:S02]  /*0d20*/  IMAD.IADD R9, R9, 0x1, R14 ;  /* 0x0000000109097824 */ /* 0x000fe400078e020e */
[C---:B------:R-:W-:Y:S02]  /*0d30*/  IMAD R14, R16.reuse, c[0x0][0x1e8], RZ ;  /* 0x00007a00100e7a24 */ /* 0x040fe400078e02ff */
[----:B------:R-:W-:Y:S01]  /*0d40*/  IMAD R15, R16, c[0x0][0x210], RZ ;  /* 0x00008400100f7a24 */ /* 0x000fe200078e02ff */
[----:B------:R-:W-:Y:S01]  /*0d50*/  SHF.R.S32.HI R16, RZ, 0x1f, R0 ;  /* 0x0000001fff107819 */ /* 0x000fe20000011400 */
[----:B------:R-:W-:-:S03]  /*0d60*/  IMAD.WIDE.U32 R10, R22, c[0x0][0x1e8], R8 ;  /* 0x00007a00160a7a25 */ /* 0x000fc600078e0008 */
[----:B------:R-:W-:Y:S01]  /*0d70*/  LEA.HI R26, R16, R0, RZ, 0x3 ;  /* 0x00000000101a7211 */ /* 0x000fe200078f18ff */
[----:B------:R-:W-:-:S04]  /*0d80*/  IMAD.WIDE.U32 R8, R22, c[0x0][0x210], R4 ;  /* 0x0000840016087a25 */ /* 0x000fc800078e0004 */
[----:B------:R-:W-:Y:S01]  /*0d90*/  IMAD.WIDE.U32 R4, R12, c[0x0][0x1a8], R2 ;  /* 0x00006a000c047a25 */ /* 0x000fe200078e0002 */
[----:B------:R-:W-:-:S03]  /*0da0*/  LOP3.LUT R2, R26, 0xfffffff8, RZ, 0xc0, !PT ;  /* 0xfffffff81a027812 */ /* 0x000fc600078ec0ff */
[----:B------:R-:W-:Y:S01]  /*0db0*/  IMAD R15, R22, c[0x0][0x214], R15 ;  /* 0x00008500160f7a24 */ /* 0x000fe200078e020f */
[----:B------:R-:W-:Y:S01]  /*0dc0*/  IADD3 R25, R0, -R2, RZ ;  /* 0x8000000200197210 */ /* 0x000fe20007ffe0ff */
[----:B------:R-:W-:Y:S02]  /*0dd0*/  IMAD R14, R22, c[0x0][0x1ec], R14 ;  /* 0x00007b00160e7a24 */ /* 0x000fe400078e020e */
[----:B------:R-:W-:Y:S01]  /*0de0*/  IMAD R13, R13, c[0x0][0x1a8], RZ ;  /* 0x00006a000d0d7a24 */ /* 0x000fe200078e02ff */
[----:B------:R-:W-:Y:S01]  /*0df0*/  IADD3 R9, R9, R15, RZ ;  /* 0x0000000f09097210 */ /* 0x000fe20007ffe0ff */
[----:B------:R-:W-:Y:S02]  /*0e00*/  IMAD.IADD R11, R11, 0x1, R14 ;  /* 0x000000010b0b7824 */ /* 0x000fe400078e020e */
[----:B------:R-:W-:-:S04]  /*0e10*/  IMAD R13, R12, c[0x0][0x1ac], R13 ;  /* 0x00006b000c0d7a24 */ /* 0x000fc800078e020d */
[----:B------:R-:W-:Y:S01]  /*0e20*/  IMAD.IADD R12, R5, 0x1, R13 ;  /* 0x00000001050c7824 */ /* 0x000fe200078e020d */
[C---:B------:R-:W-:Y:S01]  /*0e30*/  LEA R13, P1, R4.reuse, c[0x0][0x160], 0x1 ;  /* 0x00005800040d7a11 */ /* 0x040fe200078208ff */
[----:B------:R-:W-:Y:S01]  /*0e40*/  IMAD R5, R21, c[0x0][0x2c4], RZ ;  /* 0x0000b10015057a24 */ /* 0x000fe200078e02ff */
[----:B------:R-:W-:Y:S02]  /*0e50*/  MOV R21, 0x20 ;  /* 0x0000002000157802 */ /* 0x000fe40000000f00 */
[----:B------:R-:W-:Y:S01]  /*0e60*/  LEA.HI.X R12, R4, c[0x0][0x164], R12, 0x1, P1 ;  /* 0x00005900040c7a11 */ /* 0x000fe200008f0c0c */
[----:B------:R1:W3:Y:S01]  /*0e70*/  SHFL.IDX PT, R15, R13, RZ, 0x181f ;  /* 0x00181fff0d0f7589 */ /* 0x0002e200000e0000 */
[----:B------:R-:W-:-:S03]  /*0e80*/  LEA.HI R4, R28, R192, RZ, 0x6 ;  /* 0x000000c01c047211 */ /* 0x000fc600078f30ff */
[----:B------:R1:W4:Y:S02]  /*0e90*/  SHFL.IDX PT, R16, R12, RZ, 0x181f ;  /* 0x00181fff0c107589 */ /* 0x00032400000e0000 */
[----:B------:R-:W-:Y:S01]  /*0ea0*/  IMAD.SHL.U32 R4, R4, 0x8, RZ ;  /* 0x0000000804047824 */ /* 0x000fe200078e00ff */
[--C-:B--2---:R-:W-:Y:S01]  /*0eb0*/  @P4 SHF.R.S32.HI R3, RZ, 0x1f, R18.reuse ;  /* 0x0000001fff034819 */ /* 0x104fe20000011412 */
[----:B------:R-:W-:Y:S01]  /*0ec0*/  @P4 IMAD.MOV.U32 R2, RZ, RZ, R18 ;  /* 0x000000ffff024224 */ /* 0x000fe200078e0012 */
[----:B------:R-:W-:Y:S01]  /*0ed0*/  @!P4 MOV R2, R41 ;  /* 0x000000290002c202 */ /* 0x000fe20000000f00 */
[----:B------:R-:W-:Y:S01]  /*0ee0*/  @!P4 IMAD.MOV.U32 R3, RZ, RZ, R17 ;  /* 0x000000ffff03c224 */ /* 0x000fe200078e0011 */
[----:B------:R-:W-:Y:S01]  /*0ef0*/  LEA R17, R35, R19, 0x7 ;  /* 0x0000001323117211 */ /* 0x000fe200078e38ff */
[----:B------:R-:W-:Y:S01]  /*0f00*/  IMAD.MOV.U32 R18, RZ, RZ, 0x10 ;  /* 0x00000010ff127424 */ /* 0x000fe200078e00ff */
[----:B------:R-:W-:Y:S02]  /*0f10*/  SEL R0, R2, RZ, !P0 ;  /* 0x000000ff02007207 */ /* 0x000fe40004000000 */
[----:B------:R-:W-:-:S02]  /*0f20*/  SEL R2, R3, RZ, !P0 ;  /* 0x000000ff03027207 */ /* 0x000fc40004000000 */
[----:B------:R-:W-:Y:S01]  /*0f30*/  ISETP.GE.AND P3, PT, R17, R5, PT ;  /* 0x000000051100720c */ /* 0x000fe20003f66270 */
[----:B------:R-:W-:Y:S01]  /*0f40*/  IMAD.WIDE.U32 R30, R0, c[0x0][0x1f0], R10 ;  /* 0x00007c00001e7a25 */ /* 0x000fe200078e000a */
[----:B------:R-:W-:-:S03]  /*0f50*/  ISETP.GE.AND P0, PT, R6, c[0x0][0x198], PT ;  /* 0x0000660006007a0c */ /* 0x000fc60003f06270 */
[C---:B------:R-:W-:Y:S01]  /*0f60*/  IMAD R3, R2.reuse, c[0x0][0x1f0], RZ ;  /* 0x00007c0002037a24 */ /* 0x040fe200078e02ff */
[----:B------:R1:W-:Y:S01]  /*0f70*/  STL.64 [R1+0x38], R30 ;  /* 0x0000381e01007387 */ /* 0x0003e20000100a00 */
[----:B------:R-:W-:Y:S01]  /*0f80*/  IMAD R2, R2, c[0x0][0x218], RZ ;  /* 0x0000860002027a24 */ /* 0x000fe200078e02ff */
[----:B------:R-:W-:Y:S01]  /*0f90*/  R2P PR, R25, 0x6 ;  /* 0x0000000619007804 */ /* 0x000fe20000000000 */
[C---:B------:R-:W-:Y:S02]  /*0fa0*/  IMAD R14, R0.reuse, c[0x0][0x1f4], R3 ;  /* 0x00007d00000e7a24 */ /* 0x040fe400078e0203 */
[C---:B------:R-:W-:Y:S02]  /*0fb0*/  IMAD R2, R0.reuse, c[0x0][0x21c], R2 ;  /* 0x0000870000027a24 */ /* 0x040fe400078e0202 */
[----:B------:R-:W-:Y:S01]  /*0fc0*/  IMAD.WIDE.U32 R32, R0, c[0x0][0x218], R8 ;  /* 0x0000860000207a25 */ /* 0x000fe200078e0008 */
[----:B------:R-:W-:Y:S02]  /*0fd0*/  IADD3 R37, R31, R14, RZ ;  /* 0x0000000e1f257210 */ /* 0x000fe40007ffe0ff */
[----:B------:R-:W-:Y:S01]  /*0fe0*/  LOP3.LUT R0, R20, 0xfffffe00, R4, 0xf8, !PT ;  /* 0xfffffe0014007812 */ /* 0x000fe200078ef804 */
[----:B------:R-:W-:Y:S01]  /*0ff0*/  IMAD.IADD R23, R33, 0x1, R2 ;  /* 0x0000000121177824 */ /* 0x000fe200078e0202 */
[----:B------:R1:W-:Y:S01]  /*1000*/  STL.64 [R1+0x10], R32 ;  /* 0x0000102001007387 */ /* 0x0003e20000100a00 */
[----:B------:R-:W-:-:S02]  /*1010*/  SEL R3, R18, 0xfffffff0, !P1 ;  /* 0xfffffff012037807 */ /* 0x000fc40004800000 */
[----:B------:R-:W-:Y:S01]  /*1020*/  SEL R4, R21, 0xffffffe0, !P2 ;  /* 0xffffffe015047807 */ /* 0x000fe20005000000 */
[----:B------:R1:W-:Y:S04]  /*1030*/  STL [R1+0x4], R23 ;  /* 0x0000041701007387 */ /* 0x0003e80000100800 */
[----:B------:R1:W-:Y:S01]  /*1040*/  STL [R1+0x34], R37 ;  /* 0x0000342501007387 */ /* 0x0003e20000100800 */
[----:B------:R-:W-:Y:S05]  /*1050*/  @P3 BRA `(.L_x_18) ;  /* 0x0000005000003947 */ /* 0x000fea0003800000 */
[----:B---34-:R-:W-:Y:S01]  /*1060*/  LEA R8, P1, R6, R15, 0x1 ;  /* 0x0000000f06087211 */ /* 0x018fe200078208ff */
[----:B------:R-:W-:-:S03]  /*1070*/  IMAD.SHL.U32 R2, R0, 0x2, RZ ;  /* 0x0000000200027824 */ /* 0x000fc600078e00ff */
[----:B------:R-:W-:-:S05]  /*1080*/  LEA.HI.X R9, R6, R16, R7, 0x1, P1 ;  /* 0x0000001006097211 */ /* 0x000fca00008f0c07 */
[----:B------:R-:W-:Y:S01]  /*1090*/  @!PT LDS RZ, [RZ] ;  /* 0x00000000fffff984 */ /* 0x000fe20000000800 */
[----:B------:R2:W-:Y:S04]  /*10a0*/  LDGSTS.E.BYPASS.LTC128B.128 [R2+0x7100], [R8.64], !P0 ;  /* 0x0710000008027fae */ /* 0x0005e8000c101d48 */
.L_x_18:
[----:B---34-:R-:W-:Y:S05]  /*10b0*/  BSYNC B0 ;  /* 0x0000000000007941 */ /* 0x018fea0003800000 */
.L_x_17:
[----:B--2---:R-:W-:Y:S01]  /*10c0*/  IADD3 R9, R17, 0x10, RZ ;  /* 0x0000001011097810 */ /* 0x004fe20007ffe0ff */
[----:B------:R2:W3:Y:S01]  /*10d0*/  SHFL.IDX PT, R2, R12, 0x1, 0x181f ;  /* 0x00381f000c027f89 */ /* 0x0004e200000e0000 */
[----:B------:R-:W-:Y:S02]  /*10e0*/  BSSY B0, `(.L_x_19) ;  /* 0x0000009000007945 */ /* 0x000fe40003800000 */
[----:B------:R-:W-:Y:S01]  /*10f0*/  ISETP.GE.AND P1, PT, R9, R5, PT ;  /* 0x000000050900720c */ /* 0x000fe20003f26270 */
[----:B------:R2:W4:-:S12]  /*1100*/  SHFL.IDX PT, R8, R13, 0x1, 0x181f ;  /* 0x00381f000d087f89 */ /* 0x00051800000e0000 */
[----:B------:R-:W-:Y:S05]  /*1110*/  @P1 BRA `(.L_x_20) ;  /* 0x0000005000001947 */ /* 0x000fea0003800000 */
[----:B----4-:R-:W-:-:S04]  /*1120*/  LEA R8, P1, R6, R8, 0x1 ;  /* 0x0000000806087211 */ /* 0x010fc800078208ff */
[----:B---3--:R-:W-:Y:S01]  /*1130*/  LEA.HI.X R9, R6, R2, R7, 0x1, P1 ;  /* 0x0000000206097211 */ /* 0x008fe200008f0c07 */
[----:B------:R-:W-:-:S05]  /*1140*/  IMAD.SHL.U32 R2, R0, 0x2, RZ ;  /* 0x0000000200027824 */ /* 0x000fca00078e00ff */
[----:B------:R-:W-:Y:S01]  /*1150*/  @!PT LDS RZ, [RZ] ;  /* 0x00000000fffff984 */ /* 0x000fe20000000800 */
[----:B------:R3:W-:Y:S03]  /*1160*/  LDGSTS.E.BYPASS.LTC128B.128 [R2+0x7900], [R8.64], !P0 ;  /* 0x0790000008027fae */ /* 0x0007e6000c101d48 */
.L_x_20:
[----:B------:R-:W-:Y:S05]  /*1170*/  BSYNC B0 ;  /* 0x0000000000007941 */ /* 0x000fea0003800000 */
.L_x_19:
[----:B---3--:R-:W-:Y:S01]  /*1180*/  IADD3 R9, R17, 0x20, RZ ;  /* 0x0000002011097810 */ /* 0x008fe20007ffe0ff */
[----:B------:R3:W1:Y:S01]  /*1190*/  SHFL.IDX PT, R2, R12, 0x2, 0x181f ;  /* 0x00581f000c027f89 */ /* 0x00066200000e0000 */
[----:B------:R-:W-:Y:S02]  /*11a0*/  BSSY B0, `(.L_x_21) ;  /* 0x0000009000007945 */ /* 0x000fe40003800000 */
[----:B------:R-:W-:Y:S01]  /*11b0*/  ISETP.GE.AND P1, PT, R9, R5, PT ;  /* 0x000000050900720c */ /* 0x000fe20003f26270 */
[----:B----4-:R3:W4:-:S12]  /*11c0*/  SHFL.IDX PT, R8, R13, 0x2, 0x181f ;  /* 0x00581f000d087f89 */ /* 0x01071800000e0000 */
[----:B------:R-:W-:Y:S05]  /*11d0*/  @P1 BRA `(.L_x_22) ;  /* 0x0000005000001947 */ /* 0x000fea0003800000 */
[----:B----4-:R-:W-:-:S04]  /*11e0*/  LEA R8, P1, R6, R8, 0x1 ;  /* 0x0000000806087211 */ /* 0x010fc800078208ff */
[----:B-1----:R-:W-:Y:S01]  /*11f0*/  LEA.HI.X R9, R6, R2, R7, 0x1, P1 ;  /* 0x0000000206097211 */ /* 0x002fe200008f0c07 */
[----:B------:R-:W-:-:S05]  /*1200*/  IMAD.SHL.U32 R2, R0, 0x2, RZ ;  /* 0x0000000200027824 */ /* 0x000fca00078e00ff */
[----:B------:R-:W-:Y:S01]  /*1210*/  @!PT LDS RZ, [RZ] ;  /* 0x00000000fffff984 */ /* 0x000fe20000000800 */
[----:B------:R1:W-:Y:S03]  /*1220*/  LDGSTS.E.BYPASS.LTC128B.128 [R2+0x8100], [R8.64], !P0 ;  /* 0x0810000008027fae */ /* 0x0003e6000c101d48 */
.L_x_22:
[----:B------:R-:W-:Y:S05]  /*1230*/  BSYNC B0 ;  /* 0x0000000000007941 */ /* 0x000fea0003800000 */
.L_x_21:
[----:B-1----:R-:W-:Y:S01]  /*1240*/  IADD3 R9, R17, 0x30, RZ ;  /* 0x0000003011097810 */ /* 0x002fe20007ffe0ff */
[----:B------:R1:W2:Y:S01]  /*1250*/  SHFL.IDX PT, R2, R12, 0x3, 0x181f ;  /* 0x00781f000c027f89 */ /* 0x0002a200000e0000 */
[----:B------:R-:W-:Y:S02]  /*1260*/  BSSY B0, `(.L_x_23) ;  /* 0x0000009000007945 */ /* 0x000fe40003800000 */
[----:B------:R-:W-:Y:S01]  /*1270*/  ISETP.GE.AND P1, PT, R9, R5, PT ;  /* 0x000000050900720c */ /* 0x000fe20003f26270 */
[----:B----4-:R1:W4:-:S12]  /*1280*/  SHFL.IDX PT, R8, R13, 0x3, 0x181f ;  /* 0x00781f000d087f89 */ /* 0x01031800000e0000 */
[----:B------:R-:W-:Y:S05]  /*1290*/  @P1 BRA `(.L_x_24) ;  /* 0x0000005000001947 */ /* 0x000fea0003800000 */
[----:B----4-:R-:W-:-:S04]  /*12a0*/  LEA R8, P1, R6, R8, 0x1 ;  /* 0x0000000806087211 */ /* 0x010fc800078208ff */
[----:B--2---:R-:W-:Y:S01]  /*12b0*/  LEA.HI.X R9, R6, R2, R7, 0x1, P1 ;  /* 0x0000000206097211 */ /* 0x004fe200008f0c07 */
[----:B------:R-:W-:-:S05]  /*12c0*/  IMAD.SHL.U32 R2, R0, 0x2, RZ ;  /* 0x0000000200027824 */ /* 0x000fca00078e00ff */
[----:B------:R-:W-:Y:S01]  /*12d0*/  @!PT LDS RZ, [RZ] ;  /* 0x00000000fffff984 */ /* 0x000fe20000000800 */
[----:B------:R2:W-:Y:S03]  /*12e0*/  LDGSTS.E.BYPASS.LTC128B.128 [R2+0x8900], [R8.64], !P0 ;  /* 0x0890000008027fae */ /* 0x0005e6000c101d48 */
.L_x_24:
[----:B------:R-:W-:Y:S05]  /*12f0*/  BSYNC B0 ;  /* 0x0000000000007941 */ /* 0x000fea0003800000 */
.L_x_23:
[----:B--2---:R-:W-:Y:S01]  /*1300*/  IADD3 R9, R17, 0x40, RZ ;  /* 0x0000004011097810 */ /* 0x004fe20007ffe0ff */
        /* <DEDUP_REMOVED lines=10> */
.L_x_26:
[----:B------:R-:W-:Y:S05]  /*13b0*/  BSYNC B0 ;  /* 0x0000000000007941 */ /* 0x000fea0003800000 */
.L_x_25:
        /* <DEDUP_REMOVED lines=11> */
.L_x_28:
[----:B------:R-:W-:Y:S05]  /*1470*/  BSYNC B0 ;  /* 0x0000000000007941 */ /* 0x000fea0003800000 */
.L_x_27:
        /* <DEDUP_REMOVED lines=11> */
.L_x_30:
[----:B------:R-:W-:Y:S05]  /*1530*/  BSYNC B0 ;  /* 0x0000000000007941 */ /* 0x000fea0003800000 */
.L_x_29:
[----:B-1--4-:R-:W1:Y:S01]  /*1540*/  SHFL.IDX PT, R8, R13, 0x7, 0x181f ;  /* 0x00f81f000d087f89 */ /* 0x012e6200000e0000 */
[----:B------:R-:W-:Y:S01]  /*1550*/  IADD3 R9, R17, 0x70, RZ ;  /* 0x0000007011097810 */ /* 0x000fe20007ffe0ff */
[----:B------:R-:W-:Y:S01]  /*1560*/  ULDC.64 UR4, c[0x0][0x208] ;  /* 0x0000820000047ab9 */ /* 0x000fe20000000a00 */
[----:B------:R-:W-:Y:S01]  /*1570*/  SHF.L.U32 R241, R0, 0x1, RZ ;  /* 0x0000000100f17819 */ /* 0x000fe200000006ff */
[----:B------:R-:W4:Y:S01]  /*1580*/  SHFL.IDX PT, R2, R12, 0x7, 0x181f ;  /* 0x00f81f000c027f89 */ /* 0x000f2200000e0000 */
[----:B------:R-:W-:Y:S01]  /*1590*/  ISETP.GE.AND P1, PT, R9, R5, PT ;  /* 0x000000050900720c */ /* 0x000fe20003f26270 */
[----:B------:R-:W-:Y:S01]  /*15a0*/  USHF.L.U32 UR7, UR4, 0x5, URZ ;  /* 0x0000000504077899 */ /* 0x000fe2000800063f */
[----:B------:R-:W-:Y:S01]  /*15b0*/  MOV R5, 0x70 ;  /* 0x0000007000057802 */ /* 0x000fe20000000f00 */
[----:B------:R-:W-:Y:S01]  /*15c0*/  UMOV UR6, 0x5 ;  /* 0x0000000500067882 */ /* 0x000fe20000000000 */
[C---:B------:R-:W-:Y:S01]  /*15d0*/  IADD3 R17, R195.reuse, -0x1, RZ ;  /* 0xffffffffc3117810 */ /* 0x040fe20007ffe0ff */
[----:B------:R-:W-:Y:S01]  /*15e0*/  USHF.L.U64.HI UR5, UR4, UR6, UR5 ;  /* 0x0000000604057299 */ /* 0x000fe20008010205 */
[----:B------:R-:W-:Y:S01]  /*15f0*/  MOV R198, R36 ;  /* 0x0000002400c67202 */ /* 0x000fe20000000f00 */
[----:B------:R-:W-:Y:S01]  /*1600*/  IMAD R156, R195, -0x70, R5 ;  /* 0xffffff90c39c7824 */ /* 0x000fe200078e0205 */
[----:B------:R-:W-:Y:S01]  /*1610*/  MOV R199, R37 ;  /* 0x0000002500c77202 */ /* 0x000fe20000000f00 */
[C---:B------:R-:W-:Y:S01]  /*1620*/  IMAD R10, R5.reuse, c[0x0][0x1e4], RZ ;  /* 0x00007900050a7a24 */ /* 0x040fe200078e02ff */
[----:B------:R-:W-:Y:S01]  /*1630*/  SHF.R.S32.HI R24, RZ, 0x1f, R17 ;  /* 0x0000001fff187819 */ /* 0x000fe20000011411 */
[----:B------:R-:W-:Y:S01]  /*1640*/  IMAD.WIDE.U32 R196, R5, c[0x0][0x1e0], RZ ;  /* 0x0000780005c47a25 */ /* 0x000fe200078e00ff */
[----:B------:R-:W-:-:S02]  /*1650*/  IADD3 R18, R156, R112, -R19 ;  /* 0x000000709c127210 */ /* 0x000fc40007ffe813 */
[----:B------:R-:W-:Y:S02]  /*1660*/  MOV R198, R30 ;  /* 0x0000001e00c67202 */ /* 0x000fe40000000f00 */
[----:B------:R-:W-:Y:S02]  /*1670*/  IADD3 R191, R197, R10, RZ ;  /* 0x0000000ac5bf7210 */ /* 0x000fe40007ffe0ff */
[----:B------:R-:W-:Y:S01]  /*1680*/  ISETP.GE.AND P5, PT, R18, 0x1, PT ;  /* 0x000000011200780c */ /* 0x000fe20003fa6270 */
[----:B------:R-:W-:Y:S01]  /*1690*/  STL.64 [R1+0x30], R198 ;  /* 0x000030c601007387 */ /* 0x000fe20000100a00 */
[----:B-1----:R-:W-:Y:S01]  /*16a0*/  @!P1 LEA R8, P2, R6, R8, 0x1 ;  /* 0x0000000806089211 */ /* 0x002fe200078408ff */
[----:B------:R-:W-:Y:S01]  /*16b0*/  IMAD R0, R191, R17, RZ ;  /* 0x00000011bf007224 */ /* 0x000fe200078e02ff */
[----:B------:R-:W-:Y:S02]  /*16c0*/  ISETP.GE.AND P3, PT, R18, 0x21, PT ;  /* 0x000000211200780c */ /* 0x000fe40003f66270 */
[----:B----4-:R-:W-:Y:S01]  /*16d0*/  @!P1 LEA.HI.X R9, R6, R2, R7, 0x1, P2 ;  /* 0x0000000206099211 */ /* 0x010fe200010f0c07 */
[----:B------:R-:W-:Y:S01]  /*16e0*/  IMAD R0, R24, R196, R0 ;  /* 0x000000c418007224 */ /* 0x000fe200078e0200 */
[----:B------:R-:W-:-:S02]  /*16f0*/  ISETP.GE.AND P2, PT, R6, c[0x0][0x1d4], PT ;  /* 0x0000750006007a0c */ /* 0x000fc40003f46270 */
[----:B------:R-:W-:Y:S01]  /*1700*/  MOV R193, c[0x0][0x1e0] ;  /* 0x0000780000c17a02 */ /* 0x000fe20000000f00 */
[----:B------:R-:W-:Y:S01]  /*1710*/  @!PT LDS RZ, [RZ] ;  /* 0x00000000fffff984 */ /* 0x000fe20000000800 */
[----:B------:R1:W-:Y:S01]  /*1720*/  @!P1 LDGSTS.E.BYPASS.LTC128B.128 [R241+0xa900], [R8.64], !P0 ;  /* 0x0a90000008f19fae */ /* 0x0003e2000c101d48 */
[C---:B------:R-:W-:Y:S02]  /*1730*/  ISETP.GE.AND P0, PT, R18.reuse, 0x11, PT ;  /* 0x000000111200780c */ /* 0x040fe40003f06270 */
[----:B------:R-:W-:Y:S01]  /*1740*/  ISETP.GE.AND P6, PT, R18, 0x31, PT ;  /* 0x000000311200780c */ /* 0x000fe20003fc6270 */
[----:B------:R-:W0:Y:S01]  /*1750*/  LDGDEPBAR ;  /* 0x00000000000079af */ /* 0x000e220000000000 */
[----:B--23--:R-:W-:Y:S01]  /*1760*/  IMAD.WIDE.U32 R12, R193, 0x20, RZ ;  /* 0x00000020c10c7825 */ /* 0x00cfe200078e00ff */
[----:B------:R-:W-:Y:S02]  /*1770*/  MOV R194, c[0x0][0x1e4] ;  /* 0x0000790000c27a02 */ /* 0x000fe40000000f00 */
[----:B------:R-:W-:Y:S02]  /*1780*/  MOV R30, R22 ;  /* 0x00000016001e7202 */ /* 0x000fe40000000f00 */
[----:B------:R-:W-:-:S02]  /*1790*/  SHF.L.U32 R7, R194, 0x5, RZ ;  /* 0x00000005c2077819 */ /* 0x000fc400000006ff */
[----:B------:R-:W-:Y:S02]  /*17a0*/  MOV R31, R23 ;  /* 0x00000017001f7202 */ /* 0x000fe40000000f00 */
[----:B------:R-:W-:Y:S02]  /*17b0*/  SHF.R.S32.HI R15, RZ, 0x4, R27 ;  /* 0x00000004ff0f7819 */ /* 0x000fe4000001141b */
[----:B------:R-:W-:Y:S02]  /*17c0*/  SHF.L.U32 R19, R19, 0x3, RZ ;  /* 0x0000000313137819 */ /* 0x000fe400000006ff */
[----:B------:R-:W-:Y:S02]  /*17d0*/  LEA.HI R14, R27, R15, RZ, 0x1 ;  /* 0x0000000f1b0e7211 */ /* 0x000fe400078f08ff */
[----:B------:R-:W-:Y:S02]  /*17e0*/  MOV R30, R32 ;  /* 0x00000020001e7202 */ /* 0x000fe40000000f00 */
[----:B------:R-:W-:-:S03]  /*17f0*/  LEA.HI R190, R28, R192, RZ, 0x5 ;  /* 0x000000c01cbe7211 */ /* 0x000fc600078f28ff */
[----:B------:R-:W-:Y:S01]  /*1800*/  STL.64 [R1], R30 ;  /* 0x0000001e01007387 */ /* 0x000fe20000100a00 */
[----:B-1----:R-:W-:-:S03]  /*1810*/  IMAD.WIDE.U32 R8, R17, R196, R198 ;  /* 0x000000c411087225 */ /* 0x002fc600078e00c6 */
[----:B------:R-:W-:Y:S02]  /*1820*/  BAR.SYNC.DEFER_BLOCKING 0x0 ;  /* 0x0000000000007b1d */ /* 0x000fe40000010000 */
[C---:B------:R-:W-:Y:S02]  /*1830*/  @P5 LEA R10, P1, R8.reuse, c[0x0][0x1c8], 0x1 ;  /* 0x00007200080a5a11 */ /* 0x040fe400078208ff */
[----:B------:R-:W-:Y:S02]  /*1840*/  IADD3 R9, R9, R0, RZ ;  /* 0x0000000009097210 */ /* 0x000fe40007ffe0ff */
[----:B------:R-:W-:Y:S02]  /*1850*/  @P0 LEA R0, P4, R193, R8, 0x4 ;  /* 0x00000008c1000211 */ /* 0x000fe400078820ff */
[C---:B------:R-:W-:Y:S02]  /*1860*/  @P5 LEA.HI.X R11, R8.reuse, c[0x0][0x1cc], R9, 0x1, P1 ;  /* 0x00007300080b5a11 */ /* 0x040fe400008f0c09 */
[----:B------:R-:W-:-:S02]  /*1870*/  @P3 IADD3 R2, P1, R8, R12, RZ ;  /* 0x0000000c08023210 */ /* 0x000fc40007f3e0ff */
[----:B------:R-:W-:Y:S02]  /*1880*/  @P0 LEA.HI.X R5, R193, R9, R194, 0x4, P4 ;  /* 0x00000009c1050211 */ /* 0x000fe400020f24c2 */
[C---:B------:R-:W-:Y:S02]  /*1890*/  @P0 LEA R12, P4, R0.reuse, c[0x0][0x1c8], 0x1 ;  /* 0x00007200000c0a11 */ /* 0x040fe400078808ff */
[----:B------:R-:W-:Y:S02]  /*18a0*/  @P3 IADD3.X R7, R9, R13, R7, P1, !PT ;  /* 0x0000000d09073210 */ /* 0x000fe40000ffe407 */
[----:B------:R-:W-:Y:S01]  /*18b0*/  @P0 LEA.HI.X R13, R0, c[0x0][0x1cc], R5, 0x1, P4 ;  /* 0x00007300000d0a11 */ /* 0x000fe200020f0c05 */
[----:B------:R-:W-:Y:S01]  /*18c0*/  @P6 IMAD R0, R194, 0x30, RZ ;  /* 0x00000030c2006824 */ /* 0x000fe200078e02ff */
[C---:B------:R-:W-:Y:S01]  /*18d0*/  ISETP.GE.AND P4, PT, R18.reuse, 0x51, PT ;  /* 0x000000511200780c */ /* 0x040fe20003f86270 */
[----:B------:R-:W-:Y:S01]  /*18e0*/  @!PT LDS RZ, [RZ] ;  /* 0x00000000fffff984 */ /* 0x000fe20000000800 */
[----:B------:R-:W-:Y:S01]  /*18f0*/  @!PT LDS RZ, [RZ] ;  /* 0x00000000fffff984 */ /* 0x000fe20000000800 */
[----:B------:R-:W-:Y:S01]  /*1900*/  @!PT LDS RZ, [RZ] ;  /* 0x00000000fffff984 */ /* 0x000fe20000000800 */
[----:B------:R1:W-:Y:S01]  /*1910*/  @P5 LDGSTS.E.BYPASS.LTC128B.128 [R241+0x3900], [R10.64], !P2 ;  /* 0x039000000af15fae */ /* 0x0003e2000d101d48 */
[----:B------:R-:W-:-:S03]  /*1920*/  ISETP.GE.AND P5, PT, R18, 0x41, PT ;  /* 0x000000411200780c */ /* 0x000fc60003fa6270 */
[----:B------:R2:W-:Y:S01]  /*1930*/  @P0 LDGSTS.E.BYPASS.LTC128B.128 [R241+0x4100], [R12.64], !P2 ;  /* 0x041000000cf10fae */ /* 0x0005e2000d101d48 */
[----:B-1----:R-:W-:Y:S01]  /*1940*/  @P6 IMAD.WIDE.U32 R10, R193, 0x30, R8 ;  /* 0x00000030c10a6825 */ /* 0x002fe200078e0008 */
[----:B--2---:R-:W-:-:S04]  /*1950*/  @P3 LEA R12, P1, R2, c[0x0][0x1c8], 0x1 ;  /* 0x00007200020c3a11 */ /* 0x004fc800078208ff */
[----:B------:R-:W-:Y:S02]  /*1960*/  @P6 IADD3 R0, R11, R0, RZ ;  /* 0x000000000b006210 */ /* 0x000fe40007ffe0ff */
[----:B------:R-:W-:Y:S02]  /*1970*/  @P6 LEA R22, P0, R10, c[0x0][0x1c8], 0x1 ;  /* 0x000072000a166a11 */ /* 0x000fe400078008ff */
[----:B------:R-:W-:Y:S01]  /*1980*/  @P3 LEA.HI.X R13, R2, c[0x0][0x1cc], R7, 0x1, P1 ;  /* 0x00007300020d3a11 */ /* 0x000fe200008f0c07 */
[----:B------:R-:W-:Y:S01]  /*1990*/  @P4 IMAD R7, R194, 0x50, RZ ;  /* 0x00000050c2074824 */ /* 0x000fe200078e02ff */
[----:B------:R-:W-:Y:S02]  /*19a0*/  @P6 LEA.HI.X R23, R10, c[0x0][0x1cc], R0, 0x1, P0 ;  /* 0x000073000a176a11 */ /* 0x000fe400000f0c00 */
[----:B------:R-:W-:Y:S01]  /*19b0*/  @P5 LEA R0, P0, R193, R8, 0x6 ;  /* 0x00000008c1005211 */ /* 0x000fe200078030ff */
[----:B------:R1:W-:Y:S01]  /*19c0*/  @P3 LDGSTS.E.BYPASS.LTC128B.128 [R241+0x4900], [R12.64], !P2 ;  /* 0x049000000cf13fae */ /* 0x0003e2000d101d48 */
[----:B------:R-:W-:-:S02]  /*19d0*/  SHF.L.U32 R2, R40, 0x6, RZ ;  /* 0x0000000628027819 */ /* 0x000fc400000006ff */
[----:B------:R-:W-:Y:S01]  /*19e0*/  @P4 MOV R10, R8 ;  /* 0x00000008000a4202 */ /* 0x000fe20000000f00 */
[----:B------:R2:W-:Y:S01]  /*19f0*/  @P6 LDGSTS.E.BYPASS.LTC128B.128 [R241+0x5100], [R22.64], !P2 ;  /* 0x0510000016f16fae */ /* 0x0005e2000d101d48 */
[-C--:B------:R-:W-:Y:S02]  /*1a00*/  @P4 MOV R11, R9.reuse ;  /* 0x00000009000b4202 */ /* 0x080fe40000000f00 */
[C---:B------:R-:W-:Y:S02]  /*1a10*/  @P5 LEA.HI.X R5, R193.reuse, R9, R194, 0x6, P0 ;  /* 0x00000009c1055211 */ /* 0x040fe400000f34c2 */
[----:B------:R-:W-:Y:S01]  /*1a20*/  ISETP.GE.AND P1, PT, R18, 0x61, PT ;  /* 0x000000611200780c */ /* 0x000fe20003f26270 */
[----:B------:R-:W-:Y:S01]  /*1a30*/  @P4 IMAD.WIDE.U32 R10, R193, 0x50, R10 ;  /* 0x00000050c10a4825 */ /* 0x000fe200078e000a */
[----:B------:R-:W-:Y:S02]  /*1a40*/  @P5 LEA R20, P0, R0, c[0x0][0x1c8], 0x1 ;  /* 0x0000720000145a11 */ /* 0x000fe400078008ff */
[----:B------:R-:W-:-:S02]  /*1a50*/  LOP3.LUT R2, R2, 0x1c0, RZ, 0xc0, !PT ;  /* 0x000001c002027812 */ /* 0x000fc400078ec0ff */
[----:B------:R-:W-:Y:S02]  /*1a60*/  @P5 LEA.HI.X R21, R0, c[0x0][0x1cc], R5, 0x1, P0 ;  /* 0x0000730000155a11 */ /* 0x000fe400000f0c05 */
[----:B------:R-:W-:Y:S02]  /*1a70*/  LOP3.LUT R0, R2, 0x8, R19, 0xf8, !PT ;  /* 0x0000000802007812 */ /* 0x000fe400078ef813 */
[----:B------:R-:W-:Y:S01]  /*1a80*/  SHF.R.U32.HI R2, RZ, 0x3, R2 ;  /* 0x00000003ff027819 */ /* 0x000fe20000011602 */
[----:B------:R2:W-:Y:S01]  /*1a90*/  @P5 LDGSTS.E.BYPASS.LTC128B.128 [R241+0x5900], [R20.64], !P2 ;  /* 0x0590000014f15fae */ /* 0x0005e2000d101d48 */
[----:B------:R-:W-:Y:S01]  /*1aa0*/  LOP3.LUT R5, R14, 0xfffffffe, RZ, 0xc0, !PT ;  /* 0xfffffffe0e057812 */ /* 0x000fe200078ec0ff */
[----:B------:R-:W-:Y:S01]  /*1ab0*/  @P1 IMAD.WIDE.U32 R8, R193, 0x60, R8 ;  /* 0x00000060c1081825 */ /* 0x000fe200078e0008 */
[----:B------:R-:W-:Y:S02]  /*1ac0*/  @P4 IADD3 R7, R11, R7, RZ ;  /* 0x000000070b074210 */ /* 0x000fe40007ffe0ff */
[----:B------:R-:W-:-:S02]  /*1ad0*/  @P4 LEA R14, P0, R10, c[0x0][0x1c8], 0x1 ;  /* 0x000072000a0e4a11 */ /* 0x000fc400078008ff */
[----:B------:R-:W-:Y:S01]  /*1ae0*/  LOP3.LUT R16, R0, R2, RZ, 0x3c, !PT ;  /* 0x0000000200107212 */ /* 0x000fe200078e3cff */
[----:B-1----:R-:W-:Y:S01]  /*1af0*/  IMAD R13, R24, c[0x0][0x208], RZ ;  /* 0x00008200180d7a24 */ /* 0x002fe200078e02ff */
[----:B------:R-:W-:Y:S02]  /*1b00*/  IADD3 R5, R15, -R5, RZ ;  /* 0x800000050f057210 */ /* 0x000fe40007ffe0ff */
[----:B------:R-:W-:Y:S01]  /*1b10*/  SHF.L.U32 R0, R25, 0x6, RZ ;  /* 0x0000000619007819 */ /* 0x000fe200000006ff */
[C---:B------:R-:W-:Y:S01]  /*1b20*/  IMAD R13, R17.reuse, c[0x0][0x20c], R13 ;  /* 0x00008300110d7a24 */ /* 0x040fe200078e020d */
[----:B------:R-:W-:Y:S01]  /*1b30*/  @P4 LEA.HI.X R15, R10, c[0x0][0x1cc], R7, 0x1, P0 ;  /* 0x000073000a0f4a11 */ /* 0x000fe200000f0c07 */
[----:B------:R-:W-:Y:S01]  /*1b40*/  @P1 IMAD R7, R194, 0x60, RZ ;  /* 0x00000060c2071824 */ /* 0x000fe200078e02ff */
[----:B------:R-:W-:Y:S01]  /*1b50*/  LOP3.LUT R2, R0, 0x1c0, RZ, 0xc0, !PT ;  /* 0x000001c000027812 */ /* 0x000fe200078ec0ff */
[----:B------:R-:W-:Y:S01]  /*1b60*/  IMAD.WIDE.U32 R10, R17, c[0x0][0x208], RZ ;  /* 0x00008200110a7a25 */ /* 0x000fe200078e00ff */
[C---:B------:R-:W-:Y:S01]  /*1b70*/  LEA R0, R5.reuse, R16, 0x9 ;  /* 0x0000001005007211 */ /* 0x040fe200078e48ff */
[----:B------:R1:W-:Y:S01]  /*1b80*/  @P4 LDGSTS.E.BYPASS.LTC128B.128 [R241+0x6100], [R14.64], !P2 ;  /* 0x061000000ef14fae */ /* 0x0003e2000d101d48 */
[----:B------:R-:W-:-:S02]  /*1b90*/  SHF.L.U32 R16, R5, 0x3, RZ ;  /* 0x0000000305107819 */ /* 0x000fc400000006ff */
[----:B------:R-:W-:Y:S02]  /*1ba0*/  @P1 IADD3 R5, R9, R7, RZ ;  /* 0x0000000709051210 */ /* 0x000fe40007ffe0ff */
[----:B------:R-:W-:Y:S02]  /*1bb0*/  @P1 LEA R12, P0, R8, c[0x0][0x1c8], 0x1 ;  /* 0x00007200080c1a11 */ /* 0x000fe400078008ff */
[----:B------:R-:W-:Y:S01]  /*1bc0*/  IADD3 R7, R11, R13, RZ ;  /* 0x0000000d0b077210 */ /* 0x000fe20007ffe0ff */
[----:B------:R-:W-:Y:S01]  /*1bd0*/  IMAD.WIDE.U32 R10, R10, 0x70, R30 ;  /* 0x000000700a0a7825 */ /* 0x000fe200078e001e */
[----:B------:R-:W-:Y:S02]  /*1be0*/  @P1 LEA.HI.X R13, R8, c[0x0][0x1cc], R5, 0x1, P0 ;  /* 0x00007300080d1a11 */ /* 0x000fe400000f0c05 */
[----:B------:R-:W-:Y:S02]  /*1bf0*/  LOP3.LUT P3, RZ, R40, 0x2, RZ, 0xc0, !PT ;  /* 0x0000000228ff7812 */ /* 0x000fe4000786c0ff */
[----:B------:R-:W-:Y:S01]  /*1c00*/  SHF.L.U32 R119, R0, 0x1, RZ ;  /* 0x0000000100777819 */ /* 0x000fe200000006ff */
[----:B------:R3:W-:Y:S01]  /*1c10*/  @P1 LDGSTS.E.BYPASS.LTC128B.128 [R241+0x6900], [R12.64], !P2 ;  /* 0x069000000cf11fae */ /* 0x0007e2000d101d48 */
[----:B------:R-:W-:Y:S01]  /*1c20*/  IMAD R0, R7, 0x70, RZ ;  /* 0x0000007007007824 */ /* 0x000fe200078e02ff */
[----:B------:R-:W-:-:S02]  /*1c30*/  LOP3.LUT R8, R2, 0x8, R16, 0xf8, !PT ;  /* 0x0000000802087812 */ /* 0x000fc400078ef810 */
[----:B------:R-:W0:Y:S01]  /*1c40*/  LDGDEPBAR ;  /* 0x00000000000079af */ /* 0x000e220000000000 */
[----:B------:R-:W-:Y:S02]  /*1c50*/  IADD3 R5, R119, 0x3900, RZ ;  /* 0x0000390077057810 */ /* 0x000fe40007ffe0ff */
[----:B------:R-:W-:Y:S02]  /*1c60*/  SHF.R.U32.HI R2, RZ, 0x3, R2 ;  /* 0x00000003ff027819 */ /* 0x000fe40000011602 */
[----:B------:R-:W-:Y:S02]  /*1c70*/  LEA R16, P0, R10, c[0x0][0x1f8], 0x1 ;  /* 0x00007e000a107a11 */ /* 0x000fe400078008ff */
[----:B------:R-:W-:Y:S02]  /*1c80*/  IADD3 R0, R11, R0, RZ ;  /* 0x000000000b007210 */ /* 0x000fe40007ffe0ff */
[----:B------:R-:W-:Y:S02]  /*1c90*/  IADD3 R234, R119, 0x3920, RZ ;  /* 0x0000392077ea7810 */ /* 0x000fe40007ffe0ff */
[----:B------:R-:W-:-:S02]  /*1ca0*/  @P3 IADD3 R234, R5, -0x20, RZ ;  /* 0xffffffe005ea3810 */ /* 0x000fc40007ffe0ff */
[----:B------:R-:W-:Y:S02]  /*1cb0*/  LOP3.LUT R5, R8, R2, RZ, 0x3c, !PT ;  /* 0x0000000208057212 */ /* 0x000fe400078e3cff */
[----:B------:R-:W-:Y:S02]  /*1cc0*/  LEA.HI.X R17, R10, c[0x0][0x1fc], R0, 0x1, P0 ;  /* 0x00007f000a117a11 */ /* 0x000fe400000f0c00 */
[----:B------:R-:W-:Y:S02]  /*1cd0*/  SHF.L.U32 R2, R26, 0x6, RZ ;  /* 0x000000061a027819 */ /* 0x000fe400000006ff */
[----:B------:R-:W-:Y:S02]  /*1ce0*/  SHF.L.U32 R0, R190, 0x5, RZ ;  /* 0x00000005be007819 */ /* 0x000fe400000006ff */
[----:B------:R-:W-:Y:S02]  /*1cf0*/  LOP3.LUT R2, R2, 0xfffffe00, RZ, 0xc0, !PT ;  /* 0xfffffe0002027812 */ /* 0x000fe400078ec0ff */
[----:B------:R-:W-:Y:S01]  /*1d00*/  LOP3.LUT R0, R0, 0x7ffffc00, RZ, 0xc0, !PT ;  /* 0x7ffffc0000007812 */ /* 0x000fe200078ec0ff */
[----:B------:R-:W-:-:S04]  /*1d10*/  DEPBAR.LE SB0, 0x1 ;  /* 0x000080400000791a */ /* 0x000fc80000000000 */
[----:B------:R-:W-:-:S04]  /*1d20*/  DEPBAR.LE SB0, 0x0 ;  /* 0x000080000000791a */ /* 0x000fc80000000000 */
[----:B------:R-:W-:Y:S01]  /*1d30*/  BAR.SYNC.DEFER_BLOCKING 0x0 ;  /* 0x0000000000007b1d */ /* 0x000fe20000010000 */
[----:B------:R-:W-:Y:S02]  /*1d40*/  IADD3 R0, R5, R2, R0 ;  /* 0x0000000205007210 */ /* 0x000fe40007ffe000 */
[----:B------:R-:W-:Y:S02]  /*1d50*/  ISETP.GE.AND P3, PT, R6, c[0x0][0x1d4], PT ;  /* 0x0000750006007a0c */ /* 0x000fe40003f66270 */
[----:B------:R-:W-:Y:S02]  /*1d60*/  SHF.L.U32 R230, R0, 0x1, RZ ;  /* 0x0000000100e67819 */ /* 0x000fe400000006ff */
[----:B------:R-:W-:Y:S02]  /*1d70*/  ISETP.LT.OR P6, PT, R18, 0x1, P3 ;  /* 0x000000011200780c */ /* 0x000fe40001fc1670 */
[----:B---3--:R-:W-:Y:S02]  /*1d80*/  IADD3 R12, P1, R16, UR7, RZ ;  /* 0x00000007100c7c10 */ /* 0x008fe4000ff3e0ff */
[----:B------:R-:W-:-:S02]  /*1d90*/  LEA R233, R3, R230, 0x1 ;  /* 0x000000e603e97211 */ /* 0x000fc400078e08ff */
[----:B------:R-:W-:Y:S02]  /*1da0*/  ISETP.LT.OR P5, PT, R18, 0x11, P3 ;  /* 0x000000111200780c */ /* 0x000fe40001fa1670 */
[----:B------:R-:W-:Y:S02]  /*1db0*/  IADD3 R10, P4, R12, UR7, RZ ;  /* 0x000000070c0a7c10 */ /* 0x000fe4000ff9e0ff */
[----:B------:R-:W-:Y:S02]  /*1dc0*/  ISETP.LT.OR P0, PT, R18, 0x21, P3 ;  /* 0x000000211200780c */ /* 0x000fe40001f01670 */
[----:B------:R-:W-:Y:S02]  /*1dd0*/  IADD3.X R13, R17, UR5, RZ, P1, !PT ;  /* 0x00000005110d7c10 */ /* 0x000fe40008ffe4ff */
[----:B------:R-:W-:Y:S02]  /*1de0*/  IADD3 R8, P1, R10, UR7, RZ ;  /* 0x000000070a087c10 */ /* 0x000fe4000ff3e0ff */
[----:B------:R-:W-:Y:S01]  /*1df0*/  IADD3.X R11, R13, UR5, RZ, P4, !PT ;  /* 0x000000050d0b7c10 */ /* 0x000fe2000a7fe4ff */
[----:B------:R-:W-:Y:S01]  /*1e00*/  LDSM.16.M88.4 R36, [R230+0x7100] ;  /* 0x00710000e624783b */ /* 0x000fe20000000200 */
[----:B------:R-:W-:-:S02]  /*1e10*/  IADD3 R6, P4, R8, UR7, RZ ;  /* 0x0000000708067c10 */ /* 0x000fc4000ff9e0ff */
[----:B------:R-:W-:Y:S01]  /*1e20*/  IADD3.X R9, R11, UR5, RZ, P1, !PT ;  /* 0x000000050b097c10 */ /* 0x000fe20008ffe4ff */
[----:B------:R-:W3:Y:S01]  /*1e30*/  LDSM.16.M88.4 R48, [R119+0x3900] ;  /* 0x003900007730783b */ /* 0x000ee20000000200 */
[----:B------:R-:W-:Y:S02]  /*1e40*/  LOP3.LUT P1, RZ, R40, 0x4, RZ, 0xc0, !PT ;  /* 0x0000000428ff7812 */ /* 0x000fe4000782c0ff */
[----:B------:R-:W-:Y:S01]  /*1e50*/  IADD3.X R7, R9, UR5, RZ, P4, !PT ;  /* 0x0000000509077c10 */ /* 0x000fe2000a7fe4ff */
[----:B------:R-:W4:Y:S01]  /*1e60*/  LDSM.16.M88.4 R32, [R230+0x9100] ;  /* 0x00910000e620783b */ /* 0x000f220000000200 */
[----:B------:R-:W-:Y:S02]  /*1e70*/  ISETP.LT.OR P4, PT, R18, 0x51, P3 ;  /* 0x000000511200780c */ /* 0x000fe40001f81670 */
[----:B------:R-:W-:Y:S01]  /*1e80*/  MOV R0, 0x40 ;  /* 0x0000004000007802 */ /* 0x000fe20000000f00 */
[----:B------:R-:W-:Y:S01]  /*1e90*/  LDSM.16.M88.4 R80, [R119+0x4100] ;  /* 0x004100007750783b */ /* 0x000fe20000000200 */
[----:B------:R-:W-:-:S02]  /*1ea0*/  LEA R231, R4, R230, 0x1 ;  /* 0x000000e604e77211 */ /* 0x000fc400078e08ff */
[----:B------:R-:W-:Y:S01]  /*1eb0*/  SEL R0, R0, 0xffffffc0, !P1 ;  /* 0xffffffc000007807 */ /* 0x000fe20004800000 */
[----:B------:R-:W-:Y:S01]  /*1ec0*/  LDSM.16.M88.4 R88, [R119+0x4900] ;  /* 0x004900007758783b */ /* 0x000fe20000000200 */
[----:B------:R-:W-:Y:S02]  /*1ed0*/  LEA R232, R3, R231, 0x1 ;  /* 0x000000e703e87211 */ /* 0x000fe400078e08ff */
[----:B------:R-:W-:Y:S01]  /*1ee0*/  IADD3 R229, R119, R0, RZ ;  /* 0x0000000077e57210 */ /* 0x000fe20007ffe0ff */
[----:B------:R-:W-:Y:S01]  /*1ef0*/  LDSM.16.M88.4 R96, [R119+0x5100] ;  /* 0x005100007760783b */ /* 0x000fe20000000200 */
[----:B------:R-:W-:Y:S02]  /*1f00*/  IADD3 R228, R0, R234, RZ ;  /* 0x000000ea00e47210 */ /* 0x000fe40007ffe0ff */
[C---:B------:R-:W-:Y:S01]  /*1f10*/  IADD3 R240, R234.reuse, 0x800, RZ ;  /* 0x00000800eaf07810 */ /* 0x040fe20007ffe0ff */
[----:B------:R-:W-:Y:S01]  /*1f20*/  LDSM.16.M88.4 R104, [R119+0x5900] ;  /* 0x005900007768783b */ /* 0x000fe20000000200 */
[----:B------:R-:W-:-:S02]  /*1f30*/  IADD3 R239, R234, 0x1000, RZ ;  /* 0x00001000eaef7810 */ /* 0x000fc40007ffe0ff */
[C---:B------:R-:W-:Y:S01]  /*1f40*/  IADD3 R238, R234.reuse, 0x1800, RZ ;  /* 0x00001800eaee7810 */ /* 0x040fe20007ffe0ff */
[----:B------:R-:W-:Y:S01]  /*1f50*/  LDSM.16.M88.4 R120, [R119+0x6100] ;  /* 0x006100007778783b */ /* 0x000fe20000000200 */
[C---:B------:R-:W-:Y:S02]  /*1f60*/  IADD3 R237, R234.reuse, 0x2000, RZ ;  /* 0x00002000eaed7810 */ /* 0x040fe40007ffe0ff */
[C---:B------:R-:W-:Y:S01]  /*1f70*/  IADD3 R236, R234.reuse, 0x2800, RZ ;  /* 0x00002800eaec7810 */ /* 0x040fe20007ffe0ff */
[----:B------:R-:W-:Y:S01]  /*1f80*/  LDSM.16.M88.4 R128, [R119+0x6900] ;  /* 0x006900007780783b */ /* 0x000fe20000000200 */
[----:B------:R-:W-:-:S03]  /*1f90*/  IADD3 R235, R234, 0x3000, RZ ;  /* 0x00003000eaeb7810 */ /* 0x000fc60007ffe0ff */
[----:B------:R-:W-:Y:S04]  /*1fa0*/  LDSM.16.M88.4 R28, [R233+0x7100] ;  /* 0x00710000e91c783b */ /* 0x000fe80000000200 */
[----:B------:R-:W-:Y:S04]  /*1fb0*/  LDSM.16.M88.4 R24, [R233+0x9100] ;  /* 0x00910000e918783b */ /* 0x000fe80000000200 */
[----:B------:R-:W5:Y:S01]  /*1fc0*/  LDSM.16.M88.4 R52, [R234] ;  /* 0x00000000ea34783b */ /* 0x000f620000000200 */
[----:B---3--:R-:W-:Y:S03]  /*1fd0*/  HMMA.16816.F32 R68, R36, R50, RZ ;  /* 0x000000322444723c */ /* 0x008fe600000018ff */
[----:B------:R-:W-:Y:S04]  /*1fe0*/  LDSM.16.M88.4 R84, [R234+0x800] ;  /* 0x00080000ea54783b */ /* 0x000fe80000000200 */
[----:B------:R-:W-:Y:S01]  /*1ff0*/  LDSM.16.M88.4 R92, [R234+0x1000] ;  /* 0x00100000ea5c783b */ /* 0x000fe20000000200 */
[----:B----4-:R-:W-:Y:S03]  /*2000*/  HMMA.16816.F32 R56, R32, R48, RZ ;  /* 0x000000302038723c */ /* 0x010fe600000018ff */
[----:B------:R-:W-:Y:S04]  /*2010*/  LDSM.16.M88.4 R100, [R234+0x1800] ;  /* 0x00180000ea64783b */ /* 0x000fe80000000200 */
[----:B------:R-:W-:Y:S04]  /*2020*/  LDSM.16.M88.4 R108, [R234+0x2000] ;  /* 0x00200000ea6c783b */ /* 0x000fe80000000200 */
[----:B------:R-:W-:Y:S04]  /*2030*/  LDSM.16.M88.4 R124, [R234+0x2800] ;  /* 0x00280000ea7c783b */ /* 0x000fe80000000200 */
[----:B------:R-:W-:Y:S04]  /*2040*/  LDSM.16.M88.4 R132, [R234+0x3000] ;  /* 0x00300000ea84783b */ /* 0x000fe80000000200 */
[----:B------:R-:W-:Y:S01]  /*2050*/  @!PT LDS RZ, [RZ] ;  /* 0x00000000fffff984 */ /* 0x000fe20000000800 */
[----:B------:R-:W-:Y:S01]  /*2060*/  @!PT LDS RZ, [RZ] ;  /* 0x00000000fffff984 */ /* 0x000fe20000000800 */
[----:B------:R-:W-:Y:S01]  /*2070*/  @!PT LDS RZ, [RZ] ;  /* 0x00000000fffff984 */ /* 0x000fe20000000800 */
[----:B------:R3:W-:Y:S01]  /*2080*/  LDGSTS.E.BYPASS.LTC128B.128 [R241+0x100], [R16.64], !P6 ;  /* 0x0010000010f17fae */ /* 0x0007e2000f101d48 */
[----:B------:R-:W-:-:S03]  /*2090*/  ISETP.LT.OR P6, PT, R18, 0x31, P3 ;  /* 0x000000311200780c */ /* 0x000fc60001fc1670 */
[----:B------:R1:W-:Y:S01]  /*20a0*/  LDGSTS.E.BYPASS.LTC128B.128 [R241+0x900], [R12.64], !P5 ;  /* 0x009000000cf17fae */ /* 0x0003e2000e901d48 */
[C---:B------:R-:W-:Y:S02]  /*20b0*/  ISETP.LT.OR P5, PT, R18.reuse, 0x41, P3 ;  /* 0x000000411200780c */ /* 0x040fe40001fa1670 */
[----:B------:R-:W-:Y:S01]  /*20c0*/  ISETP.LT.OR P3, PT, R18, 0x61, P3 ;  /* 0x000000611200780c */ /* 0x000fe20001f61670 */
[----:B------:R4:W-:Y:S01]  /*20d0*/  LDGSTS.E.BYPASS.LTC128B.128 [R241+0x1100], [R10.64], !P0 ;  /* 0x011000000af17fae */ /* 0x0009e2000c101d48 */
[----:B-----5:R-:W-:Y:S05]  /*20e0*/  HMMA.16816.F32 R56, R24, R52, R56 ;  /* 0x000000341838723c */ /* 0x020fea0000001838 */
[----:B------:R5:W-:Y:S04]  /*20f0*/  LDGSTS.E.BYPASS.LTC128B.128 [R241+0x1900], [R8.64], !P6 ;  /* 0x0190000008f17fae */ /* 0x000be8000f101d48 */
[----:B------:R2:W-:Y:S01]  /*2100*/  LDGSTS.E.BYPASS.LTC128B.128 [R241+0x2100], [R6.64], !P5 ;  /* 0x0210000006f17fae */ /* 0x0005e2000e901d48 */
[----:B-1----:R-:W-:Y:S01]  /*2110*/  HMMA.16816.F32 R12, R36, R48, RZ ;  /* 0x00000030240c723c */ /* 0x002fe200000018ff */
[----:B----4-:R-:W-:-:S04]  /*2120*/  IADD3 R10, P0, R6, UR7, RZ ;  /* 0x00000007060a7c10 */ /* 0x010fc8000ff1e0ff */
[----:B------:R-:W-:Y:S02]  /*2130*/  IADD3.X R11, R7, UR5, RZ, P0, !PT ;  /* 0x00000005070b7c10 */ /* 0x000fe400087fe4ff */
[----:B-----5:R-:W-:Y:S02]  /*2140*/  IADD3 R8, P1, R10, UR7, RZ ;  /* 0x000000070a087c10 */ /* 0x020fe4000ff3e0ff */
[----:B------:R-:W-:Y:S01]  /*2150*/  ISETP.GE.AND P0, PT, R112, 0x71, PT ;  /* 0x000000717000780c */ /* 0x000fe20003f06270 */
[----:B------:R1:W-:Y:S01]  /*2160*/  LDGSTS.E.BYPASS.LTC128B.128 [R241+0x2900], [R10.64], !P4 ;  /* 0x029000000af17fae */ /* 0x0003e2000e101d48 */
[----:B------:R-:W-:-:S05]  /*2170*/  IADD3.X R9, R11, UR5, RZ, P1, !PT ;  /* 0x000000050b097c10 */ /* 0x000fca0008ffe4ff */
[----:B------:R1:W-:Y:S04]  /*2180*/  LDGSTS.E.BYPASS.LTC128B.128 [R241+0x3100], [R8.64], !P3 ;  /* 0x0310000008f17fae */ /* 0x0003e8000d901d48 */
[----:B------:R-:W-:Y:S04]  /*2190*/  LDSM.16.M88.4 R40, [R229+0x3900] ;  /* 0x00390000e528783b */ /* 0x000fe80000000200 */
[----:B------:R-:W-:Y:S01]  /*21a0*/  HMMA.16816.F32 R60, R28, R52, R12 ;  /* 0x000000341c3c723c */ /* 0x000fe2000000180c */
[----:B--2---:R-:W2:Y:S04]  /*21b0*/  LDSM.16.M88.4 R20, [R231+0x7100] ;  /* 0x00710000e714783b */ /* 0x004ea80000000200 */
[----:B---3--:R-:W3:Y:S04]  /*21c0*/  LDSM.16.M88.4 R16, [R231+0x9100] ;  /* 0x00910000e710783b */ /* 0x008ee80000000200 */
[----:B------:R-:W-:Y:S04]  /*21d0*/  LDSM.16.M88.4 R44, [R228] ;  /* 0x00000000e42c783b */ /* 0x000fe80000000200 */
[----:B------:R-:W4:Y:S04]  /*21e0*/  LDSM.16.M88.4 R12, [R232+0x7100] ;  /* 0x00710000e80c783b */ /* 0x000f280000000200 */
[----:B------:R-:W0:Y:S04]  /*21f0*/  LDGDEPBAR ;  /* 0x00000000000079af */ /* 0x000e280000000000 */
[----:B-1----:R-:W1:Y:S03]  /*2200*/  LDSM.16.M88.4 R8, [R232+0x9100] ;  /* 0x00910000e808783b */ /* 0x002e660000000200 */
[----:B--2---:R-:W-:Y:S08]  /*2210*/  HMMA.16816.F32 R64, R20, R40, R60 ;  /* 0x000000281440723c */ /* 0x004ff0000000183c */
[----:B------:R-:W-:Y:S08]  /*2220*/  HMMA.16816.F32 R60, R32, R50, RZ ;  /* 0x00000032203c723c */ /* 0x000ff000000018ff */
[----:B---3--:R-:W-:Y:S08]  /*2230*/  HMMA.16816.F32 R48, R16, R40, R56 ;  /* 0x000000281030723c */ /* 0x008ff00000001838 */
[----:B------:R-:W-:Y:S08]  /*2240*/  HMMA.16816.F32 R56, R28, R54, R68 ;  /* 0x000000361c38723c */ /* 0x000ff00000001844 */
[----:B----4-:R-:W-:Y:S08]  /*2250*/  HMMA.16816.F32 R68, R12, R44, R64 ;  /* 0x0000002c0c44723c */ /* 0x010ff00000001840 */
[----:B------:R-:W-:Y:S08]  /*2260*/  HMMA.16816.F32 R64, R24, R54, R60 ;  /* 0x000000361840723c */ /* 0x000ff0000000183c */
[----:B------:R-:W-:Y:S08]  /*2270*/  HMMA.16816.F32 R60, R36, R80, RZ ;  /* 0x00000050243c723c */ /* 0x000ff000000018ff */
[----:B-1----:R-:W-:Y:S01]  /*2280*/  HMMA.16816.F32 R76, R8, R44, R48 ;  /* 0x0000002c084c723c */ /* 0x002fe20000001830 */
        /* <DEDUP_REMOVED lines=9> */
[----:B------:R-:W5:Y:S01]  /*2320*/  LDSM.16.M88.4 R40, [R228+0x800] ;  /* 0x00080000e428783b */ /* 0x000f620000000200 */
[----:B--2---:R-:W-:-:S04]  /*2330*/  FMUL.FTZ R0, R70, c[0x0][0x320] ;  /* 0x0000c80046007a20 */ /* 0x004fc80000410000 */
[----:B------:R2:W2:Y:S10]  /*2340*/  MUFU.TANH R187, R0 ;  /* 0x0000000000bb7308 */ /* 0x0004b40000002400 */
[----:B-1----:R-:W-:Y:S08]  /*2350*/  HMMA.16816.F32 R60, R20, R48, R60 ;  /* 0x00000030143c723c */ /* 0x002ff0000000183c */
[----:B------:R-:W-:Y:S01]  /*2360*/  HMMA.16816.F32 R72, R8, R46, R64 ;  /* 0x0000002e0848723c */ /* 0x000fe20000001840 */
[----:B--2---:R-:W-:-:S07]  /*2370*/  FMUL.FTZ R0, R71, c[0x0][0x320] ;  /* 0x0000c80047007a20 */ /* 0x004fce0000410000 */
[----:B------:R-:W-:Y:S01]  /*2380*/  HMMA.16816.F32 R68, R12, R46, R52 ;  /* 0x0000002e0c44723c */ /* 0x000fe20000001834 */
[----:B------:R1:W2:Y:S07]  /*2390*/  MUFU.TANH R186, R0 ;  /* 0x0000000000ba7308 */ /* 0x0002ae0000002400 */
[----:B------:R-:W-:Y:S08]  /*23a0*/  HMMA.16816.F32 R52, R24, R84, R56 ;  /* 0x000000541834723c */ /* 0x000ff00000001838 */
[----:B------:R-:W-:Y:S01]  /*23b0*/  HMMA.16816.F32 R56, R36, R82, RZ ;  /* 0x000000522438723c */ /* 0x000fe200000018ff */
[----:B-1----:R-:W-:-:S04]  /*23c0*/  FMUL.FTZ R0, R76, c[0x0][0x320] ;  /* 0x0000c8004c007a20 */ /* 0x002fc80000410000 */
[----:B------:R1:W1:Y:S03]  /*23d0*/  MUFU.TANH R185, R0 ;  /* 0x0000000000b97308 */ /* 0x0002660000002400 */
[----:B------:R-:W-:Y:S08]  /*23e0*/  HMMA.16816.F32 R64, R32, R82, RZ ;  /* 0x000000522040723c */ /* 0x000ff000000018ff */
[----:B------:R-:W-:Y:S01]  /*23f0*/  HMMA.16816.F32 R44, R16, R48, R52 ;  /* 0x00000030102c723c */ /* 0x000fe20000001834 */
[----:B-1----:R-:W-:-:S07]  /*2400*/  FMUL.FTZ R0, R77, c[0x0][0x320] ;  /* 0x0000c8004d007a20 */ /* 0x002fce0000410000 */
[-C--:B------:R-:W-:Y:S01]  /*2410*/  HMMA.16816.F32 R52, R28, R86.reuse, R56 ;  /* 0x000000561c34723c */ /* 0x080fe20000001838 */
[----:B------:R1:W1:Y:S07]  /*2420*/  MUFU.TANH R184, R0 ;  /* 0x0000000000b87308 */ /* 0x00026e0000002400 */
[----:B------:R-:W-:Y:S08]  /*2430*/  HMMA.16816.F32 R64, R24, R86, R64 ;  /* 0x000000561840723c */ /* 0x000ff00000001840 */
[----:B------:R-:W-:Y:S01]  /*2440*/  HMMA.16816.F32 R56, R32, R88, RZ ;  /* 0x000000582038723c */ /* 0x000fe200000018ff */
[----:B-1----:R-:W-:-:S04]  /*2450*/  FMUL.FTZ R0, R78, c[0x0][0x320] ;  /* 0x0000c8004e007a20 */ /* 0x002fc80000410000 */
[----:B------:R1:W1:Y:S03]  /*2460*/  MUFU.TANH R180, R0 ;  /* 0x0000000000b47308 */ /* 0x0002660000002400 */
[-C--:B------:R-:W-:Y:S08]  /*2470*/  HMMA.16816.F32 R52, R20, R50.reuse, R52 ;  /* 0x000000321434723c */ /* 0x080ff00000001834 */
        /* <DEDUP_REMOVED lines=288> */
[C---:B------:R-:W-:Y:S07]  /*3680*/  HMMA.16816.F32 R40, R12.reuse, R48, R40 ;  /* 0x000000300c28723c */ /* 0x040fee0000001828 */
[----:B------:R-:W1:Y:S01]  /*3690*/  MUFU.TANH R56, R71 ;  /* 0x0000004700387308 */ /* 0x000e620000002400 */
[-C--:B------:R-:W-:Y:S07]  /*36a0*/  HMMA.16816.F32 R12, R12, R50.reuse, R20 ;  /* 0x000000320c0c723c */ /* 0x080fee0000001814 */
[----:B------:R5:W1:Y:S01]  /*36b0*/  MUFU.TANH R52, R0 ;  /* 0x0000000000347308 */ /* 0x000a620000002400 */
[----:B------:R-:W-:Y:S01]  /*36c0*/  HMMA.16816.F32 R8, R8, R50, R16 ;  /* 0x000000320808723c */ /* 0x000fe20000001810 */
[----:B------:R-:W-:-:S02]  /*36d0*/  FMUL.FTZ R24, R24, c[0x0][0x320] ;  /* 0x0000c80018187a20 */ /* 0x000fc40000410000 */
[----:B------:R-:W-:Y:S02]  /*36e0*/  FMUL.FTZ R25, R25, c[0x0][0x320] ;  /* 0x0000c80019197a20 */ /* 0x000fe40000410000 */
[----:B------:R-:W-:Y:S02]  /*36f0*/  FMUL.FTZ R26, R26, c[0x0][0x320] ;  /* 0x0000c8001a1a7a20 */ /* 0x000fe40000410000 */
[----:B------:R-:W1:Y:S01]  /*3700*/  MUFU.TANH R34, R24 ;  /* 0x0000001800227308 */ /* 0x000e620000002400 */
[----:B------:R-:W-:Y:S02]  /*3710*/  FMUL.FTZ R27, R27, c[0x0][0x320] ;  /* 0x0000c8001b1b7a20 */ /* 0x000fe40000410000 */
[----:B------:R-:W-:Y:S02]  /*3720*/  FMUL.FTZ R40, R40, c[0x0][0x320] ;  /* 0x0000c80028287a20 */ /* 0x000fe40000410000 */
[----:B------:R-:W-:Y:S02]  /*3730*/  FMUL.FTZ R41, R41, c[0x0][0x320] ;  /* 0x0000c80029297a20 */ /* 0x000fe40000410000 */
[----:B------:R-:W-:Y:S01]  /*3740*/  FMUL.FTZ R42, R42, c[0x0][0x320] ;  /* 0x0000c8002a2a7a20 */ /* 0x000fe20000410000 */
[----:B------:R-:W1:Y:S01]  /*3750*/  MUFU.TANH R35, R25 ;  /* 0x0000001900237308 */ /* 0x000e620000002400 */
[----:B-----5:R-:W-:-:S02]  /*3760*/  FMUL.FTZ R0, R43, c[0x0][0x320] ;  /* 0x0000c8002b007a20 */ /* 0x020fc40000410000 */
[----:B------:R-:W-:Y:S02]  /*3770*/  FMUL.FTZ R12, R12, c[0x0][0x320] ;  /* 0x0000c8000c0c7a20 */ /* 0x000fe40000410000 */
[----:B------:R-:W-:Y:S02]  /*3780*/  FMUL.FTZ R13, R13, c[0x0][0x320] ;  /* 0x0000c8000d0d7a20 */ /* 0x000fe40000410000 */
[----:B------:R-:W-:Y:S01]  /*3790*/  FMUL.FTZ R14, R14, c[0x0][0x320] ;  /* 0x0000c8000e0e7a20 */ /* 0x000fe20000410000 */
[----:B------:R-:W1:Y:S01]  /*37a0*/  MUFU.TANH R37, R26 ;  /* 0x0000001a00257308 */ /* 0x000e620000002400 */
[----:B------:R-:W-:Y:S02]  /*37b0*/  FMUL.FTZ R15, R15, c[0x0][0x320] ;  /* 0x0000c8000f0f7a20 */ /* 0x000fe40000410000 */
[----:B------:R-:W-:Y:S02]  /*37c0*/  FMUL.FTZ R8, R8, c[0x0][0x320] ;  /* 0x0000c80008087a20 */ /* 0x000fe40000410000 */
[----:B------:R-:W-:-:S02]  /*37d0*/  FMUL.FTZ R9, R9, c[0x0][0x320] ;  /* 0x0000c80009097a20 */ /* 0x000fc40000410000 */
[----:B------:R-:W-:Y:S01]  /*37e0*/  FMUL.FTZ R10, R10, c[0x0][0x320] ;  /* 0x0000c8000a0a7a20 */ /* 0x000fe20000410000 */
[----:B------:R-:W1:Y:S01]  /*37f0*/  MUFU.TANH R36, R27 ;  /* 0x0000001b00247308 */ /* 0x000e620000002400 */
[----:B------:R-:W-:-:S07]  /*3800*/  FMUL.FTZ R11, R11, c[0x0][0x320] ;  /* 0x0000c8000b0b7a20 */ /* 0x000fce0000410000 */
[----:B------:R-:W1:Y:S08]  /*3810*/  MUFU.TANH R33, R40 ;  /* 0x0000002800217308 */ /* 0x000e700000002400 */
        /* <DEDUP_REMOVED lines=10> */
[----:B------:R5:W1:Y:S02]  /*38c0*/  MUFU.TANH R48, R0 ;  /* 0x0000000000307308 */ /* 0x000a640000002400 */
[----:B-----5:R-:W-:Y:S01]  /*38d0*/  LOP3.LUT R0, R5, R2, RZ, 0xfc, !PT ;  /* 0x0000000205007212 */ /* 0x020fe200078efcff */
        /* <DEDUP_REMOVED lines=12> */
[----:B------:R-:W-:Y:S02]  /*39a0*/  LEA.HI.X R7, R8, c[0x0][0x1cc], R2, 0x1, P1 ;  /* 0x0000730008077a11 */ /* 0x000fe400008f0c02 */
[----:B------:R-:W-:-:S03]  /*39b0*/  IADD3 R12, P1, R14, R18, RZ ;  /* 0x000000120e0c7210 */ /* 0x000fc60007f3e0ff */
[----:B------:R-:W-:Y:S01]  /*39c0*/  IMAD.X R15, R5, 0x1, R7, P3 ;  /* 0x00000001050f7824 */ /* 0x000fe200018e0607 */
[-C--:B------:R-:W-:Y:S01]  /*39d0*/  IADD3 R10, P3, R12, R18.reuse, RZ ;  /* 0x000000120c0a7210 */ /* 0x080fe20007f7e0ff */
[----:B------:R-:W-:Y:S01]  /*39e0*/  @!PT LDS RZ, [RZ] ;  /* 0x00000000fffff984 */ /* 0x000fe20000000800 */
[----:B------:R-:W-:Y:S01]  /*39f0*/  @!PT LDS RZ, [RZ] ;  /* 0x00000000fffff984 */ /* 0x000fe20000000800 */
[----:B------:R-:W-:Y:S01]  /*3a00*/  @!PT LDS RZ, [RZ] ;  /* 0x00000000fffff984 */ /* 0x000fe20000000800 */
[----:B------:R1:W-:Y:S02]  /*3a10*/  LDGSTS.E.BYPASS.LTC128B.128 [R241+0x3900], [R6.64], !P2 ;  /* 0x0390000006f17fae */ /* 0x0003e4000d101d48 */
[--C-:B------:R-:W-:Y:S01]  /*3a20*/  IMAD.X R13, R15, 0x1, R5.reuse, P1 ;  /* 0x000000010f0d7824 */ /* 0x100fe200008e0605 */
[----:B------:R-:W-:Y:S01]  /*3a30*/  IADD3 R8, P1, R10, R18, RZ ;  /* 0x000000120a087210 */ /* 0x000fe20007f3e0ff */
[----:B------:R2:W-:Y:S02]  /*3a40*/  LDGSTS.E.BYPASS.LTC128B.128 [R241+0x4100], [R14.64], !P2 ;  /* 0x041000000ef17fae */ /* 0x0005e4000d101d48 */
[--C-:B------:R-:W-:Y:S02]  /*3a50*/  IMAD.X R11, R13, 0x1, R5.reuse, P3 ;  /* 0x000000010d0b7824 */ /* 0x100fe400018e0605 */
[----:B------:R3:W-:Y:S02]  /*3a60*/  LDGSTS.E.BYPASS.LTC128B.128 [R241+0x4900], [R12.64], !P2 ;  /* 0x049000000cf17fae */ /* 0x0007e4000d101d48 */
[----:B------:R-:W-:-:S02]  /*3a70*/  IMAD.X R9, R11, 0x1, R5, P1 ;  /* 0x000000010b097824 */ /* 0x000fc400008e0605 */
[----:B------:R3:W-:Y:S04]  /*3a80*/  LDGSTS.E.BYPASS.LTC128B.128 [R241+0x5100], [R10.64], !P2 ;  /* 0x051000000af17fae */ /* 0x0007e8000d101d48 */
[----:B------:R3:W-:Y:S01]  /*3a90*/  LDGSTS.E.BYPASS.LTC128B.128 [R241+0x5900], [R8.64], !P2 ;  /* 0x0590000008f17fae */ /* 0x0007e2000d101d48 */
[----:B-1----:R-:W-:-:S04]  /*3aa0*/  IADD3 R6, P3, R8, R18, RZ ;  /* 0x0000001208067210 */ /* 0x002fc80007f7e0ff */
[----:B--2---:R-:W-:Y:S01]  /*3ab0*/  IADD3 R14, P1, R6, R18, RZ ;  /* 0x00000012060e7210 */ /* 0x004fe20007f3e0ff */
[----:B------:R-:W-:-:S04]  /*3ac0*/  IMAD.X R7, R9, 0x1, R5, P3 ;  /* 0x0000000109077824 */ /* 0x000fc800018e0605 */
[----:B------:R-:W-:Y:S01]  /*3ad0*/  IMAD.X R15, R7, 0x1, R5, P1 ;  /* 0x00000001070f7824 */ /* 0x000fe200008e0605 */
[----:B------:R3:W-:Y:S04]  /*3ae0*/  LDGSTS.E.BYPASS.LTC128B.128 [R241+0x6100], [R6.64], !P2 ;  /* 0x0610000006f17fae */ /* 0x0007e8000d101d48 */
[----:B------:R3:W-:Y:S03]  /*3af0*/  LDGSTS.E.BYPASS.LTC128B.128 [R241+0x6900], [R14.64], !P2 ;  /* 0x069000000ef17fae */ /* 0x0007e6000d101d48 */
.L_x_31:
[----:B-1234-:R-:W-:Y:S01]  /*3b00*/  LOP3.LUT R2, R190, 0xffffffe0, RZ, 0xc0, !PT ;  /* 0xffffffe0be027812 */ /* 0x01efe200078ec0ff */
[----:B------:R-:W-:Y:S01]  /*3b10*/  IMAD.IADD R6, R112, 0x1, R156 ;  /* 0x0000000170067824 */ /* 0x000fe200078e029c */
[----:B------:R-:W0:Y:S01]  /*3b20*/  LDGDEPBAR ;  /* 0x00000000000079af */ /* 0x000e220000000000 */
[----:B------:R-:W-:Y:S02]  /*3b30*/  IMAD.SHL.U32 R224, R0, 0x2, RZ ;  /* 0x0000000200e07824 */ /* 0x000fe400078e00ff */
[----:B------:R-:W-:-:S02]  /*3b40*/  IMAD.IADD R2, R192, 0x1, -R2 ;  /* 0x00000001c0027824 */ /* 0x000fc400078e0a02 */
[--C-:B------:R-:W-:Y:S02]  /*3b50*/  IMAD R225, R4, 0x2, R224.reuse ;  /* 0x0000000204e17824 */ /* 0x100fe400078e02e0 */
[C---:B------:R-:W-:Y:S01]  /*3b60*/  IMAD R227, R3.reuse, 0x2, R224 ;  /* 0x0000000203e37824 */ /* 0x040fe200078e02e0 */
[----:B------:R-:W-:Y:S01]  /*3b70*/  SHF.R.S32.HI R5, RZ, 0x1f, R2 ;  /* 0x0000001fff057819 */ /* 0x000fe20000011402 */
[----:B------:R-:W-:-:S03]  /*3b80*/  IMAD R226, R3, 0x2, R225 ;  /* 0x0000000203e27824 */ /* 0x000fc600078e02e1 */
[----:B------:R-:W-:-:S04]  /*3b90*/  LEA.HI R5, R5, R2, RZ, 0x2 ;  /* 0x0000000205057211 */ /* 0x000fc800078f10ff */
[----:B------:R-:W-:-:S05]  /*3ba0*/  LOP3.LUT R5, R5, 0x7ffffffc, RZ, 0xc0, !PT ;  /* 0x7ffffffc05057812 */ /* 0x000fca00078ec0ff */
[----:B------:R-:W-:-:S04]  /*3bb0*/  IMAD.IADD R2, R2, 0x1, -R5 ;  /* 0x0000000102027824 */ /* 0x000fc800078e0a05 */
[----:B------:R-:W-:-:S05]  /*3bc0*/  IMAD R2, R2, -0x2, R6 ;  /* 0xfffffffe02027824 */ /* 0x000fca00078e0206 */
[C---:B------:R-:W-:Y:S02]  /*3bd0*/  ISETP.GT.AND P4, PT, R2.reuse, RZ, PT ;  /* 0x000000ff0200720c */ /* 0x040fe40003f84270 */
[C---:B------:R-:W-:Y:S02]  /*3be0*/  ISETP.GT.AND P3, PT, R2.reuse, 0x1, PT ;  /* 0x000000010200780c */ /* 0x040fe40003f64270 */
[----:B------:R-:W-:Y:S02]  /*3bf0*/  ISETP.GT.AND P1, PT, R2, 0x8, PT ;  /* 0x000000080200780c */ /* 0x000fe40003f24270 */
[----:B------:R-:W-:Y:S02]  /*3c00*/  FSEL R10, R189, -INF , P4 ;  /* 0xff800000bd0a7808 */ /* 0x000fe40002000000 */
[----:B------:R-:W-:Y:S02]  /*3c10*/  FSEL R11, R188, -INF , P3 ;  /* 0xff800000bc0b7808 */ /* 0x000fe40001800000 */
[----:B------:R-:W-:-:S02]  /*3c20*/  ISETP.GT.AND P6, PT, R2, 0x9, PT ;  /* 0x000000090200780c */ /* 0x000fc40003fc4270 */
[----:B------:R-:W-:Y:S02]  /*3c30*/  FSEL R12, R183, -INF , P1 ;  /* 0xff800000b70c7808 */ /* 0x000fe40000800000 */
[----:B------:R-:W-:Y:S02]  /*3c40*/  FMNMX.FTZ R70, R10, R11, !PT ;  /* 0x0000000b0a467209 */ /* 0x000fe40007810000 */
[----:B------:R-:W-:Y:S02]  /*3c50*/  ISETP.GT.AND P5, PT, R2, 0x10, PT ;  /* 0x000000100200780c */ /* 0x000fe40003fa4270 */
[----:B------:R-:W-:Y:S02]  /*3c60*/  FSEL R13, R182, -INF , P6 ;  /* 0xff800000b60d7808 */ /* 0x000fe40003000000 */
[----:B------:R-:W-:Y:S02]  /*3c70*/  FMNMX.FTZ R70, R12, R70, !PT ;  /* 0x000000460c467209 */ /* 0x000fe40007810000 */
[----:B------:R-:W-:-:S02]  /*3c80*/  FSEL R21, R180, -INF , P4 ;  /* 0xff800000b4157808 */ /* 0x000fc40002000000 */
        /* <DEDUP_REMOVED lines=28> */
[----:B------:R-:W-:Y:S02]  /*3e50*/  FSEL R116, R159, -INF , P6 ;  /* 0xff8000009f747808 */ /* 0x000fe40003000000 */
[----:B------:R-:W-:-:S02]  /*3e60*/  FMNMX.FTZ R70, R31, R70, !PT ;  /* 0x000000461f467209 */ /* 0x000fc40007810000 */
[----:B------:R-:W-:Y:S02]  /*3e70*/  FSEL R92, R165, -INF , P4 ;  /* 0xff800000a55c7808 */ /* 0x000fe40002000000 */
[----:B------:R-:W-:Y:S02]  /*3e80*/  FSEL R45, R168, -INF , P4 ;  /* 0xff800000a82d7808 */ /* 0x000fe40002000000 */
[----:B------:R-:W-:Y:S02]  /*3e90*/  FSEL R99, R170, -INF , P4 ;  /* 0xff800000aa637808 */ /* 0x000fe40002000000 */
[----:B------:R-:W-:Y:S02]  /*3ea0*/  FSEL R112, R113, -INF , P6 ;  /* 0xff80000071707808 */ /* 0x000fe40003000000 */
[----:B------:R-:W-:Y:S02]  /*3eb0*/  ISETP.GT.AND P4, PT, R2, 0x28, PT ;  /* 0x000000280200780c */ /* 0x000fe40003f84270 */
[----:B------:R-:W-:-:S02]  /*3ec0*/  FSEL R113, R117, -INF , P5 ;  /* 0xff80000075717808 */ /* 0x000fc40002800000 */
[----:B------:R-:W-:Y:S02]  /*3ed0*/  FSEL R117, R160, -INF , P5 ;  /* 0xff800000a0757808 */ /* 0x000fe40002800000 */
[----:B------:R-:W-:Y:S02]  /*3ee0*/  FMNMX.FTZ R70, R116, R70, !PT ;  /* 0x0000004674467209 */ /* 0x000fe40007810000 */
[----:B------:R-:W-:Y:S02]  /*3ef0*/  FSEL R96, R157, -INF , P3 ;  /* 0xff8000009d607808 */ /* 0x000fe40001800000 */
[----:B------:R-:W-:Y:S02]  /*3f00*/  FSEL R46, R162, -INF , P3 ;  /* 0xff800000a22e7808 */ /* 0x000fe40001800000 */
[----:B------:R-:W-:Y:S02]  /*3f10*/  FSEL R104, R164, -INF , P3 ;  /* 0xff800000a4687808 */ /* 0x000fe40001800000 */
[----:B------:R-:W-:-:S02]  /*3f20*/  FSEL R110, R118, -INF , P4 ;  /* 0xff800000766e7808 */ /* 0x000fc40002000000 */
[----:B------:R-:W-:Y:S02]  /*3f30*/  ISETP.GT.AND P3, PT, R2, 0x29, PT ;  /* 0x000000290200780c */ /* 0x000fe40003f64270 */
[----:B------:R-:W-:Y:S02]  /*3f40*/  FSEL R118, R149, -INF , P4 ;  /* 0xff80000095767808 */ /* 0x000fe40002000000 */
[----:B------:R-:W-:Y:S02]  /*3f50*/  FMNMX.FTZ R70, R117, R70, !PT ;  /* 0x0000004675467209 */ /* 0x000fe40007810000 */
[----:B------:R-:W-:Y:S02]  /*3f60*/  FSEL R97, R158, -INF , P1 ;  /* 0xff8000009e617808 */ /* 0x000fe40000800000 */
[----:B------:R-:W-:Y:S02]  /*3f70*/  FSEL R47, R161, -INF , P1 ;  /* 0xff800000a12f7808 */ /* 0x000fe40000800000 */
[----:B------:R-:W-:-:S02]  /*3f80*/  FSEL R105, R163, -INF , P1 ;  /* 0xff800000a3697808 */ /* 0x000fc40000800000 */
[----:B------:R-:W-:Y:S02]  /*3f90*/  ISETP.GT.AND P1, PT, R2, 0x30, PT ;  /* 0x000000300200780c */ /* 0x000fe40003f24270 */
[----:B------:R-:W-:Y:S02]  /*3fa0*/  FSEL R124, R152, -INF , P3 ;  /* 0xff800000987c7808 */ /* 0x000fe40001800000 */
[----:B------:R-:W-:Y:S02]  /*3fb0*/  FMNMX.FTZ R70, R118, R70, !PT ;  /* 0x0000004676467209 */ /* 0x000fe40007810000 */
[----:B------:R-:W-:Y:S02]  /*3fc0*/  FSEL R125, R155, -INF , P6 ;  /* 0xff8000009b7d7808 */ /* 0x000fe40003000000 */
[----:B------:R-:W-:Y:S02]  /*3fd0*/  ISETP.GT.AND P6, PT, R2, 0x31, PT ;  /* 0x000000310200780c */ /* 0x000fe40003fc4270 */
[----:B------:R-:W-:-:S02]  /*3fe0*/  FSEL R129, R142, -INF , P1 ;  /* 0xff8000008e817808 */ /* 0x000fc40000800000 */
[----:B------:R-:W-:Y:S02]  /*3ff0*/  FMNMX.FTZ R70, R124, R70, !PT ;  /* 0x000000467c467209 */ /* 0x000fe40007810000 */
[----:B------:R-:W-:Y:S02]  /*4000*/  FSEL R109, R153, -INF , P5 ;  /* 0xff800000996d7808 */ /* 0x000fe40002800000 */
[----:B------:R-:W-:Y:S02]  /*4010*/  FSEL R126, R154, -INF , P5 ;  /* 0xff8000009a7e7808 */ /* 0x000fe40002800000 */
[----:B------:R-:W-:Y:S02]  /*4020*/  ISETP.GT.AND P5, PT, R2, 0x38, PT ;  /* 0x000000380200780c */ /* 0x000fe40003fa4270 */
        /* <DEDUP_REMOVED lines=52> */
[----:B------:R-:W-:Y:S02]  /*4370*/  FSEL R222, R68, -INF , P1 ;  /* 0xff80000044de7808 */ /* 0x000fe40000800000 */
[----:B------:R-:W-:Y:S02]  /*4380*/  ISETP.GT.AND P4, PT, R2, 0x59, PT ;  /* 0x000000590200780c */ /* 0x000fe40003f84270 */
        /* <DEDUP_REMOVED lines=10> */
[C---:B------:R-:W-:Y:S02]  /*4430*/  ISETP.GT.AND P5, PT, R2.reuse, 0x61, PT ;  /* 0x000000610200780c */ /* 0x040fe40003fa4270 */
[----:B------:R-:W-:Y:S02]  /*4440*/  FSEL R196, R33, -INF , P6 ;  /* 0xff80000021c47808 */ /* 0x000fe40003000000 */
[----:B------:R-:W-:Y:S02]  /*4450*/  FMNMX.FTZ R70, R223, R70, !PT ;  /* 0x00000046df467209 */ /* 0x000fe40007810000 */
[----:B------:R-:W-:Y:S01]  /*4460*/  ISETP.GT.AND P4, PT, R2, 0x68, PT ;  /* 0x000000680200780c */ /* 0x000fe20003f84270 */
[----:B------:R-:W-:Y:S01]  /*4470*/  IMAD.MOV.U32 R4, RZ, RZ, R196 ;  /* 0x000000ffff047224 */ /* 0x000fe200078e00c4 */
[----:B------:R-:W-:-:S02]  /*4480*/  FSEL R197, R32, -INF , P5 ;  /* 0xff80000020c57808 */ /* 0x000fc40002800000 */
[----:B------:R-:W-:Y:S02]  /*4490*/  FMNMX.FTZ R70, R196, R70, !PT ;  /* 0x00000046c4467209 */ /* 0x000fe40007810000 */
[----:B------:R-:W-:Y:S02]  /*44a0*/  FSEL R178, R79, -INF , P3 ;  /* 0xff8000004fb27808 */ /* 0x000fe40001800000 */
[----:B------:R-:W-:Y:S02]  /*44b0*/  FSEL R172, R77, -INF , P3 ;  /* 0xff8000004dac7808 */ /* 0x000fe40001800000 */
[----:B------:R-:W-:Y:S02]  /*44c0*/  FSEL R249, R73, -INF , P3 ;  /* 0xff80000049f97808 */ /* 0x000fe40001800000 */
[----:B------:R-:W-:Y:S02]  /*44d0*/  ISETP.GT.AND P3, PT, R2, 0x69, PT ;  /* 0x000000690200780c */ /* 0x000fe40003f64270 */
[----:B------:R-:W-:-:S02]  /*44e0*/  FSEL R195, R17, -INF , P4 ;  /* 0xff80000011c37808 */ /* 0x000fc40002000000 */
[----:B------:R-:W-:Y:S02]  /*44f0*/  FMNMX.FTZ R70, R197, R70, !PT ;  /* 0x00000046c5467209 */ /* 0x000fe40007810000 */
[----:B------:R-:W-:Y:S02]  /*4500*/  FSEL R187, R16, -INF , P3 ;  /* 0xff80000010bb7808 */ /* 0x000fe40001800000 */
[----:B------:R-:W-:Y:S02]  /*4510*/  FMNMX.FTZ R70, R195, R70, !PT ;  /* 0x00000046c3467209 */ /* 0x000fe40007810000 */
[----:B------:R-:W-:Y:S02]  /*4520*/  FMNMX.FTZ R68, R15, R18, !PT ;  /* 0x000000120f447209 */ /* 0x000fe40007810000 */
[----:B------:R-:W-:Y:S02]  /*4530*/  FMNMX.FTZ R70, R187, R70, !PT ;  /* 0x00000046bb467209 */ /* 0x000fe40007810000 */
[----:B------:R-:W-:-:S02]  /*4540*/  FMNMX.FTZ R68, R19, R68, !PT ;  /* 0x0000004413447209 */ /* 0x000fc40007810000 */
[----:B------:R-:W-:Y:S01]  /*4550*/  FSEL R176, R66, -INF , P1 ;  /* 0xff80000042b07808 */ /* 0x000fe20000800000 */
[----:B------:R-:W1:Y:S01]  /*4560*/  SHFL.BFLY PT, R5, R70, 0x2, 0x1f ;  /* 0x0c401f0046057f89 */ /* 0x000e6200000e0000 */
[----:B------:R-:W-:Y:S02]  /*4570*/  FMNMX.FTZ R68, R20, R68, !PT ;  /* 0x0000004414447209 */ /* 0x000fe40007810000 */
[----:B------:R-:W-:Y:S02]  /*4580*/  FSEL R171, R64, -INF , P1 ;  /* 0xff80000040ab7808 */ /* 0x000fe40000800000 */
[----:B------:R-:W-:Y:S02]  /*4590*/  FMNMX.FTZ R68, R44, R68, !PT ;  /* 0x000000442c447209 */ /* 0x000fe40007810000 */
[----:B------:R-:W-:Y:S02]  /*45a0*/  FSEL R245, R60, -INF , P1 ;  /* 0xff8000003cf57808 */ /* 0x000fe40000800000 */
[----:B------:R-:W-:-:S02]  /*45b0*/  FMNMX.FTZ R68, R45, R68, !PT ;  /* 0x000000442d447209 */ /* 0x000fc40007810000 */
[----:B------:R-:W-:Y:S02]  /*45c0*/  FMNMX.FTZ R6, R40, R41, !PT ;  /* 0x0000002928067209 */ /* 0x000fe40007810000 */
[----:B------:R-:W-:Y:S02]  /*45d0*/  FMNMX.FTZ R68, R46, R68, !PT ;  /* 0x000000442e447209 */ /* 0x000fe40007810000 */
[----:B------:R-:W-:Y:S02]  /*45e0*/  FSEL R179, R34, -INF , P6 ;  /* 0xff80000022b37808 */ /* 0x000fe40003000000 */
[----:B------:R-:W-:Y:S02]  /*45f0*/  FMNMX.FTZ R68, R47, R68, !PT ;  /* 0x000000442f447209 */ /* 0x000fe40007810000 */
[----:B------:R-:W-:Y:S02]  /*4600*/  FSEL R182, R35, -INF , P5 ;  /* 0xff80000023b67808 */ /* 0x000fe40002800000 */
[----:B------:R-:W-:Y:S01]  /*4610*/  FMNMX.FTZ R68, R108, R68, !PT ;  /* 0x000000446c447209 */ /* 0x000fe20007810000 */
[----:B------:R-:W-:Y:S01]  /*4620*/  LDSM.16.MT88.4 R32, [R225+0x100] ;  /* 0x00010000e120783b */ /* 0x000fe20000004200 */
[----:B------:R-:W-:-:S02]  /*4630*/  FSEL R183, R24, -INF , P4 ;  /* 0xff80000018b77808 */ /* 0x000fc40002000000 */
[----:B-1----:R-:W-:Y:S02]  /*4640*/  FMNMX.FTZ R70, R70, R5, !PT ;  /* 0x0000000546467209 */ /* 0x002fe40007810000 */
[----:B------:R-:W-:Y:S02]  /*4650*/  FMNMX.FTZ R68, R109, R68, !PT ;  /* 0x000000446d447209 */ /* 0x000fe40007810000 */
[----:B------:R-:W-:Y:S01]  /*4660*/  FSEL R208, R25, -INF , P3 ;  /* 0xff80000019d07808 */ /* 0x000fe20001800000 */
[----:B------:R-:W1:Y:S01]  /*4670*/  SHFL.BFLY PT, R5, R70, 0x1, 0x1f ;  /* 0x0c201f0046057f89 */ /* 0x000e6200000e0000 */
[----:B------:R-:W-:Y:S02]  /*4680*/  FMNMX.FTZ R68, R110, R68, !PT ;  /* 0x000000446e447209 */ /* 0x000fe40007810000 */
[----:B------:R-:W-:Y:S02]  /*4690*/  FSEL R181, R37, -INF , P6 ;  /* 0xff80000025b57808 */ /* 0x000fe40003000000 */
[----:B------:R-:W-:-:S02]  /*46a0*/  FMNMX.FTZ R68, R111, R68, !PT ;  /* 0x000000446f447209 */ /* 0x000fc40007810000 */
[----:B------:R-:W-:Y:S02]  /*46b0*/  FSEL R180, R36, -INF , P5 ;  /* 0xff80000024b47808 */ /* 0x000fe40002800000 */
[----:B------:R-:W-:Y:S02]  /*46c0*/  FMNMX.FTZ R68, R131, R68, !PT ;  /* 0x0000004483447209 */ /* 0x000fe40007810000 */
[----:B------:R-:W-:Y:S02]  /*46d0*/  FSEL R209, R27, -INF , P4 ;  /* 0xff8000001bd17808 */ /* 0x000fe40002000000 */
[----:B------:R-:W-:Y:S02]  /*46e0*/  FMNMX.FTZ R68, R132, R68, !PT ;  /* 0x0000004484447209 */ /* 0x000fe40007810000 */
[----:B------:R-:W-:Y:S02]  /*46f0*/  FSEL R221, R26, -INF , P3 ;  /* 0xff8000001add7808 */ /* 0x000fe40001800000 */
[----:B------:R-:W-:Y:S01]  /*4700*/  FMNMX.FTZ R68, R133, R68, !PT ;  /* 0x0000004485447209 */ /* 0x000fe20007810000 */
[----:B------:R-:W-:Y:S01]  /*4710*/  LDSM.16.MT88.4 R24, [R227+0x100] ;  /* 0x00010000e318783b */ /* 0x000fe20000004200 */
[----:B------:R-:W-:-:S02]  /*4720*/  FSEL R219, R49, -INF , P6 ;  /* 0xff80000031db7808 */ /* 0x000fc40003000000 */
[----:B------:R-:W-:Y:S02]  /*4730*/  FMNMX.FTZ R68, R134, R68, !PT ;  /* 0x0000004486447209 */ /* 0x000fe40007810000 */
[----:B------:R-:W-:Y:S02]  /*4740*/  FSEL R215, R48, -INF , P5 ;  /* 0xff80000030d77808 */ /* 0x000fe40002800000 */
[----:B-1----:R-:W-:Y:S02]  /*4750*/  FMNMX.FTZ R70, R70, R5, !PT ;  /* 0x0000000546467209 */ /* 0x002fe40007810000 */
[----:B------:R-:W-:Y:S02]  /*4760*/  FMNMX.FTZ R5, R21, R22, !PT ;  /* 0x0000001615057209 */ /* 0x000fe40007810000 */
[----:B------:R-:W-:Y:S01]  /*4770*/  FMNMX.FTZ R68, R152, R68, !PT ;  /* 0x0000004498447209 */ /* 0x000fe20007810000 */
[----:B------:R-:W-:Y:S01]  /*4780*/  FMUL.FTZ R7, R70, c[0x0][0x2d0] ;  /* 0x0000b40046077a20 */ /* 0x000fe20000410000 */
[----:B------:R-:W-:-:S02]  /*4790*/  FMNMX.FTZ R5, R23, R5, !PT ;  /* 0x0000000517057209 */ /* 0x000fc40007810000 */
[----:B------:R-:W-:Y:S02]  /*47a0*/  FSETP.NEU.FTZ.AND P1, PT, R70, -INF , PT ;  /* 0xff8000004600780b */ /* 0x000fe40003f3d000 */
[----:B------:R-:W-:Y:S02]  /*47b0*/  FMNMX.FTZ R5, R28, R5, !PT ;  /* 0x000000051c057209 */ /* 0x000fe40007810000 */
[----:B------:R-:W-:Y:S02]  /*47c0*/  FMNMX.FTZ R68, R153, R68, !PT ;  /* 0x0000004499447209 */ /* 0x000fe40007810000 */
[----:B------:R-:W-:Y:S02]  /*47d0*/  FMNMX.FTZ R5, R71, R5, !PT ;  /* 0x0000000547057209 */ /* 0x000fe40007810000 */
[----:B------:R-:W-:Y:S02]  /*47e0*/  FSEL R7, R7, RZ, P1 ;  /* 0x000000ff07077208 */ /* 0x000fe40000800000 */
[----:B------:R-:W-:-:S02]  /*47f0*/  FMNMX.FTZ R5, R92, R5, !PT ;  /* 0x000000055c057209 */ /* 0x000fc40007810000 */
[----:B------:R-:W-:Y:S01]  /*4800*/  ISETP.GT.AND P1, PT, R2, 0x59, PT ;  /* 0x000000590200780c */ /* 0x000fe20003f24270 */
[----:B------:R-:W-:Y:S01]  /*4810*/  FFMA.FTZ R4, R4, c[0x0][0x2d0], -R7 ;  /* 0x0000b40004047a23 */ /* 0x000fe20000010807 */
        /* <DEDUP_REMOVED lines=9> */
[----:B------:R-:W-:Y:S02]  /*48b0*/  FSEL R164, R65, -INF , P1 ;  /* 0xff80000041a47808 */ /* 0x000fe40000800000 */
        /* <DEDUP_REMOVED lines=26> */
[----:B------:R-:W-:Y:S02]  /*4a60*/  FSEL R165, R52, -INF , P1 ;  /* 0xff80000034a57808 */ /* 0x000fe40000800000 */
[----:B------:R-:W-:Y:S01]  /*4a70*/  FMNMX.FTZ R2, R176, R2, !PT ;  /* 0x00000002b0027209 */ /* 0x000fe20007810000 */
[----:B------:R-:W1:Y:S01]  /*4a80*/  SHFL.BFLY PT, R6, R68, 0x2, 0x1f ;  /* 0x0c401f0044067f89 */ /* 0x000e6200000e0000 */
        /* <DEDUP_REMOVED lines=11> */
[----:B------:R-:W-:Y:S01]  /*4b40*/  FSEL R170, R56, -INF , P1 ;  /* 0xff80000038aa7808 */ /* 0x000fe20000800000 */
[----:B------:R-:W2:Y:S01]  /*4b50*/  SHFL.BFLY PT, R8, R2, 0x2, 0x1f ;  /* 0x0c401f0002087f89 */ /* 0x000ea200000e0000 */
[----:B------:R-:W-:Y:S02]  /*4b60*/  FMNMX.FTZ R5, R166, R5, !PT ;  /* 0x00000005a6057209 */ /* 0x000fe40007810000 */
[----:B-1----:R-:W-:Y:S01]  /*4b70*/  FMNMX.FTZ R68, R68, R6, !PT ;  /* 0x0000000644447209 */ /* 0x002fe20007810000 */
[----:B------:R-:W-:Y:S01]  /*4b80*/  FFMA.FTZ R6, R10, c[0x0][0x2d0], -R7 ;  /* 0x0000b4000a067a23 */ /* 0x000fe20000010807 */
[----:B------:R-:W-:-:S02]  /*4b90*/  FMNMX.FTZ R5, R167, R5, !PT ;  /* 0x00000005a7057209 */ /* 0x000fc40007810000 */
[----:B------:R-:W-:Y:S01]  /*4ba0*/  FSEL R210, R39, -INF , P4 ;  /* 0xff80000027d27808 */ /* 0x000fe20002000000 */
[----:B------:R-:W1:Y:S01]  /*4bb0*/  SHFL.BFLY PT, R9, R68, 0x1, 0x1f ;  /* 0x0c201f0044097f89 */ /* 0x000e6200000e0000 */
[----:B------:R-:W-:Y:S01]  /*4bc0*/  FMNMX.FTZ R5, R169, R5, !PT ;  /* 0x00000005a9057209 */ /* 0x000fe20007810000 */
[----:B------:R3:W-:Y:S01]  /*4bd0*/  MUFU.EX2 R243, R6 ;  /* 0x0000000600f37308 */ /* 0x0007e20000000800 */
[----:B------:R-:W-:Y:S02]  /*4be0*/  FSEL R207, R38, -INF , P3 ;  /* 0xff80000026cf7808 */ /* 0x000fe40001800000 */
[----:B------:R-:W-:Y:S01]  /*4bf0*/  FMNMX.FTZ R5, R250, R5, !PT ;  /* 0x00000005fa057209 */ /* 0x000fe20007810000 */
[----:B------:R-:W-:Y:S03]  /*4c00*/  LDSM.16.MT88.4 R36, [R226+0x100] ;  /* 0x00010000e224783b */ /* 0x000fe60000004200 */
[----:B------:R-:W-:-:S02]  /*4c10*/  FMNMX.FTZ R5, R249, R5, !PT ;  /* 0x00000005f9057209 */ /* 0x000fc40007810000 */
[----:B--2---:R-:W-:Y:S01]  /*4c20*/  FMNMX.FTZ R2, R2, R8, !PT ;  /* 0x0000000802027209 */ /* 0x004fe20007810000 */
[----:B---3--:R-:W-:-:S04]  /*4c30*/  FFMA.FTZ R6, R11, c[0x0][0x2d0], -R7 ;  /* 0x0000b4000b067a23 */ /* 0x008fc80000010807 */
[----:B------:R-:W2:Y:S01]  /*4c40*/  SHFL.BFLY PT, R11, R2, 0x1, 0x1f ;  /* 0x0c201f00020b7f89 */ /* 0x000ea200000e0000 */
[----:B------:R3:W4:Y:S01]  /*4c50*/  MUFU.EX2 R242, R6 ;  /* 0x0000000600f27308 */ /* 0x0007220000000800 */
[----:B-1----:R-:W-:-:S04]  /*4c60*/  FMNMX.FTZ R68, R68, R9, !PT ;  /* 0x0000000944447209 */ /* 0x002fc80007810000 */
[C---:B------:R-:W-:Y:S01]  /*4c70*/  FSETP.NEU.FTZ.AND P1, PT, R68.reuse, -INF , PT ;  /* 0xff8000004400780b */ /* 0x040fe20003f3d000 */
[----:B------:R-:W-:Y:S01]  /*4c80*/  FMUL.FTZ R9, R68, c[0x0][0x2d0] ;  /* 0x0000b40044097a20 */ /* 0x000fe20000410000 */
[----:B---3--:R-:W-:Y:S01]  /*4c90*/  FMNMX.FTZ R6, R245, R5, !PT ;  /* 0x00000005f5067209 */ /* 0x008fe20007810000 */
[--C-:B------:R-:W-:Y:S01]  /*4ca0*/  FFMA.FTZ R5, R12, c[0x0][0x2d0], -R7.reuse ;  /* 0x0000b4000c057a23 */ /* 0x100fe20000010807 */
[----:B----4-:R-:W-:Y:S02]  /*4cb0*/  F2FP.PACK_AB R12, R242, R243 ;  /* 0x000000f3f20c723e */ /* 0x010fe400000000ff */
[----:B------:R-:W-:Y:S01]  /*4cc0*/  FMNMX.FTZ R6, R170, R6, !PT ;  /* 0x00000006aa067209 */ /* 0x000fe20007810000 */
[----:B------:R1:W-:Y:S01]  /*4cd0*/  MUFU.EX2 R201, R5 ;  /* 0x0000000500c97308 */ /* 0x0003e20000000800 */
[----:B--2---:R-:W-:Y:S02]  /*4ce0*/  FMNMX.FTZ R2, R2, R11, !PT ;  /* 0x0000000b02027209 */ /* 0x004fe40007810000 */
[----:B-1----:R-:W-:Y:S01]  /*4cf0*/  FMNMX.FTZ R5, R219, R6, !PT ;  /* 0x00000006db057209 */ /* 0x002fe20007810000 */
[----:B------:R-:W-:-:S03]  /*4d00*/  FFMA.FTZ R6, R13, c[0x0][0x2d0], -R7 ;  /* 0x0000b4000d067a23 */ /* 0x000fc60000010807 */
[----:B------:R-:W-:Y:S01]  /*4d10*/  FMNMX.FTZ R5, R215, R5, !PT ;  /* 0x00000005d7057209 */ /* 0x000fe20007810000 */
[----:B------:R1:W2:Y:S03]  /*4d20*/  MUFU.EX2 R190, R6 ;  /* 0x0000000600be7308 */ /* 0x0002a60000000800 */
[----:B------:R-:W-:Y:S01]  /*4d30*/  FMNMX.FTZ R8, R210, R5, !PT ;  /* 0x00000005d2087209 */ /* 0x000fe20007810000 */
[----:B------:R-:W-:-:S03]  /*4d40*/  FFMA.FTZ R5, R14, c[0x0][0x2d0], -R7 ;  /* 0x0000b4000e057a23 */ /* 0x000fc60000010807 */
[----:B------:R-:W-:Y:S01]  /*4d50*/  FMNMX.FTZ R8, R207, R8, !PT ;  /* 0x00000008cf087209 */ /* 0x000fe20007810000 */
[----:B------:R3:W-:Y:S04]  /*4d60*/  MUFU.EX2 R200, R5 ;  /* 0x0000000500c87308 */ /* 0x0007e80000000800 */
[----:B------:R-:W4:Y:S01]  /*4d70*/  SHFL.BFLY PT, R10, R8, 0x2, 0x1f ;  /* 0x0c401f00080a7f89 */ /* 0x000f2200000e0000 */
[----:B-1----:R-:W-:Y:S02]  /*4d80*/  FSEL R6, R9, RZ, P1 ;  /* 0x000000ff09067208 */ /* 0x002fe40000800000 */
[----:B------:R-:W-:Y:S02]  /*4d90*/  FSETP.NEU.FTZ.AND P1, PT, R2, -INF , PT ;  /* 0xff8000000200780b */ /* 0x000fe40003f3d000 */
[----:B--2---:R-:W-:Y:S01]  /*4da0*/  F2FP.PACK_AB R14, R190, R201 ;  /* 0x000000c9be0e723e */ /* 0x004fe200000000ff */
[----:B------:R-:W-:-:S02]  /*4db0*/  FFMA.FTZ R9, R19, c[0x0][0x2d0], -R6 ;  /* 0x0000b40013097a23 */ /* 0x000fc40000010806 */
[--C-:B---3--:R-:W-:Y:S02]  /*4dc0*/  FFMA.FTZ R5, R15, c[0x0][0x2d0], -R6.reuse ;  /* 0x0000b4000f057a23 */ /* 0x108fe40000010806 */
[----:B------:R1:W-:Y:S08]  /*4dd0*/  MUFU.EX2 R185, R9 ;  /* 0x0000000900b97308 */ /* 0x0003f00000000800 */
[----:B------:R2:W-:Y:S01]  /*4de0*/  MUFU.EX2 R202, R5 ;  /* 0x0000000500ca7308 */ /* 0x0005e20000000800 */
[----:B----4-:R-:W-:Y:S01]  /*4df0*/  FMNMX.FTZ R8, R8, R10, !PT ;  /* 0x0000000a08087209 */ /* 0x010fe20007810000 */
[----:B-1----:R-:W-:-:S06]  /*4e00*/  FFMA.FTZ R9, R20, c[0x0][0x2d0], -R6 ;  /* 0x0000b40014097a23 */ /* 0x002fcc0000010806 */
[----:B------:R-:W1:Y:S01]  /*4e10*/  MUFU.EX2 R189, R9 ;  /* 0x0000000900bd7308 */ /* 0x000e620000000800 */
[----:B--2---:R-:W-:Y:S02]  /*4e20*/  FFMA.FTZ R5, R18, c[0x0][0x2d0], -R6 ;  /* 0x0000b40012057a23 */ /* 0x004fe40000010806 */
[----:B------:R-:W-:Y:S05]  /*4e30*/  LDSM.16.MT88.4 R16, [R224+0x100] ;  /* 0x00010000e010783b */ /* 0x000fea0000004200 */
[----:B------:R2:W3:Y:S01]  /*4e40*/  MUFU.EX2 R145, R5 ;  /* 0x0000000500917308 */ /* 0x0004e20000000800 */
[----:B-1----:R-:W-:Y:S01]  /*4e50*/  F2FP.PACK_AB R10, R189, R185 ;  /* 0x000000b9bd0a723e */ /* 0x002fe200000000ff */
[----:B--2---:R-:W-:-:S05]  /*4e60*/  FMUL.FTZ R5, R2, c[0x0][0x2d0] ;  /* 0x0000b40002057a20 */ /* 0x004fca0000410000 */
[----:B------:R-:W-:-:S05]  /*4e70*/  FSEL R5, R5, RZ, P1 ;  /* 0x000000ff05057208 */ /* 0x000fca0000800000 */
[--C-:B------:R-:W-:Y:S02]  /*4e80*/  FFMA.FTZ R9, R21, c[0x0][0x2d0], -R5.reuse ;  /* 0x0000b40015097a23 */ /* 0x100fe40000010805 */
[--C-:B------:R-:W-:Y:S02]  /*4e90*/  FFMA.FTZ R0, R22, c[0x0][0x2d0], -R5.reuse ;  /* 0x0000b40016007a23 */ /* 0x100fe40000010805 */
[----:B------:R1:W-:Y:S08]  /*4ea0*/  MUFU.EX2 R191, R9 ;  /* 0x0000000900bf7308 */ /* 0x0003f00000000800 */
[----:B------:R2:W4:Y:S01]  /*4eb0*/  MUFU.EX2 R244, R0 ;  /* 0x0000000000f47308 */ /* 0x0005220000000800 */
[----:B-1----:R-:W1:Y:S01]  /*4ec0*/  SHFL.BFLY PT, R9, R8, 0x1, 0x1f ;  /* 0x0c201f0008097f89 */ /* 0x002e6200000e0000 */
[----:B--2---:R-:W-:-:S03]  /*4ed0*/  FFMA.FTZ R0, R23, c[0x0][0x2d0], -R5 ;  /* 0x0000b40017007a23 */ /* 0x004fc60000010805 */
[----:B------:R-:W2:Y:S03]  /*4ee0*/  LDSM.16.MT88.4 R20, [R224+0x900] ;  /* 0x00090000e014783b */ /* 0x000ea60000004200 */
[----:B------:R5:W-:Y:S01]  /*4ef0*/  MUFU.EX2 R248, R0 ;  /* 0x0000000000f87308 */ /* 0x000be20000000800 */
[----:B-1----:R-:W-:Y:S02]  /*4f00*/  FMNMX.FTZ R69, R8, R9, !PT ;  /* 0x0000000908457209 */ /* 0x002fe40007810000 */
[----:B---3--:R-:W-:Y:S01]  /*4f10*/  F2FP.PACK_AB R8, R145, R202 ;  /* 0x000000ca9108723e */ /* 0x008fe200000000ff */
[----:B-----5:R-:W-:Y:S01]  /*4f20*/  FFMA.FTZ R0, R28, c[0x0][0x2d0], -R5 ;  /* 0x0000b4001c007a23 */ /* 0x020fe20000010805 */
[C---:B------:R-:W-:Y:S01]  /*4f30*/  FSETP.NEU.FTZ.AND P1, PT, R69.reuse, -INF , PT ;  /* 0xff8000004500780b */ /* 0x040fe20003f3d000 */
[----:B------:R-:W-:Y:S01]  /*4f40*/  FMUL.FTZ R3, R69, c[0x0][0x2d0] ;  /* 0x0000b40045037a20 */ /* 0x000fe20000410000 */
[----:B----4-:R-:W-:Y:S01]  /*4f50*/  F2FP.PACK_AB R9, R244, R191 ;  /* 0x000000bff409723e */ /* 0x010fe200000000ff */
[----:B------:R1:W3:Y:S02]  /*4f60*/  MUFU.EX2 R194, R0 ;  /* 0x0000000000c27308 */ /* 0x0002e40000000800 */
[----:B-1----:R-:W-:Y:S01]  /*4f70*/  FFMA.FTZ R0, R29, c[0x0][0x2d0], -R7 ;  /* 0x0000b4001d007a23 */ /* 0x002fe20000010807 */
[----:B---3--:R-:W-:-:S05]  /*4f80*/  F2FP.PACK_AB R11, R194, R248 ;  /* 0x000000f8c20b723e */ /* 0x008fca00000000ff */
[----:B------:R1:W-:Y:S02]  /*4f90*/  MUFU.EX2 R147, R0 ;  /* 0x0000000000937308 */ /* 0x0003e40000000800 */
[C---:B------:R-:W-:Y:S08]  /*4fa0*/  HMMA.16816.F32 R80, R8.reuse, R16, RZ ;  /* 0x000000100850723c */ /* 0x040ff000000018ff */
[----:B------:R-:W-:Y:S01]  /*4fb0*/  HMMA.16816.F32 R60, R8, R18, RZ ;  /* 0x00000012083c723c */ /* 0x000fe200000018ff */
[----:B-1----:R-:W-:-:S04]  /*4fc0*/  FFMA.FTZ R0, R30, c[0x0][0x2d0], -R7 ;  /* 0x0000b4001e007a23 */ /* 0x002fc80000010807 */
[----:B------:R1:W-:Y:S03]  /*4fd0*/  MUFU.EX2 R193, R0 ;  /* 0x0000000000c17308 */ /* 0x0003e60000000800 */
[C---:B------:R-:W-:Y:S08]  /*4fe0*/  HMMA.16816.F32 R76, R8.reuse, R24, RZ ;  /* 0x00000018084c723c */ /* 0x040ff000000018ff */
[----:B------:R-:W-:Y:S01]  /*4ff0*/  HMMA.16816.F32 R56, R8, R26, RZ ;  /* 0x0000001a0838723c */ /* 0x000fe200000018ff */
[----:B-1----:R-:W-:Y:S01]  /*5000*/  FSEL R0, R3, RZ, P1 ;  /* 0x000000ff03007208 */ /* 0x002fe20000800000 */
[----:B------:R-:W-:-:S06]  /*5010*/  FFMA.FTZ R3, R31, c[0x0][0x2d0], -R7 ;  /* 0x0000b4001f037a23 */ /* 0x000fcc0000010807 */
[C---:B------:R-:W-:Y:S01]  /*5020*/  HMMA.16816.F32 R72, R8.reuse, R32, RZ ;  /* 0x000000200848723c */ /* 0x040fe200000018ff */
[----:B------:R-:W1:Y:S01]  /*5030*/  LDSM.16.MT88.4 R28, [R226+0x900] ;  /* 0x00090000e21c783b */ /* 0x000e620000004200 */
[----:B------:R3:W-:Y:S06]  /*5040*/  MUFU.EX2 R156, R3 ;  /* 0x00000003009c7308 */ /* 0x0007ec0000000800 */
[C---:B------:R-:W-:Y:S08]  /*5050*/  HMMA.16816.F32 R64, R8.reuse, R36, RZ ;  /* 0x000000240840723c */ /* 0x040ff000000018ff */
[----:B------:R-:W-:Y:S01]  /*5060*/  HMMA.16816.F32 R52, R8, R34, RZ ;  /* 0x000000220834723c */ /* 0x000fe200000018ff */
[----:B---3--:R-:W-:-:S04]  /*5070*/  FFMA.FTZ R3, R40, c[0x0][0x2d0], -R0 ;  /* 0x0000b40028037a23 */ /* 0x008fc80000010800 */
[----:B------:R3:W-:Y:S03]  /*5080*/  MUFU.EX2 R175, R3 ;  /* 0x0000000300af7308 */ /* 0x0007e60000000800 */
[----:B------:R-:W-:Y:S01]  /*5090*/  HMMA.16816.F32 R48, R8, R38, RZ ;  /* 0x000000260830723c */ /* 0x000fe200000018ff */
        /* <DEDUP_REMOVED lines=10> */
[C---:B------:R-:W-:Y:S08]  /*5140*/  HMMA.16816.F32 R84, R12.reuse, R16, RZ ;  /* 0x000000100c54723c */ /* 0x040ff000000018ff */
[----:B------:R-:W-:Y:S01]  /*5150*/  HMMA.16816.F32 R88, R12, R18, RZ ;  /* 0x000000120c58723c */ /* 0x000fe200000018ff */
[----:B------:R-:W4:Y:S01]  /*5160*/  LDSM.16.MT88.4 R16, [R227+0x900] ;  /* 0x00090000e310783b */ /* 0x000f220000004200 */
[----:B---3--:R-:W-:-:S04]  /*5170*/  FFMA.FTZ R3, R45, c[0x0][0x2d0], -R6 ;  /* 0x0000b4002d037a23 */ /* 0x008fc80000010806 */
[----:B------:R3:W5:Y:S02]  /*5180*/  MUFU.EX2 R146, R3 ;  /* 0x0000000300927308 */ /* 0x0007640000000800 */
[C---:B------:R-:W-:Y:S08]  /*5190*/  HMMA.16816.F32 R40, R12.reuse, R32, RZ ;  /* 0x000000200c28723c */ /* 0x040ff000000018ff */
[----:B------:R-:W-:Y:S01]  /*51a0*/  HMMA.16816.F32 R100, R12, R34, RZ ;  /* 0x000000220c64723c */ /* 0x000fe200000018ff */
[----:B---3--:R-:W-:Y:S01]  /*51b0*/  FFMA.FTZ R3, R46, c[0x0][0x2d0], -R6 ;  /* 0x0000b4002e037a23 */ /* 0x008fe20000010806 */
[----:B-----5:R-:W-:-:S06]  /*51c0*/  F2FP.PACK_AB R8, R146, R199 ;  /* 0x000000c79208723e */ /* 0x020fcc00000000ff */
[----:B------:R-:W-:Y:S01]  /*51d0*/  HMMA.16816.F32 R32, R12, R36, RZ ;  /* 0x000000240c20723c */ /* 0x000fe200000018ff */
[----:B------:R3:W-:Y:S02]  /*51e0*/  MUFU.EX2 R198, R3 ;  /* 0x0000000300c67308 */ /* 0x0007e40000000800 */
[----:B---3--:R-:W-:-:S05]  /*51f0*/  FFMA.FTZ R3, R47, c[0x0][0x2d0], -R6 ;  /* 0x0000b4002f037a23 */ /* 0x008fca0000010806 */
[----:B------:R-:W-:Y:S01]  /*5200*/  HMMA.16816.F32 R44, R12, R24, RZ ;  /* 0x000000180c2c723c */ /* 0x000fe200000018ff */
[----:B------:R3:W5:Y:S02]  /*5210*/  MUFU.EX2 R192, R3 ;  /* 0x0000000300c07308 */ /* 0x0007640000000800 */
[----:B---3--:R-:W-:Y:S01]  /*5220*/  FFMA.FTZ R3, R71, c[0x0][0x2d0], -R5 ;  /* 0x0000b40047037a23 */ /* 0x008fe20000010805 */
[----:B-----5:R-:W-:Y:S01]  /*5230*/  F2FP.PACK_AB R10, R192, R198 ;  /* 0x000000c6c00a723e */ /* 0x020fe200000000ff */
[----:B------:R-:W-:-:S04]  /*5240*/  IMAD.MOV.U32 R71, RZ, RZ, R197 ;  /* 0x000000ffff477224 */ /* 0x000fc800078e00c5 */
[----:B------:R3:W-:Y:S02]  /*5250*/  MUFU.EX2 R247, R3 ;  /* 0x0000000300f77308 */ /* 0x0007e40000000800 */
[--C-:B---3--:R-:W-:Y:S02]  /*5260*/  FFMA.FTZ R3, R92, c[0x0][0x2d0], -R5.reuse ;  /* 0x0000b4005c037a23 */ /* 0x108fe40000010805 */
[----:B------:R-:W-:Y:S01]  /*5270*/  HMMA.16816.F32 R92, R12, R26, RZ ;  /* 0x0000001a0c5c723c */ /* 0x000fe200000018ff */
[----:B------:R-:W3:Y:S03]  /*5280*/  LDSM.16.MT88.4 R24, [R225+0x900] ;  /* 0x00090000e118783b */ /* 0x000ee60000004200 */
[----:B------:R5:W1:Y:S02]  /*5290*/  MUFU.EX2 R246, R3 ;  /* 0x0000000300f67308 */ /* 0x000a640000000800 */
[----:B-----5:R-:W-:Y:S01]  /*52a0*/  FFMA.FTZ R3, R96, c[0x0][0x2d0], -R5 ;  /* 0x0000b40060037a23 */ /* 0x020fe20000010805 */
[----:B-1----:R-:W-:-:S05]  /*52b0*/  F2FP.PACK_AB R9, R246, R247 ;  /* 0x000000f7f609723e */ /* 0x002fca00000000ff */
[----:B------:R1:W-:Y:S02]  /*52c0*/  MUFU.EX2 R252, R3 ;  /* 0x0000000300fc7308 */ /* 0x0003e40000000800 */
[----:B-1----:R-:W-:-:S06]  /*52d0*/  FFMA.FTZ R3, R97, c[0x0][0x2d0], -R5 ;  /* 0x0000b40061037a23 */ /* 0x002fcc0000010805 */
[----:B------:R1:W5:Y:S02]  /*52e0*/  MUFU.EX2 R251, R3 ;  /* 0x0000000300fb7308 */ /* 0x0003640000000800 */
[----:B-1----:R-:W-:Y:S01]  /*52f0*/  FFMA.FTZ R3, R98, c[0x0][0x2d0], -R0 ;  /* 0x0000b40062037a23 */ /* 0x002fe20000010800 */
[----:B-----5:R-:W-:-:S05]  /*5300*/  F2FP.PACK_AB R11, R251, R252 ;  /* 0x000000fcfb0b723e */ /* 0x020fca00000000ff */
[----:B------:R1:W-:Y:S02]  /*5310*/  MUFU.EX2 R214, R3 ;  /* 0x0000000300d67308 */ /* 0x0003e40000000800 */
[C---:B--2---:R-:W-:Y:S08]  /*5320*/  HMMA.16816.F32 R120, R8.reuse, R20, R80 ;  /* 0x000000140878723c */ /* 0x044ff00000001850 */
[----:B------:R-:W-:Y:S01]  /*5330*/  HMMA.16816.F32 R48, R8, R30, R48 ;  /* 0x0000001e0830723c */ /* 0x000fe20000001830 */
[----:B-1----:R-:W-:-:S04]  /*5340*/  FFMA.FTZ R3, R99, c[0x0][0x2d0], -R0 ;  /* 0x0000b40063037a23 */ /* 0x002fc80000010800 */
[----:B------:R1:W2:Y:S03]  /*5350*/  MUFU.EX2 R213, R3 ;  /* 0x0000000300d57308 */ /* 0x0002a60000000800 */
[----:B------:R-:W-:Y:S01]  /*5360*/  HMMA.16816.F32 R96, R12, R38, RZ ;  /* 0x000000260c60723c */ /* 0x000fe200000018ff */
[----:B------:R-:W-:Y:S01]  /*5370*/  LDSM.16.MT88.4 R12, [R224+0x1100] ;  /* 0x00110000e00c783b */ /* 0x000fe20000004200 */
[----:B-1----:R-:W-:-:S04]  /*5380*/  FFMA.FTZ R3, R104, c[0x0][0x2d0], -R0 ;  /* 0x0000b40068037a23 */ /* 0x002fc80000010800 */
[----:B------:R1:W-:Y:S02]  /*5390*/  MUFU.EX2 R217, R3 ;  /* 0x0000000300d97308 */ /* 0x0003e40000000800 */
[----:B-1----:R-:W-:Y:S02]  /*53a0*/  FFMA.FTZ R3, R105, c[0x0][0x2d0], -R0 ;  /* 0x0000b40069037a23 */ /* 0x002fe40000010800 */
[C---:B----4-:R-:W-:Y:S04]  /*53b0*/  HMMA.16816.F32 R104, R8.reuse, R16, R76 ;  /* 0x000000100868723c */ /* 0x050fe8000000184c */
[----:B------:R1:W4:Y:S04]  /*53c0*/  MUFU.EX2 R212, R3 ;  /* 0x0000000300d47308 */ /* 0x0003280000000800 */
[C---:B---3--:R-:W-:Y:S08]  /*53d0*/  HMMA.16816.F32 R76, R8.reuse, R24, R72 ;  /* 0x00000018084c723c */ /* 0x048ff00000001848 */
[----:B------:R-:W-:Y:S01]  /*53e0*/  HMMA.16816.F32 R72, R8, R28, R64 ;  /* 0x0000001c0848723c */ /* 0x000fe20000001840 */
[----:B-1----:R-:W-:-:S04]  /*53f0*/  FFMA.FTZ R3, R108, c[0x0][0x2d0], -R6 ;  /* 0x0000b4006c037a23 */ /* 0x002fc80000010806 */
[----:B------:R1:W-:Y:S03]  /*5400*/  MUFU.EX2 R206, R3 ;  /* 0x0000000300ce7308 */ /* 0x0003e60000000800 */
[C---:B------:R-:W-:Y:S08]  /*5410*/  HMMA.16816.F32 R64, R8.reuse, R22, R60 ;  /* 0x000000160840723c */ /* 0x040ff0000000183c */
[----:B------:R-:W-:Y:S01]  /*5420*/  HMMA.16816.F32 R60, R8, R18, R56 ;  /* 0x00000012083c723c */ /* 0x000fe20000001838 */
[----:B-1----:R-:W-:-:S07]  /*5430*/  FFMA.FTZ R3, R109, c[0x0][0x2d0], -R6 ;  /* 0x0000b4006d037a23 */ /* 0x002fce0000010806 */
[----:B------:R-:W-:Y:S01]  /*5440*/  HMMA.16816.F32 R56, R8, R26, R52 ;  /* 0x0000001a0838723c */ /* 0x000fe20000001834 */
[----:B------:R1:W3:Y:S06]  /*5450*/  MUFU.EX2 R205, R3 ;  /* 0x0000000300cd7308 */ /* 0x0002ec0000000800 */
[----:B------:R-:W-:Y:S02]  /*5460*/  F2FP.PACK_AB R8, R147, R200 ;  /* 0x000000c89308723e */ /* 0x000fe400000000ff */
[----:B--2---:R-:W-:Y:S02]  /*5470*/  F2FP.PACK_AB R9, R213, R214 ;  /* 0x000000d6d509723e */ /* 0x004fe400000000ff */
[----:B------:R-:W-:-:S02]  /*5480*/  F2FP.PACK_AB R10, R156, R193 ;  /* 0x000000c19c0a723e */ /* 0x000fc400000000ff */
[----:B----4-:R-:W-:Y:S01]  /*5490*/  F2FP.PACK_AB R11, R212, R217 ;  /* 0x000000d9d40b723e */ /* 0x010fe200000000ff */
[----:B-1----:R-:W-:-:S06]  /*54a0*/  FFMA.FTZ R3, R110, c[0x0][0x2d0], -R6 ;  /* 0x0000b4006e037a23 */ /* 0x002fcc0000010806 */
[C---:B------:R-:W-:Y:S01]  /*54b0*/  HMMA.16816.F32 R44, R8.reuse, R16, R44 ;  /* 0x00000010082c723c */ /* 0x040fe2000000182c */
[----:B------:R1:W-:Y:S07]  /*54c0*/  MUFU.EX2 R204, R3 ;  /* 0x0000000300cc7308 */ /* 0x0003ee0000000800 */
[C---:B------:R-:W-:Y:S07]  /*54d0*/  HMMA.16816.F32 R16, R8.reuse, R18, R92 ;  /* 0x000000120810723c */ /* 0x040fee000000185c */
[----:B------:R-:W-:Y:S01]  /*54e0*/  IMAD.MOV.U32 R93, RZ, RZ, R200 ;  /* 0x000000ffff5d7224 */ /* 0x000fe200078e00c8 */
[----:B------:R-:W-:Y:S01]  /*54f0*/  HMMA.16816.F32 R80, R8, R24, R40 ;  /* 0x000000180850723c */ /* 0x000fe20000001828 */
[----:B------:R-:W-:-:S02]  /*5500*/  IMAD.MOV.U32 R95, RZ, RZ, R199 ;  /* 0x000000ffff5f7224 */ /* 0x000fc400078e00c7 */
[----:B-1----:R-:W-:Y:S02]  /*5510*/  FFMA.FTZ R3, R111, c[0x0][0x2d0], -R6 ;  /* 0x0000b4006f037a23 */ /* 0x002fe40000010806 */
[----:B------:R-:W-:Y:S02]  /*5520*/  IMAD.MOV.U32 R94, RZ, RZ, R195 ;  /* 0x000000ffff5e7224 */ /* 0x000fe400078e00c3 */
[----:B------:R1:W2:Y:S01]  /*5530*/  MUFU.EX2 R203, R3 ;  /* 0x0000000300cb7308 */ /* 0x0002a20000000800 */
[----:B------:R-:W-:Y:S01]  /*5540*/  HMMA.16816.F32 R40, R8, R26, R100 ;  /* 0x0000001a0828723c */ /* 0x000fe20000001864 */
[----:B------:R-:W-:Y:S01]  /*5550*/  LDSM.16.MT88.4 R24, [R226+0x1100] ;  /* 0x00110000e218783b */ /* 0x000fe20000004200 */
[----:B------:R-:W-:-:S05]  /*5560*/  IMAD.MOV.U32 R92, RZ, RZ, R187 ;  /* 0x000000ffff5c7224 */ /* 0x000fca00078e00bb */
[----:B------:R-:W-:Y:S01]  /*5570*/  IMAD.MOV.U32 R103, RZ, RZ, R198 ;  /* 0x000000ffff677224 */ /* 0x000fe200078e00c6 */
[C---:B------:R-:W-:Y:S01]  /*5580*/  HMMA.16816.F32 R52, R8.reuse, R20, R84 ;  /* 0x000000140834723c */ /* 0x040fe20000001854 */
[----:B------:R-:W-:Y:S02]  /*5590*/  IMAD.MOV.U32 R102, RZ, RZ, R194 ;  /* 0x000000ffff667224 */ /* 0x000fe400078e00c2 */
[----:B------:R-:W-:Y:S02]  /*55a0*/  IMAD.MOV.U32 R100, RZ, RZ, R192 ;  /* 0x000000ffff647224 */ /* 0x000fe400078e00c0 */
[----:B------:R-:W-:Y:S02]  /*55b0*/  IMAD.MOV.U32 R101, RZ, RZ, R190 ;  /* 0x000000ffff657224 */ /* 0x000fe400078e00be */
[----:B-1----:R-:W-:Y:S01]  /*55c0*/  FFMA.FTZ R3, R112, c[0x0][0x2d0], -R5 ;  /* 0x0000b40070037a23 */ /* 0x002fe20000010805 */
[----:B------:R-:W-:Y:S01]  /*55d0*/  HMMA.16816.F32 R84, R8, R30, R96 ;  /* 0x0000001e0854723c */ /* 0x000fe20000001860 */
[----:B------:R-:W-:-:S02]  /*55e0*/  IMAD.MOV.U32 R112, RZ, RZ, R202 ;  /* 0x000000ffff707224 */ /* 0x000fc400078e00ca */
[----:B------:R1:W-:Y:S04]  /*55f0*/  MUFU.EX2 R202, R3 ;  /* 0x0000000300ca7308 */ /* 0x0003e80000000800 */
[----:B------:R-:W-:Y:S01]  /*5600*/  IMAD.MOV.U32 R97, RZ, RZ, R193 ;  /* 0x000000ffff617224 */ /* 0x000fe200078e00c1 */
[----:B------:R-:W-:Y:S01]  /*5610*/  HMMA.16816.F32 R108, R8, R28, R32 ;  /* 0x0000001c086c723c */ /* 0x000fe20000001820 */
[----:B------:R-:W4:Y:S01]  /*5620*/  LDSM.16.MT88.4 R32, [R225+0x1100] ;  /* 0x00110000e120783b */ /* 0x000f220000004200 */
[----:B------:R-:W-:Y:S02]  /*5630*/  IMAD.MOV.U32 R96, RZ, RZ, R191 ;  /* 0x000000ffff607224 */ /* 0x000fe400078e00bf */
[----:B------:R-:W-:Y:S02]  /*5640*/  IMAD.MOV.U32 R98, RZ, RZ, R185 ;  /* 0x000000ffff627224 */ /* 0x000fe400078e00b9 */
[----:B------:R-:W-:-:S02]  /*5650*/  IMAD.MOV.U32 R99, RZ, RZ, R156 ;  /* 0x000000ffff637224 */ /* 0x000fc400078e009c */
[----:B------:R-:W-:Y:S01]  /*5660*/  HMMA.16816.F32 R36, R8, R22, R88 ;  /* 0x000000160824723c */ /* 0x000fe20000001858 */
[----:B------:R-:W5:Y:S01]  /*5670*/  LDSM.16.MT88.4 R20, [R227+0x1100] ;  /* 0x00110000e314783b */ /* 0x000f620000004200 */
[----:B-1----:R-:W-:Y:S02]  /*5680*/  FFMA.FTZ R3, R113, c[0x0][0x2d0], -R5 ;  /* 0x0000b40071037a23 */ /* 0x002fe40000010805 */
[----:B------:R-:W-:Y:S02]  /*5690*/  IMAD.MOV.U32 R113, RZ, RZ, R201 ;  /* 0x000000ffff717224 */ /* 0x000fe400078e00c9 */
[----:B------:R1:W1:Y:S01]  /*56a0*/  MUFU.EX2 R201, R3 ;  /* 0x0000000300c97308 */ /* 0x0002620000000800 */
[----:B---3--:R-:W-:Y:S02]  /*56b0*/  F2FP.PACK_AB R8, R205, R206 ;  /* 0x000000cecd08723e */ /* 0x008fe400000000ff */
[----:B--2---:R-:W-:Y:S01]  /*56c0*/  F2FP.PACK_AB R10, R203, R204 ;  /* 0x000000cccb0a723e */ /* 0x004fe200000000ff */
[----:B-1----:R-:W-:Y:S01]  /*56d0*/  FFMA.FTZ R3, R114, c[0x0][0x2d0], -R5 ;  /* 0x0000b40072037a23 */ /* 0x002fe20000010805 */
[----:B------:R-:W-:Y:S01]  /*56e0*/  F2FP.PACK_AB R9, R201, R202 ;  /* 0x000000cac909723e */ /* 0x000fe200000000ff */
[----:B------:R-:W-:-:S02]  /*56f0*/  IMAD.MOV.U32 R114, RZ, RZ, R189 ;  /* 0x000000ffff727224 */ /* 0x000fc400078e00bd */
[----:B------:R1:W-:Y:S02]  /*5700*/  MUFU.EX2 R200, R3 ;  /* 0x0000000300c87308 */ /* 0x0003e40000000800 */
[----:B-1----:R-:W-:-:S06]  /*5710*/  FFMA.FTZ R3, R115, c[0x0][0x2d0], -R5 ;  /* 0x0000b40073037a23 */ /* 0x002fcc0000010805 */
[----:B------:R1:W2:Y:S02]  /*5720*/  MUFU.EX2 R199, R3 ;  /* 0x0000000300c77308 */ /* 0x0002a40000000800 */
[----:B-1----:R-:W-:Y:S01]  /*5730*/  FFMA.FTZ R3, R116, c[0x0][0x2d0], -R7 ;  /* 0x0000b40074037a23 */ /* 0x002fe20000010807 */
[----:B--2---:R-:W-:-:S05]  /*5740*/  F2FP.PACK_AB R11, R199, R200 ;  /* 0x000000c8c70b723e */ /* 0x004fca00000000ff */
[----:B------:R1:W-:Y:S02]  /*5750*/  MUFU.EX2 R198, R3 ;  /* 0x0000000300c67308 */ /* 0x0003e40000000800 */
[C---:B----4-:R-:W-:Y:S08]  /*5760*/  HMMA.16816.F32 R156, R8.reuse, R32, R76 ;  /* 0x00000020089c723c */ /* 0x050ff0000000184c */
[----:B------:R-:W-:Y:S01]  /*5770*/  HMMA.16816.F32 R76, R8, R14, R64 ;  /* 0x0000000e084c723c */ /* 0x000fe20000001840 */
[----:B-1----:R-:W-:-:S04]  /*5780*/  FFMA.FTZ R3, R117, c[0x0][0x2d0], -R7 ;  /* 0x0000b40075037a23 */ /* 0x002fc80000010807 */
[----:B------:R1:W2:Y:S03]  /*5790*/  MUFU.EX2 R197, R3 ;  /* 0x0000000300c57308 */ /* 0x0002a60000000800 */
[C---:B------:R-:W-:Y:S08]  /*57a0*/  HMMA.16816.F32 R88, R8.reuse, R24, R72 ;  /* 0x000000180858723c */ /* 0x040ff00000001848 */
[----:B------:R-:W-:Y:S01]  /*57b0*/  HMMA.16816.F32 R64, R8, R34, R56 ;  /* 0x000000220840723c */ /* 0x000fe20000001838 */
[----:B-1----:R-:W-:-:S07]  /*57c0*/  FFMA.FTZ R3, R118, c[0x0][0x2d0], -R7 ;  /* 0x0000b40076037a23 */ /* 0x002fce0000010807 */
[C---:B------:R-:W-:Y:S01]  /*57d0*/  HMMA.16816.F32 R120, R8.reuse, R12, R120 ;  /* 0x0000000c0878723c */ /* 0x040fe20000001878 */
[----:B------:R1:W-:Y:S07]  /*57e0*/  MUFU.EX2 R196, R3 ;  /* 0x0000000300c47308 */ /* 0x0003ee0000000800 */
[C---:B-----5:R-:W-:Y:S08]  /*57f0*/  HMMA.16816.F32 R104, R8.reuse, R20, R104 ;  /* 0x000000140868723c */ /* 0x060ff00000001868 */
[----:B------:R-:W-:Y:S01]  /*5800*/  HMMA.16816.F32 R72, R8, R22, R60 ;  /* 0x000000160848723c */ /* 0x000fe2000000183c */
[----:B-1----:R-:W-:-:S02]  /*5810*/  FFMA.FTZ R3, R124, c[0x0][0x2d0], -R7 ;  /* 0x0000b4007c037a23 */ /* 0x002fc40000010807 */
[----:B------:R-:W-:Y:S02]  /*5820*/  IMAD.MOV.U32 R124, RZ, RZ, R113 ;  /* 0x000000ffff7c7224 */ /* 0x000fe400078e0071 */
[----:B------:R1:W3:Y:S03]  /*5830*/  MUFU.EX2 R195, R3 ;  /* 0x0000000300c37308 */ /* 0x0002e60000000800 */
[----:B------:R-:W-:Y:S07]  /*5840*/  HMMA.16816.F32 R56, R8, R26, R48 ;  /* 0x0000001a0838723c */ /* 0x000fee0000001830 */
[----:B--2---:R-:W-:Y:S01]  /*5850*/  F2FP.PACK_AB R8, R197, R198 ;  /* 0x000000c6c508723e */ /* 0x004fe200000000ff */
[----:B-1----:R-:W-:Y:S01]  /*5860*/  FFMA.FTZ R3, R125, c[0x0][0x2d0], -R0 ;  /* 0x0000b4007d037a23 */ /* 0x002fe20000010800 */
[----:B---3--:R-:W-:Y:S01]  /*5870*/  F2FP.PACK_AB R10, R195, R196 ;  /* 0x000000c4c30a723e */ /* 0x008fe200000000ff */
[----:B------:R-:W-:-:S02]  /*5880*/  IMAD.MOV.U32 R125, RZ, RZ, R112 ;  /* 0x000000ffff7d7224 */ /* 0x000fc400078e0070 */
[----:B------:R1:W-:Y:S02]  /*5890*/  MUFU.EX2 R194, R3 ;  /* 0x0000000300c27308 */ /* 0x0003e40000000800 */
[----:B-1----:R-:W-:Y:S02]  /*58a0*/  FFMA.FTZ R3, R126, c[0x0][0x2d0], -R0 ;  /* 0x0000b4007e037a23 */ /* 0x002fe40000010800 */
[----:B------:R-:W-:-:S04]  /*58b0*/  IMAD.MOV.U32 R126, RZ, RZ, R145 ;  /* 0x000000ffff7e7224 */ /* 0x000fc800078e0091 */
[----:B------:R1:W2:Y:S02]  /*58c0*/  MUFU.EX2 R193, R3 ;  /* 0x0000000300c17308 */ /* 0x0002a40000000800 */
[----:B-1----:R-:W-:Y:S01]  /*58d0*/  FFMA.FTZ R3, R127, c[0x0][0x2d0], -R0 ;  /* 0x0000b4007f037a23 */ /* 0x002fe20000010800 */
[----:B--2---:R-:W-:Y:S01]  /*58e0*/  F2FP.PACK_AB R9, R193, R194 ;  /* 0x000000c2c109723e */ /* 0x004fe200000000ff */
[----:B------:R-:W-:-:S04]  /*58f0*/  IMAD.MOV.U32 R127, RZ, RZ, R146 ;  /* 0x000000ffff7f7224 */ /* 0x000fc800078e0092 */
        /* <DEDUP_REMOVED lines=8> */
[----:B------:R-:W-:Y:S01]  /*5980*/  LDSM.16.MT88.4 R12, [R227+0x1900] ;  /* 0x00190000e30c783b */ /* 0x000fe20000004200 */
[----:B-1----:R-:W-:-:S04]  /*5990*/  FFMA.FTZ R3, R130, c[0x0][0x2d0], -R7 ;  /* 0x0000b40082037a23 */ /* 0x002fc80000010807 */
[----:B------:R1:W-:Y:S02]  /*59a0*/  MUFU.EX2 R189, R3 ;  /* 0x0000000300bd7308 */ /* 0x0003e40000000800 */
[C---:B------:R-:W-:Y:S08]  /*59b0*/  HMMA.16816.F32 R60, R8.reuse, R24, R108 ;  /* 0x00000018083c723c */ /* 0x040ff0000000186c */
[----:B------:R-:W-:Y:S01]  /*59c0*/  HMMA.16816.F32 R44, R8, R20, R44 ;  /* 0x00000014082c723c */ /* 0x000fe2000000182c */
[----:B-1----:R-:W-:-:S07]  /*59d0*/  FFMA.FTZ R3, R131, c[0x0][0x2d0], -R6 ;  /* 0x0000b40083037a23 */ /* 0x002fce0000010806 */
[C---:B------:R-:W-:Y:S01]  /*59e0*/  HMMA.16816.F32 R36, R8.reuse, R22, R16 ;  /* 0x000000160824723c */ /* 0x040fe20000001810 */
[----:B------:R-:W1:Y:S01]  /*59f0*/  LDSM.16.MT88.4 R16, [R224+0x1900] ;  /* 0x00190000e010783b */ /* 0x000e620000004200 */
[----:B------:R2:W-:Y:S03]  /*5a00*/  MUFU.EX2 R188, R3 ;  /* 0x0000000300bc7308 */ /* 0x0005e60000000800 */
[----:B------:R-:W3:Y:S03]  /*5a10*/  LDSM.16.MT88.4 R20, [R225+0x1900] ;  /* 0x00190000e114783b */ /* 0x000ee60000004200 */
[C---:B------:R-:W-:Y:S08]  /*5a20*/  HMMA.16816.F32 R28, R8.reuse, R32, R80 ;  /* 0x00000020081c723c */ /* 0x040ff00000001850 */
[----:B------:R-:W-:Y:S01]  /*5a30*/  HMMA.16816.F32 R40, R8, R34, R40 ;  /* 0x000000220828723c */ /* 0x000fe20000001828 */
[----:B--2---:R-:W-:-:S02]  /*5a40*/  FFMA.FTZ R3, R132, c[0x0][0x2d0], -R6 ;  /* 0x0000b40084037a23 */ /* 0x004fc40000010806 */
[----:B------:R-:W-:Y:S02]  /*5a50*/  IMAD.MOV.U32 R132, RZ, RZ, R102 ;  /* 0x000000ffff847224 */ /* 0x000fe400078e0066 */
[----:B------:R2:W4:Y:S03]  /*5a60*/  MUFU.EX2 R187, R3 ;  /* 0x0000000300bb7308 */ /* 0x0005260000000800 */
[----:B------:R-:W-:Y:S01]  /*5a70*/  HMMA.16816.F32 R84, R8, R26, R84 ;  /* 0x0000001a0854723c */ /* 0x000fe20000001854 */
[----:B------:R-:W5:Y:S01]  /*5a80*/  LDSM.16.MT88.4 R24, [R226+0x1900] ;  /* 0x00190000e218783b */ /* 0x000f620000004200 */
[----:B--2---:R-:W-:-:S05]  /*5a90*/  FFMA.FTZ R3, R133, c[0x0][0x2d0], -R6 ;  /* 0x0000b40085037a23 */ /* 0x004fca0000010806 */
[----:B----4-:R-:W-:Y:S01]  /*5aa0*/  F2FP.PACK_AB R8, R187, R188 ;  /* 0x000000bcbb08723e */ /* 0x010fe200000000ff */
[----:B------:R-:W-:Y:S01]  /*5ab0*/  IMAD.MOV.U32 R133, RZ, RZ, R92 ;  /* 0x000000ffff857224 */ /* 0x000fe200078e005c */
[----:B------:R2:W-:Y:S01]  /*5ac0*/  MUFU.EX2 R186, R3 ;  /* 0x0000000300ba7308 */ /* 0x0005e20000000800 */
[----:B------:R-:W-:Y:S02]  /*5ad0*/  IMAD.MOV.U32 R92, RZ, RZ, R95 ;  /* 0x000000ffff5c7224 */ /* 0x000fe400078e005f */
[----:B--2---:R-:W-:-:S05]  /*5ae0*/  FFMA.FTZ R3, R134, c[0x0][0x2d0], -R6 ;  /* 0x0000b40086037a23 */ /* 0x004fca0000010806 */
[----:B------:R2:W4:Y:S02]  /*5af0*/  MUFU.EX2 R185, R3 ;  /* 0x0000000300b97308 */ /* 0x0005240000000800 */
[----:B--2---:R-:W-:Y:S01]  /*5b00*/  FFMA.FTZ R3, R135, c[0x0][0x2d0], -R5 ;  /* 0x0000b40087037a23 */ /* 0x004fe20000010805 */
[----:B----4-:R-:W-:-:S05]  /*5b10*/  F2FP.PACK_AB R10, R185, R186 ;  /* 0x000000bab90a723e */ /* 0x010fca00000000ff */
[----:B------:R2:W-:Y:S02]  /*5b20*/  MUFU.EX2 R184, R3 ;  /* 0x0000000300b87308 */ /* 0x0005e40000000800 */
[----:B--2---:R-:W-:-:S06]  /*5b30*/  FFMA.FTZ R3, R137, c[0x0][0x2d0], -R5 ;  /* 0x0000b40089037a23 */ /* 0x004fcc0000010805 */
[----:B------:R2:W4:Y:S02]  /*5b40*/  MUFU.EX2 R118, R3 ;  /* 0x0000000300767308 */ /* 0x0005240000000800 */
[----:B--2---:R-:W-:Y:S01]  /*5b50*/  FFMA.FTZ R3, R136, c[0x0][0x2d0], -R5 ;  /* 0x0000b40088037a23 */ /* 0x004fe20000010805 */
[----:B----4-:R-:W-:Y:S01]  /*5b60*/  F2FP.PACK_AB R9, R118, R184 ;  /* 0x000000b87609723e */ /* 0x010fe200000000ff */
[----:B------:R-:W-:-:S04]  /*5b70*/  IMAD.MOV.U32 R136, RZ, RZ, R124 ;  /* 0x000000ffff887224 */ /* 0x000fc800078e007c */
[----:B------:R2:W-:Y:S01]  /*5b80*/  MUFU.EX2 R116, R3 ;  /* 0x0000000300747308 */ /* 0x0005e20000000800 */
[----:B------:R-:W-:Y:S02]  /*5b90*/  IMAD.MOV.U32 R124, RZ, RZ, R101 ;  /* 0x000000ffff7c7224 */ /* 0x000fe400078e0065 */
[----:B--2---:R-:W-:Y:S02]  /*5ba0*/  FFMA.FTZ R3, R138, c[0x0][0x2d0], -R5 ;  /* 0x0000b4008a037a23 */ /* 0x004fe40000010805 */
[----:B------:R-:W-:-:S03]  /*5bb0*/  IMAD.MOV.U32 R138, RZ, RZ, R97 ;  /* 0x000000ffff8a7224 */ /* 0x000fc600078e0061 */
[----:B------:R2:W4:Y:S01]  /*5bc0*/  MUFU.EX2 R117, R3 ;  /* 0x0000000300757308 */ /* 0x0005220000000800 */
[----:B------:R-:W-:Y:S02]  /*5bd0*/  IMAD.MOV.U32 R97, RZ, RZ, R114 ;  /* 0x000000ffff617224 */ /* 0x000fe400078e0072 */
[----:B--2---:R-:W-:Y:S01]  /*5be0*/  FFMA.FTZ R3, R140, c[0x0][0x2d0], -R7 ;  /* 0x0000b4008c037a23 */ /* 0x004fe20000010807 */
[----:B----4-:R-:W-:-:S04]  /*5bf0*/  F2FP.PACK_AB R11, R117, R116 ;  /* 0x00000074750b723e */ /* 0x010fc800000000ff */
[----:B------:R2:W-:Y:S03]  /*5c00*/  MUFU.EX2 R115, R3 ;  /* 0x0000000300737308 */ /* 0x0005e60000000800 */
[C---:B-1----:R-:W-:Y:S08]  /*5c10*/  HMMA.16816.F32 R128, R8.reuse, R18, R76 ;  /* 0x000000120880723c */ /* 0x042ff0000000184c */
[----:B------:R-:W-:Y:S01]  /*5c20*/  HMMA.16816.F32 R120, R8, R16, R120 ;  /* 0x000000100878723c */ /* 0x000fe20000001878 */
[----:B--2---:R-:W-:-:S02]  /*5c30*/  FFMA.FTZ R3, R139, c[0x0][0x2d0], -R7 ;  /* 0x0000b4008b037a23 */ /* 0x004fc40000010807 */
[----:B------:R-:W-:Y:S02]  /*5c40*/  IMAD.MOV.U32 R139, RZ, RZ, R96 ;  /* 0x000000ffff8b7224 */ /* 0x000fe400078e0060 */
[----:B------:R1:W2:Y:S01]  /*5c50*/  MUFU.EX2 R114, R3 ;  /* 0x0000000300727308 */ /* 0x0002a20000000800 */
[----:B------:R-:W-:Y:S02]  /*5c60*/  IMAD.MOV.U32 R96, RZ, RZ, R103 ;  /* 0x000000ffff607224 */ /* 0x000fe400078e0067 */
[----:B---3--:R-:W-:Y:S01]  /*5c70*/  HMMA.16816.F32 R156, R8, R20, R156 ;  /* 0x00000014089c723c */ /* 0x008fe2000000189c */
[----:B------:R-:W-:Y:S02]  /*5c80*/  IMAD.MOV.U32 R103, RZ, RZ, R147 ;  /* 0x000000ffff677224 */ /* 0x000fe400078e0093 */
[----:B------:R-:W-:-:S05]  /*5c90*/  IMAD.MOV.U32 R137, RZ, RZ, R96 ;  /* 0x000000ffff897224 */ /* 0x000fca00078e0060 */
[----:B------:R-:W-:Y:S01]  /*5ca0*/  HMMA.16816.F32 R80, R8, R22, R64 ;  /* 0x000000160850723c */ /* 0x000fe20000001840 */
[----:B-1----:R-:W-:-:S07]  /*5cb0*/  FFMA.FTZ R3, R141, c[0x0][0x2d0], -R7 ;  /* 0x0000b4008d037a23 */ /* 0x002fce0000010807 */
[----:B-----5:R-:W-:Y:S01]  /*5cc0*/  HMMA.16816.F32 R76, R8, R24, R88 ;  /* 0x00000018084c723c */ /* 0x020fe20000001858 */
[----:B------:R1:W-:Y:S02]  /*5cd0*/  MUFU.EX2 R113, R3 ;  /* 0x0000000300717308 */ /* 0x0003e40000000800 */
[----:B-1----:R-:W-:-:S06]  /*5ce0*/  FFMA.FTZ R3, R142, c[0x0][0x2d0], -R7 ;  /* 0x0000b4008e037a23 */ /* 0x002fcc0000010807 */
[----:B------:R1:W-:Y:S02]  /*5cf0*/  MUFU.EX2 R112, R3 ;  /* 0x0000000300707308 */ /* 0x0003e40000000800 */
[--C-:B-1----:R-:W-:Y:S02]  /*5d00*/  FFMA.FTZ R3, R143, c[0x0][0x2d0], -R0.reuse ;  /* 0x0000b4008f037a23 */ /* 0x102fe40000010800 */
[----:B------:R-:W-:Y:S04]  /*5d10*/  HMMA.16816.F32 R140, R8, R12, R104 ;  /* 0x0000000c088c723c */ /* 0x000fe80000001868 */
[----:B------:R1:W-:Y:S02]  /*5d20*/  MUFU.EX2 R110, R3 ;  /* 0x00000003006e7308 */ /* 0x0003e40000000800 */
[----:B-1----:R-:W-:-:S02]  /*5d30*/  FFMA.FTZ R3, R144, c[0x0][0x2d0], -R0 ;  /* 0x0000b40090037a23 */ /* 0x002fc40000010800 */
[C---:B------:R-:W-:Y:S04]  /*5d40*/  HMMA.16816.F32 R144, R8.reuse, R14, R72 ;  /* 0x0000000e0890723c */ /* 0x040fe80000001848 */
[----:B------:R1:W3:Y:S04]  /*5d50*/  MUFU.EX2 R109, R3 ;  /* 0x00000003006d7308 */ /* 0x0002e80000000800 */
[----:B------:R-:W-:Y:S07]  /*5d60*/  HMMA.16816.F32 R72, R8, R26, R56 ;  /* 0x0000001a0848723c */ /* 0x000fee0000001838 */
[----:B------:R-:W-:-:S02]  /*5d70*/  F2FP.PACK_AB R8, R189, R190 ;  /* 0x000000bebd08723e */ /* 0x000fc400000000ff */
[----:B--2---:R-:W-:Y:S01]  /*5d80*/  F2FP.PACK_AB R10, R114, R115 ;  /* 0x00000073720a723e */ /* 0x004fe200000000ff */
[----:B-1----:R-:W-:Y:S01]  /*5d90*/  FFMA.FTZ R3, R150, c[0x0][0x2d0], -R0 ;  /* 0x0000b40096037a23 */ /* 0x002fe20000010800 */
[----:B---3--:R-:W-:-:S03]  /*5da0*/  F2FP.PACK_AB R9, R109, R110 ;  /* 0x0000006e6d09723e */ /* 0x008fc600000000ff */
        /* <DEDUP_REMOVED lines=8> */
[----:B------:R-:W2:Y:S01]  /*5e30*/  LDSM.16.MT88.4 R16, [R224+0x2100] ;  /* 0x00210000e010783b */ /* 0x000ea20000004200 */
[----:B-1----:R-:W-:-:S03]  /*5e40*/  FFMA.FTZ R3, R149, c[0x0][0x2d0], -R7 ;  /* 0x0000b40095037a23 */ /* 0x002fc60000010807 */
[----:B------:R-:W-:Y:S01]  /*5e50*/  LDSM.16.MT88.4 R148, [R227+0x3100] ;  /* 0x00310000e394783b */ /* 0x000fe20000004200 */
[----:B------:R1:W-:Y:S02]  /*5e60*/  MUFU.EX2 R108, R3 ;  /* 0x00000003006c7308 */ /* 0x0003e40000000800 */
[C---:B------:R-:W-:Y:S08]  /*5e70*/  HMMA.16816.F32 R52, R8.reuse, R12, R44 ;  /* 0x0000000c0834723c */ /* 0x040ff0000000182c */
[----:B------:R-:W-:Y:S01]  /*5e80*/  HMMA.16816.F32 R48, R8, R14, R36 ;  /* 0x0000000e0830723c */ /* 0x000fe20000001824 */
[----:B------:R-:W3:Y:S01]  /*5e90*/  LDSM.16.MT88.4 R12, [R227+0x2100] ;  /* 0x00210000e30c783b */ /* 0x000ee20000004200 */
[----:B-1----:R-:W-:-:S06]  /*5ea0*/  FFMA.FTZ R3, R152, c[0x0][0x2d0], -R6 ;  /* 0x0000b40098037a23 */ /* 0x002fcc0000010806 */
[----:B------:R-:W-:Y:S01]  /*5eb0*/  HMMA.16816.F32 R32, R8, R20, R28 ;  /* 0x000000140820723c */ /* 0x000fe2000000181c */
[----:B------:R-:W-:Y:S01]  /*5ec0*/  IMAD.MOV.U32 R152, RZ, RZ, R127 ;  /* 0x000000ffff987224 */ /* 0x000fe200078e007f */
[----:B------:R-:W-:Y:S01]  /*5ed0*/  LDSM.16.MT88.4 R28, [R226+0x2100] ;  /* 0x00210000e21c783b */ /* 0x000fe20000004200 */
[----:B------:R1:W-:Y:S01]  /*5ee0*/  MUFU.EX2 R105, R3 ;  /* 0x0000000300697308 */ /* 0x0003e20000000800 */
[----:B------:R-:W-:-:S04]  /*5ef0*/  IMAD.MOV.U32 R127, RZ, RZ, R98 ;  /* 0x000000ffff7f7224 */ /* 0x000fc800078e0062 */
[C---:B------:R-:W-:Y:S01]  /*5f00*/  HMMA.16816.F32 R40, R8.reuse, R22, R40 ;  /* 0x000000160828723c */ /* 0x040fe20000001828 */
[----:B------:R-:W4:Y:S07]  /*5f10*/  LDSM.16.MT88.4 R20, [R225+0x2100] ;  /* 0x00210000e114783b */ /* 0x000f2e0000004200 */
[----:B------:R-:W-:Y:S01]  /*5f20*/  HMMA.16816.F32 R36, R8, R26, R84 ;  /* 0x0000001a0824723c */ /* 0x000fe20000001854 */
[----:B-1----:R-:W-:Y:S02]  /*5f30*/  FFMA.FTZ R3, R153, c[0x0][0x2d0], -R6 ;  /* 0x0000b40099037a23 */ /* 0x002fe40000010806 */
[----:B------:R-:W-:-:S02]  /*5f40*/  IMAD.MOV.U32 R153, RZ, RZ, R103 ;  /* 0x000000ffff997224 */ /* 0x000fc400078e0067 */
[----:B------:R1:W5:Y:S03]  /*5f50*/  MUFU.EX2 R104, R3 ;  /* 0x0000000300687308 */ /* 0x0003660000000800 */
[----:B------:R-:W-:Y:S01]  /*5f60*/  HMMA.16816.F32 R44, R8, R24, R60 ;  /* 0x00000018082c723c */ /* 0x000fe2000000183c */
[----:B------:R-:W2:Y:S01]  /*5f70*/  LDSM.16.MT88.4 R24, [R224+0x2900] ;  /* 0x00290000e018783b */ /* 0x000ea20000004200 */
[----:B-1----:R-:W-:-:S05]  /*5f80*/  FFMA.FTZ R3, R155, c[0x0][0x2d0], -R6 ;  /* 0x0000b4009b037a23 */ /* 0x002fca0000010806 */
[----:B-----5:R-:W-:Y:S01]  /*5f90*/  F2FP.PACK_AB R8, R104, R105 ;  /* 0x000000696808723e */ /* 0x020fe200000000ff */
[----:B------:R-:W-:Y:S01]  /*5fa0*/  IMAD.MOV.U32 R155, RZ, RZ, R125 ;  /* 0x000000ffff9b7224 */ /* 0x000fe200078e007d */
[----:B------:R1:W-:Y:S01]  /*5fb0*/  MUFU.EX2 R103, R3 ;  /* 0x0000000300677308 */ /* 0x0003e20000000800 */
[----:B------:R-:W-:Y:S02]  /*5fc0*/  IMAD.MOV.U32 R125, RZ, RZ, R100 ;  /* 0x000000ffff7d7224 */ /* 0x000fe400078e0064 */
[----:B-1----:R-:W-:Y:S02]  /*5fd0*/  FFMA.FTZ R3, R154, c[0x0][0x2d0], -R6 ;  /* 0x0000b4009a037a23 */ /* 0x002fe40000010806 */
[----:B------:R-:W-:-:S03]  /*5fe0*/  IMAD.MOV.U32 R154, RZ, RZ, R126 ;  /* 0x000000ffff9a7224 */ /* 0x000fc600078e007e */
[----:B------:R1:W5:Y:S01]  /*5ff0*/  MUFU.EX2 R102, R3 ;  /* 0x0000000300667308 */ /* 0x0003620000000800 */
[----:B------:R-:W-:Y:S02]  /*6000*/  IMAD.MOV.U32 R126, RZ, RZ, R99 ;  /* 0x000000ffff7e7224 */ /* 0x000fe400078e0063 */
[----:B-1----:R-:W-:Y:S01]  /*6010*/  FFMA.FTZ R3, R160, c[0x0][0x2d0], -R5 ;  /* 0x0000b400a0037a23 */ /* 0x002fe20000010805 */
[----:B-----5:R-:W-:-:S04]  /*6020*/  F2FP.PACK_AB R10, R102, R103 ;  /* 0x00000067660a723e */ /* 0x020fc800000000ff */
[----:B------:R1:W-:Y:S02]  /*6030*/  MUFU.EX2 R101, R3 ;  /* 0x0000000300657308 */ /* 0x0003e40000000800 */
[----:B-1----:R-:W-:-:S06]  /*6040*/  FFMA.FTZ R3, R163, c[0x0][0x2d0], -R5 ;  /* 0x0000b400a3037a23 */ /* 0x002fcc0000010805 */
[----:B------:R1:W5:Y:S02]  /*6050*/  MUFU.EX2 R100, R3 ;  /* 0x0000000300647308 */ /* 0x0003640000000800 */
[----:B-1----:R-:W-:Y:S01]  /*6060*/  FFMA.FTZ R3, R162, c[0x0][0x2d0], -R5 ;  /* 0x0000b400a2037a23 */ /* 0x002fe20000010805 */
[----:B-----5:R-:W-:-:S05]  /*6070*/  F2FP.PACK_AB R9, R100, R101 ;  /* 0x000000656409723e */ /* 0x020fca00000000ff */
[----:B------:R1:W-:Y:S02]  /*6080*/  MUFU.EX2 R99, R3 ;  /* 0x0000000300637308 */ /* 0x0003e40000000800 */
[----:B-1----:R-:W-:-:S06]  /*6090*/  FFMA.FTZ R3, R161, c[0x0][0x2d0], -R5 ;  /* 0x0000b400a1037a23 */ /* 0x002fcc0000010805 */
[----:B------:R1:W5:Y:S02]  /*60a0*/  MUFU.EX2 R98, R3 ;  /* 0x0000000300627308 */ /* 0x0003640000000800 */
[----:B-1----:R-:W-:Y:S01]  /*60b0*/  FFMA.FTZ R3, R168, c[0x0][0x2d0], -R0 ;  /* 0x0000b400a8037a23 */ /* 0x002fe20000010800 */
[----:B-----5:R-:W-:Y:S01]  /*60c0*/  F2FP.PACK_AB R11, R98, R99 ;  /* 0x00000063620b723e */ /* 0x020fe200000000ff */
[----:B------:R-:W-:-:S04]  /*60d0*/  IMAD.MOV.U32 R168, RZ, RZ, R97 ;  /* 0x000000ffffa87224 */ /* 0x000fc800078e0061 */
[----:B------:R1:W-:Y:S02]  /*60e0*/  MUFU.EX2 R97, R3 ;  /* 0x0000000300617308 */ /* 0x0003e40000000800 */
[C---:B--2---:R-:W-:Y:S08]  /*60f0*/  HMMA.16816.F32 R120, R8.reuse, R16, R120 ;  /* 0x000000100878723c */ /* 0x044ff00000001878 */
[----:B------:R-:W-:Y:S01]  /*6100*/  HMMA.16816.F32 R128, R8, R18, R128 ;  /* 0x000000120880723c */ /* 0x000fe20000001880 */
[----:B-1----:R-:W-:-:S04]  /*6110*/  FFMA.FTZ R3, R166, c[0x0][0x2d0], -R0 ;  /* 0x0000b400a6037a23 */ /* 0x002fc80000010800 */
[----:B------:R1:W2:Y:S03]  /*6120*/  MUFU.EX2 R96, R3 ;  /* 0x0000000300607308 */ /* 0x0002a60000000800 */
[C---:B---3--:R-:W-:Y:S08]  /*6130*/  HMMA.16816.F32 R140, R8.reuse, R12, R140 ;  /* 0x0000000c088c723c */ /* 0x048ff0000000188c */
[----:B------:R-:W-:Y:S01]  /*6140*/  HMMA.16816.F32 R144, R8, R14, R144 ;  /* 0x0000000e0890723c */ /* 0x000fe20000001890 */
[----:B-1----:R-:W-:-:S07]  /*6150*/  FFMA.FTZ R3, R167, c[0x0][0x2d0], -R0 ;  /* 0x0000b400a7037a23 */ /* 0x002fce0000010800 */
[C---:B----4-:R-:W-:Y:S01]  /*6160*/  HMMA.16816.F32 R156, R8.reuse, R20, R156 ;  /* 0x00000014089c723c */ /* 0x050fe2000000189c */
[----:B------:R1:W-:Y:S07]  /*6170*/  MUFU.EX2 R95, R3 ;  /* 0x00000003005f7308 */ /* 0x0003ee0000000800 */
[C---:B------:R-:W-:Y:S08]  /*6180*/  HMMA.16816.F32 R80, R8.reuse, R22, R80 ;  /* 0x000000160850723c */ /* 0x040ff00000001850 */
[----:B------:R-:W-:Y:S01]  /*6190*/  HMMA.16816.F32 R76, R8, R28, R76 ;  /* 0x0000001c084c723c */ /* 0x000fe2000000184c */
[----:B-1----:R-:W-:-:S02]  /*61a0*/  FFMA.FTZ R3, R169, c[0x0][0x2d0], -R0 ;  /* 0x0000b400a9037a23 */ /* 0x002fc40000010800 */
[----:B------:R-:W-:Y:S02]  /*61b0*/  IMAD.MOV.U32 R169, RZ, RZ, R132 ;  /* 0x000000ffffa97224 */ /* 0x000fe400078e0084 */
[----:B------:R-:W-:-:S03]  /*61c0*/  IMAD.MOV.U32 R132, RZ, RZ, R94 ;  /* 0x000000ffff847224 */ /* 0x000fc600078e005e */
[----:B------:R-:W-:Y:S01]  /*61d0*/  HMMA.16816.F32 R72, R8, R30, R72 ;  /* 0x0000001e0848723c */ /* 0x000fe20000001848 */
[----:B------:R1:W3:Y:S06]  /*61e0*/  MUFU.EX2 R94, R3 ;  /* 0x00000003005e7308 */ /* 0x0002ec0000000800 */
[----:B------:R-:W-:Y:S02]  /*61f0*/  F2FP.PACK_AB R8, R112, R113 ;  /* 0x000000717008723e */ /* 0x000fe400000000ff */
[----:B--2---:R-:W-:Y:S02]  /*6200*/  F2FP.PACK_AB R9, R96, R97 ;  /* 0x000000616009723e */ /* 0x004fe400000000ff */
[----:B------:R-:W-:Y:S01]  /*6210*/  F2FP.PACK_AB R10, R108, R111 ;  /* 0x0000006f6c0a723e */ /* 0x000fe200000000ff */
[----:B-1----:R-:W-:Y:S01]  /*6220*/  FFMA.FTZ R3, R173, c[0x0][0x2d0], -R6 ;  /* 0x0000b400ad037a23 */ /* 0x002fe20000010806 */
[----:B---3--:R-:W-:Y:S01]  /*6230*/  F2FP.PACK_AB R11, R94, R95 ;  /* 0x0000005f5e0b723e */ /* 0x008fe200000000ff */
[----:B------:R-:W-:-:S02]  /*6240*/  IMAD.MOV.U32 R173, RZ, RZ, R93 ;  /* 0x000000ffffad7224 */ /* 0x000fc400078e005d */
[----:B------:R1:W-:Y:S04]  /*6250*/  MUFU.EX2 R93, R3 ;  /* 0x00000003005d7308 */ /* 0x0003e80000000800 */
[C---:B------:R-:W-:Y:S08]  /*6260*/  HMMA.16816.F32 R64, R8.reuse, R16, R64 ;  /* 0x000000100840723c */ /* 0x040ff00000001840 */
[----:B------:R-:W-:Y:S01]  /*6270*/  HMMA.16816.F32 R56, R8, R18, R56 ;  /* 0x000000120838723c */ /* 0x000fe20000001838 */
[----:B------:R-:W-:Y:S01]  /*6280*/  LDSM.16.MT88.4 R16, [R225+0x2900] ;  /* 0x00290000e110783b */ /* 0x000fe20000004200 */
[----:B-1----:R-:W-:-:S02]  /*6290*/  FFMA.FTZ R3, R172, c[0x0][0x2d0], -R6 ;  /* 0x0000b400ac037a23 */ /* 0x002fc40000010806 */
[----:B------:R-:W-:Y:S02]  /*62a0*/  IMAD.MOV.U32 R172, RZ, RZ, R92 ;  /* 0x000000ffffac7224 */ /* 0x000fe400078e005c */
[----:B------:R1:W2:Y:S02]  /*62b0*/  MUFU.EX2 R92, R3 ;  /* 0x00000003005c7308 */ /* 0x0002a40000000800 */
[C---:B------:R-:W-:Y:S08]  /*62c0*/  HMMA.16816.F32 R52, R8.reuse, R12, R52 ;  /* 0x0000000c0834723c */ /* 0x040ff00000001834 */
[----:B------:R-:W-:Y:S01]  /*62d0*/  HMMA.16816.F32 R48, R8, R14, R48 ;  /* 0x0000000e0830723c */ /* 0x000fe20000001830 */
[----:B------:R-:W-:Y:S01]  /*62e0*/  LDSM.16.MT88.4 R12, [R226+0x2900] ;  /* 0x00290000e20c783b */ /* 0x000fe20000004200 */
[----:B-1----:R-:W-:-:S06]  /*62f0*/  FFMA.FTZ R3, R171, c[0x0][0x2d0], -R6 ;  /* 0x0000b400ab037a23 */ /* 0x002fcc0000010806 */
[C---:B------:R-:W-:Y:S01]  /*6300*/  HMMA.16816.F32 R32, R8.reuse, R20, R32 ;  /* 0x000000140820723c */ /* 0x040fe20000001820 */
[----:B------:R-:W-:Y:S01]  /*6310*/  IMAD.MOV.U32 R171, RZ, RZ, R133 ;  /* 0x000000ffffab7224 */ /* 0x000fe200078e0085 */
[----:B------:R1:W-:Y:S06]  /*6320*/  MUFU.EX2 R91, R3 ;  /* 0x00000003005b7308 */ /* 0x0003ec0000000800 */
[C---:B------:R-:W-:Y:S01]  /*6330*/  HMMA.16816.F32 R40, R8.reuse, R22, R40 ;  /* 0x000000160828723c */ /* 0x040fe20000001828 */
[----:B------:R-:W3:Y:S07]  /*6340*/  LDSM.16.MT88.4 R20, [R227+0x2900] ;  /* 0x00290000e314783b */ /* 0x000eee0000004200 */
[----:B------:R-:W-:Y:S01]  /*6350*/  HMMA.16816.F32 R36, R8, R30, R36 ;  /* 0x0000001e0824723c */ /* 0x000fe20000001824 */
[----:B-1----:R-:W-:-:S04]  /*6360*/  FFMA.FTZ R3, R164, c[0x0][0x2d0], -R6 ;  /* 0x0000b400a4037a23 */ /* 0x002fc80000010806 */
[----:B------:R1:W4:Y:S03]  /*6370*/  MUFU.EX2 R90, R3 ;  /* 0x00000003005a7308 */ /* 0x0003260000000800 */
[----:B------:R-:W-:Y:S07]  /*6380*/  HMMA.16816.F32 R44, R8, R28, R44 ;  /* 0x0000001c082c723c */ /* 0x000fee000000182c */
[----:B--2---:R-:W-:Y:S01]  /*6390*/  F2FP.PACK_AB R8, R92, R93 ;  /* 0x0000005d5c08723e */ /* 0x004fe200000000ff */
[----:B-1----:R-:W-:Y:S01]  /*63a0*/  FFMA.FTZ R3, R177, c[0x0][0x2d0], -R5 ;  /* 0x0000b400b1037a23 */ /* 0x002fe20000010805 */
[----:B----4-:R-:W-:Y:S01]  /*63b0*/  F2FP.PACK_AB R10, R90, R91 ;  /* 0x0000005b5a0a723e */ /* 0x010fe200000000ff */
[----:B------:R-:W-:-:S02]  /*63c0*/  IMAD.MOV.U32 R177, RZ, RZ, R132 ;  /* 0x000000ffffb17224 */ /* 0x000fc400078e0084 */
[----:B------:R1:W-:Y:S01]  /*63d0*/  MUFU.EX2 R89, R3 ;  /* 0x0000000300597308 */ /* 0x0003e20000000800 */
[----:B------:R-:W2:Y:S01]  /*63e0*/  LDSM.16.MT88.4 R132, [R224+0x3100] ;  /* 0x00310000e084783b */ /* 0x000ea20000004200 */
[----:B-1----:R-:W-:Y:S02]  /*63f0*/  FFMA.FTZ R3, R178, c[0x0][0x2d0], -R5 ;  /* 0x0000b400b2037a23 */ /* 0x002fe40000010805 */
[----:B------:R-:W-:-:S04]  /*6400*/  IMAD.MOV.U32 R178, RZ, RZ, R71 ;  /* 0x000000ffffb27224 */ /* 0x000fc800078e0047 */
[----:B------:R1:W4:Y:S02]  /*6410*/  MUFU.EX2 R88, R3 ;  /* 0x0000000300587308 */ /* 0x0003240000000800 */
[----:B-1----:R-:W-:Y:S01]  /*6420*/  FFMA.FTZ R3, R176, c[0x0][0x2d0], -R5 ;  /* 0x0000b400b0037a23 */ /* 0x002fe20000010805 */
[----:B----4-:R-:W-:-:S05]  /*6430*/  F2FP.PACK_AB R9, R88, R89 ;  /* 0x000000595809723e */ /* 0x010fca00000000ff */
[----:B------:R1:W-:Y:S02]  /*6440*/  MUFU.EX2 R86, R3 ;  /* 0x0000000300567308 */ /* 0x0003e40000000800 */
[----:B-1----:R-:W-:Y:S02]  /*6450*/  FFMA.FTZ R3, R165, c[0x0][0x2d0], -R5 ;  /* 0x0000b400a5037a23 */ /* 0x002fe40000010805 */
[----:B------:R-:W1:Y:S04]  /*6460*/  LDSM.16.MT88.4 R164, [R225+0x3100] ;  /* 0x00310000e1a4783b */ /* 0x000e680000004200 */
[----:B------:R4:W5:Y:S02]  /*6470*/  MUFU.EX2 R87, R3 ;  /* 0x0000000300577308 */ /* 0x0009640000000800 */
[----:B----4-:R-:W-:Y:S01]  /*6480*/  FFMA.FTZ R3, R216, c[0x0][0x2d0], -R7 ;  /* 0x0000b400d8037a23 */ /* 0x010fe20000010807 */
[----:B-----5:R-:W-:Y:S01]  /*6490*/  F2FP.PACK_AB R11, R87, R86 ;  /* 0x00000056570b723e */ /* 0x020fe200000000ff */
[----:B------:R-:W-:-:S04]  /*64a0*/  IMAD.MOV.U32 R216, RZ, RZ, R125 ;  /* 0x000000ffffd87224 */ /* 0x000fc800078e007d */
[----:B------:R4:W-:Y:S02]  /*64b0*/  MUFU.EX2 R85, R3 ;  /* 0x0000000300557308 */ /* 0x0009e40000000800 */
[C---:B------:R-:W-:Y:S08]  /*64c0*/  HMMA.16816.F32 R120, R8.reuse, R24, R120 ;  /* 0x000000180878723c */ /* 0x040ff00000001878 */
[----:B------:R-:W-:Y:S01]  /*64d0*/  HMMA.16816.F32 R128, R8, R26, R128 ;  /* 0x0000001a0880723c */ /* 0x000fe20000001880 */
[----:B----4-:R-:W-:-:S02]  /*64e0*/  FFMA.FTZ R3, R211, c[0x0][0x2d0], -R7 ;  /* 0x0000b400d3037a23 */ /* 0x010fc40000010807 */
[----:B------:R-:W-:Y:S02]  /*64f0*/  IMAD.MOV.U32 R211, RZ, RZ, R126 ;  /* 0x000000ffffd37224 */ /* 0x000fe400078e007e */
[----:B------:R4:W5:Y:S03]  /*6500*/  MUFU.EX2 R84, R3 ;  /* 0x0000000300547308 */ /* 0x0009660000000800 */
[C---:B---3--:R-:W-:Y:S08]  /*6510*/  HMMA.16816.F32 R140, R8.reuse, R20, R140 ;  /* 0x00000014088c723c */ /* 0x048ff0000000188c */
[----:B------:R-:W-:Y:S01]  /*6520*/  HMMA.16816.F32 R144, R8, R22, R144 ;  /* 0x000000160890723c */ /* 0x000fe20000001890 */
[----:B----4-:R-:W-:-:S07]  /*6530*/  FFMA.FTZ R3, R222, c[0x0][0x2d0], -R7 ;  /* 0x0000b400de037a23 */ /* 0x010fce0000010807 */
[C---:B------:R-:W-:Y:S01]  /*6540*/  HMMA.16816.F32 R156, R8.reuse, R16, R156 ;  /* 0x00000010089c723c */ /* 0x040fe2000000189c */
[----:B------:R-:W-:Y:S01]  /*6550*/  IMAD.MOV.U32 R222, RZ, RZ, R137 ;  /* 0x000000ffffde7224 */ /* 0x000fe200078e0089 */
[----:B------:R3:W-:Y:S06]  /*6560*/  MUFU.EX2 R71, R3 ;  /* 0x0000000300477308 */ /* 0x0007ec0000000800 */
[C---:B------:R-:W-:Y:S08]  /*6570*/  HMMA.16816.F32 R160, R8.reuse, R18, R80 ;  /* 0x0000001208a0723c */ /* 0x040ff00000001850 */
[----:B------:R-:W-:Y:S01]  /*6580*/  HMMA.16816.F32 R76, R8, R12, R76 ;  /* 0x0000000c084c723c */ /* 0x000fe2000000184c */
[----:B---3--:R-:W-:-:S02]  /*6590*/  FFMA.FTZ R3, R223, c[0x0][0x2d0], -R7 ;  /* 0x0000b400df037a23 */ /* 0x008fc40000010807 */
[----:B------:R-:W-:Y:S02]  /*65a0*/  IMAD.MOV.U32 R223, RZ, RZ, R172 ;  /* 0x000000ffffdf7224 */ /* 0x000fe400078e00ac */
[----:B------:R3:W4:Y:S03]  /*65b0*/  MUFU.EX2 R63, R3 ;  /* 0x00000003003f7308 */ /* 0x0007260000000800 */
[----:B------:R-:W-:Y:S07]  /*65c0*/  HMMA.16816.F32 R72, R8, R14, R72 ;  /* 0x0000000e0848723c */ /* 0x000fee0000001848 */
[----:B-----5:R-:W-:Y:S01]  /*65d0*/  F2FP.PACK_AB R8, R84, R85 ;  /* 0x000000555408723e */ /* 0x020fe200000000ff */
[----:B---3--:R-:W-:Y:S01]  /*65e0*/  FFMA.FTZ R3, R250, c[0x0][0x2d0], -R0 ;  /* 0x0000b400fa037a23 */ /* 0x008fe20000010800 */
[----:B----4-:R-:W-:Y:S01]  /*65f0*/  F2FP.PACK_AB R10, R63, R71 ;  /* 0x000000473f0a723e */ /* 0x010fe200000000ff */
[----:B------:R-:W-:-:S02]  /*6600*/  IMAD.MOV.U32 R250, RZ, RZ, R173 ;  /* 0x000000fffffa7224 */ /* 0x000fc400078e00ad */
[----:B------:R3:W-:Y:S02]  /*6610*/  MUFU.EX2 R62, R3 ;  /* 0x00000003003e7308 */ /* 0x0007e40000000800 */
[----:B---3--:R-:W-:Y:S02]  /*6620*/  FFMA.FTZ R3, R249, c[0x0][0x2d0], -R0 ;  /* 0x0000b400f9037a23 */ /* 0x008fe40000010800 */
[----:B------:R-:W-:-:S04]  /*6630*/  IMAD.MOV.U32 R249, RZ, RZ, R169 ;  /* 0x000000fffff97224 */ /* 0x000fc800078e00a9 */
[----:B------:R3:W4:Y:S01]  /*6640*/  MUFU.EX2 R61, R3 ;  /* 0x00000003003d7308 */ /* 0x0007220000000800 */
[----:B------:R-:W-:Y:S02]  /*6650*/  IMAD.MOV.U32 R169, RZ, RZ, R152 ;  /* 0x000000ffffa97224 */ /* 0x000fe400078e0098 */
[----:B---3--:R-:W-:Y:S01]  /*6660*/  FFMA.FTZ R3, R245, c[0x0][0x2d0], -R0 ;  /* 0x0000b400f5037a23 */ /* 0x008fe20000010800 */
[----:B----4-:R-:W-:Y:S01]  /*6670*/  F2FP.PACK_AB R9, R61, R62 ;  /* 0x0000003e3d09723e */ /* 0x010fe200000000ff */
[----:B------:R-:W-:-:S03]  /*6680*/  IMAD.MOV.U32 R245, RZ, RZ, R168 ;  /* 0x000000fffff57224 */ /* 0x000fc600078e00a8 */
[----:B------:R3:W-:Y:S01]  /*6690*/  MUFU.EX2 R60, R3 ;  /* 0x00000003003c7308 */ /* 0x0007e20000000800 */
[----:B------:R-:W-:Y:S02]  /*66a0*/  IMAD.MOV.U32 R168, RZ, RZ, R138 ;  /* 0x000000ffffa87224 */ /* 0x000fe400078e008a */
[----:B---3--:R-:W-:-:S05]  /*66b0*/  FFMA.FTZ R3, R170, c[0x0][0x2d0], -R0 ;  /* 0x0000b400aa037a23 */ /* 0x008fca0000010800 */
[----:B------:R3:W4:Y:S02]  /*66c0*/  MUFU.EX2 R31, R3 ;  /* 0x00000003001f7308 */ /* 0x0007240000000800 */
[----:B---3--:R-:W-:Y:S01]  /*66d0*/  FFMA.FTZ R3, R179, c[0x0][0x2d0], -R6 ;  /* 0x0000b400b3037a23 */ /* 0x008fe20000010806 */
[----:B----4-:R-:W-:-:S05]  /*66e0*/  F2FP.PACK_AB R11, R31, R60 ;  /* 0x0000003c1f0b723e */ /* 0x010fca00000000ff */
[----:B------:R3:W-:Y:S02]  /*66f0*/  MUFU.EX2 R29, R3 ;  /* 0x00000003001d7308 */ /* 0x0007e40000000800 */
[C---:B------:R-:W-:Y:S08]  /*6700*/  HMMA.16816.F32 R56, R8.reuse, R26, R56 ;  /* 0x0000001a0838723c */ /* 0x040ff00000001838 */
[----:B------:R-:W-:Y:S01]  /*6710*/  HMMA.16816.F32 R64, R8, R24, R64 ;  /* 0x000000180840723c */ /* 0x000fe20000001840 */
[----:B---3--:R-:W-:-:S04]  /*6720*/  FFMA.FTZ R3, R182, c[0x0][0x2d0], -R6 ;  /* 0x0000b400b6037a23 */ /* 0x008fc80000010806 */
[----:B------:R3:W4:Y:S03]  /*6730*/  MUFU.EX2 R30, R3 ;  /* 0x00000003001e7308 */ /* 0x0007260000000800 */
[C---:B------:R-:W-:Y:S05]  /*6740*/  HMMA.16816.F32 R48, R8.reuse, R22, R48 ;  /* 0x000000160830723c */ /* 0x040fea0000001830 */
[----:B------:R5:W-:Y:S03]  /*6750*/  MUFU.EX2 R22, R4 ;  /* 0x0000000400167308 */ /* 0x000be60000000800 */
[----:B------:R-:W-:Y:S01]  /*6760*/  HMMA.16816.F32 R44, R8, R12, R44 ;  /* 0x0000000c082c723c */ /* 0x000fe2000000182c */
[----:B---3--:R-:W-:-:S07]  /*6770*/  FFMA.FTZ R3, R183, c[0x0][0x2d0], -R6 ;  /* 0x0000b400b7037a23 */ /* 0x008fce0000010806 */
[C---:B------:R-:W-:Y:S01]  /*6780*/  HMMA.16816.F32 R52, R8.reuse, R20, R52 ;  /* 0x000000140834723c */ /* 0x040fe20000001834 */
[----:B------:R-:W-:Y:S01]  /*6790*/  FFMA.FTZ R12, R210, c[0x0][0x2d0], -R0 ;  /* 0x0000b400d20c7a23 */ /* 0x000fe20000010800 */
[----:B----4-:R-:W-:Y:S01]  /*67a0*/  F2FP.PACK_AB R176, R30, R29 ;  /* 0x0000001d1eb0723e */ /* 0x010fe200000000ff */
[----:B------:R3:W-:Y:S01]  /*67b0*/  MUFU.EX2 R28, R3 ;  /* 0x00000003001c7308 */ /* 0x0007e20000000800 */
[----:B------:R-:W-:Y:S02]  /*67c0*/  FADD.FTZ R13, R243, R242 ;  /* 0x000000f2f30d7221 */ /* 0x000fe40000010000 */
[----:B-----5:R-:W-:Y:S02]  /*67d0*/  FFMA.FTZ R4, R219, c[0x0][0x2d0], -R0 ;  /* 0x0000b400db047a23 */ /* 0x020fe40000010800 */
[----:B------:R-:W-:Y:S01]  /*67e0*/  HMMA.16816.F32 R36, R8, R14, R36 ;  /* 0x0000000e0824723c */ /* 0x000fe20000001824 */
[----:B------:R-:W-:-:S07]  /*67f0*/  FADD.FTZ R20, R175, R174 ;  /* 0x000000aeaf147221 */ /* 0x000fce0000010000 */
[C---:B------:R-:W-:Y:S01]  /*6800*/  HMMA.16816.F32 R32, R8.reuse, R16, R32 ;  /* 0x000000100820723c */ /* 0x040fe20000001820 */
[----:B---3--:R-:W-:Y:S02]  /*6810*/  FFMA.FTZ R3, R208, c[0x0][0x2d0], -R6 ;  /* 0x0000b400d0037a23 */ /* 0x008fe40000010806 */
[--C-:B------:R-:W-:Y:S02]  /*6820*/  FFMA.FTZ R6, R215, c[0x0][0x2d0], -R0.reuse ;  /* 0x0000b400d7067a23 */ /* 0x100fe40000010800 */
[----:B------:R3:W-:Y:S01]  /*6830*/  MUFU.EX2 R27, R3 ;  /* 0x00000003001b7308 */ /* 0x0007e20000000800 */
[----:B------:R-:W-:Y:S02]  /*6840*/  FFMA.FTZ R0, R207, c[0x0][0x2d0], -R0 ;  /* 0x0000b400cf007a23 */ /* 0x000fe40000010800 */
[----:B------:R-:W-:Y:S01]  /*6850*/  HMMA.16816.F32 R40, R8, R18, R40 ;  /* 0x000000120828723c */ /* 0x000fe20000001828 */
[----:B------:R-:W4:Y:S04]  /*6860*/  LDSM.16.MT88.4 R16, [R226+0x3100] ;  /* 0x00310000e210783b */ /* 0x000f280000004200 */
[----:B------:R5:W-:Y:S01]  /*6870*/  MUFU.EX2 R10, R4 ;  /* 0x00000004000a7308 */ /* 0x000be20000000800 */
[----:B---3--:R-:W-:-:S07]  /*6880*/  FFMA.FTZ R3, R181, c[0x0][0x2d0], -R5 ;  /* 0x0000b400b5037a23 */ /* 0x008fce0000010805 */
[----:B------:R-:W-:Y:S01]  /*6890*/  MUFU.EX2 R11, R12 ;  /* 0x0000000c000b7308 */ /* 0x000fe20000000800 */
[----:B-----5:R-:W-:-:S07]  /*68a0*/  FADD.FTZ R4, R139, R244 ;  /* 0x000000f48b047221 */ /* 0x020fce0000010000 */
[----:B------:R3:W-:Y:S01]  /*68b0*/  MUFU.EX2 R26, R3 ;  /* 0x00000003001a7308 */ /* 0x0007e20000000800 */
[----:B------:R-:W-:-:S07]  /*68c0*/  FADD.FTZ R4, R248, R4 ;  /* 0x00000004f8047221 */ /* 0x000fce0000010000 */
[----:B------:R5:W1:Y:S01]  /*68d0*/  MUFU.EX2 R12, R0 ;  /* 0x00000000000c7308 */ /* 0x000a620000000800 */
[----:B---3--:R-:W-:-:S07]  /*68e0*/  FFMA.FTZ R3, R180, c[0x0][0x2d0], -R5 ;  /* 0x0000b400b4037a23 */ /* 0x008fce0000010805 */
[----:B------:R3:W2:Y:S01]  /*68f0*/  MUFU.EX2 R9, R6 ;  /* 0x0000000600097308 */ /* 0x0006a20000000800 */
[----:B-----5:R-:W-:-:S07]  /*6900*/  FADD.FTZ R0, R218, R20 ;  /* 0x00000014da007221 */ /* 0x020fce0000010000 */
[----:B------:R5:W4:Y:S01]  /*6910*/  MUFU.EX2 R25, R3 ;  /* 0x0000000300197308 */ /* 0x000b220000000800 */
[----:B-1----:R-:W-:Y:S01]  /*6920*/  F2FP.PACK_AB R183, R12, R11 ;  /* 0x0000000b0cb7723e */ /* 0x002fe200000000ff */
[----:B---3--:R-:W-:Y:S01]  /*6930*/  FADD.FTZ R6, R220, R0 ;  /* 0x00000000dc067221 */ /* 0x008fe20000010000 */
[----:B--2---:R-:W-:-:S03]  /*6940*/  F2FP.PACK_AB R181, R9, R10 ;  /* 0x0000000a09b5723e */ /* 0x004fc600000000ff */
[----:B------:R-:W-:Y:S02]  /*6950*/  FADD.FTZ R6, R214, R6 ;  /* 0x00000006d6067221 */ /* 0x000fe40000010000 */
[--C-:B-----5:R-:W-:Y:S02]  /*6960*/  FFMA.FTZ R3, R209, c[0x0][0x2d0], -R5.reuse ;  /* 0x0000b400d1037a23 */ /* 0x120fe40000010805 */
[----:B------:R-:W-:Y:S02]  /*6970*/  FADD.FTZ R8, R213, R6 ;  /* 0x00000006d5087221 */ /* 0x000fe40000010000 */
[----:B------:R1:W-:Y:S02]  /*6980*/  MUFU.EX2 R24, R3 ;  /* 0x0000000300187308 */ /* 0x0003e40000000800 */
[----:B-1----:R-:W-:Y:S02]  /*6990*/  FFMA.FTZ R3, R221, c[0x0][0x2d0], -R5 ;  /* 0x0000b400dd037a23 */ /* 0x002fe40000010805 */
[----:B------:R-:W-:Y:S01]  /*69a0*/  FFMA.FTZ R5, R177, c[0x0][0x2d0], -R7 ;  /* 0x0000b400b1057a23 */ /* 0x000fe20000010807 */
[----:B----4-:R-:W-:-:S03]  /*69b0*/  F2FP.PACK_AB R177, R25, R26 ;  /* 0x0000001a19b1723e */ /* 0x010fc600000000ff */
[----:B------:R1:W2:Y:S08]  /*69c0*/  MUFU.EX2 R23, R3 ;  /* 0x0000000300177308 */ /* 0x0002b00000000800 */
[----:B------:R3:W-:Y:S01]  /*69d0*/  MUFU.EX2 R15, R5 ;  /* 0x00000005000f7308 */ /* 0x0007e20000000800 */
[--C-:B-1----:R-:W-:Y:S01]  /*69e0*/  FFMA.FTZ R3, R178, c[0x0][0x2d0], -R7.reuse ;  /* 0x0000b400b2037a23 */ /* 0x102fe20000010807 */
[----:B------:R-:W-:Y:S01]  /*69f0*/  F2FP.PACK_AB R178, R27, R28 ;  /* 0x0000001c1bb2723e */ /* 0x000fe200000000ff */
[----:B------:R-:W-:Y:S01]  /*6a00*/  FFMA.FTZ R7, R171, c[0x0][0x2d0], -R7 ;  /* 0x0000b400ab077a23 */ /* 0x000fe20000010807 */
[----:B--2---:R-:W-:-:S04]  /*6a10*/  F2FP.PACK_AB R179, R23, R24 ;  /* 0x0000001817b3723e */ /* 0x004fc800000000ff */
[----:B------:R1:W2:Y:S01]  /*6a20*/  MUFU.EX2 R21, R3 ;  /* 0x0000000300157308 */ /* 0x0002a20000000800 */
[----:B------:R-:W-:Y:S02]  /*6a30*/  IMAD.MOV.U32 R171, RZ, RZ, R153 ;  /* 0x000000ffffab7224 */ /* 0x000fe400078e0099 */
[----:B---3--:R-:W-:Y:S01]  /*6a40*/  FADD.FTZ R5, R155, R154 ;  /* 0x0000009a9b057221 */ /* 0x008fe20000010000 */
[C---:B------:R-:W-:Y:S04]  /*6a50*/  HMMA.16816.F32 R120, R176.reuse, R132, R120 ;  /* 0x00000084b078723c */ /* 0x040fe80000001878 */
[----:B------:R3:W4:Y:S04]  /*6a60*/  MUFU.EX2 R14, R7 ;  /* 0x00000007000e7308 */ /* 0x0007280000000800 */
[----:B------:R-:W-:Y:S01]  /*6a70*/  HMMA.16816.F32 R128, R176, R134, R128 ;  /* 0x00000086b080723c */ /* 0x000fe20000001880 */
[----:B-1----:R-:W-:Y:S01]  /*6a80*/  FADD.FTZ R3, R136, R13 ;  /* 0x0000000d88037221 */ /* 0x002fe20000010000 */
[----:B--2---:R-:W-:-:S06]  /*6a90*/  F2FP.PACK_AB R180, R21, R22 ;  /* 0x0000001615b4723e */ /* 0x004fcc00000000ff */
[C---:B------:R-:W-:Y:S01]  /*6aa0*/  HMMA.16816.F32 R140, R176.reuse, R148, R140 ;  /* 0x00000094b08c723c */ /* 0x040fe2000000188c */
[----:B---3--:R-:W-:Y:S01]  /*6ab0*/  FADD.FTZ R7, R127, R5 ;  /* 0x000000057f077221 */ /* 0x008fe20000010000 */
[----:B----4-:R-:W-:Y:S01]  /*6ac0*/  F2FP.PACK_AB R182, R14, R15 ;  /* 0x0000000f0eb6723e */ /* 0x010fe200000000ff */
[----:B------:R-:W-:Y:S02]  /*6ad0*/  FADD.FTZ R5, R124, R3 ;  /* 0x000000037c057221 */ /* 0x000fe40000010000 */
[----:B------:R-:W-:Y:S02]  /*6ae0*/  FADD.FTZ R0, R245, R7 ;  /* 0x00000007f5007221 */ /* 0x000fe40000010000 */
[----:B------:R-:W-:Y:S01]  /*6af0*/  FADD.FTZ R3, R249, R4 ;  /* 0x00000004f9037221 */ /* 0x000fe20000010000 */
[----:B------:R-:W-:Y:S01]  /*6b00*/  HMMA.16816.F32 R144, R176, R150, R144 ;  /* 0x00000096b090723c */ /* 0x000fe20000001890 */
[----:B------:R-:W-:Y:S02]  /*6b10*/  FADD.FTZ R5, R250, R5 ;  /* 0x00000005fa057221 */ /* 0x000fe40000010000 */
[----:B------:R-:W-:-:S02]  /*6b20*/  FADD.FTZ R4, R223, R0 ;  /* 0x00000000df047221 */ /* 0x000fc40000010000 */
[----:B------:R-:W-:Y:S02]  /*6b30*/  FADD.FTZ R3, R247, R3 ;  /* 0x00000003f7037221 */ /* 0x000fe40000010000 */
[----:B------:R-:W-:Y:S01]  /*6b40*/  FADD.FTZ R0, R171, R5 ;  /* 0x00000005ab007221 */ /* 0x000fe20000010000 */
[C---:B------:R-:W-:Y:S01]  /*6b50*/  HMMA.16816.F32 R156, R176.reuse, R164, R156 ;  /* 0x000000a4b09c723c */ /* 0x040fe2000000189c */
[----:B------:R-:W-:Y:S02]  /*6b60*/  FADD.FTZ R7, R169, R4 ;  /* 0x00000004a9077221 */ /* 0x000fe40000010000 */
[----:B------:R-:W-:Y:S02]  /*6b70*/  FADD.FTZ R6, R246, R3 ;  /* 0x00000003f6067221 */ /* 0x000fe40000010000 */
[----:B------:R-:W-:Y:S02]  /*6b80*/  FADD.FTZ R5, R168, R0 ;  /* 0x00000000a8057221 */ /* 0x000fe40000010000 */
[----:B------:R-:W-:Y:S01]  /*6b90*/  FADD.FTZ R4, R217, R8 ;  /* 0x00000008d9047221 */ /* 0x000fe20000010000 */
[----:B------:R-:W-:Y:S01]  /*6ba0*/  HMMA.16816.F32 R160, R176, R166, R160 ;  /* 0x000000a6b0a0723c */ /* 0x000fe200000018a0 */
[----:B------:R-:W-:-:S02]  /*6bb0*/  FADD.FTZ R3, R222, R7 ;  /* 0x00000007de037221 */ /* 0x000fc40000010000 */
[----:B------:R-:W-:Y:S02]  /*6bc0*/  FADD.FTZ R0, R252, R6 ;  /* 0x00000006fc007221 */ /* 0x000fe40000010000 */
[----:B------:R-:W-:Y:S02]  /*6bd0*/  FADD.FTZ R6, R211, R5 ;  /* 0x00000005d3067221 */ /* 0x000fe40000010000 */
[----:B------:R-:W-:Y:S01]  /*6be0*/  FADD.FTZ R4, R212, R4 ;  /* 0x00000004d4047221 */ /* 0x000fe20000010000 */
[----:B------:R-:W-:Y:S01]  /*6bf0*/  HMMA.16816.F32 R124, R180, R132, R64 ;  /* 0x00000084b47c723c */ /* 0x000fe20000001840 */
[----:B------:R-:W-:Y:S02]  /*6c00*/  FADD.FTZ R5, R216, R3 ;  /* 0x00000003d8057221 */ /* 0x000fe40000010000 */
[----:B------:R-:W-:Y:S02]  /*6c10*/  FADD.FTZ R3, R251, R0 ;  /* 0x00000000fb037221 */ /* 0x000fe40000010000 */
[----:B------:R-:W-:-:S02]  /*6c20*/  FADD.FTZ R0, R198, R6 ;  /* 0x00000006c6007221 */ /* 0x000fc40000010000 */
        /* <DEDUP_REMOVED lines=31> */
[----:B------:R-:W-:Y:S01]  /*6e20*/  HMMA.16816.F32 R168, R180, R16, R44 ;  /* 0x00000010b4a8723c */ /* 0x000fe2000000182c */
        /* <DEDUP_REMOVED lines=54> */
[----:B------:R-:W-:Y:S01]  /*7190*/  FADD.FTZ R0, R23, R0 ;  /* 0x0000000017007221 */ /* 0x000fe20000010000 */
[----:B------:R1:W-:Y:S01]  /*71a0*/  STL [R1+0x18], R5 ;  /* 0x0000180501007387 */ /* 0x0003e20000100800 */
[----:B------:R-:W-:-:S03]  /*71b0*/  FADD.FTZ R3, R27, R3 ;  /* 0x000000031b037221 */ /* 0x000fc60000010000 */
[----:B------:R1:W-:Y:S04]  /*71c0*/  STL [R1+0x24], R4 ;  /* 0x0000240401007387 */ /* 0x0003e80000100800 */
[----:B------:R1:W-:Y:S04]  /*71d0*/  STL [R1+0x1c], R0 ;  /* 0x00001c0001007387 */ /* 0x0003e80000100800 */
[----:B------:R1:W-:Y:S01]  /*71e0*/  STL [R1+0x20], R3 ;  /* 0x0000200301007387 */ /* 0x0003e20000100800 */
[----:B------:R-:W-:Y:S05]  /*71f0*/  @!P0 BRA `(.L_x_32) ;  /* 0x000059e000008947 */ /* 0x000fea0003800000 */
[----:B------:R-:W2:Y:S01]  /*7200*/  LDL.LU R216, [R1+0x8] ;  /* 0x0000080001d87983 */ /* 0x000ea20000300800 */
[----:B------:R-:W-:Y:S01]  /*7210*/  IMAD.MOV.U32 R116, RZ, RZ, R69 ;  /* 0x000000ffff747224 */ /* 0x000fe200078e0045 */
[----:B------:R-:W-:Y:S01]  /*7220*/  MOV R118, R2 ;  /* 0x0000000200767202 */ /* 0x000fe20000000f00 */
[----:B-1----:R-:W-:Y:S01]  /*7230*/  IMAD.MOV.U32 R3, RZ, RZ, R70 ;  /* 0x000000ffff037224 */ /* 0x002fe200078e0046 */
[----:B------:R-:W3:Y:S01]  /*7240*/  LDL.LU.64 R82, [R1] ;  /* 0x0000000001527983 */ /* 0x000ee20000300a00 */
[----:B------:R-:W-:-:S03]  /*7250*/  IMAD.MOV.U32 R117, RZ, RZ, R68 ;  /* 0x000000ffff757224 */ /* 0x000fc600078e0044 */
[----:B------:R-:W4:Y:S01]  /*7260*/  LDL.LU.64 R222, [R1+0x10] ;  /* 0x0000100001de7983 */ /* 0x000f220000300a00 */
[----:B--2---:R-:W-:Y:S02]  /*7270*/  IADD3 R242, R216, -0x2, RZ ;  /* 0xfffffffed8f27810 */ /* 0x004fe40007ffe0ff */
[----:B---3--:R-:W-:Y:S02]  /*7280*/  MOV R5, R83 ;  /* 0x0000005300057202 */ /* 0x008fe40000000f00 */
[----:B----4-:R-:W-:-:S05]  /*7290*/  MOV R4, R222 ;  /* 0x000000de00047202 */ /* 0x010fca0000000f00 */
[----:B------:R1:W-:Y:S02]  /*72a0*/  STL.64 [R1+0x28], R4 ;  /* 0x0000280401007387 */ /* 0x0003e40000100a00 */
.L_x_33:
        /* <DEDUP_REMOVED lines=78> */
[C---:B-1----:R-:W-:Y:S07]  /*7790*/  HMMA.16816.F32 R88, R108.reuse, R96, RZ ;  /* 0x000000606c58723c */ /* 0x042fee00000018ff */
[----:B------:R-:W-:Y:S01]  /*77a0*/  IADD3 R96, P0, R102, UR7, RZ ;  /* 0x0000000766607c10 */ /* 0x000fe2000ff1e0ff */
[-C--:B--2---:R-:W-:Y:S04]  /*77b0*/  HMMA.16816.F32 R92, R108, R98.reuse, RZ ;  /* 0x000000626c5c723c */ /* 0x084fe800000018ff */
[----:B------:R-:W-:Y:S02]  /*77c0*/  IADD3.X R97, R103, UR5, RZ, P0, !PT ;  /* 0x0000000567617c10 */ /* 0x000fe400087fe4ff */
[----:B------:R-:W-:Y:S03]  /*77d0*/  IADD3 R100, P1, R96, UR7, RZ ;  /* 0x0000000760647c10 */ /* 0x000fe6000ff3e0ff */
[----:B------:R1:W-:Y:S03]  /*77e0*/  LDGSTS.E.BYPASS.LTC128B.128 [R241+0x2100], [R96.64], !P2 ;  /* 0x0210000060f17fae */ /* 0x0003e6000d101d48 */
[----:B------:R-:W-:Y:S02]  /*77f0*/  IADD3.X R101, R97, UR5, RZ, P1, !PT ;  /* 0x0000000561657c10 */ /* 0x000fe40008ffe4ff */
[----:B---3--:R-:W-:Y:S03]  /*7800*/  IADD3 R102, P0, R100, UR7, RZ ;  /* 0x0000000764667c10 */ /* 0x008fe6000ff1e0ff */
[----:B------:R2:W-:Y:S01]  /*7810*/  LDGSTS.E.BYPASS.LTC128B.128 [R241+0x2900], [R100.64], !P2 ;  /* 0x0290000064f17fae */ /* 0x0005e2000d101d48 */
[----:B------:R-:W-:Y:S02]  /*7820*/  IADD3.X R103, R101, UR5, RZ, P0, !PT ;  /* 0x0000000565677c10 */ /* 0x000fe400087fe4ff */
[C---:B------:R-:W-:Y:S02]  /*7830*/  ISETP.GT.AND P0, PT, R242.reuse, RZ, PT ;  /* 0x000000fff200720c */ /* 0x040fe40003f04270 */
[----:B------:R-:W-:Y:S03]  /*7840*/  IADD3 R242, R242, -0x1, RZ ;  /* 0xfffffffff2f27810 */ /* 0x000fe60007ffe0ff */
[----:B------:R2:W-:Y:S08]  /*7850*/  LDGSTS.E.BYPASS.LTC128B.128 [R241+0x3100], [R102.64], !P2 ;  /* 0x0310000066f17fae */ /* 0x0005f0000d101d48 */
[----:B------:R-:W0:Y:S01]  /*7860*/  LDGDEPBAR ;  /* 0x00000000000079af */ /* 0x000e220000000000 */
[C---:B-1----:R-:W-:Y:S08]  /*7870*/  HMMA.16816.F32 R96, R112.reuse, R98, RZ ;  /* 0x000000627060723c */ /* 0x042ff000000018ff */
[-C--:B--2---:R-:W-:Y:S08]  /*7880*/  HMMA.16816.F32 R100, R112, R184.reuse, RZ ;  /* 0x000000b87064723c */ /* 0x084ff000000018ff */
        /* <DEDUP_REMOVED lines=53> */
[C---:B------:R-:W-:Y:S01]  /*7be0*/  HMMA.16816.F32 R48, R184.reuse, R190, R48 ;  /* 0x000000beb830723c */ /* 0x040fe20000001830 */
[----:B------:R-:W3:Y:S07]  /*7bf0*/  LDSM.16.M88.4 R188, [R232+0x9100] ;  /* 0x00910000e8bc783b */ /* 0x000eee0000000200 */
[-C--:B------:R-:W-:Y:S08]  /*7c00*/  HMMA.16816.F32 R52, R184, R196.reuse, R52 ;  /* 0x000000c4b834723c */ /* 0x080ff00000001834 */
[C---:B------:R-:W-:Y:S08]  /*7c10*/  HMMA.16816.F32 R56, R200.reuse, R196, R56 ;  /* 0x000000c4c838723c */ /* 0x040ff00000001838 */
[-C--:B------:R-:W-:Y:S08]  /*7c20*/  HMMA.16816.F32 R60, R200, R198.reuse, R60 ;  /* 0x000000c6c83c723c */ /* 0x080ff0000000183c */
[C---:B------:R-:W-:Y:S08]  /*7c30*/  HMMA.16816.F32 R64, R184.reuse, R198, R64 ;  /* 0x000000c6b840723c */ /* 0x040ff00000001840 */
        /* <DEDUP_REMOVED lines=11> */
[----:B------:R-:W-:Y:S08]  /*7cf0*/  HMMA.16816.F32 R112, R184, R214, R112 ;  /* 0x000000d6b870723c */ /* 0x000ff00000001870 */
[-C--:B--2---:R-:W-:Y:S08]  /*7d00*/  HMMA.16816.F32 R4, R204, R216.reuse, R4 ;  /* 0x000000d8cc04723c */ /* 0x084ff00000001804 */
        /* <DEDUP_REMOVED lines=72> */
[----:B------:R-:W1:Y:S01]  /*8190*/  MUFU.TANH R34, R34 ;  /* 0x0000002200227308 */ /* 0x000e620000002400 */
        /* <DEDUP_REMOVED lines=9> */
[----:B------:R-:W-:Y:S01]  /*8230*/  MUFU.TANH R28, R28 ;  /* 0x0000001c001c7308 */ /* 0x000fe20000002400 */
[C---:B------:R-:W-:Y:S01]  /*8240*/  HMMA.16816.F32 R64, R204.reuse, R6, R64 ;  /* 0x00000006cc40723c */ /* 0x040fe20000001840 */
[----:B------:R-:W1:Y:S03]  /*8250*/  LDSM.16.M88.4 R4, [R228+0x2800] ;  /* 0x00280000e404783b */ /* 0x000e660000000200 */
[----:B------:R-:W-:Y:S02]  /*8260*/  FMUL.FTZ R54, R54, c[0x0][0x320] ;  /* 0x0000c80036367a20 */ /* 0x000fe40000410000 */
[----:B------:R-:W-:Y:S02]  /*8270*/  FMUL.FTZ R52, R52, c[0x0][0x320] ;  /* 0x0000c80034347a20 */ /* 0x000fe40000410000 */
[----:B------:R-:W-:Y:S01]  /*8280*/  FMUL.FTZ R55, R55, c[0x0][0x320] ;  /* 0x0000c80037377a20 */ /* 0x000fe20000410000 */
[----:B------:R-:W1:Y:S01]  /*8290*/  MUFU.TANH R32, R32 ;  /* 0x0000002000207308 */ /* 0x000e620000002400 */
        /* <DEDUP_REMOVED lines=27> */
[-C--:B------:R-:W-:Y:S01]  /*8450*/  HMMA.16816.F32 R92, R188, R6.reuse, R92 ;  /* 0x00000006bc5c723c */ /* 0x080fe2000000185c */
[----:B------:R-:W-:Y:S03]  /*8460*/  MUFU.TANH R198, R38 ;  /* 0x0000002600c67308 */ /* 0x000fe60000002400 */
[----:B------:R-:W-:Y:S02]  /*8470*/  FMUL.FTZ R40, R40, c[0x0][0x320] ;  /* 0x0000c80028287a20 */ /* 0x000fe40000410000 */
[----:B------:R-:W-:Y:S02]  /*8480*/  FMUL.FTZ R81, R81, c[0x0][0x320] ;  /* 0x0000c80051517a20 */ /* 0x000fe40000410000 */
[C---:B------:R-:W-:Y:S03]  /*8490*/  HMMA.16816.F32 R96, R204.reuse, R6, R96 ;  /* 0x00000006cc60723c */ /* 0x040fe60000001860 */
[----:B------:R-:W-:Y:S01]  /*84a0*/  MUFU.TANH R194, R26 ;  /* 0x0000001a00c27308 */ /* 0x000fe20000002400 */
[----:B------:R-:W-:Y:S02]  /*84b0*/  FMUL.FTZ R82, R82, c[0x0][0x320] ;  /* 0x0000c80052527a20 */ /* 0x000fe40000410000 */
[----:B------:R-:W-:Y:S01]  /*84c0*/  FMUL.FTZ R83, R83, c[0x0][0x320] ;  /* 0x0000c80053537a20 */ /* 0x000fe20000410000 */
[----:B-1----:R-:W-:Y:S01]  /*84d0*/  FMNMX.FTZ R70, R184, R0, !PT ;  /* 0x00000000b8467209 */ /* 0x002fe20007810000 */
[----:B------:R-:W-:Y:S01]  /*84e0*/  FMUL.FTZ R84, R84, c[0x0][0x320] ;  /* 0x0000c80054547a20 */ /* 0x000fe20000410000 */
[----:B------:R-:W-:Y:S01]  /*84f0*/  FMNMX.FTZ R0, R186, R2, !PT ;  /* 0x00000002ba007209 */ /* 0x000fe20007810000 */
[-C--:B--2---:R-:W-:Y:S03]  /*8500*/  HMMA.16816.F32 R100, R204, R8.reuse, R100 ;  /* 0x00000008cc64723c */ /* 0x084fe60000001864 */
[----:B------:R-:W1:Y:S01]  /*8510*/  MUFU.TANH R26, R36 ;  /* 0x00000024001a7308 */ /* 0x000e620000002400 */
[----:B---3--:R-:W-:Y:S01]  /*8520*/  FMNMX.FTZ R2, R192, R4, !PT ;  /* 0x00000004c0027209 */ /* 0x008fe20007810000 */
[----:B------:R-:W-:Y:S01]  /*8530*/  FMUL.FTZ R80, R80, c[0x0][0x320] ;  /* 0x0000c80050507a20 */ /* 0x000fe20000410000 */
[----:B------:R-:W-:Y:S01]  /*8540*/  FMNMX.FTZ R0, R18, R0, !PT ;  /* 0x0000000012007209 */ /* 0x000fe20007810000 */
[----:B------:R-:W-:Y:S01]  /*8550*/  FMUL.FTZ R94, R94, c[0x0][0x320] ;  /* 0x0000c8005e5e7a20 */ /* 0x000fe20000410000 */
[----:B------:R-:W-:Y:S01]  /*8560*/  FMNMX.FTZ R70, R16, R70, !PT ;  /* 0x0000004610467209 */ /* 0x000fe20007810000 */
[----:B------:R-:W-:Y:S01]  /*8570*/  FMUL.FTZ R95, R95, c[0x0][0x320] ;  /* 0x0000c8005f5f7a20 */ /* 0x000fe20000410000 */
[C---:B------:R-:W-:Y:S03]  /*8580*/  HMMA.16816.F32 R104, R188.reuse, R8, R104 ;  /* 0x00000008bc68723c */ /* 0x040fe60000001868 */
[----:B------:R2:W-:Y:S01]  /*8590*/  MUFU.TANH R201, R39 ;  /* 0x0000002700c97308 */ /* 0x0005e20000002400 */
[----:B------:R-:W-:Y:S01]  /*85a0*/  FMNMX.FTZ R2, R12, R2, !PT ;  /* 0x000000020c027209 */ /* 0x000fe20007810000 */
[----:B------:R-:W-:Y:S01]  /*85b0*/  FMUL.FTZ R86, R86, c[0x0][0x320] ;  /* 0x0000c80056567a20 */ /* 0x000fe20000410000 */
[----:B------:R-:W-:Y:S01]  /*85c0*/  FMNMX.FTZ R0, R19, R0, !PT ;  /* 0x0000000013007209 */ /* 0x000fe20007810000 */
[----:B------:R-:W-:Y:S01]  /*85d0*/  FMUL.FTZ R87, R87, c[0x0][0x320] ;  /* 0x0000c80057577a20 */ /* 0x000fe20000410000 */
[----:B------:R-:W-:Y:S01]  /*85e0*/  FMNMX.FTZ R2, R13, R2, !PT ;  /* 0x000000020d027209 */ /* 0x000fe20007810000 */
[-C--:B------:R-:W-:Y:S03]  /*85f0*/  HMMA.16816.F32 R108, R188, R10.reuse, R108 ;  /* 0x0000000abc6c723c */ /* 0x080fe6000000186c */
[----:B------:R-:W-:Y:S01]  /*8600*/  FMNMX.FTZ R4, R22, R0, !PT ;  /* 0x0000000016047209 */ /* 0x000fe20007810000 */
[----:B------:R-:W3:Y:S01]  /*8610*/  MUFU.TANH R208, R40 ;  /* 0x0000002800d07308 */ /* 0x000ee20000002400 */
[----:B------:R-:W-:Y:S01]  /*8620*/  FMUL.FTZ R48, R48, c[0x0][0x320] ;  /* 0x0000c80030307a20 */ /* 0x000fe20000410000 */
[----:B------:R-:W-:Y:S01]  /*8630*/  FMNMX.FTZ R70, R17, R70, !PT ;  /* 0x0000004611467209 */ /* 0x000fe20007810000 */
[----:B------:R-:W-:Y:S01]  /*8640*/  FMUL.FTZ R85, R85, c[0x0][0x320] ;  /* 0x0000c80055557a20 */ /* 0x000fe20000410000 */
[----:B----4-:R-:W-:Y:S01]  /*8650*/  FMNMX.FTZ R4, R23, R4, !PT ;  /* 0x0000000417047209 */ /* 0x010fe20007810000 */
[----:B------:R-:W-:Y:S04]  /*8660*/  HMMA.16816.F32 R112, R204, R10, R112 ;  /* 0x0000000acc70723c */ /* 0x000fe80000001870 */
[----:B------:R-:W-:Y:S01]  /*8670*/  FMNMX.FTZ R70, R20, R70, !PT ;  /* 0x0000004614467209 */ /* 0x000fe20007810000 */
[----:B------:R-:W-:Y:S01]  /*8680*/  MUFU.TANH R193, R27 ;  /* 0x0000001b00c17308 */ /* 0x000fe20000002400 */
[----:B------:R-:W-:Y:S01]  /*8690*/  FMUL.FTZ R98, R98, c[0x0][0x320] ;  /* 0x0000c80062627a20 */ /* 0x000fe20000410000 */
[----:B------:R-:W-:Y:S01]  /*86a0*/  FMNMX.FTZ R4, R34, R4, !PT ;  /* 0x0000000422047209 */ /* 0x000fe20007810000 */
[----:B------:R-:W-:Y:S01]  /*86b0*/  FMUL.FTZ R96, R96, c[0x0][0x320] ;  /* 0x0000c80060607a20 */ /* 0x000fe20000410000 */
[----:B--2---:R-:W2:Y:S03]  /*86c0*/  LDL.64 R38, [R1+0x38] ;  /* 0x0000380001267983 */ /* 0x004ea60000100a00 */
[----:B------:R-:W-:Y:S01]  /*86d0*/  FMNMX.FTZ R70, R21, R70, !PT ;  /* 0x0000004615467209 */ /* 0x000fe20007810000 */
[----:B------:R-:W-:Y:S01]  /*86e0*/  FMUL.FTZ R99, R99, c[0x0][0x320] ;  /* 0x0000c80063637a20 */ /* 0x000fe20000410000 */
[----:B------:R-:W-:Y:S01]  /*86f0*/  FMNMX.FTZ R0, R24, R2, !PT ;  /* 0x0000000218007209 */ /* 0x000fe20007810000 */
[----:B------:R4:W4:Y:S01]  /*8700*/  MUFU.TANH R27, R37 ;  /* 0x00000025001b7308 */ /* 0x0009220000002400 */
        /* <DEDUP_REMOVED lines=9> */
[----:B------:R-:W4:Y:S01]  /*87a0*/  MUFU.TANH R50, R50 ;  /* 0x0000003200327308 */ /* 0x000f220000002400 */
[----:B------:R-:W-:Y:S01]  /*87b0*/  FMUL.FTZ R89, R89, c[0x0][0x320] ;  /* 0x0000c80059597a20 */ /* 0x000fe20000410000 */
[----:B-1----:R-:W-:Y:S01]  /*87c0*/  FMNMX.FTZ R70, R26, R70, !PT ;  /* 0x000000461a467209 */ /* 0x002fe20007810000 */
[----:B------:R-:W-:Y:S01]  /*87d0*/  FMUL.FTZ R115, R115, c[0x0][0x320] ;  /* 0x0000c80073737a20 */ /* 0x000fe20000410000 */
[----:B------:R-:W-:Y:S01]  /*87e0*/  FMNMX.FTZ R4, R35, R4, !PT ;  /* 0x0000000423047209 */ /* 0x000fe20007810000 */
[----:B------:R-:W-:Y:S01]  /*87f0*/  FMUL.FTZ R92, R92, c[0x0][0x320] ;  /* 0x0000c8005c5c7a20 */ /* 0x000fe20000410000 */
[----:B------:R-:W-:Y:S01]  /*8800*/  FMNMX.FTZ R0, R29, R0, !PT ;  /* 0x000000001d007209 */ /* 0x000fe20007810000 */
[----:B------:R-:W-:Y:S01]  /*8810*/  FMUL.FTZ R93, R93, c[0x0][0x320] ;  /* 0x0000c8005d5d7a20 */ /* 0x000fe20000410000 */
[----:B------:R-:W-:Y:S01]  /*8820*/  FMNMX.FTZ R4, R198, R4, !PT ;  /* 0x00000004c6047209 */ /* 0x000fe20007810000 */
[----:B------:R-:W-:Y:S01]  /*8830*/  FMUL.FTZ R105, R105, c[0x0][0x320] ;  /* 0x0000c80069697a20 */ /* 0x000fe20000410000 */
[----:B------:R-:W1:Y:S01]  /*8840*/  MUFU.TANH R48, R48 ;  /* 0x0000003000307308 */ /* 0x000e620000002400 */
[----:B------:R-:W-:Y:S01]  /*8850*/  FMUL.FTZ R90, R90, c[0x0][0x320] ;  /* 0x0000c8005a5a7a20 */ /* 0x000fe20000410000 */
[----:B---3--:R-:W-:Y:S01]  /*8860*/  FMNMX.FTZ R2, R208, R0, !PT ;  /* 0x00000000d0027209 */ /* 0x008fe20007810000 */
[----:B------:R-:W-:Y:S01]  /*8870*/  FMUL.FTZ R91, R91, c[0x0][0x320] ;  /* 0x0000c8005b5b7a20 */ /* 0x000fe20000410000 */
[----:B----4-:R-:W-:Y:S01]  /*8880*/  MOV R37, c[0x0][0x1e0] ;  /* 0x0000780000257a02 */ /* 0x010fe20000000f00 */
[----:B------:R-:W-:Y:S01]  /*8890*/  FMUL.FTZ R106, R106, c[0x0][0x320] ;  /* 0x0000c8006a6a7a20 */ /* 0x000fe20000410000 */
[----:B------:R-:W-:Y:S01]  /*88a0*/  FMNMX.FTZ R0, R201, R4, !PT ;  /* 0x00000004c9007209 */ /* 0x000fe20007810000 */
[----:B------:R-:W-:Y:S01]  /*88b0*/  FMUL.FTZ R107, R107, c[0x0][0x320] ;  /* 0x0000c8006b6b7a20 */ /* 0x000fe20000410000 */
[----:B------:R-:W-:Y:S01]  /*88c0*/  FMNMX.FTZ R4, R196, R118, !PT ;  /* 0x00000076c4047209 */ /* 0x000fe20007810000 */
[----:B------:R-:W-:Y:S01]  /*88d0*/  FMUL.FTZ R72, R72, c[0x0][0x320] ;  /* 0x0000c80048487a20 */ /* 0x000fe20000410000 */
[----:B------:R-:W3:Y:S01]  /*88e0*/  MUFU.TANH R51, R51 ;  /* 0x0000003300337308 */ /* 0x000ee20000002400 */
[----:B------:R-:W-:Y:S01]  /*88f0*/  FMNMX.FTZ R70, R27, R70, !PT ;  /* 0x000000461b467209 */ /* 0x000fe20007810000 */
[----:B------:R-:W-:Y:S01]  /*8900*/  FMUL.FTZ R73, R73, c[0x0][0x320] ;  /* 0x0000c80049497a20 */ /* 0x000fe20000410000 */
[----:B------:R-:W-:Y:S01]  /*8910*/  FMNMX.FTZ R4, R195, R4, !PT ;  /* 0x00000004c3047209 */ /* 0x000fe20007810000 */
[----:B------:R-:W-:Y:S01]  /*8920*/  FMUL.FTZ R101, R101, c[0x0][0x320] ;  /* 0x0000c80065657a20 */ /* 0x000fe20000410000 */
[----:B------:R-:W-:Y:S01]  /*8930*/  FMNMX.FTZ R0, R50, R0, !PT ;  /* 0x0000000032007209 */ /* 0x000fe20007810000 */
[----:B------:R-:W-:Y:S02]  /*8940*/  FMUL.FTZ R102, R102, c[0x0][0x320] ;  /* 0x0000c80066667a20 */ /* 0x000fe40000410000 */
[----:B------:R-:W-:Y:S02]  /*8950*/  FMUL.FTZ R103, R103, c[0x0][0x320] ;  /* 0x0000c80067677a20 */ /* 0x000fe40000410000 */
[----:B------:R-:W4:Y:S01]  /*8960*/  MUFU.TANH R49, R49 ;  /* 0x0000003100317308 */ /* 0x000f220000002400 */
[----:B------:R-:W-:Y:S02]  /*8970*/  FMUL.FTZ R58, R58, c[0x0][0x320] ;  /* 0x0000c8003a3a7a20 */ /* 0x000fe40000410000 */
[----:B------:R-:W-:Y:S01]  /*8980*/  FMUL.FTZ R108, R108, c[0x0][0x320] ;  /* 0x0000c8006c6c7a20 */ /* 0x000fe20000410000 */
[----:B-1----:R-:W-:Y:S01]  /*8990*/  FMNMX.FTZ R70, R48, R70, !PT ;  /* 0x0000004630467209 */ /* 0x002fe20007810000 */
[----:B------:R-:W-:Y:S02]  /*89a0*/  FMUL.FTZ R78, R78, c[0x0][0x320] ;  /* 0x0000c8004e4e7a20 */ /* 0x000fe40000410000 */
[----:B------:R-:W-:Y:S02]  /*89b0*/  FMUL.FTZ R43, R43, c[0x0][0x320] ;  /* 0x0000c8002b2b7a20 */ /* 0x000fe40000410000 */
[----:B------:R-:W-:Y:S01]  /*89c0*/  FMUL.FTZ R64, R64, c[0x0][0x320] ;  /* 0x0000c80040407a20 */ /* 0x000fe20000410000 */
[----:B------:R-:W1:Y:S01]  /*89d0*/  MUFU.TANH R249, R54 ;  /* 0x0000003600f97308 */ /* 0x000e620000002400 */
[----:B------:R-:W-:Y:S02]  /*89e0*/  FMUL.FTZ R41, R41, c[0x0][0x320] ;  /* 0x0000c80029297a20 */ /* 0x000fe40000410000 */
[----:B------:R-:W-:Y:S01]  /*89f0*/  FMUL.FTZ R67, R67, c[0x0][0x320] ;  /* 0x0000c80043437a20 */ /* 0x000fe20000410000 */
[----:B---3--:R-:W-:Y:S01]  /*8a00*/  FMNMX.FTZ R0, R51, R0, !PT ;  /* 0x0000000033007209 */ /* 0x008fe20007810000 */
[----:B------:R-:W-:Y:S02]  /*8a10*/  FMUL.FTZ R65, R65, c[0x0][0x320] ;  /* 0x0000c80041417a20 */ /* 0x000fe40000410000 */
[----:B------:R-:W-:Y:S02]  /*8a20*/  FMUL.FTZ R59, R59, c[0x0][0x320] ;  /* 0x0000c8003b3b7a20 */ /* 0x000fe40000410000 */
[----:B------:R-:W-:Y:S01]  /*8a30*/  FMUL.FTZ R68, R68, c[0x0][0x320] ;  /* 0x0000c80044447a20 */ /* 0x000fe20000410000 */
[----:B------:R-:W3:Y:S01]  /*8a40*/  MUFU.TANH R215, R52 ;  /* 0x0000003400d77308 */ /* 0x000ee20000002400 */
[----:B------:R-:W-:Y:S02]  /*8a50*/  FMUL.FTZ R46, R46, c[0x0][0x320] ;  /* 0x0000c8002e2e7a20 */ /* 0x000fe40000410000 */
[----:B------:R-:W-:Y:S01]  /*8a60*/  FMUL.FTZ R56, R56, c[0x0][0x320] ;  /* 0x0000c80038387a20 */ /* 0x000fe20000410000 */
[----:B----4-:R-:W-:Y:S01]  /*8a70*/  FMNMX.FTZ R70, R49, R70, !PT ;  /* 0x0000004631467209 */ /* 0x010fe20007810000 */
[----:B------:R-:W-:Y:S02]  /*8a80*/  FMUL.FTZ R71, R71, c[0x0][0x320] ;  /* 0x0000c80047477a20 */ /* 0x000fe40000410000 */
[----:B------:R-:W-:Y:S02]  /*8a90*/  FMUL.FTZ R69, R69, c[0x0][0x320] ;  /* 0x0000c80045457a20 */ /* 0x000fe40000410000 */
[----:B------:R-:W-:Y:S01]  /*8aa0*/  FMUL.FTZ R60, R60, c[0x0][0x320] ;  /* 0x0000c8003c3c7a20 */ /* 0x000fe20000410000 */
[----:B------:R-:W4:Y:S01]  /*8ab0*/  MUFU.TANH R221, R55 ;  /* 0x0000003700dd7308 */ /* 0x000f220000002400 */
[----:B------:R-:W-:Y:S02]  /*8ac0*/  FMUL.FTZ R112, R112, c[0x0][0x320] ;  /* 0x0000c80070707a20 */ /* 0x000fe40000410000 */
[----:B------:R-:W-:Y:S01]  /*8ad0*/  FMUL.FTZ R113, R113, c[0x0][0x320] ;  /* 0x0000c80071717a20 */ /* 0x000fe20000410000 */
[----:B-1----:R-:W-:Y:S01]  /*8ae0*/  FMNMX.FTZ R0, R249, R0, !PT ;  /* 0x00000000f9007209 */ /* 0x002fe20007810000 */
[----:B------:R-:W-:Y:S02]  /*8af0*/  FMUL.FTZ R74, R74, c[0x0][0x320] ;  /* 0x0000c8004a4a7a20 */ /* 0x000fe40000410000 */
[----:B------:R-:W-:Y:S03]  /*8b00*/  FMUL.FTZ R109, R109, c[0x0][0x320] ;  /* 0x0000c8006d6d7a20 */ /* 0x000fe60000410000 */
[----:B------:R1:W1:Y:S01]  /*8b10*/  MUFU.TANH R218, R53 ;  /* 0x0000003500da7308 */ /* 0x0002620000002400 */
[----:B---3--:R-:W-:Y:S09]  /*8b20*/  FMNMX.FTZ R70, R215, R70, !PT ;  /* 0x00000046d7467209 */ /* 0x008ff20007810000 */
[----:B------:R-:W3:Y:S01]  /*8b30*/  MUFU.TANH R223, R66 ;  /* 0x0000004200df7308 */ /* 0x000ee20000002400 */
[----:B----4-:R-:W-:Y:S09]  /*8b40*/  FMNMX.FTZ R0, R221, R0, !PT ;  /* 0x00000000dd007209 */ /* 0x010ff20007810000 */
[----:B------:R-:W4:Y:S01]  /*8b50*/  MUFU.TANH R212, R64 ;  /* 0x0000004000d47308 */ /* 0x000f220000002400 */
[----:B-1----:R-:W2:Y:S01]  /*8b60*/  LDL.64 R52, [R1+0x30] ;  /* 0x0000300001347983 */ /* 0x002ea20000100a00 */
[----:B------:R-:W-:Y:S08]  /*8b70*/  FMNMX.FTZ R70, R218, R70, !PT ;  /* 0x00000046da467209 */ /* 0x000ff00007810000 */
[----:B------:R-:W1:Y:S01]  /*8b80*/  MUFU.TANH R203, R41 ;  /* 0x0000002900cb7308 */ /* 0x000e620000002400 */
[----:B---3--:R-:W-:Y:S09]  /*8b90*/  FMNMX.FTZ R0, R223, R0, !PT ;  /* 0x00000000df007209 */ /* 0x008ff20007810000 */
[----:B------:R-:W-:Y:S01]  /*8ba0*/  MUFU.TANH R216, R43 ;  /* 0x0000002b00d87308 */ /* 0x000fe20000002400 */
[----:B----4-:R-:W-:Y:S09]  /*8bb0*/  FMNMX.FTZ R70, R212, R70, !PT ;  /* 0x00000046d4467209 */ /* 0x010ff20007810000 */
[----:B------:R-:W3:Y:S01]  /*8bc0*/  MUFU.TANH R43, R67 ;  /* 0x00000043002b7308 */ /* 0x000ee20000002400 */
[----:B-1----:R-:W-:Y:S09]  /*8bd0*/  FMNMX.FTZ R2, R203, R2, !PT ;  /* 0x00000002cb027209 */ /* 0x002ff20007810000 */
[----:B------:R-:W1:Y:S10]  /*8be0*/  MUFU.TANH R211, R65 ;  /* 0x0000004100d37308 */ /* 0x000e740000002400 */
[----:B------:R-:W4:Y:S01]  /*8bf0*/  MUFU.TANH R209, R44 ;  /* 0x0000002c00d17308 */ /* 0x000f220000002400 */
[----:B---3--:R-:W-:Y:S04]  /*8c00*/  FMNMX.FTZ R0, R43, R0, !PT ;  /* 0x000000002b007209 */ /* 0x008fe80007810000 */
[----:B------:R-:W-:Y:S05]  /*8c10*/  FMNMX.FTZ R0, R240, R0, !PT ;  /* 0x00000000f0007209 */ /* 0x000fea0007810000 */
[----:B------:R-:W-:Y:S01]  /*8c20*/  MUFU.TANH R248, R59 ;  /* 0x0000003b00f87308 */ /* 0x000fe20000002400 */
[----:B-1----:R-:W-:Y:S09]  /*8c30*/  FMNMX.FTZ R70, R211, R70, !PT ;  /* 0x00000046d3467209 */ /* 0x002ff20007810000 */
[----:B------:R-:W1:Y:S01]  /*8c40*/  MUFU.TANH R59, R68 ;  /* 0x00000044003b7308 */ /* 0x000e620000002400 */
[----:B----4-:R-:W-:Y:S09]  /*8c50*/  FMNMX.FTZ R2, R209, R2, !PT ;  /* 0x00000002d1027209 */ /* 0x010ff20007810000 */
[----:B------:R-:W3:Y:S10]  /*8c60*/  MUFU.TANH R210, R45 ;  /* 0x0000002d00d27308 */ /* 0x000ef40000002400 */
[----:B------:R-:W4:Y:S01]  /*8c70*/  MUFU.TANH R250, R71 ;  /* 0x0000004700fa7308 */ /* 0x000f220000002400 */
[----:B-1----:R-:W-:Y:S09]  /*8c80*/  FMNMX.FTZ R70, R59, R70, !PT ;  /* 0x000000463b467209 */ /* 0x002ff20007810000 */
[----:B------:R-:W-:Y:S01]  /*8c90*/  MUFU.TANH R214, R46 ;  /* 0x0000002e00d67308 */ /* 0x000fe20000002400 */
[----:B---3--:R-:W-:Y:S09]  /*8ca0*/  FMNMX.FTZ R2, R210, R2, !PT ;  /* 0x00000002d2027209 */ /* 0x008ff20007810000 */
        /* <DEDUP_REMOVED lines=10> */
[----:B------:R3:W-:Y:S01]  /*8d50*/  MUFU.TANH R236, R84 ;  /* 0x0000005400ec7308 */ /* 0x0007e20000002400 */
[----:B-1----:R-:W-:Y:S09]  /*8d60*/  FMNMX.FTZ R0, R81, R0, !PT ;  /* 0x0000000051007209 */ /* 0x002ff20007810000 */
[----:B------:R-:W1:Y:S10]  /*8d70*/  MUFU.TANH R14, R14 ;  /* 0x0000000e000e7308 */ /* 0x000e740000002400 */
[----:B------:R-:W4:Y:S01]  /*8d80*/  MUFU.TANH R239, R80 ;  /* 0x0000005000ef7308 */ /* 0x000f220000002400 */
[----:B---3--:R-:W-:Y:S04]  /*8d90*/  MOV R84, R246 ;  /* 0x000000f600547202 */ /* 0x008fe80000000f00 */
[----:B------:R-:W-:Y:S05]  /*8da0*/  FMNMX.FTZ R0, R84, R0, !PT ;  /* 0x0000000054007209 */ /* 0x000fea0007810000 */
[----:B------:R-:W3:Y:S01]  /*8db0*/  MUFU.TANH R237, R86 ;  /* 0x0000005600ed7308 */ /* 0x000ee20000002400 */
[----:B-1----:R-:W-:Y:S09]  /*8dc0*/  FMNMX.FTZ R4, R14, R4, !PT ;  /* 0x000000040e047209 */ /* 0x002ff20007810000 */
[----:B------:R-:W1:Y:S01]  /*8dd0*/  MUFU.TANH R15, R15 ;  /* 0x0000000f000f7308 */ /* 0x000e620000002400 */
[----:B----4-:R-:W-:Y:S04]  /*8de0*/  FMNMX.FTZ R70, R239, R70, !PT ;  /* 0x00000046ef467209 */ /* 0x010fe80007810000 */
[----:B------:R-:W-:Y:S05]  /*8df0*/  FMNMX.FTZ R70, R57, R70, !PT ;  /* 0x0000004639467209 */ /* 0x000fea0007810000 */
[----:B------:R-:W-:Y:S01]  /*8e00*/  MUFU.TANH R217, R47 ;  /* 0x0000002f00d97308 */ /* 0x000fe20000002400 */
[----:B------:R-:W-:Y:S02]  /*8e10*/  FMNMX.FTZ R70, R236, R70, !PT ;  /* 0x00000046ec467209 */ /* 0x000fe40007810000 */
[----:B---3--:R-:W-:Y:S04]  /*8e20*/  MOV R205, R237 ;  /* 0x000000ed00cd7202 */ /* 0x008fe80000000f00 */
[----:B------:R-:W-:Y:S03]  /*8e30*/  FMNMX.FTZ R0, R205, R0, !PT ;  /* 0x00000000cd007209 */ /* 0x000fe60007810000 */
[----:B------:R-:W3:Y:S01]  /*8e40*/  MUFU.TANH R60, R60 ;  /* 0x0000003c003c7308 */ /* 0x000ee20000002400 */
[----:B-1----:R-:W-:Y:S04]  /*8e50*/  FMNMX.FTZ R4, R15, R4, !PT ;  /* 0x000000040f047209 */ /* 0x002fe80007810000 */
[----:B------:R-:W-:Y:S05]  /*8e60*/  FMNMX.FTZ R4, R194, R4, !PT ;  /* 0x00000004c2047209 */ /* 0x000fea0007810000 */
[----:B------:R-:W1:Y:S01]  /*8e70*/  MUFU.TANH R119, R61 ;  /* 0x0000003d00777308 */ /* 0x000e620000002400 */
[----:B------:R-:W-:Y:S09]  /*8e80*/  FMNMX.FTZ R4, R193, R4, !PT ;  /* 0x00000004c1047209 */ /* 0x000ff20007810000 */
[----:B------:R1:W-:Y:S01]  /*8e90*/  MUFU.TANH R47, R63 ;  /* 0x0000003f002f7308 */ /* 0x0003e20000002400 */
[----:B---3--:R-:W-:Y:S09]  /*8ea0*/  FMNMX.FTZ R2, R60, R2, !PT ;  /* 0x000000023c027209 */ /* 0x008ff20007810000 */
[----:B------:R-:W3:Y:S10]  /*8eb0*/  MUFU.TANH R233, R76 ;  /* 0x0000004c00e97308 */ /* 0x000ef40000002400 */
[----:B------:R-:W4:Y:S01]  /*8ec0*/  MUFU.TANH R234, R72 ;  /* 0x0000004800ea7308 */ /* 0x000f220000002400 */
[----:B-1----:R-:W-:Y:S04]  /*8ed0*/  MOV R63, R119 ;  /* 0x00000077003f7202 */ /* 0x002fe80000000f00 */
[----:B------:R-:W-:Y:S05]  /*8ee0*/  FMNMX.FTZ R2, R63, R2, !PT ;  /* 0x000000023f027209 */ /* 0x000fea0007810000 */
[----:B------:R-:W1:Y:S01]  /*8ef0*/  MUFU.TANH R231, R87 ;  /* 0x0000005700e77308 */ /* 0x000e620000002400 */
[----:B---3--:R-:W-:Y:S09]  /*8f00*/  MOV R206, R233 ;  /* 0x000000e900ce7202 */ /* 0x008ff20000000f00 */
[----:B------:R-:W3:Y:S01]  /*8f10*/  MUFU.TANH R220, R85 ;  /* 0x0000005500dc7308 */ /* 0x000ee20000002400 */
[----:B----4-:R-:W-:Y:S04]  /*8f20*/  MOV R207, R234 ;  /* 0x000000ea00cf7202 */ /* 0x010fe80000000f00 */
[----:B------:R-:W-:Y:S05]  /*8f30*/  FMNMX.FTZ R2, R207, R2, !PT ;  /* 0x00000002cf027209 */ /* 0x000fea0007810000 */
[----:B------:R-:W4:Y:S01]  /*8f40*/  MUFU.TANH R247, R73 ;  /* 0x0000004900f77308 */ /* 0x000f220000002400 */
[----:B-1----:R-:W-:Y:S09]  /*8f50*/  FMNMX.FTZ R0, R231, R0, !PT ;  /* 0x00000000e7007209 */ /* 0x002ff20007810000 */
[----:B------:R-:W1:Y:S01]  /*8f60*/  MUFU.TANH R98, R98 ;  /* 0x0000006200627308 */ /* 0x000e620000002400 */
[----:B---3--:R-:W-:Y:S09]  /*8f70*/  FMNMX.FTZ R70, R220, R70, !PT ;  /* 0x00000046dc467209 */ /* 0x008ff20007810000 */
[----:B------:R-:W3:Y:S01]  /*8f80*/  MUFU.TANH R30, R30 ;  /* 0x0000001e001e7308 */ /* 0x000ee20000002400 */
[----:B----4-:R-:W-:Y:S04]  /*8f90*/  MOV R83, R247 ;  /* 0x000000f700537202 */ /* 0x010fe80000000f00 */
[----:B------:R-:W-:Y:S05]  /*8fa0*/  FMNMX.FTZ R2, R83, R2, !PT ;  /* 0x0000000253027209 */ /* 0x000fea0007810000 */
[----:B------:R-:W4:Y:S01]  /*8fb0*/  MUFU.TANH R96, R96 ;  /* 0x0000006000607308 */ /* 0x000f220000002400 */
[----:B------:R-:W-:Y:S02]  /*8fc0*/  FMNMX.FTZ R2, R206, R2, !PT ;  /* 0x00000002ce027209 */ /* 0x000fe40007810000 */
[----:B-1----:R-:W-:Y:S07]  /*8fd0*/  FMNMX.FTZ R0, R98, R0, !PT ;  /* 0x0000000062007209 */ /* 0x002fee0007810000 */
        /* <DEDUP_REMOVED lines=8> */
[----:B------:R1:W3:Y:S01]  /*9060*/  MUFU.TANH R189, R101 ;  /* 0x0000006500bd7308 */ /* 0x0002e20000002400 */
[----:B----4-:R-:W-:Y:S09]  /*9070*/  FMNMX.FTZ R70, R97, R70, !PT ;  /* 0x0000004661467209 */ /* 0x010ff20007810000 */
[----:B------:R-:W4:Y:S10]  /*9080*/  MUFU.TANH R190, R102 ;  /* 0x0000006600be7308 */ /* 0x000f340000002400 */
[----:B------:R-:W2:Y:S01]  /*9090*/  MUFU.TANH R213, R42 ;  /* 0x0000002a00d57308 */ /* 0x000ea20000002400 */
[----:B-1----:R-:W-:Y:S04]  /*90a0*/  MOV R101, R235 ;  /* 0x000000eb00657202 */ /* 0x002fe80000000f00 */
[----:B------:R-:W-:Y:S05]  /*90b0*/  FMNMX.FTZ R70, R101, R70, !PT ;  /* 0x0000004665467209 */ /* 0x000fea0007810000 */
[----:B------:R-:W1:Y:S01]  /*90c0*/  MUFU.TANH R238, R77 ;  /* 0x0000004d00ee7308 */ /* 0x000e620000002400 */
[----:B---3--:R-:W-:Y:S02]  /*90d0*/  FMNMX.FTZ R70, R189, R70, !PT ;  /* 0x00000046bd467209 */ /* 0x008fe40007810000 */
[----:B----4-:R-:W-:Y:S07]  /*90e0*/  FMNMX.FTZ R0, R190, R0, !PT ;  /* 0x00000000be007209 */ /* 0x010fee0007810000 */
[----:B------:R-:W3:Y:S01]  /*90f0*/  MUFU.TANH R103, R103 ;  /* 0x0000006700677308 */ /* 0x000ee20000002400 */
[----:B--2---:R-:W-:Y:S04]  /*9100*/  FMNMX.FTZ R4, R213, R4, !PT ;  /* 0x00000004d5047209 */ /* 0x004fe80007810000 */
[----:B------:R-:W-:Y:S05]  /*9110*/  FMNMX.FTZ R4, R216, R4, !PT ;  /* 0x00000004d8047209 */ /* 0x000fea0007810000 */
[----:B------:R-:W2:Y:S01]  /*9120*/  MUFU.TANH R44, R88 ;  /* 0x00000058002c7308 */ /* 0x000ea20000002400 */
[----:B------:R-:W-:Y:S02]  /*9130*/  FMNMX.FTZ R4, R214, R4, !PT ;  /* 0x00000004d6047209 */ /* 0x000fe40007810000 */
[----:B-1----:R-:W-:Y:S02]  /*9140*/  FMNMX.FTZ R2, R238, R2, !PT ;  /* 0x00000002ee027209 */ /* 0x002fe40007810000 */
[----:B------:R-:W-:Y:S05]  /*9150*/  FMNMX.FTZ R4, R217, R4, !PT ;  /* 0x00000004d9047209 */ /* 0x000fea0007810000 */
[----:B------:R-:W1:Y:S01]  /*9160*/  MUFU.TANH R237, R114 ;  /* 0x0000007200ed7308 */ /* 0x000e620000002400 */
[----:B---3--:R-:W-:Y:S09]  /*9170*/  FMNMX.FTZ R0, R103, R0, !PT ;  /* 0x0000000067007209 */ /* 0x008ff20007810000 */
[----:B------:R-:W-:Y:S01]  /*9180*/  MUFU.TANH R80, R104 ;  /* 0x0000006800507308 */ /* 0x000fe20000002400 */
[----:B--2---:R-:W-:Y:S09]  /*9190*/  FMNMX.FTZ R2, R44, R2, !PT ;  /* 0x000000022c027209 */ /* 0x004ff20007810000 */
[----:B------:R-:W2:Y:S01]  /*91a0*/  MUFU.TANH R104, R112 ;  /* 0x0000007000687308 */ /* 0x000ea20000002400 */
[----:B-1----:R-:W-:Y:S09]  /*91b0*/  FMNMX.FTZ R0, R237, R0, !PT ;  /* 0x00000000ed007209 */ /* 0x002ff20007810000 */
[----:B------:R-:W1:Y:S10]  /*91c0*/  MUFU.TANH R219, R89 ;  /* 0x0000005900db7308 */ /* 0x000e740000002400 */
[----:B------:R-:W3:Y:S01]  /*91d0*/  MUFU.TANH R233, R115 ;  /* 0x0000007300e97308 */ /* 0x000ee20000002400 */
[----:B--2---:R-:W-:Y:S09]  /*91e0*/  FMNMX.FTZ R70, R104, R70, !PT ;  /* 0x0000004668467209 */ /* 0x004ff20007810000 */
[----:B------:R-:W2:Y:S01]  /*91f0*/  MUFU.TANH R252, R58 ;  /* 0x0000003a00fc7308 */ /* 0x000ea20000002400 */
[----:B-1----:R-:W-:Y:S09]  /*9200*/  FMNMX.FTZ R2, R219, R2, !PT ;  /* 0x00000002db027209 */ /* 0x002ff20007810000 */
[----:B------:R-:W1:Y:S01]  /*9210*/  MUFU.TANH R112, R113 ;  /* 0x0000007100707308 */ /* 0x000e620000002400 */
[----:B---3--:R-:W-:Y:S05]  /*9220*/  FMNMX.FTZ R0, R233, R0, !PT ;  /* 0x00000000e9007209 */ /* 0x008fea0007810000 */
[----:B------:R-:W3:Y:S04]  /*9230*/  SHFL.BFLY PT, R69, R0, 0x2, 0x1f ;  /* 0x0c401f0000457f89 */ /* 0x000ee800000e0000 */
[----:B------:R-:W4:Y:S01]  /*9240*/  MUFU.TANH R230, R92 ;  /* 0x0000005c00e67308 */ /* 0x000f220000002400 */
[----:B--2---:R-:W-:Y:S04]  /*9250*/  MOV R82, R252 ;  /* 0x000000fc00527202 */ /* 0x004fe80000000f00 */
[----:B------:R-:W-:Y:S05]  /*9260*/  FMNMX.FTZ R4, R82, R4, !PT ;  /* 0x0000000452047209 */ /* 0x000fea0007810000 */
[----:B------:R-:W2:Y:S01]  /*9270*/  MUFU.TANH R229, R62 ;  /* 0x0000003e00e57308 */ /* 0x000ea20000002400 */
[----:B------:R-:W-:Y:S02]  /*9280*/  FMNMX.FTZ R4, R248, R4, !PT ;  /* 0x00000004f8047209 */ /* 0x000fe40007810000 */
[----:B-1----:R-:W-:Y:S05]  /*9290*/  FMNMX.FTZ R70, R112, R70, !PT ;  /* 0x0000004670467209 */ /* 0x002fea0007810000 */
[----:B------:R-:W1:Y:S02]  /*92a0*/  SHFL.BFLY PT, R5, R70, 0x2, 0x1f ;  /* 0x0c401f0046057f89 */ /* 0x000e6400000e0000 */
[----:B------:R-:W1:Y:S01]  /*92b0*/  MUFU.TANH R62, R93 ;  /* 0x0000005d003e7308 */ /* 0x000e620000002400 */
[----:B---3--:R-:W-:Y:S02]  /*92c0*/  FMNMX.FTZ R69, R0, R69, !PT ;  /* 0x0000004500457209 */ /* 0x008fe40007810000 */
[----:B----4-:R-:W-:Y:S07]  /*92d0*/  FMNMX.FTZ R2, R230, R2, !PT ;  /* 0x00000002e6027209 */ /* 0x010fee0007810000 */
[----:B------:R-:W3:Y:S01]  /*92e0*/  MUFU.TANH R234, R105 ;  /* 0x0000006900ea7308 */ /* 0x000ee20000002400 */
[----:B--2---:R-:W-:Y:S04]  /*92f0*/  FMNMX.FTZ R4, R229, R4, !PT ;  /* 0x00000004e5047209 */ /* 0x004fe80007810000 */
[----:B------:R-:W-:Y:S05]  /*9300*/  FMNMX.FTZ R4, R47, R4, !PT ;  /* 0x000000042f047209 */ /* 0x000fea0007810000 */
[----:B------:R-:W2:Y:S01]  /*9310*/  MUFU.TANH R113, R108 ;  /* 0x0000006c00717308 */ /* 0x000ea20000002400 */
[----:B-1----:R-:W-:Y:S02]  /*9320*/  FMNMX.FTZ R70, R70, R5, !PT ;  /* 0x0000000546467209 */ /* 0x002fe40007810000 */
[----:B------:R-:W-:Y:S01]  /*9330*/  FMNMX.FTZ R2, R62, R2, !PT ;  /* 0x000000023e027209 */ /* 0x000fe20007810000 */
[----:B------:R-:W1:Y:S03]  /*9340*/  SHFL.BFLY PT, R5, R69, 0x1, 0x1f ;  /* 0x0c201f0045057f89 */ /* 0x000e6600000e0000 */
[----:B------:R-:W-:Y:S03]  /*9350*/  FMNMX.FTZ R2, R80, R2, !PT ;  /* 0x0000000250027209 */ /* 0x000fe60007810000 */
[----:B------:R-:W4:Y:S01]  /*9360*/  MUFU.TANH R58, R74 ;  /* 0x0000004a003a7308 */ /* 0x000f220000002400 */
[----:B---3--:R-:W-:Y:S01]  /*9370*/  FMNMX.FTZ R2, R234, R2, !PT ;  /* 0x00000002ea027209 */ /* 0x008fe20007810000 */
[----:B------:R-:W3:Y:S08]  /*9380*/  SHFL.BFLY PT, R6, R70, 0x1, 0x1f ;  /* 0x0c201f0046067f89 */ /* 0x000ef000000e0000 */
[----:B------:R-:W3:Y:S01]  /*9390*/  MUFU.TANH R41, R109 ;  /* 0x0000006d00297308 */ /* 0x000ee20000002400 */
[----:B--2---:R-:W-:Y:S09]  /*93a0*/  FMNMX.FTZ R2, R113, R2, !PT ;  /* 0x0000000271027209 */ /* 0x004ff20007810000 */
[----:B------:R-:W2:Y:S01]  /*93b0*/  MUFU.TANH R232, R75 ;  /* 0x0000004b00e87308 */ /* 0x000ea20000002400 */
[----:B-1----:R-:W-:Y:S02]  /*93c0*/  FMNMX.FTZ R69, R69, R5, !PT ;  /* 0x0000000545457209 */ /* 0x002fe40007810000 */
[----:B----4-:R-:W-:Y:S03]  /*93d0*/  FMNMX.FTZ R4, R58, R4, !PT ;  /* 0x000000043a047209 */ /* 0x010fe60007810000 */
[----:B------:R-:W-:Y:S01]  /*93e0*/  FMUL.FTZ R102, R69, c[0x0][0x2d0] ;  /* 0x0000b40045667a20 */ /* 0x000fe20000410000 */
[----:B---3--:R-:W-:Y:S03]  /*93f0*/  FMNMX.FTZ R70, R70, R6, !PT ;  /* 0x0000000646467209 */ /* 0x008fe60007810000 */
[----:B------:R-:W1:Y:S01]  /*9400*/  MUFU.TANH R243, R78 ;  /* 0x0000004e00f37308 */ /* 0x000e620000002400 */
[--C-:B------:R-:W-:Y:S02]  /*9410*/  FFMA.FTZ R7, R23, c[0x0][0x2d0], -R102.reuse ;  /* 0x0000b40017077a23 */ /* 0x100fe40000010866 */
[----:B------:R-:W-:Y:S01]  /*9420*/  FFMA.FTZ R9, R35, c[0x0][0x2d0], -R102 ;  /* 0x0000b40023097a23 */ /* 0x000fe20000010866 */
[----:B------:R-:W-:Y:S01]  /*9430*/  FMNMX.FTZ R2, R41, R2, !PT ;  /* 0x0000000229027209 */ /* 0x000fe20007810000 */
[----:B------:R-:W-:Y:S04]  /*9440*/  FMUL.FTZ R105, R70, c[0x0][0x2d0] ;  /* 0x0000b40046697a20 */ /* 0x000fe80000410000 */
[--C-:B------:R-:W-:Y:S01]  /*9450*/  FFMA.FTZ R5, R21, c[0x0][0x2d0], -R105.reuse ;  /* 0x0000b40015057a23 */ /* 0x100fe20000010869 */
[----:B------:R-:W3:Y:S01]  /*9460*/  MUFU.TANH R244, R79 ;  /* 0x0000004f00f47308 */ /* 0x000ee20000002400 */
[--C-:B------:R-:W-:Y:S01]  /*9470*/  FFMA.FTZ R6, R20, c[0x0][0x2d0], -R105.reuse ;  /* 0x0000b40014067a23 */ /* 0x100fe20000010869 */
[----:B------:R-:W4:Y:S01]  /*9480*/  SHFL.BFLY PT, R68, R2, 0x2, 0x1f ;  /* 0x0c401f0002447f89 */ /* 0x000f2200000e0000 */
[--C-:B------:R-:W-:Y:S01]  /*9490*/  FFMA.FTZ R101, R101, c[0x0][0x2d0], -R105.reuse ;  /* 0x0000b40065657a23 */ /* 0x100fe20000010869 */
[----:B--2---:R-:W-:Y:S01]  /*94a0*/  FMNMX.FTZ R4, R232, R4, !PT ;  /* 0x00000004e8047209 */ /* 0x004fe20007810000 */
[----:B------:R-:W-:Y:S01]  /*94b0*/  FMUL.FTZ R75, R110, c[0x0][0x320] ;  /* 0x0000c8006e4b7a20 */ /* 0x000fe20000410000 */
[----:B------:R-:W-:Y:S01]  /*94c0*/  MOV R110, R44 ;  /* 0x0000002c006e7202 */ /* 0x000fe20000000f00 */
[--C-:B------:R-:W-:Y:S03]  /*94d0*/  FFMA.FTZ R104, R104, c[0x0][0x2d0], -R105.reuse ;  /* 0x0000b40068687a23 */ /* 0x100fe60000010869 */
[----:B------:R-:W2:Y:S01]  /*94e0*/  MUFU.TANH R61, R90 ;  /* 0x0000005a003d7308 */ /* 0x000ea20000002400 */
[----:B-1----:R-:W-:Y:S04]  /*94f0*/  MOV R114, R243 ;  /* 0x000000f300727202 */ /* 0x002fe80000000f00 */
[----:B------:R-:W-:Y:S05]  /*9500*/  FMNMX.FTZ R0, R114, R4, !PT ;  /* 0x0000000472007209 */ /* 0x000fea0007810000 */
[----:B------:R-:W1:Y:S01]  /*9510*/  MUFU.TANH R245, R91 ;  /* 0x0000005b00f57308 */ /* 0x000e620000002400 */
[----:B---3--:R-:W-:Y:S02]  /*9520*/  MOV R115, R244 ;  /* 0x000000f400737202 */ /* 0x008fe40000000f00 */
[----:B----4-:R-:W-:Y:S02]  /*9530*/  FMNMX.FTZ R68, R2, R68, !PT ;  /* 0x0000004402447209 */ /* 0x010fe40007810000 */
[----:B------:R-:W-:Y:S05]  /*9540*/  FMNMX.FTZ R0, R115, R0, !PT ;  /* 0x0000000073007209 */ /* 0x000fea0007810000 */
[----:B------:R-:W3:Y:S01]  /*9550*/  MUFU.TANH R100, R94 ;  /* 0x0000005e00647308 */ /* 0x000ee20000002400 */
[----:B--2---:R-:W-:Y:S01]  /*9560*/  FMNMX.FTZ R4, R61, R0, !PT ;  /* 0x000000003d047209 */ /* 0x004fe20007810000 */
[----:B------:R-:W-:Y:S01]  /*9570*/  FMUL.FTZ R0, R111, c[0x0][0x320] ;  /* 0x0000c8006f007a20 */ /* 0x000fe20000410000 */
[----:B------:R-:W-:Y:S07]  /*9580*/  MOV R111, R81 ;  /* 0x00000051006f7202 */ /* 0x000fee0000000f00 */
[----:B------:R-:W2:Y:S01]  /*9590*/  MUFU.TANH R188, R95 ;  /* 0x0000005f00bc7308 */ /* 0x000ea20000002400 */
[----:B-1----:R-:W-:Y:S04]  /*95a0*/  MOV R109, R245 ;  /* 0x000000f5006d7202 */ /* 0x002fe80000000f00 */
[----:B------:R-:W-:Y:S05]  /*95b0*/  FMNMX.FTZ R2, R109, R4, !PT ;  /* 0x000000046d027209 */ /* 0x000fea0007810000 */
[----:B------:R1:W4:Y:S01]  /*95c0*/  MUFU.TANH R235, R106 ;  /* 0x0000006a00eb7308 */ /* 0x0003220000002400 */
[----:B------:R-:W4:Y:S01]  /*95d0*/  SHFL.BFLY PT, R4, R68, 0x1, 0x1f ;  /* 0x0c201f0044047f89 */ /* 0x000f2200000e0000 */
[----:B---3--:R-:W-:Y:S08]  /*95e0*/  FMNMX.FTZ R2, R100, R2, !PT ;  /* 0x0000000264027209 */ /* 0x008ff00007810000 */
[----:B------:R3:W-:Y:S01]  /*95f0*/  MUFU.TANH R74, R0 ;  /* 0x00000000004a7308 */ /* 0x0007e20000002400 */
[----:B--2---:R-:W-:Y:S09]  /*9600*/  FMNMX.FTZ R2, R188, R2, !PT ;  /* 0x00000002bc027209 */ /* 0x004ff20007810000 */
[----:B------:R-:W2:Y:S01]  /*9610*/  MUFU.TANH R42, R107 ;  /* 0x0000006b002a7308 */ /* 0x000ea20000002400 */
[----:B-1----:R-:W-:Y:S02]  /*9620*/  MOV R106, R83 ;  /* 0x00000053006a7202 */ /* 0x002fe40000000f00 */
[----:B----4-:R-:W-:Y:S01]  /*9630*/  FMNMX.FTZ R68, R68, R4, !PT ;  /* 0x0000000444447209 */ /* 0x010fe20007810000 */
[----:B------:R-:W-:Y:S01]  /*9640*/  FFMA.FTZ R4, R185, c[0x0][0x2d0], -R105 ;  /* 0x0000b400b9047a23 */ /* 0x000fe20000010869 */
[----:B------:R-:W-:Y:S05]  /*9650*/  MOV R185, R62 ;  /* 0x0000003e00b97202 */ /* 0x000fea0000000f00 */
[----:B------:R-:W1:Y:S01]  /*9660*/  MUFU.TANH R75, R75 ;  /* 0x0000004b004b7308 */ /* 0x000e620000002400 */
[----:B------:R-:W-:Y:S02]  /*9670*/  FMUL.FTZ R108, R68, c[0x0][0x2d0] ;  /* 0x0000b400446c7a20 */ /* 0x000fe40000410000 */
[----:B---3--:R-:W-:Y:S01]  /*9680*/  FADD.FTZ R0, -R70, R3 ;  /* 0x0000000346007221 */ /* 0x008fe20000010100 */
[----:B------:R-:W-:Y:S01]  /*9690*/  FMNMX.FTZ R3, R235, R2, !PT ;  /* 0x00000002eb037209 */ /* 0x000fe20007810000 */
[----:B------:R-:W-:Y:S02]  /*96a0*/  FFMA.FTZ R44, R208, c[0x0][0x2d0], -R108 ;  /* 0x0000b400d02c7a23 */ /* 0x000fe4000001086c */
[----:B------:R-:W-:Y:S03]  /*96b0*/  FMUL.FTZ R2, R0, c[0x0][0x2d0] ;  /* 0x0000b40000027a20 */ /* 0x000fe60000410000 */
[----:B------:R-:W-:Y:S01]  /*96c0*/  MUFU.EX2 R246, R4 ;  /* 0x0000000400f67308 */ /* 0x000fe20000000800 */
[----:B--2---:R-:W-:Y:S02]  /*96d0*/  FMNMX.FTZ R0, R42, R3, !PT ;  /* 0x000000032a007209 */ /* 0x004fe40007810000 */
[----:B------:R-:W-:Y:S07]  /*96e0*/  MOV R107, R80 ;  /* 0x00000050006b7202 */ /* 0x000fee0000000f00 */
[----:B------:R2:W3:Y:S01]  /*96f0*/  MUFU.EX2 R73, R2 ;  /* 0x0000000200497308 */ /* 0x0004e20000000800 */
[----:B-1----:R-:W-:Y:S04]  /*9700*/  FMNMX.FTZ R0, R75, R0, !PT ;  /* 0x000000004b007209 */ /* 0x002fe80007810000 */
[----:B------:R-:W-:Y:S05]  /*9710*/  FMNMX.FTZ R0, R74, R0, !PT ;  /* 0x000000004a007209 */ /* 0x000fea0007810000 */
[----:B------:R1:W-:Y:S01]  /*9720*/  MUFU.EX2 R87, R5 ;  /* 0x0000000500577308 */ /* 0x0003e20000000800 */
[----:B------:R-:W4:Y:S09]  /*9730*/  SHFL.BFLY PT, R3, R0, 0x2, 0x1f ;  /* 0x0c401f0000037f89 */ /* 0x000f3200000e0000 */
[----:B------:R-:W-:Y:S01]  /*9740*/  MUFU.EX2 R85, R6 ;  /* 0x0000000600557308 */ /* 0x000fe20000000800 */
[----:B--2---:R-:W-:Y:S01]  /*9750*/  FADD.FTZ R2, -R69, R116 ;  /* 0x0000007445027221 */ /* 0x004fe20000010100 */
[----:B------:R-:W-:Y:S03]  /*9760*/  MOV R116, R58 ;  /* 0x0000003a00747202 */ /* 0x000fe60000000f00 */
[----:B------:R-:W-:Y:S05]  /*9770*/  FMUL.FTZ R2, R2, c[0x0][0x2d0] ;  /* 0x0000b40002027a20 */ /* 0x000fea0000410000 */
[----:B------:R2:W-:Y:S01]  /*9780*/  MUFU.EX2 R88, R7 ;  /* 0x0000000700587308 */ /* 0x0005e20000000800 */
[--C-:B-1----:R-:W-:Y:S01]  /*9790*/  FFMA.FTZ R5, R22, c[0x0][0x2d0], -R102.reuse ;  /* 0x0000b40016057a23 */ /* 0x102fe20000010866 */
[----:B----4-:R-:W-:Y:S01]  /*97a0*/  FMNMX.FTZ R0, R0, R3, !PT ;  /* 0x0000000300007209 */ /* 0x010fe20007810000 */
[----:B------:R-:W-:Y:S07]  /*97b0*/  FFMA.FTZ R3, R17, c[0x0][0x2d0], -R105 ;  /* 0x0000b40011037a23 */ /* 0x000fee0000010869 */
[----:B------:R1:W-:Y:S01]  /*97c0*/  MUFU.EX2 R72, R2 ;  /* 0x0000000200487308 */ /* 0x0003e20000000800 */
[----:B---3--:R-:W-:Y:S01]  /*97d0*/  FMUL.FTZ R17, R73, R133 ;  /* 0x0000008549117220 */ /* 0x008fe20000410000 */
[----:B------:R-:W-:Y:S08]  /*97e0*/  MOV R133, R82 ;  /* 0x0000005200857202 */ /* 0x000ff00000000f00 */
[----:B------:R3:W-:Y:S01]  /*97f0*/  MUFU.EX2 R10, R3 ;  /* 0x00000003000a7308 */ /* 0x0007e20000000800 */
[----:B--2---:R-:W-:Y:S09]  /*9800*/  @P0 MOV R7, R53 ;  /* 0x0000003500070202 */ /* 0x004ff20000000f00 */
[----:B------:R-:W-:Y:S01]  /*9810*/  MUFU.EX2 R86, R5 ;  /* 0x0000000500567308 */ /* 0x000fe20000000800 */
[----:B-1----:R-:W-:Y:S04]  /*9820*/  FADD.FTZ R2, -R68, R117 ;  /* 0x0000007544027221 */ /* 0x002fe80000010100 */
[----:B------:R-:W-:Y:S05]  /*9830*/  FMUL.FTZ R2, R2, c[0x0][0x2d0] ;  /* 0x0000b40002027a20 */ /* 0x000fea0000410000 */
[----:B------:R-:W-:Y:S01]  /*9840*/  MUFU.EX2 R93, R9 ;  /* 0x00000009005d7308 */ /* 0x000fe20000000800 */
[--C-:B---3--:R-:W-:Y:S01]  /*9850*/  FFMA.FTZ R3, R187, c[0x0][0x2d0], -R102.reuse ;  /* 0x0000b400bb037a23 */ /* 0x108fe20000010866 */
[----:B------:R-:W-:Y:S08]  /*9860*/  MOV R187, R41 ;  /* 0x0000002900bb7202 */ /* 0x000ff00000000f00 */
[----:B------:R1:W-:Y:S10]  /*9870*/  MUFU.EX2 R244, R3 ;  /* 0x0000000300f47308 */ /* 0x0003f40000000800 */
[----:B------:R2:W3:Y:S01]  /*9880*/  MUFU.EX2 R71, R2 ;  /* 0x0000000200477308 */ /* 0x0004e20000000800 */
[--C-:B-1----:R-:W-:Y:S01]  /*9890*/  FFMA.FTZ R3, R186, c[0x0][0x2d0], -R102.reuse ;  /* 0x0000b400ba037a23 */ /* 0x102fe20000010866 */
[----:B------:R-:W-:Y:S08]  /*98a0*/  MOV R186, R220 ;  /* 0x000000dc00ba7202 */ /* 0x000ff00000000f00 */
[----:B------:R1:W4:Y:S01]  /*98b0*/  MUFU.EX2 R245, R3 ;  /* 0x0000000300f57308 */ /* 0x0003220000000800 */
[--C-:B--2---:R-:W-:Y:S01]  /*98c0*/  FFMA.FTZ R2, R184, c[0x0][0x2d0], -R105.reuse ;  /* 0x0000b400b8027a23 */ /* 0x104fe20000010869 */
[----:B------:R-:W-:Y:S01]  /*98d0*/  MOV R184, R42 ;  /* 0x0000002a00b87202 */ /* 0x000fe20000000f00 */
[----:B---3--:R-:W-:Y:S07]  /*98e0*/  FMUL.FTZ R41, R71, R157 ;  /* 0x0000009d47297220 */ /* 0x008fee0000410000 */
[----:B------:R2:W3:Y:S01]  /*98f0*/  MUFU.EX2 R247, R2 ;  /* 0x0000000200f77308 */ /* 0x0004e20000000800 */
[----:B-1----:R-:W-:Y:S01]  /*9900*/  FFMA.FTZ R3, R18, c[0x0][0x2d0], -R102 ;  /* 0x0000b40012037a23 */ /* 0x002fe20000010866 */
[----:B----4-:R-:W-:Y:S01]  /*9910*/  F2FP.PACK_AB R77, R245, R244 ;  /* 0x000000f4f54d723e */ /* 0x010fe200000000ff */
[----:B------:R-:W-:Y:S01]  /*9920*/  FMUL.FTZ R18, R72, R134 ;  /* 0x0000008648127220 */ /* 0x000fe20000410000 */
[----:B------:R-:W-:Y:S06]  /*9930*/  MOV R134, R63 ;  /* 0x0000003f00867202 */ /* 0x000fec0000000f00 */
[----:B------:R1:W-:Y:S01]  /*9940*/  MUFU.EX2 R119, R3 ;  /* 0x0000000300777308 */ /* 0x0003e20000000800 */
[--C-:B--2---:R-:W-:Y:S01]  /*9950*/  FFMA.FTZ R2, R16, c[0x0][0x2d0], -R105.reuse ;  /* 0x0000b40010027a23 */ /* 0x104fe20000010869 */
[----:B---3--:R-:W-:Y:S01]  /*9960*/  F2FP.PACK_AB R76, R247, R246 ;  /* 0x000000f6f74c723e */ /* 0x008fe200000000ff */
[----:B------:R-:W-:Y:S07]  /*9970*/  FFMA.FTZ R16, R27, c[0x0][0x2d0], -R105 ;  /* 0x0000b4001b107a23 */ /* 0x000fee0000010869 */
[----:B------:R2:W-:Y:S10]  /*9980*/  MUFU.EX2 R252, R2 ;  /* 0x0000000200fc7308 */ /* 0x0005f40000000800 */
[----:B------:R3:W-:Y:S01]  /*9990*/  MUFU.EX2 R35, R16 ;  /* 0x0000001000237308 */ /* 0x0007e20000000800 */
[--C-:B-1----:R-:W-:Y:S09]  /*99a0*/  FFMA.FTZ R3, R197, c[0x0][0x2d0], -R108.reuse ;  /* 0x0000b400c5037a23 */ /* 0x102ff2000001086c */
[----:B------:R1:W-:Y:S01]  /*99b0*/  MUFU.EX2 R222, R3 ;  /* 0x0000000300de7308 */ /* 0x0003e20000000800 */
[----:B--2---:R-:W2:Y:S01]  /*99c0*/  SHFL.BFLY PT, R2, R0, 0x1, 0x1f ;  /* 0x0c201f0000027f89 */ /* 0x004ea200000e0000 */
[----:B---3--:R-:W-:Y:S01]  /*99d0*/  FMUL.FTZ R16, R73, R132 ;  /* 0x0000008449107220 */ /* 0x008fe20000410000 */
[----:B------:R-:W-:Y:S01]  /*99e0*/  MOV R132, R84 ;  /* 0x0000005400847202 */ /* 0x000fe20000000f00 */
[----:B-1----:R-:W-:Y:S01]  /*99f0*/  FFMA.FTZ R3, R192, c[0x0][0x2d0], -R108 ;  /* 0x0000b400c0037a23 */ /* 0x002fe2000001086c */
[----:B------:R-:W-:Y:S01]  /*9a00*/  MOV R192, R61 ;  /* 0x0000003d00c07202 */ /* 0x000fe20000000f00 */
[----:B------:R-:W-:Y:S04]  /*9a10*/  FMUL.FTZ R61, R71, R177 ;  /* 0x000000b1473d7220 */ /* 0x000fe80000410000 */
        /* <DEDUP_REMOVED lines=10> */
[----:B------:R-:W-:Y:S02]  /*9ac0*/  MOV R118, R10 ;  /* 0x0000000a00767202 */ /* 0x000fe40000000f00 */
[----:B----4-:R-:W-:Y:S01]  /*9ad0*/  F2FP.PACK_AB R79, R204, R119 ;  /* 0x00000077cc4f723e */ /* 0x010fe200000000ff */
[----:B------:R-:W-:Y:S01]  /*9ae0*/  FMUL.FTZ R0, R0, c[0x0][0x2d0] ;  /* 0x0000b40000007a20 */ /* 0x000fe20000410000 */
[----:B------:R-:W-:Y:S05]  /*9af0*/  F2FP.PACK_AB R78, R118, R252 ;  /* 0x000000fc764e723e */ /* 0x000fea00000000ff */
[----:B------:R-:W2:Y:S01]  /*9b00*/  MUFU.EX2 R0, R0 ;  /* 0x0000000000007308 */ /* 0x000ea20000000800 */
[----:B-1----:R-:W-:Y:S09]  /*9b10*/  FFMA.FTZ R3, R13, c[0x0][0x2d0], -R108 ;  /* 0x0000b4000d037a23 */ /* 0x002ff2000001086c */
[----:B------:R1:W-:Y:S01]  /*9b20*/  MUFU.EX2 R45, R3 ;  /* 0x00000003002d7308 */ /* 0x0003e20000000800 */
[C---:B--2---:R-:W-:Y:S02]  /*9b30*/  FMUL.FTZ R27, R0.reuse, R143 ;  /* 0x0000008f001b7220 */ /* 0x044fe40000410000 */
[C---:B------:R-:W-:Y:S02]  /*9b40*/  FMUL.FTZ R42, R0.reuse, R158 ;  /* 0x0000009e002a7220 */ /* 0x040fe40000410000 */
[C---:B------:R-:W-:Y:S02]  /*9b50*/  FMUL.FTZ R58, R0.reuse, R174 ;  /* 0x000000ae003a7220 */ /* 0x040fe40000410000 */
[C---:B------:R-:W-:Y:S02]  /*9b60*/  FMUL.FTZ R62, R0.reuse, R178 ;  /* 0x000000b2003e7220 */ /* 0x040fe40000410000 */
[----:B------:R-:W-:Y:S02]  /*9b70*/  FMUL.FTZ R63, R0, R179 ;  /* 0x000000b3003f7220 */ /* 0x000fe40000410000 */
[----:B-1----:R-:W-:Y:S04]  /*9b80*/  FMUL.FTZ R3, R2, c[0x0][0x2d0] ;  /* 0x0000b40002037a20 */ /* 0x002fe80000410000 */
[--C-:B------:R-:W-:Y:S02]  /*9b90*/  FFMA.FTZ R4, R196, c[0x0][0x2d0], -R3.reuse ;  /* 0x0000b400c4047a23 */ /* 0x100fe40000010803 */
[--C-:B------:R-:W-:Y:S02]  /*9ba0*/  FFMA.FTZ R60, R213, c[0x0][0x2d0], -R3.reuse ;  /* 0x0000b400d53c7a23 */ /* 0x100fe40000010803 */
[----:B------:R1:W-:Y:S01]  /*9bb0*/  MUFU.EX2 R117, R4 ;  /* 0x0000000400757308 */ /* 0x0003e20000000800 */
[--C-:B------:R-:W-:Y:S02]  /*9bc0*/  FFMA.FTZ R100, R100, c[0x0][0x2d0], -R3.reuse ;  /* 0x0000b40064647a23 */ /* 0x100fe40000010803 */
[--C-:B-1----:R-:W-:Y:S07]  /*9bd0*/  FFMA.FTZ R4, R195, c[0x0][0x2d0], -R3.reuse ;  /* 0x0000b400c3047a23 */ /* 0x102fee0000010803 */
[----:B------:R1:W2:Y:S02]  /*9be0*/  MUFU.EX2 R191, R4 ;  /* 0x0000000400bf7308 */ /* 0x0002a40000000800 */
[--C-:B-1----:R-:W-:Y:S01]  /*9bf0*/  FFMA.FTZ R4, R14, c[0x0][0x2d0], -R3.reuse ;  /* 0x0000b4000e047a23 */ /* 0x102fe20000010803 */
[----:B--2---:R-:W-:Y:S07]  /*9c00*/  F2FP.PACK_AB R65, R191, R117 ;  /* 0x00000075bf41723e */ /* 0x004fee00000000ff */
[----:B------:R1:W-:Y:S02]  /*9c10*/  MUFU.EX2 R200, R4 ;  /* 0x0000000400c87308 */ /* 0x0003e40000000800 */
[----:B-1----:R-:W-:Y:S01]  /*9c20*/  FFMA.FTZ R4, R15, c[0x0][0x2d0], -R3 ;  /* 0x0000b4000f047a23 */ /* 0x002fe20000010803 */
[----:B------:R-:W-:Y:S07]  /*9c30*/  @P0 SHF.L.U32 R15, R37, 0x5, RZ ;  /* 0x00000005250f0819 */ /* 0x000fee00000006ff */
[----:B------:R1:W2:Y:S02]  /*9c40*/  MUFU.EX2 R202, R4 ;  /* 0x0000000400ca7308 */ /* 0x0002a40000000800 */
[--C-:B-1----:R-:W-:Y:S01]  /*9c50*/  FFMA.FTZ R4, R32, c[0x0][0x2d0], -R105.reuse ;  /* 0x0000b40020047a23 */ /* 0x102fe20000010869 */
[----:B--2---:R-:W-:Y:S07]  /*9c60*/  F2FP.PACK_AB R67, R202, R200 ;  /* 0x000000c8ca43723e */ /* 0x004fee00000000ff */
[----:B------:R1:W-:Y:S02]  /*9c70*/  MUFU.EX2 R89, R4 ;  /* 0x0000000400597308 */ /* 0x0003e40000000800 */
[----:B-1----:R-:W-:Y:S08]  /*9c80*/  FFMA.FTZ R4, R33, c[0x0][0x2d0], -R105 ;  /* 0x0000b40021047a23 */ /* 0x002ff00000010869 */
[----:B------:R1:W-:Y:S02]  /*9c90*/  MUFU.EX2 R92, R4 ;  /* 0x00000004005c7308 */ /* 0x0003e40000000800 */
        /* <DEDUP_REMOVED lines=8> */
[----:B------:R-:W-:Y:S03]  /*9d20*/  @P0 SHF.L.U64.HI R14, R37, 0x5, R38 ;  /* 0x00000005250e0819 */ /* 0x000fe60000010226 */
[----:B------:R-:W-:Y:S01]  /*9d30*/  @P0 IMAD R5, R5, 0x70, RZ ;  /* 0x0000007005050824 */ /* 0x000fe200078e02ff */
[----:B------:R-:W-:Y:S01]  /*9d40*/  @P0 LEA R4, P3, R6, c[0x0][0x1c8], 0x1 ;  /* 0x0000720006040a11 */ /* 0x000fe200078608ff */
[----:B------:R-:W-:Y:S03]  /*9d50*/  FFMA.FTZ R8, R34, c[0x0][0x2d0], -R102 ;  /* 0x0000b40022087a23 */ /* 0x000fe60000010866 */
[----:B------:R-:W-:Y:S01]  /*9d60*/  @P0 IADD3 R5, R7, R5, RZ ;  /* 0x0000000507050210 */ /* 0x000fe20007ffe0ff */
[----:B------:R1:W2:Y:S03]  /*9d70*/  MUFU.EX2 R90, R8 ;  /* 0x00000008005a7308 */ /* 0x0002a60000000800 */
[----:B------:R-:W-:Y:S01]  /*9d80*/  @P0 LEA.HI.X R5, R6, c[0x0][0x1cc], R5, 0x1, P3 ;  /* 0x0000730006050a11 */ /* 0x000fe200018f0c05 */
[--C-:B------:R-:W-:Y:S02]  /*9d90*/  FFMA.FTZ R6, R24, c[0x0][0x2d0], -R108.reuse ;  /* 0x0000b40018067a23 */ /* 0x100fe4000001086c */
[--C-:B------:R-:W-:Y:S02]  /*9da0*/  FFMA.FTZ R24, R49, c[0x0][0x2d0], -R105.reuse ;  /* 0x0000b40031187a23 */ /* 0x100fe40000010869 */
[----:B------:R3:W-:Y:S01]  /*9db0*/  @P0 LDGSTS.E.BYPASS.LTC128B.128 [R241+0x3900], [R4.64], !P2 ;  /* 0x0390000004f10fae */ /* 0x0007e2000d101d48 */
[----:B------:R-:W-:Y:S01]  /*9dc0*/  FMUL.FTZ R49, R73, R165 ;  /* 0x000000a549317220 */ /* 0x000fe20000410000 */
[----:B------:R4:W3:Y:S01]  /*9dd0*/  MUFU.EX2 R33, R6 ;  /* 0x0000000600217308 */ /* 0x0008e20000000800 */
[-C--:B-1----:R-:W-:Y:S02]  /*9de0*/  @P0 IADD3 R8, P1, R4, R15.reuse, RZ ;  /* 0x0000000f04080210 */ /* 0x082fe40007f3e0ff */
[----:B--2---:R-:W-:Y:S02]  /*9df0*/  MOV R143, R90 ;  /* 0x0000005a008f7202 */ /* 0x004fe40000000f00 */
[-C--:B------:R-:W-:Y:S02]  /*9e00*/  @P0 IADD3.X R9, R5, R14.reuse, RZ, P1, !PT ;  /* 0x0000000e05090210 */ /* 0x080fe40000ffe4ff */
[-C--:B------:R-:W-:Y:S03]  /*9e10*/  @P0 IADD3 R12, P4, R8, R15.reuse, RZ ;  /* 0x0000000f080c0210 */ /* 0x080fe60007f9e0ff */
[----:B------:R1:W-:Y:S01]  /*9e20*/  @P0 LDGSTS.E.BYPASS.LTC128B.128 [R241+0x4100], [R8.64], !P2 ;  /* 0x0410000008f10fae */ /* 0x0003e2000d101d48 */
[----:B------:R-:W-:Y:S01]  /*9e30*/  @P0 IADD3.X R13, R9, R14, RZ, P4, !PT ;  /* 0x0000000e090d0210 */ /* 0x000fe200027fe4ff */
[--C-:B---3--:R-:W-:Y:S01]  /*9e40*/  FFMA.FTZ R4, R25, c[0x0][0x2d0], -R108.reuse ;  /* 0x0000b40019047a23 */ /* 0x108fe2000001086c */
[----:B------:R-:W-:Y:S01]  /*9e50*/  @P0 IADD3 R10, P3, R12, R15, RZ ;  /* 0x0000000f0c0a0210 */ /* 0x000fe20007f7e0ff */
[----:B------:R-:W-:Y:S01]  /*9e60*/  FMUL.FTZ R25, R71, R141 ;  /* 0x0000008d47197220 */ /* 0x000fe20000410000 */
[----:B------:R-:W-:Y:S01]  /*9e70*/  MOV R141, R92 ;  /* 0x0000005c008d7202 */ /* 0x000fe20000000f00 */
[----:B------:R2:W3:Y:S01]  /*9e80*/  MUFU.EX2 R34, R4 ;  /* 0x0000000400227308 */ /* 0x0004e20000000800 */
[-C--:B------:R-:W-:Y:S01]  /*9e90*/  @P0 IADD3.X R11, R13, R14.reuse, RZ, P3, !PT ;  /* 0x0000000e0d0b0210 */ /* 0x080fe20001ffe4ff */
[----:B------:R3:W-:Y:S01]  /*9ea0*/  @P0 LDGSTS.E.BYPASS.LTC128B.128 [R241+0x4900], [R12.64], !P2 ;  /* 0x049000000cf10fae */ /* 0x0007e2000d101d48 */
[-C--:B----4-:R-:W-:Y:S01]  /*9eb0*/  @P0 IADD3 R6, P1, R10, R15.reuse, RZ ;  /* 0x0000000f0a060210 */ /* 0x090fe20007f3e0ff */
[--C-:B------:R-:W-:Y:S03]  /*9ec0*/  FFMA.FTZ R92, R215, c[0x0][0x2d0], -R105.reuse ;  /* 0x0000b400d75c7a23 */ /* 0x100fe60000010869 */
[-C--:B------:R-:W-:Y:S03]  /*9ed0*/  @P0 IADD3.X R7, R11, R14.reuse, RZ, P1, !PT ;  /* 0x0000000e0b070210 */ /* 0x080fe60000ffe4ff */
[----:B------:R4:W-:Y:S08]  /*9ee0*/  @P0 LDGSTS.E.BYPASS.LTC128B.128 [R241+0x5100], [R10.64], !P2 ;  /* 0x051000000af10fae */ /* 0x0009f0000d101d48 */
[----:B------:R4:W-:Y:S01]  /*9ef0*/  @P0 LDGSTS.E.BYPASS.LTC128B.128 [R241+0x5900], [R6.64], !P2 ;  /* 0x0590000006f10fae */ /* 0x0009e2000d101d48 */
[----:B-1----:R-:W-:Y:S02]  /*9f00*/  FFMA.FTZ R9, R28, c[0x0][0x2d0], -R108 ;  /* 0x0000b4001c097a23 */ /* 0x002fe4000001086c */
[----:B------:R-:W-:Y:S01]  /*9f10*/  FFMA.FTZ R28, R198, c[0x0][0x2d0], -R102 ;  /* 0x0000b400c61c7a23 */ /* 0x000fe20000010866 */
[----:B--2---:R-:W-:Y:S01]  /*9f20*/  @P0 IADD3 R4, P3, R6, R15, RZ ;  /* 0x0000000f06040210 */ /* 0x004fe20007f7e0ff */
[----:B------:R1:W2:Y:S01]  /*9f30*/  MUFU.EX2 R91, R9 ;  /* 0x00000009005b7308 */ /* 0x0002a20000000800 */
[----:B------:R-:W-:Y:S02]  /*9f40*/  MOV R198, R251 ;  /* 0x000000fb00c67202 */ /* 0x000fe40000000f00 */
[----:B------:R-:W-:Y:S01]  /*9f50*/  @P0 IADD3.X R5, R7, R14, RZ, P3, !PT ;  /* 0x0000000e07050210 */ /* 0x000fe20001ffe4ff */
[----:B---3--:R-:W-:Y:S01]  /*9f60*/  FFMA.FTZ R12, R26, c[0x0][0x2d0], -R105 ;  /* 0x0000b4001a0c7a23 */ /* 0x008fe20000010869 */
[----:B------:R-:W-:Y:S01]  /*9f70*/  @P0 IADD3 R8, P1, R4, R15, RZ ;  /* 0x0000000f04080210 */ /* 0x000fe20007f3e0ff */
[----:B------:R-:W-:Y:S01]  /*9f80*/  FMUL.FTZ R13, R71, R129 ;  /* 0x00000081470d7220 */ /* 0x000fe20000410000 */
[----:B------:R-:W-:Y:S01]  /*9f90*/  MOV R129, R85 ;  /* 0x0000005500817202 */ /* 0x000fe20000000f00 */
[----:B------:R3:W-:Y:S01]  /*9fa0*/  @P0 LDGSTS.E.BYPASS.LTC128B.128 [R241+0x6100], [R4.64], !P2 ;  /* 0x0610000004f10fae */ /* 0x0007e2000d101d48 */
[C---:B------:R-:W-:Y:S01]  /*9fb0*/  FMUL.FTZ R15, R0.reuse, R131 ;  /* 0x00000083000f7220 */ /* 0x040fe20000410000 */
[----:B------:R2:W-:Y:S01]  /*9fc0*/  MUFU.EX2 R40, R12 ;  /* 0x0000000c00287308 */ /* 0x0005e20000000800 */
[C---:B------:R-:W-:Y:S01]  /*9fd0*/  FMUL.FTZ R26, R0.reuse, R142 ;  /* 0x0000008e001a7220 */ /* 0x040fe20000410000 */
[----:B------:R-:W-:Y:S01]  /*9fe0*/  MOV R131, R248 ;  /* 0x000000f800837202 */ /* 0x000fe20000000f00 */
[C---:B----4-:R-:W-:Y:S01]  /*9ff0*/  FMUL.FTZ R10, R0.reuse, R122 ;  /* 0x0000007a000a7220 */ /* 0x050fe20000410000 */
[----:B------:R-:W-:Y:S01]  /*a000*/  MOV R122, R33 ;  /* 0x00000021007a7202 */ /* 0x000fe20000000f00 */
[C---:B------:R-:W-:Y:S02]  /*a010*/  FMUL.FTZ R11, R0.reuse, R123 ;  /* 0x0000007b000b7220 */ /* 0x040fe40000410000 */
[----:B------:R-:W-:Y:S01]  /*a020*/  FMUL.FTZ R33, R73, R149 ;  /* 0x0000009549217220 */ /* 0x000fe20000410000 */
[----:B------:R-:W-:Y:S01]  /*a030*/  MOV R149, R43 ;  /* 0x0000002b00957202 */ /* 0x000fe20000000f00 */
[----:B------:R-:W-:Y:S01]  /*a040*/  FMUL.FTZ R43, R0, R159 ;  /* 0x0000009f002b7220 */ /* 0x000fe20000410000 */
[----:B------:R4:W-:Y:S01]  /*a050*/  MUFU.EX2 R251, R28 ;  /* 0x0000001c00fb7308 */ /* 0x0009e20000000800 */
[----:B------:R-:W-:Y:S02]  /*a060*/  FFMA.FTZ R6, R29, c[0x0][0x2d0], -R108 ;  /* 0x0000b4001d067a23 */ /* 0x000fe4000001086c */
[----:B------:R-:W-:Y:S01]  /*a070*/  FMUL.FTZ R7, R72, R127 ;  /* 0x0000007f48077220 */ /* 0x000fe20000410000 */
[----:B-1----:R-:W-:Y:S01]  /*a080*/  @P0 IADD3.X R9, R5, R14, RZ, P1, !PT ;  /* 0x0000000e05090210 */ /* 0x002fe20000ffe4ff */
[----:B------:R-:W-:Y:S01]  /*a090*/  FMUL.FTZ R14, R0, R130 ;  /* 0x00000082000e7220 */ /* 0x000fe20000410000 */
[----:B------:R-:W-:Y:S01]  /*a0a0*/  MOV R127, R34 ;  /* 0x00000022007f7202 */ /* 0x000fe20000000f00 */
[C---:B------:R-:W-:Y:S01]  /*a0b0*/  FMUL.FTZ R29, R71.reuse, R145 ;  /* 0x00000091471d7220 */ /* 0x040fe20000410000 */
[----:B------:R-:W-:Y:S01]  /*a0c0*/  MOV R130, R45 ;  /* 0x0000002d00827202 */ /* 0x000fe20000000f00 */
[----:B------:R1:W-:Y:S01]  /*a0d0*/  @P0 LDGSTS.E.BYPASS.LTC128B.128 [R241+0x6900], [R8.64], !P2 ;  /* 0x0690000008f10fae */ /* 0x0003e2000d101d48 */
[----:B------:R1:W1:Y:S01]  /*a0e0*/  MUFU.EX2 R32, R6 ;  /* 0x0000000600207308 */ /* 0x0002620000000800 */
[----:B------:R-:W-:Y:S01]  /*a0f0*/  FMUL.FTZ R34, R72, R150 ;  /* 0x0000009648227220 */ /* 0x000fe20000410000 */
[----:B------:R-:W-:Y:S01]  /*a100*/  MOV R150, R223 ;  /* 0x000000df00967202 */ /* 0x000fe20000000f00 */
[----:B--2---:R-:W-:Y:S01]  /*a110*/  FMUL.FTZ R12, R71, R128 ;  /* 0x00000080470c7220 */ /* 0x004fe20000410000 */
[----:B------:R-:W-:Y:S01]  /*a120*/  MOV R128, R86 ;  /* 0x0000005600807202 */ /* 0x000fe20000000f00 */
[--C-:B---3--:R-:W-:Y:S02]  /*a130*/  FFMA.FTZ R4, R194, c[0x0][0x2d0], -R3.reuse ;  /* 0x0000b400c2047a23 */ /* 0x108fe40000010803 */
[----:B------:R-:W2:Y:S01]  /*a140*/  LDSM.16.MT88.4 R20, [R224+0x100] ;  /* 0x00010000e014783b */ /* 0x000ea20000004200 */
[----:B------:R-:W-:Y:S01]  /*a150*/  FMUL.FTZ R5, R73, R125 ;  /* 0x0000007d49057220 */ /* 0x000fe20000410000 */
[----:B------:R-:W-:Y:S01]  /*a160*/  MOV R125, R89 ;  /* 0x00000059007d7202 */ /* 0x000fe20000000f00 */
[----:B------:R3:W-:Y:S01]  /*a170*/  MUFU.EX2 R195, R4 ;  /* 0x0000000400c37308 */ /* 0x0007e20000000800 */
[----:B------:R-:W-:Y:S02]  /*a180*/  MOV R142, R91 ;  /* 0x0000005b008e7202 */ /* 0x000fe40000000f00 */
[----:B------:R-:W-:Y:S01]  /*a190*/  MOV R194, R219 ;  /* 0x000000db00c27202 */ /* 0x000fe20000000f00 */
[C---:B----4-:R-:W-:Y:S01]  /*a1a0*/  FMUL.FTZ R28, R71.reuse, R144 ;  /* 0x00000090471c7220 */ /* 0x050fe20000410000 */
[----:B------:R-:W-:Y:S05]  /*a1b0*/  LDSM.16.MT88.4 R52, [R225+0x100] ;  /* 0x00010000e134783b */ /* 0x000fea0000004200 */
[----:B------:R4:W-:Y:S03]  /*a1c0*/  MUFU.EX2 R145, R44 ;  /* 0x0000002c00917308 */ /* 0x0009e60000000800 */
[----:B------:R-:W-:Y:S01]  /*a1d0*/  LDSM.16.MT88.4 R80, [R226+0x100] ;  /* 0x00010000e250783b */ /* 0x000fe20000004200 */
[----:B-1----:R-:W-:Y:S01]  /*a1e0*/  FMUL.FTZ R6, R72, R126 ;  /* 0x0000007e48067220 */ /* 0x002fe20000410000 */
[----:B------:R-:W-:Y:S01]  /*a1f0*/  MOV R123, R32 ;  /* 0x00000020007b7202 */ /* 0x000fe20000000f00 */
[C---:B------:R-:W-:Y:S01]  /*a200*/  FMUL.FTZ R8, R71.reuse, R120 ;  /* 0x0000007847087220 */ /* 0x040fe20000410000 */
[----:B------:R-:W-:Y:S01]  /*a210*/  MOV R120, R88 ;  /* 0x0000005800787202 */ /* 0x000fe20000000f00 */
[----:B------:R-:W-:Y:S01]  /*a220*/  FMUL.FTZ R9, R71, R121 ;  /* 0x0000007947097220 */ /* 0x000fe20000410000 */
[----:B------:R-:W-:Y:S01]  /*a230*/  MOV R121, R87 ;  /* 0x0000005700797202 */ /* 0x000fe20000000f00 */
[--C-:B------:R-:W-:Y:S01]  /*a240*/  FFMA.FTZ R32, R201, c[0x0][0x2d0], -R102.reuse ;  /* 0x0000b400c9207a23 */ /* 0x100fe20000010866 */
[----:B------:R-:W-:Y:S01]  /*a250*/  MOV R201, R47 ;  /* 0x0000002f00c97202 */ /* 0x000fe20000000f00 */
[----:B------:R-:W-:Y:S01]  /*a260*/  FMUL.FTZ R47, R0, R163 ;  /* 0x000000a3002f7220 */ /* 0x000fe20000410000 */
[----:B------:R1:W-:Y:S01]  /*a270*/  MUFU.EX2 R144, R60 ;  /* 0x0000003c00907308 */ /* 0x0003e20000000800 */
[--C-:B---3--:R-:W-:Y:S01]  /*a280*/  FFMA.FTZ R4, R193, c[0x0][0x2d0], -R3.reuse ;  /* 0x0000b400c1047a23 */ /* 0x108fe20000010803 */
[----:B------:R-:W-:Y:S01]  /*a290*/  MOV R193, R36 ;  /* 0x0000002400c17202 */ /* 0x000fe20000000f00 */
[----:B------:R-:W-:Y:S03]  /*a2a0*/  LDSM.16.MT88.4 R84, [R224+0x900] ;  /* 0x00090000e054783b */ /* 0x000fe60000004200 */
[----:B------:R-:W-:Y:S01]  /*a2b0*/  F2FP.PACK_AB R66, R45, R193 ;  /* 0x000000c12d42723e */ /* 0x000fe200000000ff */
[C---:B------:R-:W-:Y:S03]  /*a2c0*/  FMUL.FTZ R45, R71.reuse, R161 ;  /* 0x000000a1472d7220 */ /* 0x040fe60000410000 */
[----:B------:R3:W2:Y:S01]  /*a2d0*/  MUFU.EX2 R196, R4 ;  /* 0x0000000400c47308 */ /* 0x0006a20000000800 */
[----:B------:R-:W2:Y:S01]  /*a2e0*/  LDSM.16.MT88.4 R36, [R227+0x100] ;  /* 0x00010000e324783b */ /* 0x000ea20000004200 */
[C---:B----4-:R-:W-:Y:S07]  /*a2f0*/  FMUL.FTZ R44, R71.reuse, R160 ;  /* 0x000000a0472c7220 */ /* 0x050fee0000410000 */
[----:B------:R-:W4:Y:S01]  /*a300*/  LDSM.16.MT88.4 R88, [R227+0x900] ;  /* 0x00090000e358783b */ /* 0x000f220000004200 */
[----:B-1----:R-:W-:Y:S07]  /*a310*/  FMUL.FTZ R60, R71, R176 ;  /* 0x000000b0473c7220 */ /* 0x002fee0000410000 */
[----:B------:R-:W0:Y:S01]  /*a320*/  LDGDEPBAR ;  /* 0x00000000000079af */ /* 0x000e220000000000 */
[--C-:B---3--:R-:W-:Y:S02]  /*a330*/  FFMA.FTZ R4, R30, c[0x0][0x2d0], -R3.reuse ;  /* 0x0000b4001e047a23 */ /* 0x108fe40000010803 */
[----:B------:R-:W-:Y:S01]  /*a340*/  FMUL.FTZ R30, R0, R146 ;  /* 0x00000092001e7220 */ /* 0x000fe20000410000 */
[----:B------:R-:W-:Y:S01]  /*a350*/  MOV R146, R35 ;  /* 0x0000002300927202 */ /* 0x000fe20000000f00 */
[----:B------:R1:W-:Y:S01]  /*a360*/  MUFU.EX2 R197, R4 ;  /* 0x0000000400c57308 */ /* 0x0003e20000000800 */
[----:B------:R-:W-:Y:S01]  /*a370*/  FMUL.FTZ R35, R72, R151 ;  /* 0x0000009748237220 */ /* 0x000fe20000410000 */
[----:B------:R-:W-:Y:S01]  /*a380*/  MOV R151, R221 ;  /* 0x000000dd00977202 */ /* 0x000fe20000000f00 */
[----:B-1----:R-:W-:Y:S02]  /*a390*/  FFMA.FTZ R4, R31, c[0x0][0x2d0], -R3 ;  /* 0x0000b4001f047a23 */ /* 0x002fe40000010803 */
[----:B------:R-:W-:Y:S01]  /*a3a0*/  FMUL.FTZ R31, R0, R147 ;  /* 0x00000093001f7220 */ /* 0x000fe20000410000 */
[----:B------:R-:W-:Y:S04]  /*a3b0*/  MOV R147, R40 ;  /* 0x0000002800937202 */ /* 0x000fe80000000f00 */
[----:B------:R1:W3:Y:S01]  /*a3c0*/  MUFU.EX2 R199, R4 ;  /* 0x0000000400c77308 */ /* 0x0002e20000000800 */
[----:B------:R-:W-:Y:S02]  /*a3d0*/  FFMA.FTZ R40, R51, c[0x0][0x2d0], -R102 ;  /* 0x0000b40033287a23 */ /* 0x000fe40000010866 */
[----:B------:R-:W-:Y:S02]  /*a3e0*/  FMUL.FTZ R51, R72, R167 ;  /* 0x000000a748337220 */ /* 0x000fe40000410000 */
[----:B-1----:R-:W-:Y:S05]  /*a3f0*/  FMUL.FTZ R4, R73, R124 ;  /* 0x0000007c49047220 */ /* 0x002fea0000410000 */
[----:B------:R1:W-:Y:S02]  /*a400*/  MUFU.EX2 R124, R24 ;  /* 0x00000018007c7308 */ /* 0x0003e40000000800 */
[-C--:B--2---:R-:W-:Y:S08]  /*a410*/  HMMA.16816.F32 R4, R76, R20.reuse, R4 ;  /* 0x000000144c04723c */ /* 0x084ff00000001804 */
[C---:B------:R-:W-:Y:S07]  /*a420*/  HMMA.16816.F32 R8, R64.reuse, R20, R8 ;  /* 0x000000144008723c */ /* 0x040fee0000001808 */
[----:B------:R-:W-:Y:S01]  /*a430*/  FFMA.FTZ R20, R48, c[0x0][0x2d0], -R105 ;  /* 0x0000b40030147a23 */ /* 0x000fe20000010869 */
[-C--:B------:R-:W-:Y:S03]  /*a440*/  HMMA.16816.F32 R12, R64, R22.reuse, R12 ;  /* 0x00000016400c723c */ /* 0x080fe6000000180c */
[----:B------:R2:W2:Y:S01]  /*a450*/  MUFU.EX2 R126, R20 ;  /* 0x00000014007e7308 */ /* 0x0004a20000000800 */
[----:B-1----:R-:W-:Y:S01]  /*a460*/  FMUL.FTZ R24, R71, R140 ;  /* 0x0000008c47187220 */ /* 0x002fe20000410000 */
[----:B------:R-:W-:Y:S01]  /*a470*/  MOV R140, R93 ;  /* 0x0000005d008c7202 */ /* 0x000fe20000000f00 */
[--C-:B------:R-:W-:Y:S02]  /*a480*/  FFMA.FTZ R48, R203, c[0x0][0x2d0], -R108.reuse ;  /* 0x0000b400cb307a23 */ /* 0x100fe4000001086c */
[C---:B------:R-:W-:Y:S04]  /*a490*/  HMMA.16816.F32 R16, R76.reuse, R22, R16 ;  /* 0x000000164c10723c */ /* 0x040fe80000001810 */
[----:B------:R-:W-:Y:S01]  /*a4a0*/  FMUL.FTZ R21, R73, R137 ;  /* 0x0000008949157220 */ /* 0x000fe20000410000 */
[----:B------:R1:W-:Y:S01]  /*a4b0*/  MUFU.EX2 R223, R48 ;  /* 0x0000003000df7308 */ /* 0x0003e20000000800 */
[----:B------:R-:W-:Y:S01]  /*a4c0*/  MOV R137, R56 ;  /* 0x0000003800897202 */ /* 0x000fe20000000f00 */
[C---:B------:R-:W-:Y:S01]  /*a4d0*/  FMUL.FTZ R23, R72.reuse, R139 ;  /* 0x0000008b48177220 */ /* 0x040fe20000410000 */
[----:B------:R-:W-:Y:S01]  /*a4e0*/  MOV R139, R250 ;  /* 0x000000fa008b7202 */ /* 0x000fe20000000f00 */
[----:B------:R-:W-:Y:S03]  /*a4f0*/  FMUL.FTZ R22, R72, R138 ;  /* 0x0000008a48167220 */ /* 0x000fe60000410000 */
[----:B------:R-:W-:Y:S01]  /*a500*/  FFMA.FTZ R56, R210, c[0x0][0x2d0], -R108 ;  /* 0x0000b400d2387a23 */ /* 0x000fe2000001086c */
[----:B------:R-:W-:Y:S01]  /*a510*/  MOV R138, R57 ;  /* 0x00000039008a7202 */ /* 0x000fe20000000f00 */
[----:B------:R-:W-:Y:S01]  /*a520*/  FMUL.FTZ R57, R71, R173 ;  /* 0x000000ad47397220 */ /* 0x000fe20000410000 */
[----:B------:R3:W3:Y:S01]  /*a530*/  MUFU.EX2 R250, R32 ;  /* 0x0000002000fa7308 */ /* 0x0006e20000000800 */
[C---:B--2---:R-:W-:Y:S01]  /*a540*/  FMUL.FTZ R20, R73.reuse, R136 ;  /* 0x0000008849147220 */ /* 0x044fe20000410000 */
[----:B------:R-:W-:Y:S01]  /*a550*/  MOV R136, R59 ;  /* 0x0000003b00887202 */ /* 0x000fe20000000f00 */
[----:B------:R-:W-:Y:S07]  /*a560*/  FMUL.FTZ R59, R0, R175 ;  /* 0x000000af003b7220 */ /* 0x000fee0000410000 */
[----:B------:R2:W-:Y:S01]  /*a570*/  MUFU.EX2 R221, R56 ;  /* 0x0000003800dd7308 */ /* 0x0005e20000000800 */
[-C--:B------:R-:W-:Y:S03]  /*a580*/  HMMA.16816.F32 R20, R76, R36.reuse, R20 ;  /* 0x000000244c14723c */ /* 0x080fe60000001814 */
[C---:B-1----:R-:W-:Y:S05]  /*a590*/  FMUL.FTZ R48, R73.reuse, R164 ;  /* 0x000000a449307220 */ /* 0x042fea0000410000 */
[C---:B------:R-:W-:Y:S04]  /*a5a0*/  HMMA.16816.F32 R24, R64.reuse, R36, R24 ;  /* 0x000000244018723c */ /* 0x040fe80000001818 */
[C---:B---3--:R-:W-:Y:S01]  /*a5b0*/  FMUL.FTZ R32, R73.reuse, R148 ;  /* 0x0000009449207220 */ /* 0x048fe20000410000 */
[----:B------:R-:W-:Y:S02]  /*a5c0*/  MOV R148, R46 ;  /* 0x0000002e00947202 */ /* 0x000fe40000000f00 */
[----:B------:R-:W-:Y:S01]  /*a5d0*/  FFMA.FTZ R36, R50, c[0x0][0x2d0], -R102 ;  /* 0x0000b40032247a23 */ /* 0x000fe20000010866 */
[-C--:B------:R-:W-:Y:S03]  /*a5e0*/  HMMA.16816.F32 R28, R64, R38.reuse, R28 ;  /* 0x00000026401c723c */ /* 0x080fe6000000181c */
[----:B------:R1:W-:Y:S01]  /*a5f0*/  MUFU.EX2 R248, R36 ;  /* 0x0000002400f87308 */ /* 0x0003e20000000800 */
[----:B------:R-:W-:Y:S02]  /*a600*/  FMUL.FTZ R50, R72, R166 ;  /* 0x000000a648327220 */ /* 0x000fe40000410000 */
[----:B------:R-:W-:Y:S01]  /*a610*/  LDSM.16.MT88.4 R164, [R225+0x3100] ;  /* 0x00310000e1a4783b */ /* 0x000fe20000004200 */
[----:B------:R-:W-:Y:S01]  /*a620*/  FMUL.FTZ R46, R0, R162 ;  /* 0x000000a2002e7220 */ /* 0x000fe20000410000 */
[C---:B------:R-:W-:Y:S04]  /*a630*/  HMMA.16816.F32 R32, R76.reuse, R38, R32 ;  /* 0x000000264c20723c */ /* 0x040fe80000001820 */
[----:B------:R-:W-:Y:S02]  /*a640*/  FMUL.FTZ R37, R73, R153 ;  /* 0x0000009949257220 */ /* 0x000fe40000410000 */
[----:B--2---:R-:W-:Y:S02]  /*a650*/  FMUL.FTZ R56, R71, R172 ;  /* 0x000000ac47387220 */ /* 0x004fe40000410000 */
[C---:B------:R-:W-:Y:S01]  /*a660*/  FMUL.FTZ R39, R72.reuse, R155 ;  /* 0x0000009b48277220 */ /* 0x040fe20000410000 */
[----:B------:R-:W-:Y:S02]  /*a670*/  MOV R155, R249 ;  /* 0x000000f9009b7202 */ /* 0x000fe40000000f00 */
[----:B------:R2:W3:Y:S01]  /*a680*/  MUFU.EX2 R249, R40 ;  /* 0x0000002800f97308 */ /* 0x0004e20000000800 */
[C---:B------:R-:W-:Y:S02]  /*a690*/  FMUL.FTZ R38, R72.reuse, R154 ;  /* 0x0000009a48267220 */ /* 0x040fe40000410000 */
[----:B-1----:R-:W-:Y:S07]  /*a6a0*/  FMUL.FTZ R36, R73, R152 ;  /* 0x0000009849247220 */ /* 0x002fee0000410000 */
[-C--:B------:R-:W-:Y:S03]  /*a6b0*/  HMMA.16816.F32 R36, R76, R52.reuse, R36 ;  /* 0x000000344c24723c */ /* 0x080fe60000001824 */
[----:B--2---:R-:W-:Y:S01]  /*a6c0*/  FMUL.FTZ R40, R71, R156 ;  /* 0x0000009c47287220 */ /* 0x004fe20000410000 */
[----:B------:R-:W-:Y:S02]  /*a6d0*/  MOV R156, R150 ;  /* 0x00000096009c7202 */ /* 0x000fe40000000f00 */
[----:B------:R-:W-:Y:S04]  /*a6e0*/  MOV R150, R198 ;  /* 0x000000c600967202 */ /* 0x000fe80000000f00 */
[C---:B------:R-:W-:Y:S04]  /*a6f0*/  HMMA.16816.F32 R40, R64.reuse, R52, R40 ;  /* 0x000000344028723c */ /* 0x040fe80000001828 */
[----:B------:R-:W-:Y:S02]  /*a700*/  MOV R198, R136 ;  /* 0x0000008800c67202 */ /* 0x000fe40000000f00 */
[----:B------:R-:W-:Y:S01]  /*a710*/  MOV R136, R133 ;  /* 0x0000008500887202 */ /* 0x000fe20000000f00 */
[----:B------:R-:W-:Y:S01]  /*a720*/  FFMA.FTZ R52, R209, c[0x0][0x2d0], -R108 ;  /* 0x0000b400d1347a23 */ /* 0x000fe2000001086c */
[-C--:B------:R-:W-:Y:S03]  /*a730*/  HMMA.16816.F32 R44, R64, R54.reuse, R44 ;  /* 0x00000036402c723c */ /* 0x080fe6000000182c */
[----:B------:R1:W2:Y:S01]  /*a740*/  MUFU.EX2 R220, R52 ;  /* 0x0000003400dc7308 */ /* 0x0002a20000000800 */
[----:B------:R-:W-:Y:S01]  /*a750*/  MOV R133, R232 ;  /* 0x000000e800857202 */ /* 0x000fe20000000f00 */
[C---:B------:R-:W-:Y:S01]  /*a760*/  FMUL.FTZ R53, R73.reuse, R169 ;  /* 0x000000a949357220 */ /* 0x040fe20000410000 */
[----:B------:R2:W5:Y:S02]  /*a770*/  LDL.LU R232, [R1+0x74] ;  /* 0x0000740001e87983 */ /* 0x0005640000300800 */
[C---:B------:R-:W-:Y:S07]  /*a780*/  HMMA.16816.F32 R48, R76.reuse, R54, R48 ;  /* 0x000000364c30723c */ /* 0x040fee0000001830 */
[C---:B------:R-:W-:Y:S02]  /*a790*/  FMUL.FTZ R55, R72.reuse, R171 ;  /* 0x000000ab48377220 */ /* 0x040fe40000410000 */
[----:B------:R-:W-:Y:S03]  /*a7a0*/  FMUL.FTZ R54, R72, R170 ;  /* 0x000000aa48367220 */ /* 0x000fe60000410000 */
[C---:B-1----:R-:W-:Y:S07]  /*a7b0*/  FMUL.FTZ R52, R73.reuse, R168 ;  /* 0x000000a849347220 */ /* 0x042fee0000410000 */
[-C--:B------:R-:W-:Y:S08]  /*a7c0*/  HMMA.16816.F32 R52, R76, R80.reuse, R52 ;  /* 0x000000504c34723c */ /* 0x080ff00000001834 */
[C---:B------:R-:W-:Y:S07]  /*a7d0*/  HMMA.16816.F32 R56, R64.reuse, R80, R56 ;  /* 0x000000504038723c */ /* 0x040fee0000001838 */
[--C-:B------:R-:W-:Y:S01]  /*a7e0*/  FFMA.FTZ R80, R216, c[0x0][0x2d0], -R3.reuse ;  /* 0x0000b400d8507a23 */ /* 0x100fe20000010803 */
        /* <DEDUP_REMOVED lines=8> */
[--C-:B-1----:R-:W-:Y:S03]  /*a870*/  FFMA.FTZ R80, R214, c[0x0][0x2d0], -R3.reuse ;  /* 0x0000b400d6507a23 */ /* 0x102fe60000010803 */
[----:B------:R-:W-:Y:S02]  /*a880*/  F2FP.PACK_AB R76, R121, R129 ;  /* 0x00000081794c723e */ /* 0x000fe400000000ff */
[----:B------:R-:W-:Y:S01]  /*a890*/  F2FP.PACK_AB R78, R141, R125 ;  /* 0x0000007d8d4e723e */ /* 0x000fe200000000ff */
[----:B------:R1:W-:Y:S02]  /*a8a0*/  MUFU.EX2 R152, R80 ;  /* 0x0000005000987308 */ /* 0x0003e40000000800 */
[----:B------:R-:W-:Y:S02]  /*a8b0*/  F2FP.PACK_AB R77, R120, R128 ;  /* 0x00000080784d723e */ /* 0x000fe400000000ff */
[----:B------:R-:W-:Y:S02]  /*a8c0*/  F2FP.PACK_AB R79, R140, R143 ;  /* 0x0000008f8c4f723e */ /* 0x000fe400000000ff */
[----:B------:R-:W-:Y:S02]  /*a8d0*/  F2FP.PACK_AB R82, R123, R142 ;  /* 0x0000008e7b52723e */ /* 0x000fe400000000ff */
[----:B------:R-:W-:Y:S03]  /*a8e0*/  F2FP.PACK_AB R83, R199, R197 ;  /* 0x000000c5c753723e */ /* 0x000fe600000000ff */
[-C--:B------:R-:W-:Y:S03]  /*a8f0*/  HMMA.16816.F32 R4, R76, R84.reuse, R4 ;  /* 0x000000544c04723c */ /* 0x080fe60000001804 */
[----:B-1----:R-:W-:Y:S02]  /*a900*/  FFMA.FTZ R80, R217, c[0x0][0x2d0], -R3 ;  /* 0x0000b400d9507a23 */ /* 0x002fe40000010803 */
[----:B------:R1:W-:Y:S10]  /*a910*/  MUFU.EX2 R217, R92 ;  /* 0x0000005c00d97308 */ /* 0x0003f40000000800 */
[----:B------:R2:W2:Y:S01]  /*a920*/  MUFU.EX2 R153, R80 ;  /* 0x0000005000997308 */ /* 0x0004a20000000800 */
[----:B-1----:R-:W1:Y:S01]  /*a930*/  LDSM.16.MT88.4 R92, [R225+0x900] ;  /* 0x00090000e15c783b */ /* 0x002e620000004200 */
[----:B--2---:R-:W-:Y:S07]  /*a940*/  F2FP.PACK_AB R80, R127, R122 ;  /* 0x0000007a7f50723e */ /* 0x004fee00000000ff */
[C---:B------:R-:W-:Y:S07]  /*a950*/  HMMA.16816.F32 R8, R80.reuse, R84, R8 ;  /* 0x000000545008723c */ /* 0x040fee0000001808 */
[--C-:B------:R-:W-:Y:S01]  /*a960*/  FFMA.FTZ R84, R218, c[0x0][0x2d0], -R105.reuse ;  /* 0x0000b400da547a23 */ /* 0x100fe20000010869 */
[-C--:B------:R-:W-:Y:S03]  /*a970*/  HMMA.16816.F32 R12, R80, R86.reuse, R12 ;  /* 0x00000056500c723c */ /* 0x080fe6000000180c */
[----:B------:R2:W-:Y:S05]  /*a980*/  MUFU.EX2 R219, R84 ;  /* 0x0000005400db7308 */ /* 0x0005ea0000000800 */
[C---:B------:R-:W-:Y:S08]  /*a990*/  HMMA.16816.F32 R16, R76.reuse, R86, R16 ;  /* 0x000000564c10723c */ /* 0x040ff00000001810 */
[-C--:B----4-:R-:W-:Y:S08]  /*a9a0*/  HMMA.16816.F32 R20, R76, R88.reuse, R20 ;  /* 0x000000584c14723c */ /* 0x090ff00000001814 */
[C---:B------:R-:W-:Y:S04]  /*a9b0*/  HMMA.16816.F32 R24, R80.reuse, R88, R24 ;  /* 0x000000585018723c */ /* 0x040fe80000001818 */
[--C-:B--2---:R-:W-:Y:S03]  /*a9c0*/  FFMA.FTZ R84, R212, c[0x0][0x2d0], -R105.reuse ;  /* 0x0000b400d4547a23 */ /* 0x104fe60000010869 */
[--C-:B------:R-:W-:Y:S01]  /*a9d0*/  FFMA.FTZ R88, R151, c[0x0][0x2d0], -R102.reuse ;  /* 0x0000b40097587a23 */ /* 0x100fe20000010866 */
[-C--:B------:R-:W-:Y:S01]  /*a9e0*/  HMMA.16816.F32 R28, R80, R90.reuse, R28 ;  /* 0x0000005a501c723c */ /* 0x080fe2000000181c */
[----:B------:R2:W-:Y:S03]  /*a9f0*/  MUFU.EX2 R216, R84 ;  /* 0x0000005400d87308 */ /* 0x0005e60000000800 */
[----:B------:R-:W-:Y:S02]  /*aa00*/  MOV R151, R148 ;  /* 0x0000009400977202 */ /* 0x000fe40000000f00 */
[----:B------:R-:W-:Y:S02]  /*aa10*/  MOV R148, R134 ;  /* 0x0000008600947202 */ /* 0x000fe40000000f00 */
[C---:B------:R-:W-:Y:S03]  /*aa20*/  HMMA.16816.F32 R32, R76.reuse, R90, R32 ;  /* 0x0000005a4c20723c */ /* 0x040fe60000001820 */
[----:B------:R4:W-:Y:S01]  /*aa30*/  MUFU.EX2 R215, R88 ;  /* 0x0000005800d77308 */ /* 0x0009e20000000800 */
[----:B------:R-:W-:Y:S02]  /*aa40*/  MOV R134, R131 ;  /* 0x0000008300867202 */ /* 0x000fe40000000f00 */
[----:B------:R-:W-:Y:S02]  /*aa50*/  MOV R131, R118 ;  /* 0x0000007600837202 */ /* 0x000fe40000000f00 */
[-C--:B-1----:R-:W-:Y:S04]  /*aa60*/  HMMA.16816.F32 R36, R76, R92.reuse, R36 ;  /* 0x0000005c4c24723c */ /* 0x082fe80000001824 */
[----:B------:R-:W-:Y:S04]  /*aa70*/  MOV R118, R231 ;  /* 0x000000e700767202 */ /* 0x000fe80000000f00 */
[C---:B------:R-:W-:Y:S04]  /*aa80*/  HMMA.16816.F32 R40, R80.reuse, R92, R40 ;  /* 0x0000005c5028723c */ /* 0x040fe80000001828 */
[----:B--2---:R-:W-:Y:S04]  /*aa90*/  FFMA.FTZ R84, R211, c[0x0][0x2d0], -R105 ;  /* 0x0000b400d3547a23 */ /* 0x004fe80000010869 */
[-C--:B------:R-:W-:Y:S01]  /*aaa0*/  HMMA.16816.F32 R44, R80, R94.reuse, R44 ;  /* 0x0000005e502c723c */ /* 0x080fe2000000182c */
[----:B------:R1:W-:Y:S03]  /*aab0*/  MUFU.EX2 R218, R84 ;  /* 0x0000005400da7308 */ /* 0x0003e60000000800 */
[--C-:B----4-:R-:W-:Y:S04]  /*aac0*/  FFMA.FTZ R88, R156, c[0x0][0x2d0], -R102.reuse ;  /* 0x0000b4009c587a23 */ /* 0x110fe80000010866 */
[C---:B------:R-:W-:Y:S03]  /*aad0*/  HMMA.16816.F32 R48, R76.reuse, R94, R48 ;  /* 0x0000005e4c30723c */ /* 0x040fe60000001830 */
[----:B------:R2:W-:Y:S01]  /*aae0*/  MUFU.EX2 R159, R88 ;  /* 0x00000058009f7308 */ /* 0x0005e20000000800 */
[--C-:B-1----:R-:W-:Y:S01]  /*aaf0*/  FFMA.FTZ R84, R155, c[0x0][0x2d0], -R102.reuse ;  /* 0x0000b4009b547a23 */ /* 0x102fe20000010866 */
[----:B------:R-:W-:Y:S02]  /*ab00*/  MOV R155, R149 ;  /* 0x00000095009b7202 */ /* 0x000fe40000000f00 */
[----:B------:R-:W-:Y:S06]  /*ab10*/  MOV R149, R135 ;  /* 0x0000008700957202 */ /* 0x000fec0000000f00 */
[----:B------:R1:W-:Y:S01]  /*ab20*/  MUFU.EX2 R213, R84 ;  /* 0x0000005400d57308 */ /* 0x0003e20000000800 */
[----:B------:R-:W-:Y:S02]  /*ab30*/  MOV R156, R155 ;  /* 0x0000009b009c7202 */ /* 0x000fe40000000f00 */
[----:B------:R-:W-:Y:S02]  /*ab40*/  MOV R155, R151 ;  /* 0x00000097009b7202 */ /* 0x000fe40000000f00 */
[----:B------:R-:W-:Y:S01]  /*ab50*/  MOV R151, R150 ;  /* 0x0000009600977202 */ /* 0x000fe20000000f00 */
[----:B--2---:R-:W-:Y:S01]  /*ab60*/  FFMA.FTZ R88, R156, c[0x0][0x2d0], -R102 ;  /* 0x0000b4009c587a23 */ /* 0x004fe20000010866 */
[----:B------:R-:W-:Y:S02]  /*ab70*/  MOV R156, R155 ;  /* 0x0000009b009c7202 */ /* 0x000fe40000000f00 */
[----:B------:R-:W-:Y:S01]  /*ab80*/  MOV R155, R151 ;  /* 0x00000097009b7202 */ /* 0x000fe20000000f00 */
[----:B------:R2:W-:Y:S01]  /*ab90*/  MUFU.EX2 R214, R88 ;  /* 0x0000005800d67308 */ /* 0x0005e20000000800 */
[----:B------:R-:W-:Y:S02]  /*aba0*/  MOV R150, R149 ;  /* 0x0000009500967202 */ /* 0x000fe40000000f00 */
[----:B------:R-:W-:Y:S02]  /*abb0*/  MOV R157, R155 ;  /* 0x0000009b009d7202 */ /* 0x000fe40000000f00 */
[----:B------:R-:W-:Y:S02]  /*abc0*/  MOV R151, R150 ;  /* 0x0000009600977202 */ /* 0x000fe40000000f00 */
[----:B------:R-:W-:Y:S02]  /*abd0*/  MOV R135, R132 ;  /* 0x0000008400877202 */ /* 0x000fe40000000f00 */
[----:B------:R-:W-:Y:S02]  /*abe0*/  MOV R132, R193 ;  /* 0x000000c100847202 */ /* 0x000fe40000000f00 */
[----:B------:R-:W-:Y:S02]  /*abf0*/  MOV R193, R229 ;  /* 0x000000e500c17202 */ /* 0x000fe40000000f00 */
[----:B------:R-:W-:Y:S01]  /*ac00*/  MOV R149, R148 ;  /* 0x0000009400957202 */ /* 0x000fe20000000f00 */
[----:B-1----:R-:W1:Y:S01]  /*ac10*/  LDSM.16.MT88.4 R84, [R226+0x900] ;  /* 0x00090000e254783b */ /* 0x002e620000004200 */
[----:B------:R-:W-:Y:S02]  /*ac20*/  MOV R148, R136 ;  /* 0x0000008800947202 */ /* 0x000fe40000000f00 */
[----:B------:R-:W-:Y:S02]  /*ac30*/  MOV R136, R135 ;  /* 0x0000008700887202 */ /* 0x000fe40000000f00 */
[----:B------:R-:W-:Y:S02]  /*ac40*/  MOV R135, R134 ;  /* 0x0000008600877202 */ /* 0x000fe40000000f00 */
[----:B------:R-:W-:Y:S01]  /*ac50*/  MOV R134, R193 ;  /* 0x000000c100867202 */ /* 0x000fe20000000f00 */
[----:B------:R4:W5:Y:S01]  /*ac60*/  LDL.LU R229, [R1+0x70] ;  /* 0x0000700001e57983 */ /* 0x0009620000300800 */
[----:B------:R-:W-:Y:S01]  /*ac70*/  MOV R150, R149 ;  /* 0x0000009500967202 */ /* 0x000fe20000000f00 */
[--C-:B--2---:R-:W-:Y:S01]  /*ac80*/  FFMA.FTZ R88, R156, c[0x0][0x2d0], -R108.reuse ;  /* 0x0000b4009c587a23 */ /* 0x104fe2000001086c */
[----:B------:R-:W-:Y:S01]  /*ac90*/  MOV R156, R151 ;  /* 0x00000097009c7202 */ /* 0x000fe20000000f00 */
[----:B------:R4:W5:Y:S01]  /*aca0*/  LDL.LU R231, [R1+0x6c] ;  /* 0x00006c0001e77983 */ /* 0x0009620000300800 */
[----:B------:R-:W-:Y:S01]  /*acb0*/  MOV R149, R148 ;  /* 0x0000009400957202 */ /* 0x000fe20000000f00 */
[----:B------:R2:W-:Y:S01]  /*acc0*/  MUFU.EX2 R155, R88 ;  /* 0x00000058009b7308 */ /* 0x0005e20000000800 */
[----:B------:R-:W-:Y:S02]  /*acd0*/  MOV R148, R135 ;  /* 0x0000008700947202 */ /* 0x000fe40000000f00 */
[----:B------:R-:W-:Y:S02]  /*ace0*/  MOV R135, R134 ;  /* 0x0000008600877202 */ /* 0x000fe40000000f00 */
[----:B------:R-:W-:Y:S02]  /*acf0*/  MOV R134, R236 ;  /* 0x000000ec00867202 */ /* 0x000fe40000000f00 */
[----:B------:R-:W-:Y:S02]  /*ad00*/  MOV R193, R186 ;  /* 0x000000ba00c17202 */ /* 0x000fe40000000f00 */
[----:B------:R-:W-:Y:S02]  /*ad10*/  MOV R186, R235 ;  /* 0x000000eb00ba7202 */ /* 0x000fe40000000f00 */
[----:B------:R4:W5:Y:S01]  /*ad20*/  LDL.LU R235, [R1+0x68] ;  /* 0x0000680001eb7983 */ /* 0x0009620000300800 */
[----:B------:R-:W-:Y:S02]  /*ad30*/  MOV R151, R150 ;  /* 0x0000009600977202 */ /* 0x000fe40000000f00 */
[----:B------:R-:W-:Y:S01]  /*ad40*/  MOV R150, R149 ;  /* 0x0000009500967202 */ /* 0x000fe20000000f00 */
[----:B------:R4:W5:Y:S01]  /*ad50*/  LDL.LU R236, [R1+0x64] ;  /* 0x0000640001ec7983 */ /* 0x0009620000300800 */
[----:B------:R-:W-:Y:S02]  /*ad60*/  MOV R149, R148 ;  /* 0x0000009400957202 */ /* 0x000fe40000000f00 */
[----:B------:R-:W-:Y:S02]  /*ad70*/  MOV R148, R135 ;  /* 0x0000008700947202 */ /* 0x000fe40000000f00 */
[----:B------:R-:W-:Y:S02]  /*ad80*/  MOV R135, R134 ;  /* 0x0000008600877202 */ /* 0x000fe40000000f00 */
[----:B------:R-:W-:Y:S01]  /*ad90*/  MOV R134, R110 ;  /* 0x0000006e00867202 */ /* 0x000fe20000000f00 */
[--C-:B--2---:R-:W-:Y:S01]  /*ada0*/  FFMA.FTZ R88, R157, c[0x0][0x2d0], -R108.reuse ;  /* 0x0000b4009d587a23 */ /* 0x104fe2000001086c */
[----:B------:R-:W-:Y:S01]  /*adb0*/  MOV R157, R156 ;  /* 0x0000009c009d7202 */ /* 0x000fe20000000f00 */
[-C--:B-1----:R-:W-:Y:S02]  /*adc0*/  HMMA.16816.F32 R52, R76, R84.reuse, R52 ;  /* 0x000000544c34723c */ /* 0x082fe40000001834 */
[----:B------:R1:W-:Y:S01]  /*add0*/  MUFU.EX2 R158, R88 ;  /* 0x00000058009e7308 */ /* 0x0003e20000000800 */
[----:B------:R-:W-:Y:S01]  /*ade0*/  MOV R156, R151 ;  /* 0x00000097009c7202 */ /* 0x000fe20000000f00 */
[--C-:B------:R-:W-:Y:S01]  /*adf0*/  FFMA.FTZ R92, R157, c[0x0][0x2d0], -R108.reuse ;  /* 0x0000b4009d5c7a23 */ /* 0x100fe2000001086c */
[----:B------:R-:W-:Y:S02]  /*ae00*/  MOV R151, R150 ;  /* 0x0000009600977202 */ /* 0x000fe40000000f00 */
[----:B------:R-:W-:Y:S01]  /*ae10*/  MOV R150, R149 ;  /* 0x0000009500967202 */ /* 0x000fe20000000f00 */
[C---:B------:R-:W-:Y:S04]  /*ae20*/  HMMA.16816.F32 R56, R80.reuse, R84, R56 ;  /* 0x000000545038723c */ /* 0x040fe80000001838 */
[----:B------:R2:W-:Y:S01]  /*ae30*/  MUFU.EX2 R163, R92 ;  /* 0x0000005c00a37308 */ /* 0x0005e20000000800 */
[----:B------:R-:W-:Y:S02]  /*ae40*/  MOV R157, R156 ;  /* 0x0000009c009d7202 */ /* 0x000fe40000000f00 */
[----:B------:R-:W-:Y:S01]  /*ae50*/  MOV R149, R148 ;  /* 0x0000009400957202 */ /* 0x000fe20000000f00 */
[-C--:B------:R-:W-:Y:S04]  /*ae60*/  HMMA.16816.F32 R60, R80, R86.reuse, R60 ;  /* 0x00000056503c723c */ /* 0x080fe8000000183c */
[----:B------:R-:W-:Y:S02]  /*ae70*/  MOV R156, R151 ;  /* 0x00000097009c7202 */ /* 0x000fe40000000f00 */
[----:B------:R-:W-:Y:S02]  /*ae80*/  MOV R151, R150 ;  /* 0x0000009600977202 */ /* 0x000fe40000000f00 */
[----:B------:R-:W-:Y:S01]  /*ae90*/  HMMA.16816.F32 R64, R76, R86, R64 ;  /* 0x000000564c40723c */ /* 0x000fe20000001840 */
[----:B-1----:R-:W1:Y:S03]  /*aea0*/  LDSM.16.MT88.4 R88, [R224+0x1100] ;  /* 0x00110000e058783b */ /* 0x002e660000004200 */
[----:B------:R-:W-:Y:S02]  /*aeb0*/  MOV R150, R149 ;  /* 0x0000009500967202 */ /* 0x000fe40000000f00 */
[----:B------:R-:W-:Y:S02]  /*aec0*/  MOV R148, R201 ;  /* 0x000000c900947202 */ /* 0x000fe40000000f00 */
[----:B------:R-:W-:Y:S01]  /*aed0*/  MOV R201, R139 ;  /* 0x0000008b00c97202 */ /* 0x000fe20000000f00 */
[----:B--2---:R-:W-:Y:S03]  /*aee0*/  FFMA.FTZ R92, R157, c[0x0][0x2d0], -R108 ;  /* 0x0000b4009d5c7a23 */ /* 0x004fe6000001086c */
[----:B------:R-:W-:Y:S02]  /*aef0*/  MOV R157, R156 ;  /* 0x0000009c009d7202 */ /* 0x000fe40000000f00 */
[----:B------:R-:W-:Y:S01]  /*af00*/  MOV R156, R151 ;  /* 0x00000097009c7202 */ /* 0x000fe20000000f00 */
[----:B------:R-:W2:Y:S01]  /*af10*/  MUFU.EX2 R162, R92 ;  /* 0x0000005c00a27308 */ /* 0x000ea20000000800 */
[----:B------:R-:W-:Y:S01]  /*af20*/  MOV R151, R150 ;  /* 0x0000009600977202 */ /* 0x000fe20000000f00 */
[--C-:B------:R-:W-:Y:S01]  /*af30*/  FFMA.FTZ R84, R157, c[0x0][0x2d0], -R3.reuse ;  /* 0x0000b4009d547a23 */ /* 0x100fe20000010803 */
[----:B------:R-:W-:Y:S02]  /*af40*/  MOV R208, R156 ;  /* 0x0000009c00d07202 */ /* 0x000fe40000000f00 */
[----:B------:R-:W-:Y:S02]  /*af50*/  MOV R156, R151 ;  /* 0x00000097009c7202 */ /* 0x000fe40000000f00 */
[----:B------:R-:W-:Y:S01]  /*af60*/  MOV R149, R148 ;  /* 0x0000009400957202 */ /* 0x000fe20000000f00 */
[--C-:B------:R-:W-:Y:S01]  /*af70*/  FFMA.FTZ R80, R208, c[0x0][0x2d0], -R3.reuse ;  /* 0x0000b400d0507a23 */ /* 0x100fe20000010803 */
[----:B------:R-:W-:Y:S01]  /*af80*/  MOV R203, R156 ;  /* 0x0000009c00cb7202 */ /* 0x000fe20000000f00 */
[----:B------:R2:W-:Y:S01]  /*af90*/  MUFU.EX2 R157, R84 ;  /* 0x00000054009d7308 */ /* 0x0005e20000000800 */
[----:B------:R-:W-:Y:S02]  /*afa0*/  MOV R148, R201 ;  /* 0x000000c900947202 */ /* 0x000fe40000000f00 */
[----:B------:R-:W-:Y:S02]  /*afb0*/  MOV R201, R198 ;  /* 0x000000c600c97202 */ /* 0x000fe40000000f00 */
[----:B------:R-:W-:Y:S02]  /*afc0*/  F2FP.PACK_AB R76, R146, R147 ;  /* 0x00000093924c723e */ /* 0x000fe400000000ff */
[----:B------:R-:W-:Y:S02]  /*afd0*/  F2FP.PACK_AB R78, R124, R126 ;  /* 0x0000007e7c4e723e */ /* 0x000fe400000000ff */
[----:B------:R-:W-:Y:S01]  /*afe0*/  F2FP.PACK_AB R77, R250, R251 ;  /* 0x000000fbfa4d723e */ /* 0x000fe200000000ff */
[----:B------:R4:W4:Y:S01]  /*aff0*/  MUFU.EX2 R156, R80 ;  /* 0x00000050009c7308 */ /* 0x0009220000000800 */
[----:B---3--:R-:W-:Y:S02]  /*b000*/  F2FP.PACK_AB R79, R249, R248 ;  /* 0x000000f8f94f723e */ /* 0x008fe400000000ff */
[----:B------:R-:W-:Y:S02]  /*b010*/  MOV R150, R149 ;  /* 0x0000009500967202 */ /* 0x000fe40000000f00 */
[----:B------:R-:W-:Y:S02]  /*b020*/  MOV R149, R201 ;  /* 0x000000c900957202 */ /* 0x000fe40000000f00 */
[----:B------:R-:W-:Y:S01]  /*b030*/  MOV R151, R150 ;  /* 0x0000009600977202 */ /* 0x000fe20000000f00 */
[-C--:B-1----:R-:W-:Y:S03]  /*b040*/  HMMA.16816.F32 R4, R76, R88.reuse, R4 ;  /* 0x000000584c04723c */ /* 0x082fe60000001804 */
[----:B------:R-:W-:Y:S02]  /*b050*/  MOV R150, R149 ;  /* 0x0000009500967202 */ /* 0x000fe40000000f00 */
[----:B------:R-:W-:Y:S01]  /*b060*/  F2FP.PACK_AB R82, R221, R220 ;  /* 0x000000dcdd52723e */ /* 0x000fe200000000ff */
[----:B--2---:R-:W1:Y:S01]  /*b070*/  LDSM.16.MT88.4 R84, [R227+0x1100] ;  /* 0x00110000e354783b */ /* 0x004e620000004200 */
[----:B------:R-:W-:Y:S02]  /*b080*/  F2FP.PACK_AB R81, R154, R144 ;  /* 0x000000909a51723e */ /* 0x000fe400000000ff */
[----:B------:R-:W-:Y:S03]  /*b090*/  F2FP.PACK_AB R83, R153, R152 ;  /* 0x000000989953723e */ /* 0x000fe600000000ff */
[----:B------:R-:W-:Y:S02]  /*b0a0*/  MOV R208, R151 ;  /* 0x0000009700d07202 */ /* 0x000fe40000000f00 */
[----:B------:R-:W-:Y:S01]  /*b0b0*/  MOV R151, R150 ;  /* 0x0000009600977202 */ /* 0x000fe20000000f00 */
[--C-:B----4-:R-:W-:Y:S01]  /*b0c0*/  FFMA.FTZ R80, R203, c[0x0][0x2d0], -R3.reuse ;  /* 0x0000b400cb507a23 */ /* 0x110fe20000010803 */
[----:B------:R-:W-:Y:S02]  /*b0d0*/  MOV R203, R208 ;  /* 0x000000d000cb7202 */ /* 0x000fe40000000f00 */
[----:B------:R-:W-:Y:S01]  /*b0e0*/  MOV R208, R151 ;  /* 0x0000009700d07202 */ /* 0x000fe20000000f00 */
[----:B------:R2:W-:Y:S01]  /*b0f0*/  MUFU.EX2 R160, R80 ;  /* 0x0000005000a07308 */ /* 0x0005e20000000800 */
[----:B------:R-:W-:Y:S01]  /*b100*/  MOV R198, R138 ;  /* 0x0000008a00c67202 */ /* 0x000fe20000000f00 */
[----:B------:R-:W-:Y:S01]  /*b110*/  FFMA.FTZ R92, R203, c[0x0][0x2d0], -R3 ;  /* 0x0000b400cb5c7a23 */ /* 0x000fe20000010803 */
        /* <DEDUP_REMOVED lines=11> */
[----:B--2---:R-:W-:Y:S02]  /*b1d0*/  F2FP.PACK_AB R80, R223, R145 ;  /* 0x00000091df50723e */ /* 0x004fe400000000ff */
[----:B------:R-:W-:Y:S02]  /*b1e0*/  MOV R139, R238 ;  /* 0x000000ee008b7202 */ /* 0x000fe40000000f00 */
[----:B------:R-:W-:Y:S02]  /*b1f0*/  MOV R110, R237 ;  /* 0x000000ed006e7202 */ /* 0x000fe40000000f00 */
[----:B------:R2:W5:Y:S01]  /*b200*/  LDL.LU R237, [R1+0x60] ;  /* 0x0000600001ed7983 */ /* 0x0005620000300800 */
[C---:B------:R-:W-:Y:S03]  /*b210*/  HMMA.16816.F32 R8, R80.reuse, R88, R8 ;  /* 0x000000585008723c */ /* 0x040fe60000001808 */
[----:B------:R2:W5:Y:S01]  /*b220*/  LDL.LU R238, [R1+0x5c] ;  /* 0x00005c0001ee7983 */ /* 0x0005620000300800 */
[----:B------:R-:W-:Y:S02]  /*b230*/  MOV R203, R150 ;  /* 0x0000009600cb7202 */ /* 0x000fe40000000f00 */
[----:B------:R-:W-:Y:S01]  /*b240*/  MOV R138, R137 ;  /* 0x00000089008a7202 */ /* 0x000fe20000000f00 */
[--C-:B------:R-:W-:Y:S01]  /*b250*/  FFMA.FTZ R88, R161, c[0x0][0x2d0], -R105.reuse ;  /* 0x0000b400a1587a23 */ /* 0x100fe20000010869 */
[-C--:B------:R-:W-:Y:S01]  /*b260*/  HMMA.16816.F32 R12, R80, R90.reuse, R12 ;  /* 0x0000005a500c723c */ /* 0x080fe2000000180c */
[----:B------:R2:W5:Y:S02]  /*b270*/  LDL.LU R239, [R1+0x58] ;  /* 0x0000580001ef7983 */ /* 0x0005640000300800 */
[----:B------:R3:W-:Y:S01]  /*b280*/  MUFU.EX2 R161, R88 ;  /* 0x0000005800a17308 */ /* 0x0007e20000000800 */
[----:B------:R-:W-:Y:S02]  /*b290*/  MOV R137, R240 ;  /* 0x000000f000897202 */ /* 0x000fe40000000f00 */
[----:B------:R2:W5:Y:S01]  /*b2a0*/  LDL.LU R240, [R1+0x54] ;  /* 0x0000540001f07983 */ /* 0x0005620000300800 */
[----:B------:R-:W-:Y:S01]  /*b2b0*/  MOV R198, R138 ;  /* 0x0000008a00c67202 */ /* 0x000fe20000000f00 */
[C---:B------:R-:W-:Y:S04]  /*b2c0*/  HMMA.16816.F32 R16, R76.reuse, R90, R16 ;  /* 0x0000005a4c10723c */ /* 0x040fe80000001810 */
[----:B------:R-:W-:Y:S02]  /*b2d0*/  MOV R138, R137 ;  /* 0x00000089008a7202 */ /* 0x000fe40000000f00 */
[----:B------:R-:W-:Y:S02]  /*b2e0*/  MOV R137, R111 ;  /* 0x0000006f00897202 */ /* 0x000fe40000000f00 */
[-C--:B-1----:R-:W-:Y:S04]  /*b2f0*/  HMMA.16816.F32 R20, R76, R84.reuse, R20 ;  /* 0x000000544c14723c */ /* 0x082fe80000001814 */
[----:B------:R-:W-:Y:S02]  /*b300*/  MOV R201, R198 ;  /* 0x000000c600c97202 */ /* 0x000fe40000000f00 */
[----:B------:R-:W-:Y:S02]  /*b310*/  MOV R198, R138 ;  /* 0x0000008a00c67202 */ /* 0x000fe40000000f00 */
[C---:B------:R-:W-:Y:S04]  /*b320*/  HMMA.16816.F32 R24, R80.reuse, R84, R24 ;  /* 0x000000545018723c */ /* 0x040fe80000001818 */
[--C-:B---3--:R-:W-:Y:S01]  /*b330*/  FFMA.FTZ R88, R203, c[0x0][0x2d0], -R105.reuse ;  /* 0x0000b400cb587a23 */ /* 0x108fe20000010869 */
[----:B------:R-:W-:Y:S02]  /*b340*/  MOV R149, R201 ;  /* 0x000000c900957202 */ /* 0x000fe40000000f00 */
[----:B------:R-:W-:Y:S01]  /*b350*/  MOV R201, R198 ;  /* 0x000000c600c97202 */ /* 0x000fe20000000f00 */
[-C--:B------:R-:W-:Y:S01]  /*b360*/  HMMA.16816.F32 R28, R80, R86.reuse, R28 ;  /* 0x00000056501c723c */ /* 0x080fe2000000181c */
[----:B------:R1:W-:Y:S03]  /*b370*/  MUFU.EX2 R211, R88 ;  /* 0x0000005800d37308 */ /* 0x0003e60000000800 */
[----:B------:R-:W-:Y:S02]  /*b380*/  MOV R150, R201 ;  /* 0x000000c900967202 */ /* 0x000fe40000000f00 */
[----:B------:R-:W-:Y:S02]  /*b390*/  MOV R138, R137 ;  /* 0x00000089008a7202 */ /* 0x000fe40000000f00 */
[C---:B------:R-:W-:Y:S04]  /*b3a0*/  HMMA.16816.F32 R32, R76.reuse, R86, R32 ;  /* 0x000000564c20723c */ /* 0x040fe80000001820 */
[----:B------:R-:W-:Y:S01]  /*b3b0*/  MOV R137, R136 ;  /* 0x0000008800897202 */ /* 0x000fe20000000f00 */
[--C-:B------:R-:W-:Y:S01]  /*b3c0*/  FFMA.FTZ R84, R150, c[0x0][0x2d0], -R102.reuse ;  /* 0x0000b40096547a23 */ /* 0x100fe20000010866 */
[----:B------:R-:W-:Y:S02]  /*b3d0*/  MOV R136, R106 ;  /* 0x0000006a00887202 */ /* 0x000fe40000000f00 */
[----:B------:R-:W-:Y:S01]  /*b3e0*/  MOV R198, R138 ;  /* 0x0000008a00c67202 */ /* 0x000fe20000000f00 */
[----:B------:R3:W-:Y:S03]  /*b3f0*/  MUFU.EX2 R209, R84 ;  /* 0x0000005400d17308 */ /* 0x0007e60000000800 */
[----:B------:R-:W-:Y:S02]  /*b400*/  MOV R138, R137 ;  /* 0x00000089008a7202 */ /* 0x000fe40000000f00 */
[----:B------:R-:W-:Y:S02]  /*b410*/  MOV R137, R136 ;  /* 0x0000008800897202 */ /* 0x000fe40000000f00 */
[----:B------:R-:W-:Y:S02]  /*b420*/  MOV R208, R149 ;  /* 0x0000009500d07202 */ /* 0x000fe40000000f00 */
[----:B------:R-:W-:Y:S02]  /*b430*/  MOV R149, R198 ;  /* 0x000000c600957202 */ /* 0x000fe40000000f00 */
[----:B------:R-:W-:Y:S01]  /*b440*/  MOV R198, R137 ;  /* 0x0000008900c67202 */ /* 0x000fe20000000f00 */
[--C-:B-1----:R-:W-:Y:S01]  /*b450*/  FFMA.FTZ R88, R208, c[0x0][0x2d0], -R105.reuse ;  /* 0x0000b400d0587a23 */ /* 0x102fe20000010869 */
[----:B------:R-:W-:Y:S02]  /*b460*/  MOV R137, R135 ;  /* 0x0000008700897202 */ /* 0x000fe40000000f00 */
[----:B------:R-:W-:Y:S01]  /*b470*/  MOV R135, R118 ;  /* 0x0000007600877202 */ /* 0x000fe20000000f00 */
[----:B------:R1:W-:Y:S01]  /*b480*/  MUFU.EX2 R212, R88 ;  /* 0x0000005800d47308 */ /* 0x0003e20000000800 */
[----:B------:R-:W-:Y:S02]  /*b490*/  MOV R201, R138 ;  /* 0x0000008a00c97202 */ /* 0x000fe40000000f00 */
[----:B------:R-:W-:Y:S02]  /*b4a0*/  MOV R136, R133 ;  /* 0x0000008500887202 */ /* 0x000fe40000000f00 */
[----:B------:R-:W-:Y:S02]  /*b4b0*/  MOV R111, R233 ;  /* 0x000000e9006f7202 */ /* 0x000fe40000000f00 */
[----:B------:R-:W-:Y:S01]  /*b4c0*/  MOV R138, R136 ;  /* 0x00000088008a7202 */ /* 0x000fe20000000f00 */
[----:B---3--:R-:W-:Y:S01]  /*b4d0*/  FFMA.FTZ R84, R148, c[0x0][0x2d0], -R102 ;  /* 0x0000b40094547a23 */ /* 0x008fe20000010866 */
[----:B------:R-:W-:Y:S01]  /*b4e0*/  MOV R148, R207 ;  /* 0x000000cf00947202 */ /* 0x000fe20000000f00 */
[----:B------:R3:W4:Y:S01]  /*b4f0*/  MUFU.EX2 R118, R92 ;  /* 0x0000005c00767308 */ /* 0x0007220000000800 */
[----:B------:R-:W-:Y:S01]  /*b500*/  MOV R136, R193 ;  /* 0x000000c100887202 */ /* 0x000fe20000000f00 */
[----:B------:R2:W5:Y:S01]  /*b510*/  LDL.LU R233, [R1+0x50] ;  /* 0x0000500001e97983 */ /* 0x0005620000300800 */
[----:B------:R-:W-:Y:S02]  /*b520*/  MOV R106, R234 ;  /* 0x000000ea006a7202 */ /* 0x000fe40000000f00 */
[----:B------:R-:W-:Y:S01]  /*b530*/  MOV R133, R132 ;  /* 0x0000008400857202 */ /* 0x000fe20000000f00 */
[----:B------:R2:W5:Y:S01]  /*b540*/  LDL.LU R234, [R1+0x4c] ;  /* 0x00004c0001ea7983 */ /* 0x0005620000300800 */
[----:B------:R-:W-:Y:S01]  /*b550*/  MOV R132, R119 ;  /* 0x0000007700847202 */ /* 0x000fe20000000f00 */
[----:B------:R-:W-:Y:S01]  /*b560*/  FFMA.FTZ R106, R106, c[0x0][0x2d0], -R108 ;  /* 0x0000b4006a6a7a23 */ /* 0x000fe2000001086c */
[----:B------:R-:W-:Y:S01]  /*b570*/  MOV R193, R230 ;  /* 0x000000e600c17202 */ /* 0x000fe20000000f00 */
[----:B------:R2:W-:Y:S01]  /*b580*/  MUFU.EX2 R207, R84 ;  /* 0x0000005400cf7308 */ /* 0x0005e20000000800 */
[----:B------:R2:W5:Y:S01]  /*b590*/  LDL.LU R119, [R1+0x48] ;  /* 0x0000480001777983 */ /* 0x0005620000300800 */
[----:B------:R-:W-:Y:S01]  /*b5a0*/  MOV R150, R110 ;  /* 0x0000006e00967202 */ /* 0x000fe20000000f00 */
[--C-:B-1----:R-:W-:Y:S02]  /*b5b0*/  FFMA.FTZ R88, R151, c[0x0][0x2d0], -R105.reuse ;  /* 0x0000b40097587a23 */ /* 0x102fe40000010869 */
[----:B------:R1:W5:Y:S01]  /*b5c0*/  LDL.LU R230, [R1+0x44] ;  /* 0x0000440001e67983 */ /* 0x0003620000300800 */
[----:B------:R-:W-:Y:S01]  /*b5d0*/  MOV R151, R103 ;  /* 0x0000006700977202 */ /* 0x000fe20000000f00 */
[----:B------:R-:W-:Y:S03]  /*b5e0*/  FFMA.FTZ R103, R189, c[0x0][0x2d0], -R105 ;  /* 0x0000b400bd677a23 */ /* 0x000fe60000010869 */
[----:B------:R1:W-:Y:S01]  /*b5f0*/  MUFU.EX2 R210, R88 ;  /* 0x0000005800d27308 */ /* 0x0003e20000000800 */
[----:B---3--:R-:W3:Y:S09]  /*b600*/  LDSM.16.MT88.4 R92, [R225+0x1100] ;  /* 0x00110000e15c783b */ /* 0x008ef20000004200 */
[----:B------:R-:W-:Y:S01]  /*b610*/  MUFU.EX2 R106, R106 ;  /* 0x0000006a006a7308 */ /* 0x000fe20000000800 */
[--C-:B--2---:R-:W-:Y:S09]  /*b620*/  FFMA.FTZ R84, R149, c[0x0][0x2d0], -R102.reuse ;  /* 0x0000b40095547a23 */ /* 0x104ff20000010866 */
[----:B------:R2:W-:Y:S01]  /*b630*/  MUFU.EX2 R208, R84 ;  /* 0x0000005400d07308 */ /* 0x0005e20000000800 */
[----:B-1----:R-:W1:Y:S09]  /*b640*/  LDSM.16.MT88.4 R88, [R226+0x1100] ;  /* 0x00110000e258783b */ /* 0x002e720000004200 */
[----:B------:R-:W-:Y:S10]  /*b650*/  MUFU.EX2 R110, R100 ;  /* 0x00000064006e7308 */ /* 0x000ff40000000800 */
[----:B------:R1:W-:Y:S01]  /*b660*/  MUFU.EX2 R189, R103 ;  /* 0x0000006700bd7308 */ /* 0x0003e20000000800 */
[-C--:B---3--:R-:W-:Y:S03]  /*b670*/  HMMA.16816.F32 R36, R76, R92.reuse, R36 ;  /* 0x0000005c4c24723c */ /* 0x088fe60000001824 */
[----:B--2---:R-:W-:Y:S01]  /*b680*/  FFMA.FTZ R84, R201, c[0x0][0x2d0], -R102 ;  /* 0x0000b400c9547a23 */ /* 0x004fe20000010866 */
[----:B------:R-:W-:Y:S02]  /*b690*/  MOV R201, R198 ;  /* 0x000000c600c97202 */ /* 0x000fe40000000f00 */
[----:B------:R-:W-:Y:S02]  /*b6a0*/  MOV R198, R206 ;  /* 0x000000ce00c67202 */ /* 0x000fe40000000f00 */
[C---:B------:R-:W-:Y:S01]  /*b6b0*/  HMMA.16816.F32 R40, R80.reuse, R92, R40 ;  /* 0x0000005c5028723c */ /* 0x040fe20000001828 */
[----:B------:R2:W-:Y:S06]  /*b6c0*/  MUFU.EX2 R206, R84 ;  /* 0x0000005400ce7308 */ /* 0x0005ec0000000800 */
[--C-:B------:R-:W-:Y:S01]  /*b6d0*/  FFMA.FTZ R92, R201, c[0x0][0x2d0], -R108.reuse ;  /* 0x0000b400c95c7a23 */ /* 0x100fe2000001086c */
[-C--:B------:R-:W-:Y:S03]  /*b6e0*/  HMMA.16816.F32 R44, R80, R94.reuse, R44 ;  /* 0x0000005e502c723c */ /* 0x080fe6000000182c */
[----:B------:R3:W-:Y:S01]  /*b6f0*/  MUFU.EX2 R169, R92 ;  /* 0x0000005c00a97308 */ /* 0x0007e20000000800 */
[--C-:B-1----:R-:W-:Y:S04]  /*b700*/  FFMA.FTZ R103, R75, c[0x0][0x2d0], -R3.reuse ;  /* 0x0000b4004b677a23 */ /* 0x102fe80000010803 */
[C---:B------:R-:W-:Y:S08]  /*b710*/  HMMA.16816.F32 R48, R76.reuse, R94, R48 ;  /* 0x0000005e4c30723c */ /* 0x040ff00000001830 */
[-C--:B------:R-:W-:Y:S04]  /*b720*/  HMMA.16816.F32 R52, R76, R88.reuse, R52 ;  /* 0x000000584c34723c */ /* 0x080fe80000001834 */
[--C-:B--2---:R-:W-:Y:S01]  /*b730*/  FFMA.FTZ R84, R148, c[0x0][0x2d0], -R108.reuse ;  /* 0x0000b40094547a23 */ /* 0x104fe2000001086c */
[----:B------:R-:W-:Y:S03]  /*b740*/  MOV R148, R187 ;  /* 0x000000bb00947202 */ /* 0x000fe60000000f00 */
[C---:B------:R-:W-:Y:S01]  /*b750*/  HMMA.16816.F32 R56, R80.reuse, R88, R56 ;  /* 0x000000585038723c */ /* 0x040fe20000001838 */
[----:B------:R1:W-:Y:S03]  /*b760*/  MUFU.EX2 R171, R84 ;  /* 0x0000005400ab7308 */ /* 0x0003e60000000800 */
[--C-:B---3--:R-:W-:Y:S03]  /*b770*/  FFMA.FTZ R92, R198, c[0x0][0x2d0], -R108.reuse ;  /* 0x0000b400c65c7a23 */ /* 0x108fe6000001086c */
[--C-:B------:R-:W-:Y:S01]  /*b780*/  FFMA.FTZ R88, R139, c[0x0][0x2d0], -R108.reuse ;  /* 0x0000b4008b587a23 */ /* 0x100fe2000001086c */
[-C--:B------:R-:W-:Y:S03]  /*b790*/  HMMA.16816.F32 R60, R80, R90.reuse, R60 ;  /* 0x0000005a503c723c */ /* 0x080fe6000000183c */
[----:B------:R2:W-:Y:S01]  /*b7a0*/  MUFU.EX2 R168, R88 ;  /* 0x0000005800a87308 */ /* 0x0005e20000000800 */
[----:B------:R-:W-:Y:S02]  /*b7b0*/  MOV R139, R186 ;  /* 0x000000ba008b7202 */ /* 0x000fe40000000f00 */
[----:B------:R-:W-:Y:S01]  /*b7c0*/  MOV R186, R111 ;  /* 0x0000006f00ba7202 */ /* 0x000fe20000000f00 */
[--C-:B------:R-:W-:Y:S01]  /*b7d0*/  FFMA.FTZ R80, R116, c[0x0][0x2d0], -R3.reuse ;  /* 0x0000b40074507a23 */ /* 0x100fe20000010803 */
[----:B------:R-:W-:Y:S04]  /*b7e0*/  HMMA.16816.F32 R64, R76, R90, R64 ;  /* 0x0000005a4c40723c */ /* 0x000fe80000001840 */
[----:B------:R-:W-:Y:S01]  /*b7f0*/  F2FP.PACK_AB R82, R162, R163 ;  /* 0x000000a3a252723e */ /* 0x000fe200000000ff */
[----:B------:R3:W-:Y:S01]  /*b800*/  MUFU.EX2 R116, R80 ;  /* 0x0000005000747308 */ /* 0x0007e20000000800 */
[----:B------:R-:W-:Y:S01]  /*b810*/  F2FP.PACK_AB R81, R156, R157 ;  /* 0x0000009d9c51723e */ /* 0x000fe200000000ff */
[--C-:B------:R-:W-:Y:S01]  /*b820*/  FFMA.FTZ R100, R139, c[0x0][0x2d0], -R3.reuse ;  /* 0x0000b4008b647a23 */ /* 0x100fe20000010803 */
[----:B------:R-:W-:Y:S01]  /*b830*/  F2FP.PACK_AB R76, R219, R217 ;  /* 0x000000d9db4c723e */ /* 0x000fe200000000ff */
[----:B-1----:R-:W1:Y:S03]  /*b840*/  LDSM.16.MT88.4 R84, [R224+0x1900] ;  /* 0x00190000e054783b */ /* 0x002e660000004200 */
[----:B------:R-:W-:Y:S02]  /*b850*/  F2FP.PACK_AB R78, R218, R216 ;  /* 0x000000d8da4e723e */ /* 0x000fe400000000ff */
[----:B------:R-:W-:Y:S01]  /*b860*/  F2FP.PACK_AB R77, R215, R213 ;  /* 0x000000d5d74d723e */ /* 0x000fe200000000ff */
[----:B------:R1:W-:Y:S01]  /*b870*/  MUFU.EX2 R170, R92 ;  /* 0x0000005c00aa7308 */ /* 0x0003e20000000800 */
[----:B------:R-:W-:Y:S02]  /*b880*/  F2FP.PACK_AB R79, R214, R159 ;  /* 0x0000009fd64f723e */ /* 0x000fe400000000ff */
[----:B----4-:R-:W-:Y:S01]  /*b890*/  F2FP.PACK_AB R83, R118, R160 ;  /* 0x000000a07653723e */ /* 0x010fe200000000ff */
[----:B--2---:R-:W2:Y:S06]  /*b8a0*/  LDSM.16.MT88.4 R88, [R227+0x1900] ;  /* 0x00190000e358783b */ /* 0x004eac0000004200 */
[----:B------:R-:W-:Y:S01]  /*b8b0*/  MUFU.EX2 R100, R100 ;  /* 0x0000006400647308 */ /* 0x000fe20000000800 */
[--C-:B---3--:R-:W-:Y:S01]  /*b8c0*/  FFMA.FTZ R80, R138, c[0x0][0x2d0], -R3.reuse ;  /* 0x0000b4008a507a23 */ /* 0x108fe20000010803 */
        /* <DEDUP_REMOVED lines=10> */
[----:B------:R-:W-:Y:S01]  /*b970*/  MOV R185, R190 ;  /* 0x000000be00b97202 */ /* 0x000fe20000000f00 */
[----:B------:R-:W-:Y:S01]  /*b980*/  FFMA.FTZ R107, R107, c[0x0][0x2d0], -R108 ;  /* 0x0000b4006b6b7a23 */ /* 0x000fe2000001086c */
[-C--:B------:R-:W-:Y:S05]  /*b990*/  HMMA.16816.F32 R4, R76, R84.reuse, R4 ;  /* 0x000000544c04723c */ /* 0x080fea0000001804 */
[----:B------:R3:W-:Y:S10]  /*b9a0*/  MUFU.EX2 R113, R80 ;  /* 0x0000005000717308 */ /* 0x0007f40000000800 */
[----:B------:R4:W2:Y:S01]  /*b9b0*/  MUFU.EX2 R190, R101 ;  /* 0x0000006500be7308 */ /* 0x0008a20000000800 */
[----:B-1----:R-:W1:Y:S09]  /*b9c0*/  LDSM.16.MT88.4 R92, [R225+0x1900] ;  /* 0x00190000e15c783b */ /* 0x002e720000004200 */
[----:B------:R-:W-:Y:S01]  /*b9d0*/  MUFU.EX2 R107, R107 ;  /* 0x0000006b006b7308 */ /* 0x000fe20000000800 */
[----:B---3--:R-:W-:Y:S07]  /*b9e0*/  F2FP.PACK_AB R80, R158, R155 ;  /* 0x0000009b9e50723e */ /* 0x008fee00000000ff */
[C---:B------:R-:W-:Y:S04]  /*b9f0*/  HMMA.16816.F32 R8, R80.reuse, R84, R8 ;  /* 0x000000545008723c */ /* 0x040fe80000001808 */
[--C-:B----4-:R-:W-:Y:S01]  /*ba00*/  FFMA.FTZ R101, R184, c[0x0][0x2d0], -R3.reuse ;  /* 0x0000b400b8657a23 */ /* 0x110fe20000010803 */
[----:B--2---:R-:W-:Y:S02]  /*ba10*/  F2FP.PACK_AB R180, R189, R190 ;  /* 0x000000bebdb4723e */ /* 0x004fe400000000ff */
[----:B------:R-:W-:Y:S01]  /*ba20*/  FFMA.FTZ R84, R115, c[0x0][0x2d0], -R3 ;  /* 0x0000b40073547a23 */ /* 0x000fe20000010803 */
[-C--:B------:R-:W-:Y:S02]  /*ba30*/  HMMA.16816.F32 R12, R80, R86.reuse, R12 ;  /* 0x00000056500c723c */ /* 0x080fe4000000180c */
[----:B------:R-:W2:Y:S06]  /*ba40*/  MUFU.EX2 R101, R101 ;  /* 0x0000006500657308 */ /* 0x000eac0000000800 */
[C---:B------:R-:W-:Y:S04]  /*ba50*/  HMMA.16816.F32 R16, R76.reuse, R86, R16 ;  /* 0x000000564c10723c */ /* 0x040fe80000001810 */
[----:B------:R3:W-:Y:S04]  /*ba60*/  MUFU.EX2 R115, R84 ;  /* 0x0000005400737308 */ /* 0x0007e80000000800 */
[-C--:B------:R-:W-:Y:S08]  /*ba70*/  HMMA.16816.F32 R20, R76, R88.reuse, R20 ;  /* 0x000000584c14723c */ /* 0x080ff00000001814 */
[C---:B------:R-:W-:Y:S04]  /*ba80*/  HMMA.16816.F32 R24, R80.reuse, R88, R24 ;  /* 0x000000585018723c */ /* 0x040fe80000001818 */
[----:B--2---:R-:W-:Y:S04]  /*ba90*/  F2FP.PACK_AB R177, R101, R100 ;  /* 0x0000006465b1723e */ /* 0x004fe800000000ff */
[-C--:B------:R-:W-:Y:S04]  /*baa0*/  HMMA.16816.F32 R28, R80, R90.reuse, R28 ;  /* 0x0000005a501c723c */ /* 0x080fe8000000181c */
[--C-:B---3--:R-:W-:Y:S01]  /*bab0*/  FFMA.FTZ R84, R138, c[0x0][0x2d0], -R105.reuse ;  /* 0x0000b4008a547a23 */ /* 0x108fe20000010869 */
[----:B------:R-:W-:Y:S03]  /*bac0*/  MOV R138, R205 ;  /* 0x000000cd008a7202 */ /* 0x000fe60000000f00 */
[C---:B------:R-:W-:Y:S01]  /*bad0*/  HMMA.16816.F32 R32, R76.reuse, R90, R32 ;  /* 0x0000005a4c20723c */ /* 0x040fe20000001820 */
[----:B------:R2:W-:Y:S03]  /*bae0*/  MUFU.EX2 R205, R84 ;  /* 0x0000005400cd7308 */ /* 0x0005e60000000800 */
[----:B------:R-:W-:Y:S02]  /*baf0*/  FFMA.FTZ R88, R138, c[0x0][0x2d0], -R102 ;  /* 0x0000b4008a587a23 */ /* 0x000fe40000010866 */
[----:B------:R-:W3:Y:S02]  /*bb00*/  LDL.LU R138, [R1+0x18] ;  /* 0x00001800018a7983 */ /* 0x000ee40000300800 */
[-C--:B-1----:R-:W-:Y:S03]  /*bb10*/  HMMA.16816.F32 R36, R76, R92.reuse, R36 ;  /* 0x0000005c4c24723c */ /* 0x082fe60000001824 */
[----:B------:R1:W-:Y:S05]  /*bb20*/  MUFU.EX2 R174, R88 ;  /* 0x0000005800ae7308 */ /* 0x0003ea0000000800 */
[C---:B------:R-:W-:Y:S07]  /*bb30*/  HMMA.16816.F32 R40, R80.reuse, R92, R40 ;  /* 0x0000005c5028723c */ /* 0x040fee0000001828 */
[----:B------:R-:W-:Y:S01]  /*bb40*/  FFMA.FTZ R92, R194, c[0x0][0x2d0], -R108 ;  /* 0x0000b400c25c7a23 */ /* 0x000fe2000001086c */
[-C--:B------:R-:W-:Y:S03]  /*bb50*/  HMMA.16816.F32 R44, R80, R94.reuse, R44 ;  /* 0x0000005e502c723c */ /* 0x080fe6000000182c */
[----:B------:R4:W-:Y:S01]  /*bb60*/  MUFU.EX2 R194, R92 ;  /* 0x0000005c00c27308 */ /* 0x0009e20000000800 */
[--C-:B--2---:R-:W-:Y:S01]  /*bb70*/  FFMA.FTZ R84, R137, c[0x0][0x2d0], -R105.reuse ;  /* 0x0000b40089547a23 */ /* 0x104fe20000010869 */
[----:B------:R-:W-:Y:S02]  /*bb80*/  MOV R137, R136 ;  /* 0x0000008800897202 */ /* 0x000fe40000000f00 */
[----:B------:R-:W-:Y:S01]  /*bb90*/  MOV R136, R134 ;  /* 0x0000008600887202 */ /* 0x000fe20000000f00 */
[C---:B------:R-:W-:Y:S04]  /*bba0*/  HMMA.16816.F32 R48, R76.reuse, R94, R48 ;  /* 0x0000005e4c30723c */ /* 0x040fe80000001830 */
[----:B------:R-:W-:Y:S01]  /*bbb0*/  MOV R134, R131 ;  /* 0x0000008300867202 */ /* 0x000fe20000000f00 */
[----:B------:R2:W-:Y:S01]  /*bbc0*/  MUFU.EX2 R175, R84 ;  /* 0x0000005400af7308 */ /* 0x0005e20000000800 */
[----:B------:R-:W-:Y:S01]  /*bbd0*/  MOV R131, R204 ;  /* 0x000000cc00837202 */ /* 0x000fe20000000f00 */
[----:B-1----:R-:W-:Y:S02]  /*bbe0*/  FFMA.FTZ R88, R137, c[0x0][0x2d0], -R102 ;  /* 0x0000b40089587a23 */ /* 0x002fe40000010866 */
[----:B------:R-:W3:Y:S06]  /*bbf0*/  LDL.LU R137, [R1+0x24] ;  /* 0x0000240001897983 */ /* 0x000eec0000300800 */
[----:B------:R1:W-:Y:S01]  /*bc00*/  MUFU.EX2 R173, R88 ;  /* 0x0000005800ad7308 */ /* 0x0003e20000000800 */
[----:B----4-:R-:W-:Y:S09]  /*bc10*/  FFMA.FTZ R92, R193, c[0x0][0x2d0], -R108 ;  /* 0x0000b400c15c7a23 */ /* 0x010ff2000001086c */
[----:B------:R4:W-:Y:S01]  /*bc20*/  MUFU.EX2 R193, R92 ;  /* 0x0000005c00c17308 */ /* 0x0009e20000000800 */
[--C-:B--2---:R-:W-:Y:S09]  /*bc30*/  FFMA.FTZ R84, R96, c[0x0][0x2d0], -R105.reuse ;  /* 0x0000b40060547a23 */ /* 0x104ff20000010869 */
[----:B------:R2:W-:Y:S01]  /*bc40*/  MUFU.EX2 R204, R84 ;  /* 0x0000005400cc7308 */ /* 0x0005e20000000800 */
[--C-:B-1----:R-:W-:Y:S09]  /*bc50*/  FFMA.FTZ R88, R98, c[0x0][0x2d0], -R102.reuse ;  /* 0x0000b40062587a23 */ /* 0x102ff20000010866 */
[----:B------:R1:W-:Y:S01]  /*bc60*/  MUFU.EX2 R198, R88 ;  /* 0x0000005800c67308 */ /* 0x0003e20000000800 */
[----:B----4-:R-:W-:Y:S01]  /*bc70*/  LDSM.16.MT88.4 R92, [R227+0x2100] ;  /* 0x00210000e35c783b */ /* 0x010fe20000004200 */
[--C-:B--2---:R-:W-:Y:S02]  /*bc80*/  FFMA.FTZ R84, R97, c[0x0][0x2d0], -R105.reuse ;  /* 0x0000b40061547a23 */ /* 0x104fe40000010869 */
[----:B------:R-:W-:Y:S06]  /*bc90*/  FFMA.FTZ R105, R112, c[0x0][0x2d0], -R105 ;  /* 0x0000b40070697a23 */ /* 0x000fec0000010869 */
[----:B------:R2:W-:Y:S01]  /*bca0*/  MUFU.EX2 R203, R84 ;  /* 0x0000005400cb7308 */ /* 0x0005e20000000800 */
[----:B-1----:R-:W-:Y:S02]  /*bcb0*/  FFMA.FTZ R88, R99, c[0x0][0x2d0], -R102 ;  /* 0x0000b40063587a23 */ /* 0x002fe40000010866 */
[----:B------:R-:W-:Y:S07]  /*bcc0*/  LDSM.16.MT88.4 R96, [R225+0x2100] ;  /* 0x00210000e160783b */ /* 0x000fee0000004200 */
[----:B------:R1:W4:Y:S10]  /*bcd0*/  MUFU.EX2 R201, R88 ;  /* 0x0000005800c97308 */ /* 0x0003340000000800 */
[----:B------:R4:W-:Y:S01]  /*bce0*/  MUFU.EX2 R187, R105 ;  /* 0x0000006900bb7308 */ /* 0x0009e20000000800 */
[----:B--2---:R-:W2:Y:S01]  /*bcf0*/  LDSM.16.MT88.4 R84, [R226+0x1900] ;  /* 0x00190000e254783b */ /* 0x004ea20000004200 */
[--C-:B-1----:R-:W-:Y:S01]  /*bd00*/  FFMA.FTZ R88, R136, c[0x0][0x2d0], -R108.reuse ;  /* 0x0000b40088587a23 */ /* 0x102fe2000001086c */
[----:B----4-:R-:W-:Y:S06]  /*bd10*/  F2FP.PACK_AB R75, R201, R198 ;  /* 0x000000c6c94b723e */ /* 0x010fec00000000ff */
[----:B------:R-:W4:Y:S01]  /*bd20*/  LDL.LU R136, [R1+0x20] ;  /* 0x0000200001887983 */ /* 0x000f220000300800 */
[----:B------:R1:W-:Y:S01]  /*bd30*/  MUFU.EX2 R172, R88 ;  /* 0x0000005800ac7308 */ /* 0x0003e20000000800 */
[--C-:B------:R-:W-:Y:S09]  /*bd40*/  FFMA.FTZ R105, R149, c[0x0][0x2d0], -R108.reuse ;  /* 0x0000b40095697a23 */ /* 0x100ff2000001086c */
[----:B------:R-:W2:Y:S01]  /*bd50*/  MUFU.EX2 R105, R105 ;  /* 0x0000006900697308 */ /* 0x000ea20000000800 */
[----:B-1----:R-:W1:Y:S01]  /*bd60*/  LDSM.16.MT88.4 R88, [R224+0x2100] ;  /* 0x00210000e058783b */ /* 0x002e620000004200 */
[-C--:B--2---:R-:W-:Y:S08]  /*bd70*/  HMMA.16816.F32 R52, R76, R84.reuse, R52 ;  /* 0x000000544c34723c */ /* 0x084ff00000001834 */
[C---:B------:R-:W-:Y:S04]  /*bd80*/  HMMA.16816.F32 R56, R80.reuse, R84, R56 ;  /* 0x000000545038723c */ /* 0x040fe80000001838 */
[----:B------:R-:W-:Y:S03]  /*bd90*/  F2FP.PACK_AB R176, R106, R105 ;  /* 0x000000696ab0723e */ /* 0x000fe600000000ff */
[--C-:B------:R-:W-:Y:S01]  /*bda0*/  FFMA.FTZ R84, R192, c[0x0][0x2d0], -R108.reuse ;  /* 0x0000b400c0547a23 */ /* 0x100fe2000001086c */
[-C--:B------:R-:W-:Y:S03]  /*bdb0*/  HMMA.16816.F32 R60, R80, R86.reuse, R60 ;  /* 0x00000056503c723c */ /* 0x080fe6000000183c */
[----:B------:R2:W-:Y:S01]  /*bdc0*/  MUFU.EX2 R192, R84 ;  /* 0x0000005400c07308 */ /* 0x0005e20000000800 */
[----:B------:R-:W-:Y:S03]  /*bdd0*/  FFMA.FTZ R108, R148, c[0x0][0x2d0], -R108 ;  /* 0x0000b400946c7a23 */ /* 0x000fe6000001086c */
[--C-:B------:R-:W-:Y:S01]  /*bde0*/  FFMA.FTZ R81, R135, c[0x0][0x2d0], -R3.reuse ;  /* 0x0000b40087517a23 */ /* 0x100fe20000010803 */
[----:B------:R-:W-:Y:S01]  /*bdf0*/  HMMA.16816.F32 R64, R76, R86, R64 ;  /* 0x000000564c40723c */ /* 0x000fe20000001840 */
[----:B------:R-:W4:Y:S03]  /*be00*/  LDL.LU R135, [R1+0x1c] ;  /* 0x00001c0001877983 */ /* 0x000f260000300800 */
[--C-:B------:R-:W-:Y:S01]  /*be10*/  FFMA.FTZ R80, R109, c[0x0][0x2d0], -R3.reuse ;  /* 0x0000b4006d507a23 */ /* 0x100fe20000010803 */
[----:B------:R-:W-:Y:S01]  /*be20*/  F2FP.PACK_AB R82, R168, R170 ;  /* 0x000000aaa852723e */ /* 0x000fe200000000ff */
[----:B------:R1:W-:Y:S01]  /*be30*/  MUFU.EX2 R109, R81 ;  /* 0x00000051006d7308 */ /* 0x0003e20000000800 */
[----:B------:R-:W-:Y:S02]  /*be40*/  F2FP.PACK_AB R76, R211, R161 ;  /* 0x000000a1d34c723e */ /* 0x000fe400000000ff */
[----:B------:R-:W-:Y:S03]  /*be50*/  F2FP.PACK_AB R78, R210, R212 ;  /* 0x000000d4d24e723e */ /* 0x000fe600000000ff */
[----:B------:R-:W-:Y:S02]  /*be60*/  F2FP.PACK_AB R77, R207, R209 ;  /* 0x000000d1cf4d723e */ /* 0x000fe400000000ff */
[----:B------:R-:W-:Y:S02]  /*be70*/  F2FP.PACK_AB R79, R206, R208 ;  /* 0x000000d0ce4f723e */ /* 0x000fe400000000ff */
[----:B------:R1:W-:Y:S01]  /*be80*/  MUFU.EX2 R112, R80 ;  /* 0x0000005000707308 */ /* 0x0003e20000000800 */
[----:B------:R-:W-:Y:S01]  /*be90*/  F2FP.PACK_AB R83, R115, R114 ;  /* 0x000000727353723e */ /* 0x000fe200000000ff */
[----:B--2---:R-:W2:Y:S03]  /*bea0*/  LDSM.16.MT88.4 R84, [R226+0x2100] ;  /* 0x00210000e254783b */ /* 0x004ea60000004200 */
[-C--:B-1----:R-:W-:Y:S05]  /*beb0*/  HMMA.16816.F32 R4, R76, R88.reuse, R4 ;  /* 0x000000584c04723c */ /* 0x082fea0000001804 */
[----:B------:R-:W1:Y:S01]  /*bec0*/  MUFU.EX2 R108, R108 ;  /* 0x0000006c006c7308 */ /* 0x000e620000000800 */
[----:B------:R-:W-:Y:S02]  /*bed0*/  F2FP.PACK_AB R81, R113, R116 ;  /* 0x000000747151723e */ /* 0x000fe400000000ff */
[----:B------:R-:W-:Y:S07]  /*bee0*/  F2FP.PACK_AB R80, R169, R171 ;  /* 0x000000aba950723e */ /* 0x000fee00000000ff */
[C---:B------:R-:W-:Y:S04]  /*bef0*/  HMMA.16816.F32 R8, R80.reuse, R88, R8 ;  /* 0x000000585008723c */ /* 0x040fe80000001808 */
[----:B-1----:R-:W-:Y:S03]  /*bf00*/  F2FP.PACK_AB R178, R108, R107 ;  /* 0x0000006b6cb2723e */ /* 0x002fe600000000ff */
[--C-:B------:R-:W-:Y:S01]  /*bf10*/  FFMA.FTZ R88, R188, c[0x0][0x2d0], -R3.reuse ;  /* 0x0000b400bc587a23 */ /* 0x100fe20000010803 */
[-C--:B------:R-:W-:Y:S01]  /*bf20*/  HMMA.16816.F32 R12, R80, R90.reuse, R12 ;  /* 0x0000005a500c723c */ /* 0x080fe2000000180c */
[----:B------:R-:W1:Y:S03]  /*bf30*/  MUFU.EX2 R188, R104 ;  /* 0x0000006800bc7308 */ /* 0x000e660000000800 */
[----:B------:R-:W-:Y:S01]  /*bf40*/  FFMA.FTZ R3, R74, c[0x0][0x2d0], -R3 ;  /* 0x0000b4004a037a23 */ /* 0x000fe20000010803 */
[----:B------:R-:W-:Y:S03]  /*bf50*/  F2FP.PACK_AB R74, R203, R204 ;  /* 0x000000cccb4a723e */ /* 0x000fe600000000ff */
[C---:B------:R-:W-:Y:S03]  /*bf60*/  HMMA.16816.F32 R16, R76.reuse, R90, R16 ;  /* 0x0000005a4c10723c */ /* 0x040fe60000001810 */
[----:B------:R2:W-:Y:S05]  /*bf70*/  MUFU.EX2 R111, R88 ;  /* 0x00000058006f7308 */ /* 0x0005ea0000000800 */
[-C--:B------:R-:W-:Y:S08]  /*bf80*/  HMMA.16816.F32 R20, R76, R92.reuse, R20 ;  /* 0x0000005c4c14723c */ /* 0x080ff00000001814 */
[C---:B------:R-:W-:Y:S04]  /*bf90*/  HMMA.16816.F32 R24, R80.reuse, R92, R24 ;  /* 0x0000005c5018723c */ /* 0x040fe80000001818 */
[----:B-1----:R-:W-:Y:S03]  /*bfa0*/  F2FP.PACK_AB R182, R187, R188 ;  /* 0x000000bcbbb6723e */ /* 0x002fe600000000ff */
[--C-:B------:R-:W-:Y:S01]  /*bfb0*/  FFMA.FTZ R92, R151, c[0x0][0x2d0], -R102.reuse ;  /* 0x0000b400975c7a23 */ /* 0x100fe20000010866 */
[-C--:B------:R-:W-:Y:S04]  /*bfc0*/  HMMA.16816.F32 R28, R80, R94.reuse, R28 ;  /* 0x0000005e501c723c */ /* 0x080fe8000000181c */
[--C-:B--2---:R-:W-:Y:S04]  /*bfd0*/  FFMA.FTZ R88, R185, c[0x0][0x2d0], -R102.reuse ;  /* 0x0000b400b9587a23 */ /* 0x104fe80000010866 */
[C---:B------:R-:W-:Y:S01]  /*bfe0*/  HMMA.16816.F32 R32, R76.reuse, R94, R32 ;  /* 0x0000005e4c20723c */ /* 0x040fe20000001820 */
[----:B------:R1:W-:Y:S07]  /*bff0*/  MUFU.EX2 R185, R88 ;  /* 0x0000005800b97308 */ /* 0x0003ee0000000800 */
[-C--:B------:R-:W-:Y:S08]  /*c000*/  HMMA.16816.F32 R36, R76, R96.reuse, R36 ;  /* 0x000000604c24723c */ /* 0x080ff00000001824 */
[C---:B------:R-:W-:Y:S07]  /*c010*/  HMMA.16816.F32 R40, R80.reuse, R96, R40 ;  /* 0x000000605028723c */ /* 0x040fee0000001828 */
[--C-:B------:R-:W-:Y:S01]  /*c020*/  FFMA.FTZ R96, R150, c[0x0][0x2d0], -R102.reuse ;  /* 0x0000b40096607a23 */ /* 0x100fe20000010866 */
[-C--:B------:R-:W-:Y:S01]  /*c030*/  HMMA.16816.F32 R44, R80, R98.reuse, R44 ;  /* 0x00000062502c723c */ /* 0x080fe2000000182c */
[----:B-1----:R-:W1:Y:S02]  /*c040*/  LDSM.16.MT88.4 R88, [R224+0x2900] ;  /* 0x00290000e058783b */ /* 0x002e640000004200 */
[----:B------:R2:W-:Y:S01]  /*c050*/  MUFU.EX2 R184, R96 ;  /* 0x0000006000b87308 */ /* 0x0005e20000000800 */
[----:B------:R-:W-:Y:S02]  /*c060*/  FFMA.FTZ R102, R186, c[0x0][0x2d0], -R102 ;  /* 0x0000b400ba667a23 */ /* 0x000fe40000010866 */
[----:B---3--:R-:W-:Y:S01]  /*c070*/  FFMA.FTZ R73, R73, R138, R246 ;  /* 0x0000008a49497223 */ /* 0x008fe200000100f6 */
[----:B------:R-:W-:Y:S01]  /*c080*/  MOV R138, R132 ;  /* 0x00000084008a7202 */ /* 0x000fe20000000f00 */
[C---:B------:R-:W-:Y:S01]  /*c090*/  HMMA.16816.F32 R48, R76.reuse, R98, R48 ;  /* 0x000000624c30723c */ /* 0x040fe20000001830 */
[----:B------:R-:W-:Y:S03]  /*c0a0*/  LDSM.16.MT88.4 R148, [R227+0x3100] ;  /* 0x00310000e394783b */ /* 0x000fe60000004200 */
[----:B------:R-:W-:Y:S01]  /*c0b0*/  MOV R246, R124 ;  /* 0x0000007c00f67202 */ /* 0x000fe20000000f00 */
[----:B------:R-:W3:Y:S03]  /*c0c0*/  MUFU.EX2 R186, R92 ;  /* 0x0000005c00ba7308 */ /* 0x000ee60000000800 */
[-C--:B------:R-:W-:Y:S08]  /*c0d0*/  HMMA.16816.F32 R52, R76, R84.reuse, R52 ;  /* 0x000000544c34723c */ /* 0x080ff00000001834 */
[C---:B------:R-:W-:Y:S01]  /*c0e0*/  HMMA.16816.F32 R56, R80.reuse, R84, R56 ;  /* 0x000000545038723c */ /* 0x040fe20000001838 */
[----:B--2---:R-:W-:Y:S06]  /*c0f0*/  LDSM.16.MT88.4 R96, [R225+0x2900] ;  /* 0x00290000e160783b */ /* 0x004fec0000004200 */
[----:B------:R-:W-:Y:S01]  /*c100*/  FADD.FTZ R84, R247, R73 ;  /* 0x00000049f7547221 */ /* 0x000fe20000010000 */
[-C--:B------:R-:W-:Y:S01]  /*c110*/  HMMA.16816.F32 R60, R80, R86.reuse, R60 ;  /* 0x00000056503c723c */ /* 0x080fe2000000183c */
[----:B------:R-:W-:Y:S03]  /*c120*/  LDSM.16.MT88.4 R80, [R226+0x2900] ;  /* 0x00290000e250783b */ /* 0x000fe60000004200 */
[----:B------:R-:W-:Y:S01]  /*c130*/  F2FP.PACK_AB R73, R173, R174 ;  /* 0x000000aead49723e */ /* 0x000fe200000000ff */
[----:B------:R-:W-:Y:S01]  /*c140*/  FADD.FTZ R85, R252, R84 ;  /* 0x00000054fc557221 */ /* 0x000fe20000010000 */
[----:B---3--:R-:W-:Y:S01]  /*c150*/  F2FP.PACK_AB R181, R186, R185 ;  /* 0x000000b9bab5723e */ /* 0x008fe200000000ff */
[----:B------:R-:W-:Y:S01]  /*c160*/  FFMA.FTZ R72, R72, R137, R244 ;  /* 0x0000008948487223 */ /* 0x000fe200000100f4 */
[----:B------:R-:W-:Y:S01]  /*c170*/  HMMA.16816.F32 R64, R76, R86, R64 ;  /* 0x000000564c40723c */ /* 0x000fe20000001840 */
[----:B------:R-:W-:Y:S01]  /*c180*/  MUFU.EX2 R86, R103 ;  /* 0x0000006700567308 */ /* 0x000fe20000000800 */
[----:B------:R-:W2:Y:S02]  /*c190*/  LDSM.16.MT88.4 R92, [R227+0x2900] ;  /* 0x00290000e35c783b */ /* 0x000ea40000004200 */
[----:B------:R-:W-:Y:S01]  /*c1a0*/  FADD.FTZ R104, R245, R72 ;  /* 0x00000048f5687221 */ /* 0x000fe20000010000 */
[----:B------:R-:W-:Y:S02]  /*c1b0*/  F2FP.PACK_AB R72, R175, R205 ;  /* 0x000000cdaf48723e */ /* 0x000fe400000000ff */
[----:B------:R-:W-:Y:S01]  /*c1c0*/  MOV R137, R133 ;  /* 0x0000008500897202 */ /* 0x000fe20000000f00 */
[----:B------:R-:W-:Y:S01]  /*c1d0*/  FADD.FTZ R84, R138, R104 ;  /* 0x000000688a547221 */ /* 0x000fe20000010000 */
[----:B------:R-:W-:Y:S03]  /*c1e0*/  MOV R244, R126 ;  /* 0x0000007e00f47202 */ /* 0x000fe60000000f00 */
[-C--:B-1----:R-:W-:Y:S05]  /*c1f0*/  HMMA.16816.F32 R4, R72, R88.reuse, R4 ;  /* 0x000000584804723c */ /* 0x082fea0000001804 */
[----:B------:R-:W-:Y:S01]  /*c200*/  F2FP.PACK_AB R76, R194, R172 ;  /* 0x000000acc24c723e */ /* 0x000fe200000000ff */
[----:B------:R-:W-:Y:S01]  /*c210*/  FADD.FTZ R84, R131, R84 ;  /* 0x0000005483547221 */ /* 0x000fe20000010000 */
[----:B------:R-:W-:Y:S02]  /*c220*/  F2FP.PACK_AB R78, R192, R193 ;  /* 0x000000c1c04e723e */ /* 0x000fe400000000ff */
[----:B------:R-:W-:Y:S03]  /*c230*/  F2FP.PACK_AB R77, R112, R109 ;  /* 0x0000006d704d723e */ /* 0x000fe600000000ff */
[----:B------:R-:W-:Y:S07]  /*c240*/  F2FP.PACK_AB R79, R111, R110 ;  /* 0x0000006e6f4f723e */ /* 0x000fee00000000ff */
[C---:B------:R-:W-:Y:S08]  /*c250*/  HMMA.16816.F32 R8, R76.reuse, R88, R8 ;  /* 0x000000584c08723c */ /* 0x040ff00000001808 */
[-C--:B------:R-:W-:Y:S08]  /*c260*/  HMMA.16816.F32 R12, R76, R90.reuse, R12 ;  /* 0x0000005a4c0c723c */ /* 0x080ff0000000180c */
[C---:B------:R-:W-:Y:S08]  /*c270*/  HMMA.16816.F32 R16, R72.reuse, R90, R16 ;  /* 0x0000005a4810723c */ /* 0x040ff00000001810 */
[-C--:B--2---:R-:W-:Y:S08]  /*c280*/  HMMA.16816.F32 R20, R72, R92.reuse, R20 ;  /* 0x0000005c4814723c */ /* 0x084ff00000001814 */
[C---:B------:R-:W-:Y:S08]  /*c290*/  HMMA.16816.F32 R24, R76.reuse, R92, R24 ;  /* 0x0000005c4c18723c */ /* 0x040ff00000001818 */
[-C--:B------:R-:W-:Y:S08]  /*c2a0*/  HMMA.16816.F32 R28, R76, R94.reuse, R28 ;  /* 0x0000005e4c1c723c */ /* 0x080ff0000000181c */
[C---:B------:R-:W-:Y:S08]  /*c2b0*/  HMMA.16816.F32 R32, R72.reuse, R94, R32 ;  /* 0x0000005e4820723c */ /* 0x040ff00000001820 */
[-C--:B------:R-:W-:Y:S04]  /*c2c0*/  HMMA.16816.F32 R36, R72, R96.reuse, R36 ;  /* 0x000000604824723c */ /* 0x080fe80000001824 */
[----:B----4-:R-:W-:Y:S01]  /*c2d0*/  FFMA.FTZ R71, R71, R136, R222 ;  /* 0x0000008847477223 */ /* 0x010fe200000100de */
[----:B------:R-:W-:Y:S02]  /*c2e0*/  MOV R136, R134 ;  /* 0x0000008600887202 */ /* 0x000fe40000000f00 */
[----:B------:R-:W-:Y:S01]  /*c2f0*/  MOV R222, R123 ;  /* 0x0000007b00de7202 */ /* 0x000fe20000000f00 */
[C---:B------:R-:W-:Y:S08]  /*c300*/  HMMA.16816.F32 R40, R76.reuse, R96, R40 ;  /* 0x000000604c28723c */ /* 0x040ff00000001828 */
[-C--:B------:R-:W-:Y:S08]  /*c310*/  HMMA.16816.F32 R44, R76, R98.reuse, R44 ;  /* 0x000000624c2c723c */ /* 0x080ff0000000182c */
[C---:B------:R-:W-:Y:S08]  /*c320*/  HMMA.16816.F32 R48, R72.reuse, R98, R48 ;  /* 0x000000624830723c */ /* 0x040ff00000001830 */
[-C--:B------:R-:W-:Y:S08]  /*c330*/  HMMA.16816.F32 R52, R72, R80.reuse, R52 ;  /* 0x000000504834723c */ /* 0x080ff00000001834 */
[C---:B------:R-:W-:Y:S07]  /*c340*/  HMMA.16816.F32 R56, R76.reuse, R80, R56 ;  /* 0x000000504c38723c */ /* 0x040fee0000001838 */
[----:B------:R-:W-:Y:S01]  /*c350*/  FADD.FTZ R81, R136, R85 ;  /* 0x0000005588517221 */ /* 0x000fe20000010000 */
[-C--:B------:R-:W-:Y:S01]  /*c360*/  HMMA.16816.F32 R60, R76, R82.reuse, R60 ;  /* 0x000000524c3c723c */ /* 0x080fe2000000183c */
[----:B------:R1:W2:Y:S03]  /*c370*/  MUFU.EX2 R85, R3 ;  /* 0x0000000300557308 */ /* 0x0002a60000000800 */
[----:B------:R-:W-:Y:S04]  /*c380*/  FFMA.FTZ R0, R0, R135, R117 ;  /* 0x0000008700007223 */ /* 0x000fe80000010075 */
[----:B------:R-:W-:Y:S01]  /*c390*/  HMMA.16816.F32 R64, R72, R82, R64 ;  /* 0x000000524840723c */ /* 0x000fe20000001840 */
[----:B------:R-:W3:Y:S02]  /*c3a0*/  LDSM.16.MT88.4 R132, [R224+0x3100] ;  /* 0x00310000e084783b */ /* 0x000ee40000004200 */
[----:B------:R4:W4:Y:S01]  /*c3b0*/  MUFU.EX2 R117, R102 ;  /* 0x0000006600757308 */ /* 0x0009220000000800 */
[----:B-1----:R-:W-:Y:S01]  /*c3c0*/  FADD.FTZ R3, R129, R81 ;  /* 0x0000005181037221 */ /* 0x002fe20000010000 */
[----:B--2---:R-:W-:Y:S03]  /*c3d0*/  F2FP.PACK_AB R179, R85, R86 ;  /* 0x0000005655b3723e */ /* 0x004fe600000000ff */
[----:B------:R-:W-:Y:S04]  /*c3e0*/  FADD.FTZ R3, R121, R3 ;  /* 0x0000000379037221 */ /* 0x000fe80000010000 */
[----:B----4-:R-:W-:Y:S01]  /*c3f0*/  FADD.FTZ R102, R243, R71 ;  /* 0x00000047f3667221 */ /* 0x010fe20000010000 */
[----:B------:R-:W-:Y:S01]  /*c400*/  F2FP.PACK_AB R183, R117, R184 ;  /* 0x000000b875b7723e */ /* 0x000fe200000000ff */
        /* <DEDUP_REMOVED lines=11> */
[-C--:B---3--:R-:W-:Y:S05]  /*c4c0*/  HMMA.16816.F32 R124, R180, R132.reuse, R4 ;  /* 0x00000084b47c723c */ /* 0x088fea0000001804 */
        /* <DEDUP_REMOVED lines=24> */
[----:B------:R-:W-:Y:S01]  /*c650*/  FADD.FTZ R10, R220, R3 ;  /* 0x00000003dc0a7221 */ /* 0x000fe20000010000 */
[----:B------:R-:W1:Y:S01]  /*c660*/  LDSM.16.MT88.4 R4, [R226+0x3100] ;  /* 0x00310000e204783b */ /* 0x000e620000004200 */
        /* <DEDUP_REMOVED lines=8> */
[----:B------:R-:W-:Y:S02]  /*c6f0*/  FADD.FTZ R9, R155, R0 ;  /* 0x000000009b097221 */ /* 0x000fe40000010000 */
[----:B------:R-:W-:Y:S01]  /*c700*/  FADD.FTZ R8, R157, R12 ;  /* 0x0000000c9d087221 */ /* 0x000fe20000010000 */
[-C--:B------:R-:W-:Y:S03]  /*c710*/  HMMA.16816.F32 R152, R180, R164.reuse, R36 ;  /* 0x000000a4b498723c */ /* 0x080fe60000001824 */
[----:B------:R-:W-:Y:S02]  /*c720*/  FADD.FTZ R3, R219, R11 ;  /* 0x0000000bdb037221 */ /* 0x000fe40000010000 */
        /* <DEDUP_REMOVED lines=12> */
[----:B------:R-:W-:Y:S01]  /*c7f0*/  FADD.FTZ R10, R118, R3 ;  /* 0x00000003760a7221 */ /* 0x000fe20000010000 */
[-C--:B------:R-:W-:Y:S03]  /*c800*/  HMMA.16816.F32 R160, R176, R166.reuse, R44 ;  /* 0x000000a6b0a0723c */ /* 0x080fe6000000182c */
[----:B------:R-:W-:Y:S01]  /*c810*/  FADD.FTZ R8, R209, R12 ;  /* 0x0000000cd1087221 */ /* 0x000fe20000010000 */
[----:B------:R-:W-:Y:S01]  /*c820*/  MOV R118, R2 ;  /* 0x0000000200767202 */ /* 0x000fe20000000f00 */
[----:B------:R-:W-:Y:S02]  /*c830*/  FADD.FTZ R3, R171, R11 ;  /* 0x0000000bab037221 */ /* 0x000fe40000010000 */
[----:B------:R-:W-:Y:S01]  /*c840*/  FADD.FTZ R0, R116, R10 ;  /* 0x0000000a74007221 */ /* 0x000fe20000010000 */
[C---:B------:R-:W-:Y:S04]  /*c850*/  HMMA.16816.F32 R164, R180.reuse, R166, R48 ;  /* 0x000000a6b4a4723c */ /* 0x040fe80000001830 */
[----:B------:R-:W-:Y:S01]  /*c860*/  FADD.FTZ R12, R211, R9 ;  /* 0x00000009d30c7221 */ /* 0x000fe20000010000 */
[----:B------:R-:W-:Y:S01]  /*c870*/  MOV R116, R69 ;  /* 0x0000004500747202 */ /* 0x000fe20000000f00 */
        /* <DEDUP_REMOVED lines=11> */
[-C--:B-1----:R-:W-:Y:S03]  /*c930*/  HMMA.16816.F32 R168, R180, R4.reuse, R52 ;  /* 0x00000004b4a8723c */ /* 0x082fe60000001834 */
        /* <DEDUP_REMOVED lines=33> */
[----:B------:R-:W-:Y:S01]  /*cb50*/  FADD.FTZ R4, R117, R4 ;  /* 0x0000000475047221 */ /* 0x000fe20000010000 */
[----:B------:R-:W-:Y:S01]  /*cb60*/  MOV R117, R68 ;  /* 0x0000004400757202 */ /* 0x000fe20000000f00 */
[----:B------:R-:W-:Y:S03]  /*cb70*/  FADD.FTZ R0, R86, R7 ;  /* 0x0000000756007221 */ /* 0x000fe60000010000 */
[----:B------:R-:W-:Y:S01]  /*cb80*/  STL [R1+0x24], R4 ;  /* 0x0000240401007387 */ /* 0x000fe20000100800 */
[----:B------:R-:W-:Y:S03]  /*cb90*/  FADD.FTZ R0, R85, R0 ;  /* 0x0000000055007221 */ /* 0x000fe60000010000 */
[----:B------:R1:W-:Y:S04]  /*cba0*/  STL [R1+0x20], R3 ;  /* 0x0000200301007387 */ /* 0x0003e80000100800 */
[----:B------:R2:W-:Y:S01]  /*cbb0*/  STL [R1+0x1c], R0 ;  /* 0x00001c0001007387 */ /* 0x0005e20000100800 */
[----:B-1----:R-:W-:Y:S01]  /*cbc0*/  MOV R3, R70 ;  /* 0x0000004600037202 */ /* 0x002fe20000000f00 */
[----:B------:R-:W-:-:S05]  /*cbd0*/  @P0 BRA `(.L_x_33) ;  /* 0xffffa6d000000947 */ /* 0x000fca000383ffff */
.L_x_32:
[----:B-12---:R-:W2:Y:S04]  /*cbe0*/  LDL.LU R0, [R1+0x18] ;  /* 0x0000180001007983 */ /* 0x006ea80000300800 */
[----:B------:R-:W3:Y:S04]  /*cbf0*/  LDL.LU R4, [R1+0x24] ;  /* 0x0000240001047983 */ /* 0x000ee80000300800 */
[----:B------:R-:W4:Y:S04]  /*cc00*/  LDL.LU R10, [R1+0x20] ;  /* 0x00002000010a7983 */ /* 0x000f280000300800 */
[----:B------:R-:W4:Y:S01]  /*cc10*/  LDL.LU R9, [R1+0x1c] ;  /* 0x00001c0001097983 */ /* 0x000f220000300800 */
[----:B------:R-:W-:-:S02]  /*cc20*/  MOV R37, 0xff800000 ;  /* 0xff80000000257802 */ /* 0x000fc40000000f00 */
[----:B------:R-:W-:Y:S02]  /*cc30*/  MOV R38, 0xff800000 ;  /* 0xff80000000267802 */ /* 0x000fe40000000f00 */
[----:B------:R-:W-:Y:S02]  /*cc40*/  MOV R39, 0xff800000 ;  /* 0xff80000000277802 */ /* 0x000fe40000000f00 */
[----:B------:R-:W-:Y:S02]  /*cc50*/  MOV R40, 0xff800000 ;  /* 0xff80000000287802 */ /* 0x000fe40000000f00 */
[----:B------:R-:W-:Y:S01]  /*cc60*/  PLOP3.LUT P4, PT, PT, PT, PT, 0x8, 0x0 ;  /* 0x000000000000781c */ /* 0x000fe20003f8e170 */
[----:B--2---:R-:W1:Y:S04]  /*cc70*/  SHFL.BFLY PT, R5, R0, 0x2, 0x1f ;  /* 0x0c401f0000057f89 */ /* 0x004e6800000e0000 */
[----:B---3--:R-:W2:Y:S04]  /*cc80*/  SHFL.BFLY PT, R6, R4, 0x2, 0x1f ;  /* 0x0c401f0004067f89 */ /* 0x008ea800000e0000 */
[----:B----4-:R-:W3:Y:S04]  /*cc90*/  SHFL.BFLY PT, R7, R10, 0x2, 0x1f ;  /* 0x0c401f000a077f89 */ /* 0x010ee800000e0000 */
[----:B------:R-:W4:Y:S01]  /*cca0*/  SHFL.BFLY PT, R8, R9, 0x2, 0x1f ;  /* 0x0c401f0009087f89 */ /* 0x000f2200000e0000 */
[----:B-1----:R-:W-:-:S02]  /*ccb0*/  FADD.FTZ R5, R5, R0 ;  /* 0x0000000005057221 */ /* 0x002fc40000010000 */
[----:B--2---:R-:W-:-:S03]  /*ccc0*/  FADD.FTZ R6, R6, R4 ;  /* 0x0000000406067221 */ /* 0x004fc60000010000 */
[----:B------:R-:W1:Y:S01]  /*ccd0*/  SHFL.BFLY PT, R0, R5, 0x1, 0x1f ;  /* 0x0c201f0005007f89 */ /* 0x000e6200000e0000 */
[----:B---3--:R-:W-:-:S03]  /*cce0*/  FADD.FTZ R7, R7, R10 ;  /* 0x0000000a07077221 */ /* 0x008fc60000010000 */
[----:B------:R-:W2:Y:S01]  /*ccf0*/  SHFL.BFLY PT, R4, R6, 0x1, 0x1f ;  /* 0x0c201f0006047f89 */ /* 0x000ea200000e0000 */
[----:B----4-:R-:W-:-:S03]  /*cd00*/  FADD.FTZ R8, R8, R9 ;  /* 0x0000000908087221 */ /* 0x010fc60000010000 */
[----:B------:R-:W3:Y:S04]  /*cd10*/  SHFL.BFLY PT, R3, R7, 0x1, 0x1f ;  /* 0x0c201f0007037f89 */ /* 0x000ee800000e0000 */
[----:B------:R-:W4:Y:S01]  /*cd20*/  SHFL.BFLY PT, R9, R8, 0x1, 0x1f ;  /* 0x0c201f0008097f89 */ /* 0x000f2200000e0000 */
[----:B-1----:R-:W-:Y:S01]  /*cd30*/  FADD.FTZ R5, R5, R0 ;  /* 0x0000000005057221 */ /* 0x002fe20000010000 */
[----:B------:R-:W-:Y:S01]  /*cd40*/  MOV R0, RZ ;  /* 0x000000ff00007202 */ /* 0x000fe20000000f00 */
[----:B--2---:R-:W-:-:S03]  /*cd50*/  FADD.FTZ R6, R6, R4 ;  /* 0x0000000406067221 */ /* 0x004fc60000010000 */
[----:B------:R-:W-:Y:S02]  /*cd60*/  FSETP.NE.FTZ.AND P3, PT, R5, RZ, PT ;  /* 0x000000ff0500720b */ /* 0x000fe40003f75000 */
[----:B------:R-:W-:Y:S01]  /*cd70*/  MOV R4, RZ ;  /* 0x000000ff00047202 */ /* 0x000fe20000000f00 */
[----:B---3--:R-:W-:Y:S01]  /*cd80*/  FADD.FTZ R7, R7, R3 ;  /* 0x0000000307077221 */ /* 0x008fe20000010000 */
[----:B------:R-:W-:Y:S02]  /*cd90*/  FSETP.NE.FTZ.AND P2, PT, R6, RZ, PT ;  /* 0x000000ff0600720b */ /* 0x000fe40003f55000 */
[----:B------:R-:W-:Y:S01]  /*cda0*/  MOV R3, RZ ;  /* 0x000000ff00037202 */ /* 0x000fe20000000f00 */
[----:B----4-:R-:W-:Y:S01]  /*cdb0*/  FADD.FTZ R8, R9, R8 ;  /* 0x0000000809087221 */ /* 0x010fe20000010000 */
[----:B------:R-:W-:-:S04]  /*cdc0*/  FSETP.NE.FTZ.AND P1, PT, R7, RZ, PT ;  /* 0x000000ff0700720b */ /* 0x000fc80003f35000 */
[----:B------:R-:W-:Y:S01]  /*cdd0*/  FSETP.NE.FTZ.AND P0, PT, R8, RZ, PT ;  /* 0x000000ff0800720b */ /* 0x000fe20003f15000 */
[----:B------:R-:W1:Y:S08]  /*cde0*/  @P3 MUFU.RCP R0, R5 ;  /* 0x0000000500003308 */ /* 0x000e700000001000 */
[----:B------:R-:W2:Y:S01]  /*cdf0*/  @P1 MUFU.RCP R3, R7 ;  /* 0x0000000700031308 */ /* 0x000ea20000001000 */
[----:B-1----:R-:W-:-:S07]  /*ce00*/  FMUL.FTZ R124, R0, R124 ;  /* 0x0000007c007c7220 */ /* 0x002fce0000410000 */
[----:B------:R-:W1:Y:S01]  /*ce10*/  @P2 MUFU.RCP R4, R6 ;  /* 0x0000000600042308 */ /* 0x000e620000001000 */
[C---:B------:R-:W-:Y:S02]  /*ce20*/  FMUL.FTZ R125, R0.reuse, R125 ;  /* 0x0000007d007d7220 */ /* 0x040fe40000410000 */
[C---:B------:R-:W-:Y:S02]  /*ce30*/  FMUL.FTZ R132, R0.reuse, R132 ;  /* 0x0000008400847220 */ /* 0x040fe40000410000 */
[C---:B------:R-:W-:Y:S02]  /*ce40*/  FMUL.FTZ R133, R0.reuse, R133 ;  /* 0x0000008500857220 */ /* 0x040fe40000410000 */
[C---:B------:R-:W-:Y:S01]  /*ce50*/  FMUL.FTZ R136, R0.reuse, R136 ;  /* 0x0000008800887220 */ /* 0x040fe20000410000 */
[----:B------:R-:W-:Y:S01]  /*ce60*/  @P2 MUFU.LG2 R9, R6 ;  /* 0x0000000600092308 */ /* 0x000fe20000000c00 */
[C---:B------:R-:W-:Y:S02]  /*ce70*/  FMUL.FTZ R29, R0.reuse, R137 ;  /* 0x00000089001d7220 */ /* 0x040fe40000410000 */
[----:B------:R-:W-:-:S02]  /*ce80*/  FMUL.FTZ R148, R0, R148 ;  /* 0x0000009400947220 */ /* 0x000fc40000410000 */
[C---:B------:R-:W-:Y:S02]  /*ce90*/  FMUL.FTZ R14, R0.reuse, R149 ;  /* 0x00000095000e7220 */ /* 0x040fe40000410000 */
[C---:B------:R-:W-:Y:S01]  /*cea0*/  FMUL.FTZ R152, R0.reuse, R152 ;  /* 0x0000009800987220 */ /* 0x040fe20000410000 */
[----:B------:R-:W-:Y:S01]  /*ceb0*/  @P3 MUFU.LG2 R11, R5 ;  /* 0x00000005000b3308 */ /* 0x000fe20000000c00 */
[C---:B------:R-:W-:Y:S02]  /*cec0*/  FMUL.FTZ R25, R0.reuse, R153 ;  /* 0x0000009900197220 */ /* 0x040fe40000410000 */
[C---:B------:R-:W-:Y:S02]  /*ced0*/  FMUL.FTZ R164, R0.reuse, R164 ;  /* 0x000000a400a47220 */ /* 0x040fe40000410000 */
[C---:B------:R-:W-:Y:S02]  /*cee0*/  FMUL.FTZ R165, R0.reuse, R165 ;  /* 0x000000a500a57220 */ /* 0x040fe40000410000 */
[C---:B------:R-:W-:Y:S01]  /*cef0*/  FMUL.FTZ R168, R0.reuse, R168 ;  /* 0x000000a800a87220 */ /* 0x040fe20000410000 */
[----:B------:R-:W-:Y:S01]  /*cf00*/  @P1 MUFU.LG2 R7, R7 ;  /* 0x0000000700071308 */ /* 0x000fe20000000c00 */
[----:B------:R-:W-:-:S02]  /*cf10*/  FMUL.FTZ R19, R0, R169 ;  /* 0x000000a900137220 */ /* 0x000fc40000410000 */
[C---:B------:R-:W-:Y:S02]  /*cf20*/  FMUL.FTZ R180, R0.reuse, R180 ;  /* 0x000000b400b47220 */ /* 0x040fe40000410000 */
[----:B------:R-:W-:Y:S01]  /*cf30*/  FMUL.FTZ R12, R0, R181 ;  /* 0x000000b5000c7220 */ /* 0x000fe20000410000 */
[----:B------:R-:W-:Y:S01]  /*cf40*/  MOV R0, RZ ;  /* 0x000000ff00007202 */ /* 0x000fe20000000f00 */
[C---:B--2---:R-:W-:Y:S01]  /*cf50*/  FMUL.FTZ R120, R3.reuse, R120 ;  /* 0x0000007803787220 */ /* 0x044fe20000410000 */
[----:B------:R-:W-:Y:S01]  /*cf60*/  @P0 MUFU.LG2 R6, R8 ;  /* 0x0000000800060308 */ /* 0x000fe20000000c00 */
[C---:B------:R-:W-:Y:S02]  /*cf70*/  FMUL.FTZ R34, R3.reuse, R121 ;  /* 0x0000007903227220 */ /* 0x040fe40000410000 */
[C---:B------:R-:W-:Y:S02]  /*cf80*/  FMUL.FTZ R128, R3.reuse, R128 ;  /* 0x0000008003807220 */ /* 0x040fe40000410000 */
[----:B------:R-:W-:-:S02]  /*cf90*/  FMUL.FTZ R33, R3, R129 ;  /* 0x0000008103217220 */ /* 0x000fc40000410000 */
[C---:B------:R-:W-:Y:S01]  /*cfa0*/  FMUL.FTZ R140, R3.reuse, R140 ;  /* 0x0000008c038c7220 */ /* 0x040fe20000410000 */
[----:B------:R2:W3:Y:S01]  /*cfb0*/  @P0 MUFU.RCP R0, R8 ;  /* 0x0000000800000308 */ /* 0x0004e20000001000 */
[C---:B------:R-:W-:Y:S02]  /*cfc0*/  FMUL.FTZ R32, R3.reuse, R141 ;  /* 0x0000008d03207220 */ /* 0x040fe40000410000 */
[C---:B------:R-:W-:Y:S02]  /*cfd0*/  FMUL.FTZ R144, R3.reuse, R144 ;  /* 0x0000009003907220 */ /* 0x040fe40000410000 */
[C---:B------:R-:W-:Y:S02]  /*cfe0*/  FMUL.FTZ R31, R3.reuse, R145 ;  /* 0x00000091031f7220 */ /* 0x040fe40000410000 */
[C---:B------:R-:W-:Y:S02]  /*cff0*/  FMUL.FTZ R156, R3.reuse, R156 ;  /* 0x0000009c039c7220 */ /* 0x040fe40000410000 */
[----:B------:R-:W-:-:S02]  /*d000*/  FMUL.FTZ R23, R3, R157 ;  /* 0x0000009d03177220 */ /* 0x000fc40000410000 */
[C---:B------:R-:W-:Y:S02]  /*d010*/  FMUL.FTZ R160, R3.reuse, R160 ;  /* 0x000000a003a07220 */ /* 0x040fe40000410000 */
[C---:B------:R-:W-:Y:S02]  /*d020*/  FMUL.FTZ R20, R3.reuse, R161 ;  /* 0x000000a103147220 */ /* 0x040fe40000410000 */
[C---:B------:R-:W-:Y:S01]  /*d030*/  FMUL.FTZ R172, R3.reuse, R172 ;  /* 0x000000ac03ac7220 */ /* 0x040fe20000410000 */
[----:B--2---:R-:W-:Y:S01]  /*d040*/  @P0 MOV R8, 0x3f317218 ;  /* 0x3f31721800080802 */ /* 0x004fe20000000f00 */
[C---:B------:R-:W-:Y:S02]  /*d050*/  FMUL.FTZ R13, R3.reuse, R173 ;  /* 0x000000ad030d7220 */ /* 0x040fe40000410000 */
[C---:B------:R-:W-:Y:S02]  /*d060*/  FMUL.FTZ R176, R3.reuse, R176 ;  /* 0x000000b003b07220 */ /* 0x040fe40000410000 */
[----:B------:R-:W-:Y:S01]  /*d070*/  FMUL.FTZ R177, R3, R177 ;  /* 0x000000b103b17220 */ /* 0x000fe20000410000 */
[----:B------:R-:W-:Y:S01]  /*d080*/  @P2 MOV R3, 0x3f317218 ;  /* 0x3f31721800032802 */ /* 0x000fe20000000f00 */
[----:B-1----:R-:W-:-:S02]  /*d090*/  FMUL.FTZ R126, R4, R126 ;  /* 0x0000007e047e7220 */ /* 0x002fc40000410000 */
        /* <DEDUP_REMOVED lines=14> */
[----:B------:R-:W-:Y:S01]  /*d180*/  FMUL.FTZ R183, R4, R183 ;  /* 0x000000b704b77220 */ /* 0x000fe20000410000 */
[----:B------:R-:W-:Y:S01]  /*d190*/  @P3 MOV R4, 0x3f317218 ;  /* 0x3f31721800043802 */ /* 0x000fe20000000f00 */
[C---:B---3--:R-:W-:Y:S02]  /*d1a0*/  FMUL.FTZ R122, R0.reuse, R122 ;  /* 0x0000007a007a7220 */ /* 0x048fe40000410000 */
        /* <DEDUP_REMOVED lines=14> */
[----:B------:R-:W-:Y:S01]  /*d290*/  FMUL.FTZ R179, R0, R179 ;  /* 0x000000b300b37220 */ /* 0x000fe20000410000 */
[----:B------:R-:W-:Y:S01]  /*d2a0*/  @P1 MOV R0, 0x3f317218 ;  /* 0x3f31721800001802 */ /* 0x000fe20000000f00 */
[----:B------:R-:W-:Y:S02]  /*d2b0*/  @P2 FMUL.FTZ R5, R3, c[0x0][0x2d0] ;  /* 0x0000b40003052a20 */ /* 0x000fe40000410000 */
[----:B------:R-:W-:Y:S02]  /*d2c0*/  @P3 FMUL.FTZ R10, R4, c[0x0][0x2d0] ;  /* 0x0000b400040a3a20 */ /* 0x000fe40000410000 */
[----:B------:R-:W-:Y:S02]  /*d2d0*/  @P1 FMUL.FTZ R3, R0, c[0x0][0x2d0] ;  /* 0x0000b40000031a20 */ /* 0x000fe40000410000 */
[----:B------:R-:W-:Y:S02]  /*d2e0*/  @P3 FMUL.FTZ R11, R11, 0.69314718246459960938 ;  /* 0x3f3172180b0b3820 */ /* 0x000fe40000410000 */
[----:B------:R-:W-:-:S02]  /*d2f0*/  @P2 FMUL.FTZ R9, R9, 0.69314718246459960938 ;  /* 0x3f31721809092820 */ /* 0x000fc40000410000 */
[----:B------:R-:W-:Y:S02]  /*d300*/  @P1 FMUL.FTZ R7, R7, 0.69314718246459960938 ;  /* 0x3f31721807071820 */ /* 0x000fe40000410000 */
[----:B------:R-:W-:Y:S02]  /*d310*/  @P0 FMUL.FTZ R4, R6, 0.69314718246459960938 ;  /* 0x3f31721806040820 */ /* 0x000fe40000410000 */
[----:B------:R-:W-:Y:S02]  /*d320*/  @P0 FMUL.FTZ R0, R8, c[0x0][0x2d0] ;  /* 0x0000b40008000a20 */ /* 0x000fe40000410000 */
[----:B------:R-:W-:Y:S02]  /*d330*/  @P3 FFMA.FTZ R37, R10, R70, R11 ;  /* 0x000000460a253223 */ /* 0x000fe4000001000b */
[----:B------:R-:W-:Y:S02]  /*d340*/  @P2 FFMA.FTZ R38, R5, R69, R9 ;  /* 0x0000004505262223 */ /* 0x000fe40000010009 */
[----:B------:R-:W-:-:S02]  /*d350*/  @P1 FFMA.FTZ R39, R3, R68, R7 ;  /* 0x0000004403271223 */ /* 0x000fc40000010007 */
[----:B------:R-:W-:Y:S02]  /*d360*/  @P0 FFMA.FTZ R40, R0, R2, R4 ;  /* 0x0000000200280223 */ /* 0x000fe40000010004 */
.L_x_16:
[----:B-1----:R-:W-:Y:S05]  /*d370*/  @P4 BRA `(.L_x_34) ;  /* 0x0000131000004947 */ /* 0x002fea0003800000 */
[----:B------:R-:W2:Y:S01]  /*d380*/  LDL R43, [R1+0x40] ;  /* 0x00004000012b7983 */ /* 0x000ea20000100800 */
[----:B------:R-:W-:Y:S01]  /*d390*/  IMAD.MOV.U32 R6, RZ, RZ, -0x10 ;  /* 0xfffffff0ff067424 */ /* 0x000fe200078e00ff */
[----:B------:R-:W-:Y:S02]  /*d3a0*/  F2FP.PACK_AB R5, R125, R124 ;  /* 0x0000007c7d05723e */ /* 0x000fe400000000ff */
[----:B------:R-:W1:Y:S01]  /*d3b0*/  S2R R41, SR_TID.X ;  /* 0x0000000000297919 */ /* 0x000e620000002100 */
[----:B------:R-:W-:Y:S02]  /*d3c0*/  F2FP.PACK_AB R7, R127, R126 ;  /* 0x0000007e7f07723e */ /* 0x000fe400000000ff */
[----:B------:R-:W-:Y:S02]  /*d3d0*/  F2FP.PACK_AB R8, R133, R132 ;  /* 0x000000848508723e */ /* 0x000fe400000000ff */
[----:B------:R-:W-:Y:S02]  /*d3e0*/  F2FP.PACK_AB R30, R30, R134 ;  /* 0x000000861e1e723e */ /* 0x000fe400000000ff */
[----:B------:R-:W-:-:S02]  /*d3f0*/  F2FP.PACK_AB R34, R34, R120 ;  /* 0x000000782222723e */ /* 0x000fc400000000ff */
[----:B------:R-:W-:Y:S02]  /*d400*/  F2FP.PACK_AB R122, R123, R122 ;  /* 0x0000007a7b7a723e */ /* 0x000fe400000000ff */
[----:B------:R-:W-:Y:S02]  /*d410*/  F2FP.PACK_AB R33, R33, R128 ;  /* 0x000000802121723e */ /* 0x000fe400000000ff */
[----:B------:R-:W-:Y:S02]  /*d420*/  F2FP.PACK_AB R130, R131, R130 ;  /* 0x000000828382723e */ /* 0x000fe400000000ff */
[----:B------:R-:W-:Y:S02]  /*d430*/  F2FP.PACK_AB R29, R29, R136 ;  /* 0x000000881d1d723e */ /* 0x000fe400000000ff */
[----:B------:R-:W-:Y:S02]  /*d440*/  F2FP.PACK_AB R28, R28, R138 ;  /* 0x0000008a1c1c723e */ /* 0x000fe400000000ff */
[----:B------:R-:W-:-:S02]  /*d450*/  F2FP.PACK_AB R14, R14, R148 ;  /* 0x000000940e0e723e */ /* 0x000fc400000000ff */
[----:B------:R-:W-:Y:S02]  /*d460*/  F2FP.PACK_AB R26, R26, R150 ;  /* 0x000000961a1a723e */ /* 0x000fe400000000ff */
[----:B------:R-:W-:Y:S02]  /*d470*/  F2FP.PACK_AB R32, R32, R140 ;  /* 0x0000008c2020723e */ /* 0x000fe400000000ff */
[----:B-1----:R-:W-:Y:S02]  /*d480*/  SHF.R.S32.HI R42, RZ, 0x1f, R41 ;  /* 0x0000001fff2a7819 */ /* 0x002fe40000011429 */
[----:B------:R-:W-:Y:S02]  /*d490*/  F2FP.PACK_AB R142, R143, R142 ;  /* 0x0000008e8f8e723e */ /* 0x000fe400000000ff */
[CC--:B------:R-:W-:Y:S02]  /*d4a0*/  LEA.HI R2, R42.reuse, R41.reuse, RZ, 0x2 ;  /* 0x000000292a027211 */ /* 0x0c0fe400078f10ff */
[----:B------:R-:W-:-:S02]  /*d4b0*/  LEA.HI R36, R42, R41, RZ, 0x5 ;  /* 0x000000292a247211 */ /* 0x000fc400078f28ff */
[--C-:B------:R-:W-:Y:S02]  /*d4c0*/  SHF.R.S32.HI R4, RZ, 0x2, R2.reuse ;  /* 0x00000002ff047819 */ /* 0x100fe40000011402 */
[----:B------:R-:W-:Y:S02]  /*d4d0*/  SHF.R.S32.HI R0, RZ, 0x1f, R2 ;  /* 0x0000001fff007819 */ /* 0x000fe40000011402 */
[----:B------:R-:W-:Y:S02]  /*d4e0*/  SHF.R.S32.HI R35, RZ, 0x5, R36 ;  /* 0x00000005ff237819 */ /* 0x000fe40000011424 */
[----:B------:R-:W-:Y:S02]  /*d4f0*/  LEA.HI R0, R0, R4, RZ, 0x3 ;  /* 0x0000000400007211 */ /* 0x000fe400078f18ff */
[----:B------:R-:W-:Y:S02]  /*d500*/  F2FP.PACK_AB R31, R31, R144 ;  /* 0x000000901f1f723e */ /* 0x000fe400000000ff */
[----:B------:R-:W-:-:S02]  /*d510*/  LOP3.LUT R0, R0, 0xfffffff8, RZ, 0xc0, !PT ;  /* 0xfffffff800007812 */ /* 0x000fc400078ec0ff */
[----:B------:R-:W-:Y:S02]  /*d520*/  F2FP.PACK_AB R146, R147, R146 ;  /* 0x000000929392723e */ /* 0x000fe400000000ff */
[----:B------:R-:W-:Y:S01]  /*d530*/  F2FP.PACK_AB R25, R25, R152 ;  /* 0x000000981919723e */ /* 0x000fe200000000ff */
[----:B------:R-:W-:Y:S01]  /*d540*/  IMAD.IADD R4, R4, 0x1, -R0 ;  /* 0x0000000104047824 */ /* 0x000fe200078e0a00 */
[----:B------:R-:W-:Y:S02]  /*d550*/  LOP3.LUT R0, R2, 0xfffffffc, RZ, 0xc0, !PT ;  /* 0xfffffffc02007812 */ /* 0x000fe400078ec0ff */
[----:B------:R-:W-:Y:S01]  /*d560*/  F2FP.PACK_AB R24, R24, R154 ;  /* 0x0000009a1818723e */ /* 0x000fe200000000ff */
[C---:B------:R-:W-:Y:S01]  /*d570*/  IMAD.SHL.U32 R2, R4.reuse, 0x40, RZ ;  /* 0x0000004004027824 */ /* 0x040fe200078e00ff */
[----:B------:R-:W-:Y:S01]  /*d580*/  LOP3.LUT R3, R4, 0x1, RZ, 0xc0, !PT ;  /* 0x0000000104037812 */ /* 0x000fe200078ec0ff */
[----:B------:R-:W-:Y:S01]  /*d590*/  IMAD.IADD R18, R41, 0x1, -R0 ;  /* 0x0000000129127824 */ /* 0x000fe200078e0a00 */
[----:B------:R-:W-:-:S02]  /*d5a0*/  F2FP.PACK_AB R21, R165, R164 ;  /* 0x000000a4a515723e */ /* 0x000fc400000000ff */
[----:B------:R-:W-:Y:S01]  /*d5b0*/  LOP3.LUT R2, R2, 0x1c0, RZ, 0xc0, !PT ;  /* 0x000001c002027812 */ /* 0x000fe200078ec0ff */
[----:B------:R-:W-:Y:S01]  /*d5c0*/  IMAD R0, R35, 0x200, R18 ;  /* 0x0000020023007824 */ /* 0x000fe200078e0212 */
[----:B------:R-:W-:Y:S02]  /*d5d0*/  ISETP.NE.U32.AND P0, PT, R3, 0x1, PT ;  /* 0x000000010300780c */ /* 0x000fe40003f05070 */
[----:B------:R-:W-:Y:S02]  /*d5e0*/  LEA.HI R2, R2, R2, RZ, 0x1d ;  /* 0x0000000202027211 */ /* 0x000fe400078fe8ff */
[----:B------:R-:W-:Y:S02]  /*d5f0*/  R2P PR, R4, 0x6 ;  /* 0x0000000604007804 */ /* 0x000fe40000000000 */
[----:B------:R-:W-:Y:S01]  /*d600*/  SEL R6, R6, 0x10, !P0 ;  /* 0x0000001006067807 */ /* 0x000fe20004000000 */
[----:B------:R-:W-:Y:S01]  /*d610*/  IMAD.U32 R2, R0, 0x2, R2 ;  /* 0x0000000200027824 */ /* 0x000fe200078e0002 */
[----:B------:R-:W-:-:S02]  /*d620*/  F2FP.PACK_AB R17, R17, R166 ;  /* 0x000000a61111723e */ /* 0x000fc400000000ff */
[----:B------:R-:W-:Y:S01]  /*d630*/  F2FP.PACK_AB R23, R23, R156 ;  /* 0x0000009c1717723e */ /* 0x000fe200000000ff */
[----:B------:R-:W-:Y:S01]  /*d640*/  IMAD.SHL.U32 R2, R2, 0x2, RZ ;  /* 0x0000000202027824 */ /* 0x000fe200078e00ff */
[----:B------:R-:W-:Y:S01]  /*d650*/  BAR.SYNC.DEFER_BLOCKING 0x1, 0x80 ;  /* 0x0042000000007b1d */ /* 0x000fe20000010000 */
[----:B------:R-:W-:Y:S02]  /*d660*/  F2FP.PACK_AB R22, R22, R158 ;  /* 0x0000009e1616723e */ /* 0x000fe400000000ff */
[C---:B------:R-:W-:Y:S01]  /*d670*/  IMAD.IADD R3, R2.reuse, 0x1, R6 ;  /* 0x0000000102037824 */ /* 0x040fe200078e0206 */
[C---:B------:R-:W-:Y:S02]  /*d680*/  IADD3 R4, R2.reuse, 0x80, RZ ;  /* 0x0000008002047810 */ /* 0x040fe40007ffe0ff */
[----:B------:R-:W-:Y:S02]  /*d690*/  IADD3 R0, R2, 0xc0, RZ ;  /* 0x000000c002007810 */ /* 0x000fe40007ffe0ff */
[----:B------:R-:W-:-:S02]  /*d6a0*/  @P2 IADD3 R0, R4, -0x40, RZ ;  /* 0xffffffc004002810 */ /* 0x000fc40007ffe0ff */
[----:B------:R-:W-:Y:S02]  /*d6b0*/  F2FP.PACK_AB R20, R20, R160 ;  /* 0x000000a01414723e */ /* 0x000fe400000000ff */
[----:B------:R-:W-:Y:S02]  /*d6c0*/  F2FP.PACK_AB R27, R27, R162 ;  /* 0x000000a21b1b723e */ /* 0x000fe400000000ff */
[----:B------:R-:W-:Y:S02]  /*d6d0*/  F2FP.PACK_AB R19, R19, R168 ;  /* 0x000000a81313723e */ /* 0x000fe400000000ff */
[----:B------:R-:W-:Y:S02]  /*d6e0*/  F2FP.PACK_AB R16, R16, R170 ;  /* 0x000000aa1010723e */ /* 0x000fe400000000ff */
[----:B------:R-:W-:Y:S02]  /*d6f0*/  F2FP.PACK_AB R12, R12, R180 ;  /* 0x000000b40c0c723e */ /* 0x000fe400000000ff */
[----:B------:R-:W-:-:S02]  /*d700*/  F2FP.PACK_AB R11, R183, R182 ;  /* 0x000000b6b70b723e */ /* 0x000fc400000000ff */
[----:B------:R-:W-:Y:S01]  /*d710*/  F2FP.PACK_AB R13, R13, R172 ;  /* 0x000000ac0d0d723e */ /* 0x000fe200000000ff */
[----:B------:R1:W-:Y:S01]  /*d720*/  STS [R2+0x80], R5 ;  /* 0x0000800502007388 */ /* 0x0003e20000000800 */
[----:B------:R-:W-:Y:S02]  /*d730*/  F2FP.PACK_AB R15, R15, R174 ;  /* 0x000000ae0f0f723e */ /* 0x000fe400000000ff */
[----:B------:R-:W-:Y:S01]  /*d740*/  F2FP.PACK_AB R10, R177, R176 ;  /* 0x000000b0b10a723e */ /* 0x000fe200000000ff */
[----:B------:R-:W-:Y:S01]  /*d750*/  STS [R2+0x480], R7 ;  /* 0x0004800702007388 */ /* 0x000fe20000000800 */
[----:B------:R-:W-:Y:S02]  /*d760*/  F2FP.PACK_AB R9, R179, R178 ;  /* 0x000000b2b309723e */ /* 0x000fe400000000ff */
[----:B------:R-:W-:Y:S01]  /*d770*/  ISETP.NE.U32.AND P0, PT, RZ, c[0x0][0x500], PT ;  /* 0x00014000ff007a0c */ /* 0x000fe20003f05070 */
[----:B------:R3:W-:Y:S03]  /*d780*/  STS [R3+0x80], R8 ;  /* 0x0000800803007388 */ /* 0x0007e60000000800 */
[----:B------:R-:W-:Y:S01]  /*d790*/  ISETP.NE.AND.EX P0, PT, RZ, c[0x0][0x504], PT, P0 ;  /* 0x00014100ff007a0c */ /* 0x000fe20003f05300 */
[----:B------:R-:W-:Y:S04]  /*d7a0*/  STS [R3+0x480], R30 ;  /* 0x0004801e03007388 */ /* 0x000fe80000000800 */
[----:B------:R-:W-:Y:S04]  /*d7b0*/  STS [R2+0x2080], R34 ;  /* 0x0020802202007388 */ /* 0x000fe80000000800 */
[----:B------:R4:W-:Y:S04]  /*d7c0*/  STS [R2+0x2480], R122 ;  /* 0x0024807a02007388 */ /* 0x0009e80000000800 */
[----:B------:R-:W-:Y:S01]  /*d7d0*/  STS [R3+0x2080], R33 ;  /* 0x0020802103007388 */ /* 0x000fe20000000800 */
[----:B-1----:R-:W-:-:S03]  /*d7e0*/  IMAD.MOV.U32 R5, RZ, RZ, 0x20 ;  /* 0x00000020ff057424 */ /* 0x002fc600078e00ff */
[----:B------:R1:W-:Y:S02]  /*d7f0*/  STS [R3+0x2480], R130 ;  /* 0x0024808203007388 */ /* 0x0003e40000000800 */
[----:B---3--:R-:W-:Y:S02]  /*d800*/  SEL R8, R5, 0xffffffe0, !P1 ;  /* 0xffffffe005087807 */ /* 0x008fe40004800000 */
[----:B------:R-:W-:-:S03]  /*d810*/  ISETP.NE.U32.AND P1, PT, RZ, c[0x0][0x508], PT ;  /* 0x00014200ff007a0c */ /* 0x000fc60003f25070 */
[----:B------:R-:W-:Y:S01]  /*d820*/  IMAD.IADD R5, R2, 0x1, R8 ;  /* 0x0000000102057824 */ /* 0x000fe200078e0208 */
[----:B------:R-:W-:Y:S01]  /*d830*/  ISETP.NE.AND.EX P1, PT, RZ, c[0x0][0x50c], PT, P1 ;  /* 0x00014300ff007a0c */ /* 0x000fe20003f25310 */
[----:B------:R-:W-:-:S03]  /*d840*/  IMAD.IADD R4, R8, 0x1, R3 ;  /* 0x0000000108047824 */ /* 0x000fc600078e0203 */
[----:B------:R-:W-:Y:S01]  /*d850*/  STS [R5+0x80], R29 ;  /* 0x0000801d05007388 */ /* 0x000fe20000000800 */
[----:B----4-:R-:W-:-:S03]  /*d860*/  IADD3 R2, R8, 0x400, R0 ;  /* 0x0000040008027810 */ /* 0x010fc60007ffe000 */
[----:B------:R-:W-:Y:S02]  /*d870*/  STS [R5+0x480], R28 ;  /* 0x0004801c05007388 */ /* 0x000fe40000000800 */
[C---:B------:R-:W-:Y:S02]  /*d880*/  IMAD.IADD R7, R6.reuse, 0x1, R2 ;  /* 0x0000000106077824 */ /* 0x040fe400078e0202 */
[----:B------:R-:W-:Y:S01]  /*d890*/  STS [R4+0x80], R14 ;  /* 0x0000800e04007388 */ /* 0x000fe20000000800 */
[----:B------:R-:W-:-:S03]  /*d8a0*/  IMAD.IADD R2, R6, 0x1, R0 ;  /* 0x0000000106027824 */ /* 0x000fc600078e0200 */
[----:B------:R-:W-:Y:S01]  /*d8b0*/  STS [R4+0x480], R26 ;  /* 0x0004801a04007388 */ /* 0x000fe20000000800 */
[----:B-1----:R-:W-:-:S03]  /*d8c0*/  IMAD.IADD R3, R8, 0x1, R2 ;  /* 0x0000000108037824 */ /* 0x002fc600078e0202 */
[----:B------:R-:W-:Y:S04]  /*d8d0*/  STS [R5+0x2080], R32 ;  /* 0x0020802005007388 */ /* 0x000fe80000000800 */
[----:B------:R-:W-:Y:S04]  /*d8e0*/  STS [R5+0x2480], R142 ;  /* 0x0024808e05007388 */ /* 0x000fe80000000800 */
[----:B------:R-:W-:Y:S04]  /*d8f0*/  STS [R4+0x2080], R31 ;  /* 0x0020801f04007388 */ /* 0x000fe80000000800 */
[----:B------:R-:W-:Y:S04]  /*d900*/  STS [R4+0x2480], R146 ;  /* 0x0024809204007388 */ /* 0x000fe80000000800 */
[----:B------:R-:W-:Y:S04]  /*d910*/  STS [R0], R25 ;  /* 0x0000001900007388 */ /* 0x000fe80000000800 */
[----:B------:R-:W-:Y:S04]  /*d920*/  STS [R0+0x400], R24 ;  /* 0x0004001800007388 */ /* 0x000fe80000000800 */
[----:B------:R-:W-:Y:S04]  /*d930*/  STS [R2], R21 ;  /* 0x0000001502007388 */ /* 0x000fe80000000800 */
[----:B------:R-:W-:Y:S04]  /*d940*/  STS [R2+0x400], R17 ;  /* 0x0004001102007388 */ /* 0x000fe80000000800 */
[----:B------:R-:W-:Y:S04]  /*d950*/  STS [R0+0x2000], R23 ;  /* 0x0020001700007388 */ /* 0x000fe80000000800 */
[----:B------:R1:W-:Y:S04]  /*d960*/  STS [R0+0x2400], R22 ;  /* 0x0024001600007388 */ /* 0x0003e80000000800 */
[----:B------:R-:W-:Y:S04]  /*d970*/  STS [R2+0x2000], R20 ;  /* 0x0020001402007388 */ /* 0x000fe80000000800 */
[----:B------:R3:W-:Y:S01]  /*d980*/  STS [R2+0x2400], R27 ;  /* 0x0024001b02007388 */ /* 0x0007e20000000800 */
[----:B-1----:R-:W-:-:S05]  /*d990*/  IMAD.IADD R0, R8, 0x1, R0 ;  /* 0x0000000108007824 */ /* 0x002fca00078e0200 */
[----:B------:R-:W-:Y:S01]  /*d9a0*/  STS [R0], R19 ;  /* 0x0000001300007388 */ /* 0x000fe20000000800 */
[----:B---3--:R-:W-:-:S03]  /*d9b0*/  IMAD.MOV.U32 R2, RZ, RZ, 0x4 ;  /* 0x00000004ff027424 */ /* 0x008fc600078e00ff */
[----:B------:R-:W-:Y:S04]  /*d9c0*/  STS [R0+0x400], R16 ;  /* 0x0004001000007388 */ /* 0x000fe80000000800 */
[----:B------:R-:W-:Y:S04]  /*d9d0*/  STS [R3], R12 ;  /* 0x0000000c03007388 */ /* 0x000fe80000000800 */
[----:B------:R-:W-:Y:S04]  /*d9e0*/  STS [R7], R11 ;  /* 0x0000000b07007388 */ /* 0x000fe80000000800 */
[----:B------:R-:W-:Y:S04]  /*d9f0*/  STS [R0+0x2000], R13 ;  /* 0x0020000d00007388 */ /* 0x000fe80000000800 */
[----:B------:R1:W-:Y:S04]  /*da00*/  STS [R0+0x2400], R15 ;  /* 0x0024000f00007388 */ /* 0x0003e80000000800 */
[----:B------:R3:W-:Y:S04]  /*da10*/  STS [R3+0x2000], R10 ;  /* 0x0020000a03007388 */ /* 0x0007e80000000800 */
[----:B------:R4:W-:Y:S01]  /*da20*/  STS [R7+0x2000], R9 ;  /* 0x0020000907007388 */ /* 0x0009e20000000800 */
[----:B--2---:R-:W-:-:S03]  /*da30*/  IMAD.WIDE R4, R43, R2, c[0x0][0x500] ;  /* 0x000140002b047625 */ /* 0x004fc600078e0202 */
[----:B------:R-:W-:Y:S06]  /*da40*/  BAR.SYNC.DEFER_BLOCKING 0x1, 0x80 ;  /* 0x0042000000007b1d */ /* 0x000fec0000010000 */
[----:B-1----:R-:W2:Y:S01]  /*da50*/  @P0 LDG.E R0, [R4.64] ;  /* 0x0000000804000981 */ /* 0x002ea2000c1e1900 */
[----:B------:R-:W-:Y:S02]  /*da60*/  IMAD.MOV.U32 R17, RZ, RZ, c[0x0][0x388] ;  /* 0x0000e200ff117624 */ /* 0x000fe400078e00ff */
[----:B---3--:R-:W-:-:S05]  /*da70*/  @P1 IMAD.WIDE R2, R43, R2, c[0x0][0x508] ;  /* 0x000142002b021625 */ /* 0x008fca00078e0202 */
[----:B------:R1:W5:Y:S02]  /*da80*/  @P1 LDG.E R17, [R2.64] ;  /* 0x0000000802111981 */ /* 0x000364000c1e1900 */
[----:B-1----:R-:W-:Y:S02]  /*da90*/  CS2R R2, SRZ ;  /* 0x0000000000027805 */ /* 0x002fe4000001ff00 */
[--C-:B--2---:R-:W-:Y:S01]  /*daa0*/  @P0 SHF.R.S32.HI R3, RZ, 0x1f, R0.reuse ;  /* 0x0000001fff030819 */ /* 0x104fe20000011400 */
[----:B------:R-:W-:Y:S01]  /*dab0*/  @P0 IMAD.MOV.U32 R2, RZ, RZ, R0 ;  /* 0x000000ffff020224 */ /* 0x000fe200078e0000 */
[----:B------:R-:W-:Y:S05]  /*dac0*/  @P1 BRA `(.L_x_35) ;  /* 0x0000004000001947 */ /* 0x000fea0003800000 */
[----:B----4-:R-:W-:Y:S05]  /*dad0*/  @!P0 BRA `(.L_x_35) ;  /* 0x0000003000008947 */ /* 0x010fea0003800000 */
[----:B------:R-:W2:Y:S04]  /*dae0*/  LDG.E R6, [R4.64] ;  /* 0x0000000804067981 */ /* 0x000ea8000c1e1900 */
[----:B------:R-:W2:Y:S02]  /*daf0*/  LDG.E R0, [R4.64+0x4] ;  /* 0x0000040804007981 */ /* 0x000ea4000c1e1900 */
[----:B--2--5:R-:W-:-:S02]  /*db00*/  IADD3 R17, -R6, R0, RZ ;  /* 0x0000000006117210 */ /* 0x024fc40007ffe1ff */
.L_x_35:
[----:B----4-:R-:W-:Y:S01]  /*db10*/  IMAD.MOV.U32 R4, RZ, RZ, c[0x0][0x4e8] ;  /* 0x00013a00ff047624 */ /* 0x010fe200078e00ff */
[----:B------:R-:W-:Y:S01]  /*db20*/  LEA.HI R6, R18, R18, RZ, 0x1 ;  /* 0x0000001212067211 */ /* 0x000fe200078f08ff */
[----:B------:R-:W1:Y:S01]  /*db30*/  S2R R19, SR_CTAID.Y ;  /* 0x0000000000137919 */ /* 0x000e620000002600 */
[----:B------:R-:W-:Y:S01]  /*db40*/  LEA.HI R20, R42, R41, RZ, 0x3 ;  /* 0x000000292a147211 */ /* 0x000fe200078f18ff */
[----:B------:R-:W-:Y:S01]  /*db50*/  IMAD R7, R3, c[0x0][0x3a0], RZ ;  /* 0x0000e80003077a24 */ /* 0x000fe200078e02ff */
[----:B------:R-:W-:Y:S01]  /*db60*/  LOP3.LUT R0, R6, 0x1ffffffe, RZ, 0xc0, !PT ;  /* 0x1ffffffe06007812 */ /* 0x000fe200078ec0ff */
[----:B------:R-:W2:Y:S01]  /*db70*/  S2R R23, SR_CTAID.X ;  /* 0x0000000000177919 */ /* 0x000ea20000002500 */
[----:B------:R-:W-:Y:S01]  /*db80*/  ISETP.NE.AND P2, PT, R4, 0x1, PT ;  /* 0x000000010400780c */ /* 0x000fe20003f45270 */
[----:B------:R-:W-:Y:S01]  /*db90*/  IMAD.SHL.U32 R8, R6, 0x20, RZ ;  /* 0x0000002006087824 */ /* 0x000fe200078e00ff */
[----:B------:R-:W-:Y:S01]  /*dba0*/  LOP3.LUT R4, R36, 0xffffffe0, RZ, 0xc0, !PT ;  /* 0xffffffe024047812 */ /* 0x000fe200078ec0ff */
[----:B------:R-:W-:Y:S01]  /*dbb0*/  IMAD.IADD R10, R18, 0x1, -R0 ;  /* 0x00000001120a7824 */ /* 0x000fe200078e0a00 */
[----:B------:R-:W-:Y:S01]  /*dbc0*/  SHF.R.S32.HI R9, RZ, 0x1f, R35 ;  /* 0x0000001fff097819 */ /* 0x000fe20000011423 */
[----:B------:R-:W-:Y:S01]  /*dbd0*/  IMAD R6, R2, c[0x0][0x3a4], R7 ;  /* 0x0000e90002067a24 */ /* 0x000fe200078e0207 */
[----:B------:R-:W-:Y:S01]  /*dbe0*/  LOP3.LUT R5, R20, 0xfffffff8, RZ, 0xc0, !PT ;  /* 0xfffffff814057812 */ /* 0x000fe200078ec0ff */
[----:B------:R-:W-:Y:S01]  /*dbf0*/  IMAD.IADD R0, R41, 0x1, -R4 ;  /* 0x0000000129007824 */ /* 0x000fe200078e0a04 */
[----:B------:R-:W-:-:S02]  /*dc00*/  LEA.HI R9, R9, R35, RZ, 0x2 ;  /* 0x0000002309097211 */ /* 0x000fc400078f10ff */
[----:B------:R-:W-:Y:S01]  /*dc10*/  LOP3.LUT R8, R8, 0xffffffc0, RZ, 0xc0, !PT ;  /* 0xffffffc008087812 */ /* 0x000fe200078ec0ff */
[----:B------:R-:W-:Y:S01]  /*dc20*/  IMAD.IADD R13, R41, 0x1, -R5 ;  /* 0x00000001290d7824 */ /* 0x000fe200078e0a05 */
[----:B------:R-:W-:Y:S01]  /*dc30*/  SHF.R.S32.HI R11, RZ, 0x1f, R0 ;  /* 0x0000001fff0b7819 */ /* 0x000fe20000011400 */
[----:B------:R-:W-:Y:S01]  /*dc40*/  IMAD.WIDE.U32 R4, R2, c[0x0][0x3a0], RZ ;  /* 0x0000e80002047a25 */ /* 0x000fe200078e00ff */
[----:B------:R-:W-:Y:S02]  /*dc50*/  LOP3.LUT R9, R9, 0xffffffc, RZ, 0xc0, !PT ;  /* 0x0ffffffc09097812 */ /* 0x000fe400078ec0ff */
[----:B------:R-:W-:Y:S01]  /*dc60*/  LEA.HI R7, R11, R0, RZ, 0x2 ;  /* 0x000000000b077211 */ /* 0x000fe200078f10ff */
[----:B------:R-:W-:Y:S01]  /*dc70*/  IMAD.IADD R5, R5, 0x1, R6 ;  /* 0x0000000105057824 */ /* 0x000fe200078e0206 */
[----:B------:R-:W-:Y:S01]  /*dc80*/  LOP3.LUT P1, RZ, R0, 0x3, RZ, 0xc0, !PT ;  /* 0x0000000300ff7812 */ /* 0x000fe2000782c0ff */
[----:B------:R-:W-:Y:S01]  /*dc90*/  IMAD.IADD R0, R35, 0x1, -R9 ;  /* 0x0000000123007824 */ /* 0x000fe200078e0a09 */
[----:B------:R-:W-:Y:S01]  /*dca0*/  SHF.R.S32.HI R6, RZ, 0x2, R7 ;  /* 0x00000002ff067819 */ /* 0x000fe20000011407 */
[----:B------:R-:W-:Y:S01]  /*dcb0*/  IMAD R8, R10, 0x8, R8 ;  /* 0x000000080a087824 */ /* 0x000fe200078e0208 */
[----:B-1----:R-:W-:Y:S01]  /*dcc0*/  SHF.R.S32.HI R7, RZ, 0x1f, R19 ;  /* 0x0000001fff077819 */ /* 0x002fe20000011413 */
[----:B------:R-:W-:Y:S01]  /*dcd0*/  IMAD.WIDE.U32 R14, R19, c[0x0][0x490], R2 ;  /* 0x00012400130e7a25 */ /* 0x000fe200078e0002 */
[----:B------:R-:W-:-:S02]  /*dce0*/  SHF.R.S32.HI R20, RZ, 0x3, R20 ;  /* 0x00000003ff147819 */ /* 0x000fc40000011414 */
[----:B------:R-:W-:Y:S01]  /*dcf0*/  LEA.HI R22, R42, R41, RZ, 0x6 ;  /* 0x000000292a167211 */ /* 0x000fe200078f30ff */
[----:B------:R-:W-:Y:S02]  /*dd00*/  IMAD R16, R0, 0x10, R6 ;  /* 0x0000001000107824 */ /* 0x000fe400078e0206 */
[C---:B------:R-:W-:Y:S02]  /*dd10*/  IMAD R9, R7.reuse, c[0x0][0x490], RZ ;  /* 0x0001240007097a24 */ /* 0x040fe400078e02ff */
[----:B------:R-:W-:Y:S02]  /*dd20*/  IMAD.IADD R0, R16, 0x1, R8 ;  /* 0x0000000110007824 */ /* 0x000fe400078e0208 */
[----:B------:R-:W-:Y:S02]  /*dd30*/  IMAD R12, R7, c[0x0][0x3e8], RZ ;  /* 0x0000fa00070c7a24 */ /* 0x000fe400078e02ff */
[----:B------:R-:W-:Y:S02]  /*dd40*/  IMAD.SHL.U32 R7, R20, 0x40, RZ ;  /* 0x0000004014077824 */ /* 0x000fe400078e00ff */
[----:B--2---:R-:W-:-:S02]  /*dd50*/  IMAD R6, R23, 0x80, R0 ;  /* 0x0000008017067824 */ /* 0x004fc400078e0200 */
[----:B------:R-:W-:Y:S01]  /*dd60*/  IMAD R9, R19, c[0x0][0x494], R9 ;  /* 0x0001250013097a24 */ /* 0x000fe200078e0209 */
[----:B------:R-:W-:Y:S01]  /*dd70*/  LOP3.LUT R7, R7, 0x1c0, RZ, 0xc0, !PT ;  /* 0x000001c007077812 */ /* 0x000fe200078ec0ff */
[----:B------:R-:W-:Y:S02]  /*dd80*/  IMAD.SHL.U32 R8, R13, 0x8, RZ ;  /* 0x000000080d087824 */ /* 0x000fe400078e00ff */
[----:B------:R-:W-:-:S03]  /*dd90*/  @P2 IMAD.HI.U32 R10, R6, c[0x0][0x4ec], RZ ;  /* 0x00013b00060a2a27 */ /* 0x000fc600078e00ff */
[----:B------:R-:W-:Y:S01]  /*dda0*/  LOP3.LUT R11, R7, 0x38, R8, 0xf8, !PT ;  /* 0x00000038070b7812 */ /* 0x000fe200078ef808 */
[----:B------:R-:W-:Y:S01]  /*ddb0*/  IMAD.WIDE.U32 R2, R19, c[0x0][0x3e8], R4 ;  /* 0x0000fa0013027a25 */ /* 0x000fe200078e0004 */
[----:B------:R-:W-:Y:S02]  /*ddc0*/  SHF.R.U32.HI R7, RZ, 0x3, R7 ;  /* 0x00000003ff077819 */ /* 0x000fe40000011607 */
[----:B------:R-:W-:Y:S01]  /*ddd0*/  ISETP.GE.AND P6, PT, R8, c[0x0][0x3c8], PT ;  /* 0x0000f20008007a0c */ /* 0x000fe20003fc6270 */
[----:B------:R-:W-:Y:S01]  /*dde0*/  IMAD.IADD R5, R15, 0x1, R9 ;  /* 0x000000010f057824 */ /* 0x000fe200078e0209 */
[----:B------:R-:W-:Y:S01]  /*ddf0*/  SHF.R.S32.HI R9, RZ, 0x1f, R43 ;  /* 0x0000001fff097819 */ /* 0x000fe2000001142b */
[----:B------:R-:W-:Y:S01]  /*de00*/  IMAD.MOV.U32 R0, RZ, RZ, R6 ;  /* 0x000000ffff007224 */ /* 0x000fe200078e0006 */
[----:B------:R-:W-:Y:S01]  /*de10*/  @P2 SHF.R.U32.HI R0, RZ, c[0x0][0x4f0], R10 ;  /* 0x00013c00ff002a19 */ /* 0x000fe2000001160a */
[----:B------:R-:W-:Y:S01]  /*de20*/  IMAD R12, R19, c[0x0][0x3ec], R12 ;  /* 0x0000fb00130c7a24 */ /* 0x000fe200078e020c */
[----:B------:R-:W-:Y:S01]  /*de30*/  SEL R9, R9, RZ, !P0 ;  /* 0x000000ff09097207 */ /* 0x000fe20004000000 */
[----:B------:R-:W-:Y:S01]  /*de40*/  IMAD.MOV.U32 R4, RZ, RZ, R14 ;  /* 0x000000ffff047224 */ /* 0x000fe200078e000e */
[----:B------:R-:W-:Y:S01]  /*de50*/  SEL R10, R43, RZ, !P0 ;  /* 0x000000ff2b0a7207 */ /* 0x000fe20004000000 */
[----:B------:R-:W-:Y:S01]  /*de60*/  IMAD.IADD R3, R3, 0x1, R12 ;  /* 0x0000000103037824 */ /* 0x000fe200078e020c */
[----:B------:R-:W-:Y:S01]  /*de70*/  LOP3.LUT R21, R11, R7, RZ, 0x3c, !PT ;  /* 0x000000070b157212 */ /* 0x000fe200078e3cff */
[----:B------:R-:W-:Y:S01]  /*de80*/  IMAD R7, R13, 0x10, R20 ;  /* 0x000000100d077824 */ /* 0x000fe200078e0214 */
[----:B------:R-:W-:Y:S01]  /*de90*/  SHF.R.S32.HI R53, RZ, 0x1f, R8 ;  /* 0x0000001fff357819 */ /* 0x000fe20000011408 */
[----:B------:R-:W-:-:S02]  /*dea0*/  IMAD.MOV R12, RZ, RZ, -R0 ;  /* 0x000000ffff0c7224 */ /* 0x000fc400078e0a00 */
[----:B------:R-:W-:Y:S02]  /*deb0*/  IMAD R13, R9, c[0x0][0x498], RZ ;  /* 0x00012600090d7a24 */ /* 0x000fe400078e02ff */
[----:B------:R-:W-:-:S04]  /*dec0*/  IMAD.WIDE.U32 R4, R10, c[0x0][0x498], R4 ;  /* 0x000126000a047a25 */ /* 0x000fc800078e0004 */
[----:B------:R-:W-:Y:S01]  /*ded0*/  IMAD R11, R23, 0x80, R7 ;  /* 0x00000080170b7824 */ /* 0x000fe200078e0207 */
[----:B------:R-:W-:Y:S01]  /*dee0*/  IADD3 R4, P0, R0, R4, RZ ;  /* 0x0000000400047210 */ /* 0x000fe20007f1e0ff */
[----:B------:R-:W-:Y:S02]  /*def0*/  IMAD R7, R12, c[0x0][0x4e8], R6 ;  /* 0x00013a000c077a24 */ /* 0x000fe400078e0206 */
[----:B------:R-:W-:Y:S01]  /*df00*/  IMAD R12, R10, c[0x0][0x49c], R13 ;  /* 0x000127000a0c7a24 */ /* 0x000fe200078e020d */
[----:B------:R-:W-:Y:S01]  /*df10*/  SHF.R.S32.HI R13, RZ, 0x1f, R0 ;  /* 0x0000001fff0d7819 */ /* 0x000fe20000011400 */
[----:B------:R-:W-:Y:S01]  /*df20*/  IMAD R0, R9, c[0x0][0x3f0], RZ ;  /* 0x0000fc0009007a24 */ /* 0x000fe200078e02ff */
[----:B------:R-:W-:Y:S01]  /*df30*/  SHF.R.S32.HI R9, RZ, 0x1f, R7 ;  /* 0x0000001fff097819 */ /* 0x000fe20000011407 */
[----:B------:R-:W-:Y:S01]  /*df40*/  @P2 IMAD.HI.U32 R14, R11, c[0x0][0x4ec], RZ ;  /* 0x00013b000b0e2a27 */ /* 0x000fe200078e00ff */
[----:B------:R-:W-:-:S03]  /*df50*/  IADD3.X R5, R13, R5, R12, P0, !PT ;  /* 0x000000050d057210 */ /* 0x000fc600007fe40c */
[----:B------:R-:W-:Y:S02]  /*df60*/  IMAD R12, R10, c[0x0][0x3f4], R0 ;  /* 0x0000fd000a0c7a24 */ /* 0x000fe400078e0200 */
[----:B------:R-:W-:Y:S02]  /*df70*/  IMAD R0, R9, c[0x0][0x488], RZ ;  /* 0x0001220009007a24 */ /* 0x000fe400078e02ff */
[----:B------:R-:W-:Y:S01]  /*df80*/  IMAD.MOV.U32 R6, RZ, RZ, R11 ;  /* 0x000000ffff067224 */ /* 0x000fe200078e000b */
[----:B------:R-:W-:Y:S01]  /*df90*/  @P2 SHF.R.U32.HI R6, RZ, c[0x0][0x4f0], R14 ;  /* 0x00013c00ff062a19 */ /* 0x000fe2000001160e */
[----:B------:R-:W-:-:S04]  /*dfa0*/  IMAD.WIDE.U32 R4, R7, c[0x0][0x488], R4 ;  /* 0x0001220007047a25 */ /* 0x000fc800078e0004 */
[----:B------:R-:W-:Y:S01]  /*dfb0*/  IMAD R9, R7, c[0x0][0x48c], R0 ;  /* 0x0001230007097a24 */ /* 0x000fe200078e0200 */
[----:B------:R-:W-:Y:S01]  /*dfc0*/  LEA R7, P0, R4, c[0x0][0x450], 0x2 ;  /* 0x0001140004077a11 */ /* 0x000fe200078010ff */
[----:B------:R-:W-:Y:S01]  /*dfd0*/  IMAD.WIDE.U32 R2, R10, c[0x0][0x3f0], R2 ;  /* 0x0000fc000a027a25 */ /* 0x000fe200078e0002 */
[----:B------:R-:W-:-:S03]  /*dfe0*/  SHF.R.S32.HI R10, RZ, 0x1f, R6 ;  /* 0x0000001fff0a7819 */ /* 0x000fc60000011406 */
[----:B------:R-:W-:Y:S01]  /*dff0*/  IMAD.IADD R5, R5, 0x1, R9 ;  /* 0x0000000105057824 */ /* 0x000fe200078e0209 */
[----:B------:R-:W-:Y:S01]  /*e000*/  SHFL.IDX PT, R14, R7, 0x1, 0x1c1f ;  /* 0x003c1f00070e7f89 */ /* 0x000fe200000e0000 */
[----:B------:R-:W-:Y:S02]  /*e010*/  IMAD R0, R10, c[0x0][0x3e0], RZ ;  /* 0x0000f8000a007a24 */ /* 0x000fe400078e02ff */
[----:B------:R-:W-:Y:S01]  /*e020*/  IMAD.MOV R18, RZ, RZ, -R6 ;  /* 0x000000ffff127224 */ /* 0x000fe200078e0a06 */
[----:B------:R-:W-:Y:S01]  /*e030*/  LEA.HI.X R4, R4, c[0x0][0x454], R5, 0x2, P0 ;  /* 0x0001150004047a11 */ /* 0x000fe200000f1405 */
[----:B------:R-:W-:Y:S01]  /*e040*/  IMAD R9, R6, c[0x0][0x3e4], R0 ;  /* 0x0000f90006097a24 */ /* 0x000fe200078e0200 */
[----:B------:R-:W-:Y:S01]  /*e050*/  SHFL.IDX PT, R10, R7, 0x3, 0x1c1f ;  /* 0x007c1f00070a7f89 */ /* 0x000fe200000e0000 */
[----:B------:R-:W-:Y:S02]  /*e060*/  IMAD.IADD R3, R3, 0x1, R12 ;  /* 0x0000000103037824 */ /* 0x000fe400078e020c */
[----:B-----5:R-:W-:Y:S01]  /*e070*/  IMAD R0, R17, c[0x0][0x4e8], RZ ;  /* 0x00013a0011007a24 */ /* 0x020fe200078e02ff */
[----:B------:R-:W-:Y:S01]  /*e080*/  SHFL.IDX PT, R15, R4, 0x1, 0x1c1f ;  /* 0x003c1f00040f7f89 */ /* 0x000fe200000e0000 */
[----:B------:R-:W-:-:S02]  /*e090*/  IMAD R5, R23, 0x80, R16 ;  /* 0x0000008017057824 */ /* 0x000fc400078e0210 */
[----:B------:R-:W-:Y:S01]  /*e0a0*/  IMAD R18, R18, c[0x0][0x4e8], R11 ;  /* 0x00013a0012127a24 */ /* 0x000fe200078e020b */
[----:B------:R-:W-:Y:S01]  /*e0b0*/  SHFL.IDX PT, R16, R7, RZ, 0x1c1f ;  /* 0x001c1fff07107589 */ /* 0x000fe200000e0000 */
[----:B------:R-:W-:Y:S01]  /*e0c0*/  IMAD.WIDE.U32 R2, R6, c[0x0][0x3e0], R2 ;  /* 0x0000f80006027a25 */ /* 0x000fe200078e0002 */
[-C--:B------:R-:W-:Y:S02]  /*e0d0*/  ISETP.GE.OR P4, PT, R5, R0.reuse, P1 ;  /* 0x000000000500720c */ /* 0x080fe40000f86670 */
[----:B------:R-:W1:Y:S01]  /*e0e0*/  SHFL.IDX PT, R17, R4, RZ, 0x1c1f ;  /* 0x001c1fff04117589 */ /* 0x000e6200000e0000 */
[----:B------:R-:W-:Y:S01]  /*e0f0*/  SHF.R.S32.HI R6, RZ, 0x1f, R18 ;  /* 0x0000001fff067819 */ /* 0x000fe20000011412 */
[----:B------:R-:W-:Y:S01]  /*e100*/  IMAD.IADD R3, R3, 0x1, R9 ;  /* 0x0000000103037824 */ /* 0x000fe200078e0209 */
[----:B------:R-:W-:Y:S01]  /*e110*/  IADD3 R9, R5, 0x8, RZ ;  /* 0x0000000805097810 */ /* 0x000fe20007ffe0ff */
[----:B------:R2:W-:Y:S02]  /*e120*/  SHFL.IDX PT, R12, R7, 0x2, 0x1c1f ;  /* 0x005c1f00070c7f89 */ /* 0x0005e400000e0000 */
[----:B------:R-:W-:Y:S01]  /*e130*/  IMAD R6, R6, c[0x0][0x3d8], RZ ;  /* 0x0000f60006067a24 */ /* 0x000fe200078e02ff */
[----:B------:R-:W-:Y:S01]  /*e140*/  ISETP.GE.OR P3, PT, R9, R0, P1 ;  /* 0x000000000900720c */ /* 0x000fe20000f66670 */
[----:B------:R-:W3:Y:S01]  /*e150*/  SHFL.IDX PT, R13, R4, 0x2, 0x1c1f ;  /* 0x005c1f00040d7f89 */ /* 0x000ee200000e0000 */
[----:B------:R-:W-:-:S02]  /*e160*/  IMAD.SHL.U32 R9, R22, 0x8, RZ ;  /* 0x0000000816097824 */ /* 0x000fc400078e00ff */
[C---:B------:R-:W-:Y:S01]  /*e170*/  IMAD R19, R18.reuse, c[0x0][0x3dc], R6 ;  /* 0x0000f70012137a24 */ /* 0x040fe200078e0206 */
[----:B------:R4:W3:Y:S04]  /*e180*/  SHFL.IDX PT, R11, R4, 0x3, 0x1c1f ;  /* 0x007c1f00040b7f89 */ /* 0x0008e800000e0000 */
[----:B-1----:R-:W-:Y:S01]  /*e190*/  @!P4 ST.E [R16.64], R37 ;  /* 0x000000251000c985 */ /* 0x002fe2000c101908 */
[----:B--2---:R-:W-:Y:S01]  /*e1a0*/  IMAD.WIDE.U32 R6, R18, c[0x0][0x3d8], R2 ;  /* 0x0000f60012067a25 */ /* 0x004fe200078e0002 */
[----:B------:R-:W-:Y:S02]  /*e1b0*/  IADD3 R18, R5, 0x48, RZ ;  /* 0x0000004805127810 */ /* 0x000fe40007ffe0ff */
[----:B------:R-:W-:Y:S01]  /*e1c0*/  @!P3 ST.E [R14.64], R38 ;  /* 0x000000260e00b985 */ /* 0x000fe2000c101908 */
[----:B------:R-:W-:-:S02]  /*e1d0*/  IMAD.IADD R3, R7, 0x1, R19 ;  /* 0x0000000107037824 */ /* 0x000fc400078e0213 */
[----:B------:R-:W-:Y:S01]  /*e1e0*/  IMAD R2, R23, 0x80, R20 ;  /* 0x0000008017027824 */ /* 0x000fe200078e0214 */
[----:B----4-:R-:W-:Y:S02]  /*e1f0*/  IADD3 R4, R5, 0x40, RZ ;  /* 0x0000004005047810 */ /* 0x010fe40007ffe0ff */
[----:B------:R-:W-:Y:S02]  /*e200*/  LOP3.LUT R5, R21, 0x7ffffe00, R9, 0xf8, !PT ;  /* 0x7ffffe0015057812 */ /* 0x000fe400078ef809 */
[-C--:B------:R-:W-:Y:S02]  /*e210*/  ISETP.GE.OR P2, PT, R4, R0.reuse, P1 ;  /* 0x000000000400720c */ /* 0x080fe40000f46670 */
[----:B------:R-:W-:Y:S01]  /*e220*/  LEA R4, P0, R6, c[0x0][0x380], 0x1 ;  /* 0x0000e00006047a11 */ /* 0x000fe200078008ff */
[----:B------:R-:W-:Y:S01]  /*e230*/  IMAD.SHL.U32 R5, R5, 0x2, RZ ;  /* 0x0000000205057824 */ /* 0x000fe200078e00ff */
[-C--:B------:R-:W-:Y:S02]  /*e240*/  ISETP.GE.OR P1, PT, R18, R0.reuse, P1 ;  /* 0x000000001200720c */ /* 0x080fe40000f26670 */
[----:B------:R-:W-:Y:S01]  /*e250*/  LEA.HI.X R3, R6, c[0x0][0x384], R3, 0x1, P0 ;  /* 0x0000e10006037a11 */ /* 0x000fe200000f0c03 */
[----:B------:R-:W-:Y:S01]  /*e260*/  SHFL.IDX PT, R7, R4, 0x1, 0x181f ;  /* 0x00381f0004077f89 */ /* 0x000fe200000e0000 */
[----:B------:R-:W-:-:S02]  /*e270*/  ISETP.GE.OR P3, PT, R2, R0, P6 ;  /* 0x000000000200720c */ /* 0x000fc40003766670 */
[C---:B------:R-:W-:Y:S01]  /*e280*/  IADD3 R6, R2.reuse, 0x10, RZ ;  /* 0x0000001002067810 */ /* 0x040fe20007ffe0ff */
[----:B------:R-:W-:Y:S01]  /*e290*/  SHFL.IDX PT, R9, R3, RZ, 0x181f ;  /* 0x00181fff03097589 */ /* 0x000fe200000e0000 */
[C---:B------:R-:W-:Y:S02]  /*e2a0*/  IADD3 R32, R2.reuse, 0x40, RZ ;  /* 0x0000004002207810 */ /* 0x040fe40007ffe0ff */
[----:B------:R-:W-:Y:S01]  /*e2b0*/  IADD3 R54, R2, 0x60, RZ ;  /* 0x0000006002367810 */ /* 0x000fe20007ffe0ff */
[----:B---3--:R-:W-:Y:S01]  /*e2c0*/  @!P2 ST.E [R12.64], R39 ;  /* 0x000000270c00a985 */ /* 0x008fe2000c101908 */
[-C--:B------:R-:W-:Y:S02]  /*e2d0*/  ISETP.GE.OR P2, PT, R6, R0.reuse, P6 ;  /* 0x000000000600720c */ /* 0x080fe40003746670 */
[----:B------:R-:W-:Y:S01]  /*e2e0*/  IADD3 R6, R2, 0x20, RZ ;  /* 0x0000002002067810 */ /* 0x000fe20007ffe0ff */
[----:B------:R-:W1:Y:S04]  /*e2f0*/  SHFL.IDX PT, R12, R4, RZ, 0x181f ;  /* 0x00181fff040c7589 */ /* 0x000e6800000e0000 */
[----:B------:R2:W-:Y:S01]  /*e300*/  @!P1 ST.E [R10.64], R40 ;  /* 0x000000280a009985 */ /* 0x0005e2000c101908 */
[----:B------:R-:W-:-:S02]  /*e310*/  ISETP.GE.OR P1, PT, R6, R0, P6 ;  /* 0x000000000600720c */ /* 0x000fc40003726670 */
[----:B------:R-:W-:Y:S01]  /*e320*/  IADD3 R6, R2, 0x30, RZ ;  /* 0x0000003002067810 */ /* 0x000fe20007ffe0ff */
[----:B------:R-:W-:Y:S03]  /*e330*/  LDS.128 R24, [R5+0x80] ;  /* 0x0000800005187984 */ /* 0x000fe60000000c00 */
[----:B------:R-:W-:Y:S01]  /*e340*/  ISETP.GE.OR P0, PT, R6, R0, P6 ;  /* 0x000000000600720c */ /* 0x000fe20003706670 */
[----:B------:R-:W3:Y:S04]  /*e350*/  SHFL.IDX PT, R11, R3, 0x1, 0x181f ;  /* 0x00381f00030b7f89 */ /* 0x000ee800000e0000 */
[----:B------:R-:W4:Y:S04]  /*e360*/  SHFL.IDX PT, R14, R4, 0x2, 0x181f ;  /* 0x00581f00040e7f89 */ /* 0x000f2800000e0000 */
[----:B------:R-:W4:Y:S04]  /*e370*/  SHFL.IDX PT, R44, R3, 0x2, 0x181f ;  /* 0x00581f00032c7f89 */ /* 0x000f2800000e0000 */
[----:B------:R-:W4:Y:S01]  /*e380*/  SHFL.IDX PT, R15, R4, 0x3, 0x181f ;  /* 0x00781f00040f7f89 */ /* 0x000f2200000e0000 */
[----:B-1----:R-:W-:-:S03]  /*e390*/  @!P3 LEA R12, P5, R8, R12, 0x1 ;  /* 0x0000000c080cb211 */ /* 0x002fc600078a08ff */
[----:B------:R-:W-:Y:S01]  /*e3a0*/  LDS.128 R20, [R5+0x880] ;  /* 0x0008800005147984 */ /* 0x000fe20000000c00 */
[----:B------:R-:W-:Y:S02]  /*e3b0*/  @!P3 LEA.HI.X R13, R8, R9, R53, 0x1, P5 ;  /* 0x00000009080db211 */ /* 0x000fe400028f0c35 */
[----:B------:R-:W-:Y:S01]  /*e3c0*/  ISETP.GE.OR P5, PT, R32, R0, P6 ;  /* 0x000000002000720c */ /* 0x000fe200037a6670 */
[----:B------:R-:W-:Y:S01]  /*e3d0*/  LDS.128 R16, [R5+0x1080] ;  /* 0x0010800005107984 */ /* 0x000fe20000000c00 */
[----:B--2---:R-:W-:-:S03]  /*e3e0*/  @!P2 LEA R10, P4, R8, R7, 0x1 ;  /* 0x00000007080aa211 */ /* 0x004fc600078808ff */
[----:B------:R-:W1:Y:S01]  /*e3f0*/  SHFL.IDX PT, R45, R3, 0x3, 0x181f ;  /* 0x00781f00032d7f89 */ /* 0x000e6200000e0000 */
[----:B---3--:R-:W-:-:S03]  /*e400*/  @!P2 LEA.HI.X R11, R8, R11, R53, 0x1, P4 ;  /* 0x0000000b080ba211 */ /* 0x008fc600020f0c35 */
[----:B------:R-:W2:Y:S01]  /*e410*/  LDS.128 R28, [R5+0x1880] ;  /* 0x00188000051c7984 */ /* 0x000ea20000000c00 */
[----:B----4-:R-:W-:-:S03]  /*e420*/  @!P1 LEA R6, P4, R8, R14, 0x1 ;  /* 0x0000000e08069211 */ /* 0x010fc600078808ff */
[----:B------:R-:W-:Y:S01]  /*e430*/  LDS.128 R32, [R5+0x2080] ;  /* 0x0020800005207984 */ /* 0x000fe20000000c00 */
[--C-:B------:R-:W-:Y:S02]  /*e440*/  @!P1 LEA.HI.X R7, R8, R44, R53.reuse, 0x1, P4 ;  /* 0x0000002c08079211 */ /* 0x100fe400020f0c35 */
[----:B------:R-:W-:Y:S01]  /*e450*/  IADD3 R44, R2, 0x50, RZ ;  /* 0x00000050022c7810 */ /* 0x000fe20007ffe0ff */
[----:B------:R-:W-:Y:S01]  /*e460*/  LDS.128 R36, [R5+0x2880] ;  /* 0x0028800005247984 */ /* 0x000fe20000000c00 */
[----:B------:R-:W-:Y:S02]  /*e470*/  @!P0 LEA R14, P4, R8, R15, 0x1 ;  /* 0x0000000f080e8211 */ /* 0x000fe400078808ff */
[----:B------:R-:W-:Y:S01]  /*e480*/  IADD3 R2, R2, 0x70, RZ ;  /* 0x0000007002027810 */ /* 0x000fe20007ffe0ff */
[----:B------:R-:W-:Y:S04]  /*e490*/  LDS.128 R40, [R5+0x3080] ;  /* 0x0030800005287984 */ /* 0x000fe80000000c00 */
[----:B------:R-:W3:Y:S04]  /*e4a0*/  SHFL.IDX PT, R48, R4, 0x4, 0x181f ;  /* 0x00981f0004307f89 */ /* 0x000ee800000e0000 */
[----:B------:R-:W4:Y:S01]  /*e4b0*/  SHFL.IDX PT, R9, R4, 0x5, 0x181f ;  /* 0x00b81f0004097f89 */ /* 0x000f2200000e0000 */
[----:B-1----:R-:W-:-:S02]  /*e4c0*/  @!P0 LEA.HI.X R15, R8, R45, R53, 0x1, P4 ;  /* 0x0000002d080f8211 */ /* 0x002fc400020f0c35 */
[-C--:B------:R-:W-:Y:S01]  /*e4d0*/  ISETP.GE.OR P4, PT, R44, R0.reuse, P6 ;  /* 0x000000002c00720c */ /* 0x080fe20003786670 */
[----:B------:R-:W-:Y:S04]  /*e4e0*/  SHFL.IDX PT, R49, R4, 0x6, 0x181f ;  /* 0x00d81f0004317f89 */ /* 0x000fe800000e0000 */
[----:B------:R-:W1:Y:S04]  /*e4f0*/  SHFL.IDX PT, R52, R3, 0x4, 0x181f ;  /* 0x00981f0003347f89 */ /* 0x000e6800000e0000 */
[----:B------:R-:W1:Y:S04]  /*e500*/  SHFL.IDX PT, R51, R3, 0x5, 0x181f ;  /* 0x00b81f0003337f89 */ /* 0x000e6800000e0000 */
[----:B------:R-:W1:Y:S04]  /*e510*/  SHFL.IDX PT, R50, R3, 0x6, 0x181f ;  /* 0x00d81f0003327f89 */ /* 0x000e6800000e0000 */
[----:B------:R-:W1:Y:S04]  /*e520*/  LDS.128 R44, [R5+0x3880] ;  /* 0x00388000052c7984 */ /* 0x000e680000000c00 */
[----:B------:R3:W-:Y:S01]  /*e530*/  @!P3 ST.E.128 [R12.64], R24 ;  /* 0x000000180c00b985 */ /* 0x0007e2000c101d08 */
[----:B------:R-:W-:-:S02]  /*e540*/  ISETP.GE.OR P3, PT, R54, R0, P6 ;  /* 0x000000003600720c */ /* 0x000fc40003766670 */
[----:B------:R-:W-:Y:S01]  /*e550*/  ISETP.GE.OR P6, PT, R2, R0, P6 ;  /* 0x000000000200720c */ /* 0x000fe200037c6670 */
[----:B------:R4:W-:Y:S04]  /*e560*/  @!P2 ST.E.128 [R10.64], R20 ;  /* 0x000000140a00a985 */ /* 0x0009e8000c101d08 */
[----:B------:R1:W-:Y:S04]  /*e570*/  @!P1 ST.E.128 [R6.64], R16 ;  /* 0x0000001006009985 */ /* 0x0003e8000c101d08 */
[----:B--2---:R2:W-:Y:S04]  /*e580*/  @!P0 ST.E.128 [R14.64], R28 ;  /* 0x0000001c0e008985 */ /* 0x0045e8000c101d08 */
[----:B------:R-:W1:Y:S04]  /*e590*/  SHFL.IDX PT, R4, R4, 0x7, 0x181f ;  /* 0x00f81f0004047f89 */ /* 0x000e6800000e0000 */
[----:B------:R-:W2:Y:S01]  /*e5a0*/  SHFL.IDX PT, R3, R3, 0x7, 0x181f ;  /* 0x00f81f0003037f89 */ /* 0x000ea200000e0000 */
[----:B---3--:R-:W-:-:S02]  /*e5b0*/  @!P5 LEA R12, P2, R8, R48, 0x1 ;  /* 0x00000030080cd211 */ /* 0x008fc400078408ff */
[C---:B----4-:R-:W-:Y:S02]  /*e5c0*/  @!P4 LEA R10, P1, R8.reuse, R9, 0x1 ;  /* 0x00000009080ac211 */ /* 0x050fe400078208ff */
[C-C-:B-1----:R-:W-:Y:S02]  /*e5d0*/  @!P5 LEA.HI.X R13, R8.reuse, R52, R53.reuse, 0x1, P2 ;  /* 0x00000034080dd211 */ /* 0x142fe400010f0c35 */
[C---:B------:R-:W-:Y:S02]  /*e5e0*/  @!P3 LEA R6, P0, R8.reuse, R49, 0x1 ;  /* 0x000000310806b211 */ /* 0x040fe400078008ff */
[C-C-:B------:R-:W-:Y:S01]  /*e5f0*/  @!P4 LEA.HI.X R11, R8.reuse, R51, R53.reuse, 0x1, P1 ;  /* 0x00000033080bc211 */ /* 0x140fe200008f0c35 */
[----:B------:R1:W-:Y:S01]  /*e600*/  @!P5 ST.E.128 [R12.64], R32 ;  /* 0x000000200c00d985 */ /* 0x0003e2000c101d08 */
[----:B------:R-:W-:-:S03]  /*e610*/  @!P3 LEA.HI.X R7, R8, R50, R53, 0x1, P0 ;  /* 0x000000320807b211 */ /* 0x000fc600000f0c35 */
[----:B------:R1:W-:Y:S04]  /*e620*/  @!P4 ST.E.128 [R10.64], R36 ;  /* 0x000000240a00c985 */ /* 0x0003e8000c101d08 */
[----:B------:R1:W-:Y:S01]  /*e630*/  @!P3 ST.E.128 [R6.64], R40 ;  /* 0x000000280600b985 */ /* 0x0003e2000c101d08 */
[----:B------:R-:W-:Y:S05]  /*e640*/  @P6 EXIT ;  /* 0x000000000000694d */ /* 0x000fea0003800000 */
[----:B--2---:R-:W-:-:S04]  /*e650*/  LEA R2, P0, R8, R4, 0x1 ;  /* 0x0000000408027211 */ /* 0x004fc800078008ff */
[----:B------:R-:W-:-:S05]  /*e660*/  LEA.HI.X R3, R8, R3, R53, 0x1, P0 ;  /* 0x0000000308037211 */ /* 0x000fca00000f0c35 */
[----:B------:R-:W-:Y:S01]  /*e670*/  ST.E.128 [R2.64], R44 ;  /* 0x0000002c02007985 */ /* 0x000fe2000c101d08 */
[----:B------:R-:W-:Y:S05]  /*e680*/  EXIT ;  /* 0x000000000000794d */ /* 0x000fea0003800000 */
.L_x_34:
[----:B------:R-:W2:Y:S01]  /*e690*/  LDL R8, [R1+0x40] ;  /* 0x0000400001087983 */ /* 0x000ea20000100800 */
[----:B------:R-:W-:Y:S01]  /*e6a0*/  ISETP.NE.U32.AND P0, PT, RZ, c[0x0][0x508], PT ;  /* 0x00014200ff007a0c */ /* 0x000fe20003f05070 */
[----:B------:R-:W-:Y:S01]  /*e6b0*/  IMAD.MOV.U32 R2, RZ, RZ, 0x4 ;  /* 0x00000004ff027424 */ /* 0x000fe200078e00ff */
[----:B------:R-:W-:Y:S02]  /*e6c0*/  ISETP.NE.U32.AND P1, PT, RZ, c[0x0][0x500], PT ;  /* 0x00014000ff007a0c */ /* 0x000fe40003f25070 */
[----:B------:R-:W-:Y:S02]  /*e6d0*/  ISETP.NE.AND.EX P0, PT, RZ, c[0x0][0x50c], PT, P0 ;  /* 0x00014300ff007a0c */ /* 0x000fe40003f05300 */
[----:B------:R-:W-:Y:S01]  /*e6e0*/  ISETP.NE.AND.EX P1, PT, RZ, c[0x0][0x504], PT, P1 ;  /* 0x00014100ff007a0c */ /* 0x000fe20003f25310 */
[----:B------:R-:W-:Y:S02]  /*e6f0*/  IMAD.MOV.U32 R18, RZ, RZ, c[0x0][0x388] ;  /* 0x0000e200ff127624 */ /* 0x000fe400078e00ff */
[----:B--2---:R-:W-:-:S08]  /*e700*/  IMAD.WIDE R6, R8, R2, c[0x0][0x500] ;  /* 0x0001400008067625 */ /* 0x004fd000078e0202 */
[----:B------:R-:W-:Y:S02]  /*e710*/  @P0 IMAD.WIDE R2, R8, R2, c[0x0][0x508] ;  /* 0x0001420008020625 */ /* 0x000fe400078e0202 */
[----:B------:R-:W2:Y:S04]  /*e720*/  @P1 LDG.E R0, [R6.64] ;  /* 0x0000000806001981 */ /* 0x000ea8000c1e1900 */
[----:B------:R1:W5:Y:S01]  /*e730*/  @P0 LDG.E R18, [R2.64] ;  /* 0x0000000802120981 */ /* 0x000362000c1e1900 */
[----:B------:R-:W-:Y:S02]  /*e740*/  CS2R R4, SRZ ;  /* 0x0000000000047805 */ /* 0x000fe4000001ff00 */
[--C-:B--2---:R-:W-:Y:S01]  /*e750*/  @P1 SHF.R.S32.HI R5, RZ, 0x1f, R0.reuse ;  /* 0x0000001fff051819 */ /* 0x104fe20000011400 */
[----:B------:R-:W-:Y:S01]  /*e760*/  @P1 IMAD.MOV.U32 R4, RZ, RZ, R0 ;  /* 0x000000ffff041224 */ /* 0x000fe200078e0000 */
[----:B------:R-:W-:Y:S05]  /*e770*/  @P0 BRA `(.L_x_36) ;  /* 0x0000004000000947 */ /* 0x000fea0003800000 */
[----:B-1----:R-:W-:Y:S05]  /*e780*/  @!P1 BRA `(.L_x_36) ;  /* 0x0000003000009947 */ /* 0x002fea0003800000 */
[----:B------:R1:W2:Y:S04]  /*e790*/  LDG.E R0, [R6.64] ;  /* 0x0000000806007981 */ /* 0x0002a8000c1e1900 */
[----:B-1----:R-:W2:Y:S02]  /*e7a0*/  LDG.E R6, [R6.64+0x4] ;  /* 0x0000040806067981 */ /* 0x002ea4000c1e1900 */
[----:B--2--5:R-:W-:-:S02]  /*e7b0*/  IADD3 R18, -R0, R6, RZ ;  /* 0x0000000600127210 */ /* 0x024fc40007ffe1ff */
.L_x_36:
[----:B-1----:R-:W1:Y:S01]  /*e7c0*/  S2R R12, SR_TID.X ;  /* 0x00000000000c7919 */ /* 0x002e620000002100 */
[----:B------:R-:W-:Y:S01]  /*e7d0*/  SHF.R.S32.HI R0, RZ, 0x1f, R8 ;  /* 0x0000001fff007819 */ /* 0x000fe20000011408 */
[----:B------:R-:W-:Y:S01]  /*e7e0*/  BSSY B0, `(.L_x_37) ;  /* 0x0000028000007945 */ /* 0x000fe20003800000 */
[----:B------:R-:W-:-:S02]  /*e7f0*/  SEL R10, R8, RZ, !P1 ;  /* 0x000000ff080a7207 */ /* 0x000fc40004800000 */
[----:B------:R-:W-:Y:S02]  /*e800*/  SEL R11, R0, RZ, !P1 ;  /* 0x000000ff000b7207 */ /* 0x000fe40004800000 */
[----:B-1----:R-:W-:-:S13]  /*e810*/  ISETP.GE.AND P0, PT, R12, 0x80, PT ;  /* 0x000000800c00780c */ /* 0x002fda0003f06270 */
[----:B------:R-:W-:Y:S05]  /*e820*/  @P0 BRA `(.L_x_38) ;  /* 0x0000023000000947 */ /* 0x000fea0003800000 */
[----:B------:R-:W1:Y:S01]  /*e830*/  S2R R9, SR_CTAID.X ;  /* 0x0000000000097919 */ /* 0x000e620000002500 */
[----:B-----5:R-:W-:Y:S01]  /*e840*/  IMAD R0, R18, c[0x0][0x4e8], RZ ;  /* 0x00013a0012007a24 */ /* 0x020fe200078e02ff */
[----:B-1----:R-:W-:-:S04]  /*e850*/  LEA R9, R9, R12, 0x7 ;  /* 0x0000000c09097211 */ /* 0x002fc800078e38ff */
[----:B------:R-:W-:-:S13]  /*e860*/  ISETP.GE.AND P0, PT, R9, R0, PT ;  /* 0x000000000900720c */ /* 0x000fda0003f06270 */
[----:B------:R-:W-:Y:S05]  /*e870*/  @P0 BRA `(.L_x_38) ;  /* 0x000001e000000947 */ /* 0x000fea0003800000 */
[----:B------:R-:W1:Y:S01]  /*e880*/  S2R R8, SR_CTAID.Y ;  /* 0x0000000000087919 */ /* 0x000e620000002600 */
[----:B------:R-:W-:Y:S01]  /*e890*/  MOV R0, c[0x0][0x4e8] ;  /* 0x00013a0000007a02 */ /* 0x000fe20000000f00 */
[----:B------:R-:W-:Y:S01]  /*e8a0*/  IMAD.MOV.U32 R3, RZ, RZ, R5 ;  /* 0x000000ffff037224 */ /* 0x000fe200078e0005 */
[----:B------:R-:W-:Y:S02]  /*e8b0*/  MOV R2, R4 ;  /* 0x0000000400027202 */ /* 0x000fe40000000f00 */
[----:B------:R-:W-:-:S13]  /*e8c0*/  ISETP.NE.AND P0, PT, R0, 0x1, PT ;  /* 0x000000010000780c */ /* 0x000fda0003f05270 */
[----:B------:R-:W-:Y:S01]  /*e8d0*/  @P0 IMAD.HI.U32 R7, R9, c[0x0][0x4ec], RZ ;  /* 0x00013b0009070a27 */ /* 0x000fe200078e00ff */
[----:B-1----:R-:W-:-:S03]  /*e8e0*/  SHF.R.S32.HI R0, RZ, 0x1f, R8 ;  /* 0x0000001fff007819 */ /* 0x002fc60000011408 */
[----:B------:R-:W-:-:S04]  /*e8f0*/  IMAD.WIDE.U32 R2, R8, c[0x0][0x490], R2 ;  /* 0x0001240008027a25 */ /* 0x000fc800078e0002 */
[----:B------:R-:W-:Y:S02]  /*e900*/  IMAD R6, R0, c[0x0][0x490], RZ ;  /* 0x0001240000067a24 */ /* 0x000fe400078e02ff */
[----:B------:R-:W-:Y:S01]  /*e910*/  IMAD.MOV.U32 R0, RZ, RZ, R9 ;  /* 0x000000ffff007224 */ /* 0x000fe200078e0009 */
[----:B------:R-:W-:Y:S01]  /*e920*/  @P0 SHF.R.U32.HI R0, RZ, c[0x0][0x4f0], R7 ;  /* 0x00013c00ff000a19 */ /* 0x000fe20000011607 */
[----:B------:R-:W-:Y:S02]  /*e930*/  IMAD R6, R8, c[0x0][0x494], R6 ;  /* 0x0001250008067a24 */ /* 0x000fe400078e0206 */
[----:B------:R-:W-:Y:S01]  /*e940*/  IMAD R8, R11, c[0x0][0x498], RZ ;  /* 0x000126000b087a24 */ /* 0x000fe200078e02ff */
[----:B------:R-:W-:Y:S01]  /*e950*/  IADD3 R7, -R0, RZ, RZ ;  /* 0x000000ff00077210 */ /* 0x000fe20007ffe1ff */
[----:B------:R-:W-:Y:S02]  /*e960*/  IMAD.IADD R3, R6, 0x1, R3 ;  /* 0x0000000106037824 */ /* 0x000fe400078e0203 */
[----:B------:R-:W-:-:S02]  /*e970*/  IMAD R8, R10, c[0x0][0x49c], R8 ;  /* 0x000127000a087a24 */ /* 0x000fc400078e0208 */
[----:B------:R-:W-:Y:S01]  /*e980*/  IMAD R6, R7, c[0x0][0x4e8], R9 ;  /* 0x00013a0007067a24 */ /* 0x000fe200078e0209 */
[----:B------:R-:W-:Y:S01]  /*e990*/  SHF.R.S32.HI R9, RZ, 0x1f, R0 ;  /* 0x0000001fff097819 */ /* 0x000fe20000011400 */
[----:B------:R-:W-:-:S03]  /*e9a0*/  IMAD.WIDE.U32 R2, R10, c[0x0][0x498], R2 ;  /* 0x000126000a027a25 */ /* 0x000fc600078e0002 */
[----:B------:R-:W-:Y:S02]  /*e9b0*/  SHF.R.S32.HI R7, RZ, 0x1f, R6 ;  /* 0x0000001fff077819 */ /* 0x000fe40000011406 */
[----:B------:R-:W-:-:S03]  /*e9c0*/  IADD3 R2, P0, R0, R2, RZ ;  /* 0x0000000200027210 */ /* 0x000fc60007f1e0ff */
[----:B------:R-:W-:Y:S01]  /*e9d0*/  IMAD R0, R7, c[0x0][0x488], RZ ;  /* 0x0001220007007a24 */ /* 0x000fe200078e02ff */
[----:B------:R-:W-:-:S03]  /*e9e0*/  IADD3.X R3, R9, R3, R8, P0, !PT ;  /* 0x0000000309037210 */ /* 0x000fc600007fe408 */
[C---:B------:R-:W-:Y:S02]  /*e9f0*/  IMAD R0, R6.reuse, c[0x0][0x48c], R0 ;  /* 0x0001230006007a24 */ /* 0x040fe400078e0200 */
[----:B------:R-:W-:-:S05]  /*ea00*/  IMAD.WIDE.U32 R2, R6, c[0x0][0x488], R2 ;  /* 0x0001220006027a25 */ /* 0x000fca00078e0002 */
[----:B------:R-:W-:Y:S02]  /*ea10*/  IADD3 R0, R3, R0, RZ ;  /* 0x0000000003007210 */ /* 0x000fe40007ffe0ff */
[----:B------:R-:W-:-:S04]  /*ea20*/  LEA R6, P0, R2, c[0x0][0x450], 0x2 ;  /* 0x0001140002067a11 */ /* 0x000fc800078010ff */
[----:B------:R-:W-:Y:S02]  /*ea30*/  LEA.HI.X R7, R2, c[0x0][0x454], R0, 0x2, P0 ;  /* 0x0001150002077a11 */ /* 0x000fe400000f1400 */
[----:B------:R-:W-:-:S05]  /*ea40*/  MOV R0, 0xff800000 ;  /* 0xff80000000007802 */ /* 0x000fca0000000f00 */
[----:B------:R1:W-:Y:S02]  /*ea50*/  STG.E [R6.64], R0 ;  /* 0x0000000006007986 */ /* 0x0003e4000c101908 */
.L_x_38:
[----:B------:R-:W-:Y:S05]  /*ea60*/  BSYNC B0 ;  /* 0x0000000000007941 */ /* 0x000fea0003800000 */
.L_x_37:
[----:B-1----:R-:W1:Y:S01]  /*ea70*/  S2R R6, SR_CTAID.Y ;  /* 0x0000000000067919 */ /* 0x002e620000002600 */
[----:B------:R-:W-:Y:S01]  /*ea80*/  IMAD R0, R5, c[0x0][0x3a0], RZ ;  /* 0x0000e80005007a24 */ /* 0x000fe200078e02ff */
[----:B------:R-:W-:Y:S01]  /*ea90*/  SHF.R.S32.HI R5, RZ, 0x1f, R12 ;  /* 0x0000001fff057819 */ /* 0x000fe2000001140c */
[C---:B------:R-:W-:Y:S01]  /*eaa0*/  IMAD.WIDE.U32 R2, R4.reuse, c[0x0][0x3a0], RZ ;  /* 0x0000e80004027a25 */ /* 0x040fe200078e00ff */
[----:B------:R-:W2:Y:S02]  /*eab0*/  S2R R13, SR_CTAID.X ;  /* 0x00000000000d7919 */ /* 0x000ea40000002500 */
[----:B------:R-:W-:Y:S01]  /*eac0*/  LEA.HI R5, R5, R12, RZ, 0x3 ;  /* 0x0000000c05057211 */ /* 0x000fe200078f18ff */
[----:B------:R-:W-:Y:S02]  /*ead0*/  IMAD R0, R4, c[0x0][0x3a4], R0 ;  /* 0x0000e90004007a24 */ /* 0x000fe400078e0200 */
[----:B------:R-:W-:Y:S01]  /*eae0*/  IMAD.MOV.U32 R8, RZ, RZ, c[0x0][0x4e8] ;  /* 0x00013a00ff087624 */ /* 0x000fe200078e00ff */
[----:B------:R-:W-:Y:S01]  /*eaf0*/  LOP3.LUT R4, R5, 0xfffffff8, RZ, 0xc0, !PT ;  /* 0xfffffff805047812 */ /* 0x000fe200078ec0ff */
[----:B------:R-:W-:Y:S01]  /*eb00*/  IMAD.IADD R3, R3, 0x1, R0 ;  /* 0x0000000103037824 */ /* 0x000fe200078e0200 */
[----:B------:R-:W-:Y:S01]  /*eb10*/  SHF.R.S32.HI R9, RZ, 0x3, R5 ;  /* 0x00000003ff097819 */ /* 0x000fe20000011405 */
[----:B-----5:R-:W-:Y:S01]  /*eb20*/  IMAD R18, R18, c[0x0][0x4e8], RZ ;  /* 0x00013a0012127a24 */ /* 0x020fe200078e02ff */
[----:B------:R-:W-:Y:S01]  /*eb30*/  ISETP.NE.AND P0, PT, R8, 0x1, PT ;  /* 0x000000010800780c */ /* 0x000fe20003f05270 */
[----:B------:R-:W-:-:S04]  /*eb40*/  IMAD.IADD R8, R12, 0x1, -R4 ;  /* 0x000000010c087824 */ /* 0x000fc800078e0a04 */
[----:B------:R-:W-:Y:S01]  /*eb50*/  IMAD R4, R8, 0x10, R9 ;  /* 0x0000001008047824 */ /* 0x000fe200078e0209 */
[----:B-1----:R-:W-:Y:S01]  /*eb60*/  SHF.R.S32.HI R7, RZ, 0x1f, R6 ;  /* 0x0000001fff077819 */ /* 0x002fe20000011406 */
[----:B------:R-:W-:-:S04]  /*eb70*/  IMAD.WIDE.U32 R2, R6, c[0x0][0x3e8], R2 ;  /* 0x0000fa0006027a25 */ /* 0x000fc800078e0002 */
[----:B------:R-:W-:Y:S02]  /*eb80*/  IMAD R0, R7, c[0x0][0x3e8], RZ ;  /* 0x0000fa0007007a24 */ /* 0x000fe400078e02ff */
[----:B--2---:R-:W-:Y:S02]  /*eb90*/  IMAD R4, R13, 0x80, R4 ;  /* 0x000000800d047824 */ /* 0x004fe400078e0204 */
[----:B------:R-:W-:Y:S02]  /*eba0*/  IMAD R0, R6, c[0x0][0x3ec], R0 ;  /* 0x0000fb0006007a24 */ /* 0x000fe400078e0200 */
[----:B------:R-:W-:-:S04]  /*ebb0*/  @P0 IMAD.HI.U32 R5, R4, c[0x0][0x4ec], RZ ;  /* 0x00013b0004050a27 */ /* 0x000fc800078e00ff */
[----:B------:R-:W-:Y:S02]  /*ebc0*/  IMAD.IADD R3, R0, 0x1, R3 ;  /* 0x0000000100037824 */ /* 0x000fe400078e0203 */
[----:B------:R-:W-:Y:S01]  /*ebd0*/  IMAD.MOV.U32 R0, RZ, RZ, R4 ;  /* 0x000000ffff007224 */ /* 0x000fe200078e0004 */
[----:B------:R-:W-:Y:S01]  /*ebe0*/  @P0 SHF.R.U32.HI R0, RZ, c[0x0][0x4f0], R5 ;  /* 0x00013c00ff000a19 */ /* 0x000fe20000011605 */
[----:B------:R-:W-:Y:S02]  /*ebf0*/  IMAD R6, R11, c[0x0][0x3f0], RZ ;  /* 0x0000fc000b067a24 */ /* 0x000fe400078e02ff */
[----:B------:R-:W-:-:S04]  /*ec00*/  IMAD.WIDE.U32 R2, R10, c[0x0][0x3f0], R2 ;  /* 0x0000fc000a027a25 */ /* 0x000fc800078e0002 */
[----:B------:R-:W-:Y:S01]  /*ec10*/  IMAD R7, R10, c[0x0][0x3f4], R6 ;  /* 0x0000fd000a077a24 */ /* 0x000fe200078e0206 */
[--C-:B------:R-:W-:Y:S01]  /*ec20*/  SHF.R.S32.HI R6, RZ, 0x1f, R0.reuse ;  /* 0x0000001fff067819 */ /* 0x100fe20000011400 */
[----:B------:R-:W-:Y:S02]  /*ec30*/  IMAD.MOV R5, RZ, RZ, -R0 ;  /* 0x000000ffff057224 */ /* 0x000fe400078e0a00 */
[----:B------:R-:W-:Y:S02]  /*ec40*/  IMAD.IADD R3, R3, 0x1, R7 ;  /* 0x0000000103037824 */ /* 0x000fe400078e0207 */
[----:B------:R-:W-:Y:S02]  /*ec50*/  IMAD R5, R5, c[0x0][0x4e8], R4 ;  /* 0x00013a0005057a24 */ /* 0x000fe400078e0204 */
[----:B------:R-:W-:Y:S02]  /*ec60*/  IMAD R6, R6, c[0x0][0x3e0], RZ ;  /* 0x0000f80006067a24 */ /* 0x000fe400078e02ff */
[----:B------:R-:W-:Y:S01]  /*ec70*/  IMAD.WIDE.U32 R2, R0, c[0x0][0x3e0], R2 ;  /* 0x0000f80000027a25 */ /* 0x000fe200078e0002 */
[----:B------:R-:W-:-:S03]  /*ec80*/  SHF.R.S32.HI R4, RZ, 0x1f, R5 ;  /* 0x0000001fff047819 */ /* 0x000fc60000011405 */
[----:B------:R-:W-:-:S04]  /*ec90*/  IMAD R0, R0, c[0x0][0x3e4], R6 ;  /* 0x0000f90000007a24 */ /* 0x000fc800078e0206 */
[----:B------:R-:W-:Y:S02]  /*eca0*/  IMAD.IADD R3, R3, 0x1, R0 ;  /* 0x0000000103037824 */ /* 0x000fe400078e0200 */
[----:B------:R-:W-:Y:S02]  /*ecb0*/  IMAD R0, R4, c[0x0][0x3d8], RZ ;  /* 0x0000f60004007a24 */ /* 0x000fe400078e02ff */
[----:B------:R-:W-:-:S04]  /*ecc0*/  IMAD.WIDE.U32 R2, R5, c[0x0][0x3d8], R2 ;  /* 0x0000f60005027a25 */ /* 0x000fc800078e0002 */
[----:B------:R-:W-:Y:S01]  /*ecd0*/  IMAD R0, R5, c[0x0][0x3dc], R0 ;  /* 0x0000f70005007a24 */ /* 0x000fe200078e0200 */
[----:B------:R-:W-:-:S03]  /*ece0*/  LEA R4, P0, R2, c[0x0][0x380], 0x1 ;  /* 0x0000e00002047a11 */ /* 0x000fc600078008ff */
[----:B------:R-:W-:Y:S02]  /*ecf0*/  IMAD.IADD R3, R3, 0x1, R0 ;  /* 0x0000000103037824 */ /* 0x000fe400078e0200 */
[----:B------:R-:W1:Y:S01]  /*ed00*/  SHFL.IDX PT, R6, R4, RZ, 0x181f ;  /* 0x00181fff04067589 */ /* 0x000e6200000e0000 */
[----:B------:R-:W-:Y:S02]  /*ed10*/  IMAD.SHL.U32 R0, R8, 0x8, RZ ;  /* 0x0000000808007824 */ /* 0x000fe400078e00ff */
[----:B------:R-:W-:Y:S01]  /*ed20*/  LEA.HI.X R3, R2, c[0x0][0x384], R3, 0x1, P0 ;  /* 0x0000e10002037a11 */ /* 0x000fe200000f0c03 */
[----:B------:R-:W-:Y:S01]  /*ed30*/  IMAD R2, R13, 0x80, R9 ;  /* 0x000000800d027824 */ /* 0x000fe200078e0209 */
[----:B------:R-:W-:Y:S01]  /*ed40*/  SHFL.IDX PT, R5, R4, 0x1, 0x181f ;  /* 0x00381f0004057f89 */ /* 0x000fe200000e0000 */
[----:B------:R-:W-:Y:S02]  /*ed50*/  ISETP.GE.AND P0, PT, R0, c[0x0][0x3c8], PT ;  /* 0x0000f20000007a0c */ /* 0x000fe40003f06270 */
[----:B------:R-:W-:Y:S01]  /*ed60*/  SHF.R.S32.HI R19, RZ, 0x1f, R0 ;  /* 0x0000001fff137819 */ /* 0x000fe20000011400 */
[----:B------:R-:W2:Y:S01]  /*ed70*/  SHFL.IDX PT, R7, R3, RZ, 0x181f ;  /* 0x00181fff03077589 */ /* 0x000ea200000e0000 */
[----:B------:R-:W-:-:S02]  /*ed80*/  ISETP.GE.OR P2, PT, R2, R18, P0 ;  /* 0x000000120200720c */ /* 0x000fc40000746670 */
[C---:B------:R-:W-:Y:S01]  /*ed90*/  IADD3 R8, R2.reuse, 0x10, RZ ;  /* 0x0000001002087810 */ /* 0x040fe20007ffe0ff */
[----:B------:R-:W3:Y:S01]  /*eda0*/  SHFL.IDX PT, R9, R3, 0x1, 0x181f ;  /* 0x00381f0003097f89 */ /* 0x000ee200000e0000 */
[----:B------:R-:W-:Y:S02]  /*edb0*/  IADD3 R14, R2, 0x20, RZ ;  /* 0x00000020020e7810 */ /* 0x000fe40007ffe0ff */
[-C--:B------:R-:W-:Y:S01]  /*edc0*/  ISETP.GE.OR P4, PT, R8, R18.reuse, P0 ;  /* 0x000000120800720c */ /* 0x080fe20000786670 */
[----:B------:R-:W-:Y:S01]  /*edd0*/  SHFL.IDX PT, R12, R3, 0x2, 0x181f ;  /* 0x00581f00030c7f89 */ /* 0x000fe200000e0000 */
[C---:B------:R-:W-:Y:S02]  /*ede0*/  IADD3 R10, R2.reuse, 0x40, RZ ;  /* 0x00000040020a7810 */ /* 0x040fe40007ffe0ff */
[----:B------:R-:W-:Y:S01]  /*edf0*/  IADD3 R13, R2, 0x30, RZ ;  /* 0x00000030020d7810 */ /* 0x000fe20007ffe0ff */
[----:B------:R-:W4:Y:S01]  /*ee00*/  SHFL.IDX PT, R8, R4, 0x2, 0x181f ;  /* 0x00581f0004087f89 */ /* 0x000f2200000e0000 */
[----:B------:R-:W-:-:S02]  /*ee10*/  ISETP.GE.OR P3, PT, R14, R18, P0 ;  /* 0x000000120e00720c */ /* 0x000fc40000766670 */
[----:B-1----:R-:W-:Y:S01]  /*ee20*/  @!P2 LEA R6, P1, R0, R6, 0x1 ;  /* 0x000000060006a211 */ /* 0x002fe200078208ff */
[----:B------:R-:W-:Y:S01]  /*ee30*/  SHFL.IDX PT, R11, R4, 0x3, 0x181f ;  /* 0x00781f00040b7f89 */ /* 0x000fe200000e0000 */
[----:B------:R-:W-:-:S03]  /*ee40*/  ISETP.GE.OR P6, PT, R10, R18, P0 ;  /* 0x000000120a00720c */ /* 0x000fc600007c6670 */
[----:B------:R-:W-:Y:S01]  /*ee50*/  SHFL.IDX PT, R14, R3, 0x3, 0x181f ;  /* 0x00781f00030e7f89 */ /* 0x000fe200000e0000 */
[----:B--2---:R-:W-:-:S03]  /*ee60*/  @!P2 LEA.HI.X R7, R0, R7, R19, 0x1, P1 ;  /* 0x000000070007a211 */ /* 0x004fc600008f0c13 */
[----:B------:R-:W1:Y:S01]  /*ee70*/  SHFL.IDX PT, R10, R4, 0x4, 0x181f ;  /* 0x00981f00040a7f89 */ /* 0x000e6200000e0000 */
[----:B------:R-:W-:-:S03]  /*ee80*/  ISETP.GE.OR P1, PT, R13, R18, P0 ;  /* 0x000000120d00720c */ /* 0x000fc60000726670 */
[----:B------:R2:W-:Y:S04]  /*ee90*/  @!P2 ST.E.128 [R6.64], RZ ;  /* 0x000000ff0600a985 */ /* 0x0005e8000c101d08 */
[----:B------:R-:W-:Y:S04]  /*eea0*/  SHFL.IDX PT, R13, R4, 0x5, 0x181f ;  /* 0x00b81f00040d7f89 */ /* 0x000fe800000e0000 */
[----:B------:R-:W1:Y:S04]  /*eeb0*/  SHFL.IDX PT, R17, R3, 0x4, 0x181f ;  /* 0x00981f0003117f89 */ /* 0x000e6800000e0000 */
[----:B------:R-:W1:Y:S04]  /*eec0*/  SHFL.IDX PT, R16, R3, 0x5, 0x181f ;  /* 0x00b81f0003107f89 */ /* 0x000e6800000e0000 */
[----:B------:R-:W-:Y:S04]  /*eed0*/  SHFL.IDX PT, R15, R3, 0x6, 0x181f ;  /* 0x00d81f00030f7f89 */ /* 0x000fe800000e0000 */
[----:B------:R-:W-:Y:S01]  /*eee0*/  SHFL.IDX PT, R3, R3, 0x7, 0x181f ;  /* 0x00f81f0003037f89 */ /* 0x000fe200000e0000 */
[----:B--2---:R-:W-:-:S02]  /*eef0*/  @!P4 LEA R6, P2, R0, R5, 0x1 ;  /* 0x000000050006c211 */ /* 0x004fc400078408ff */
[----:B------:R-:W-:Y:S01]  /*ef00*/  IADD3 R7, R2, 0x50, RZ ;  /* 0x0000005002077810 */ /* 0x000fe20007ffe0ff */
[----:B------:R-:W2:Y:S03]  /*ef10*/  SHFL.IDX PT, R5, R4, 0x6, 0x181f ;  /* 0x00d81f0004057f89 */ /* 0x000ea600000e0000 */
[----:B------:R-:W-:Y:S01]  /*ef20*/  ISETP.GE.OR P5, PT, R7, R18, P0 ;  /* 0x000000120700720c */ /* 0x000fe200007a6670 */
[----:B------:R-:W2:Y:S01]  /*ef30*/  SHFL.IDX PT, R4, R4, 0x7, 0x181f ;  /* 0x00f81f0004047f89 */ /* 0x000ea200000e0000 */
[----:B---3--:R-:W-:Y:S02]  /*ef40*/  @!P4 LEA.HI.X R7, R0, R9, R19, 0x1, P2 ;  /* 0x000000090007c211 */ /* 0x008fe400010f0c13 */
[----:B------:R-:W-:Y:S02]  /*ef50*/  IADD3 R9, R2, 0x60, RZ ;  /* 0x0000006002097810 */ /* 0x000fe40007ffe0ff */
[----:B----4-:R-:W-:Y:S01]  /*ef60*/  @!P3 LEA R8, P2, R0, R8, 0x1 ;  /* 0x000000080008b211 */ /* 0x010fe200078408ff */
[----:B------:R3:W-:Y:S01]  /*ef70*/  @!P4 ST.E.128 [R6.64], RZ ;  /* 0x000000ff0600c985 */ /* 0x0007e2000c101d08 */
[----:B------:R-:W-:-:S02]  /*ef80*/  ISETP.GE.OR P4, PT, R9, R18, P0 ;  /* 0x000000120900720c */ /* 0x000fc40000786670 */
[----:B------:R-:W-:Y:S02]  /*ef90*/  @!P3 LEA.HI.X R9, R0, R12, R19, 0x1, P2 ;  /* 0x0000000c0009b211 */ /* 0x000fe400010f0c13 */
[----:B------:R-:W-:-:S03]  /*efa0*/  IADD3 R2, R2, 0x70, RZ ;  /* 0x0000007002027810 */ /* 0x000fc60007ffe0ff */
[----:B------:R4:W-:Y:S01]  /*efb0*/  @!P3 ST.E.128 [R8.64], RZ ;  /* 0x000000ff0800b985 */ /* 0x0009e2000c101d08 */
[----:B------:R-:W-:Y:S02]  /*efc0*/  ISETP.GE.OR P0, PT, R2, R18, P0 ;  /* 0x000000120200720c */ /* 0x000fe40000706670 */
[C---:B-1----:R-:W-:Y:S02]  /*efd0*/  @!P6 LEA R10, P3, R0.reuse, R10, 0x1 ;  /* 0x0000000a000ae211 */ /* 0x042fe400078608ff */
[C---:B---3--:R-:W-:Y:S02]  /*efe0*/  @!P1 LEA R6, P2, R0.reuse, R11, 0x1 ;  /* 0x0000000b00069211 */ /* 0x048fe400078408ff */
[C-C-:B------:R-:W-:Y:S02]  /*eff0*/  @!P6 LEA.HI.X R11, R0.reuse, R17, R19.reuse, 0x1, P3 ;  /* 0x00000011000be211 */ /* 0x140fe400018f0c13 */
[C---:B------:R-:W-:Y:S02]  /*f000*/  @!P1 LEA.HI.X R7, R0.reuse, R14, R19, 0x1, P2 ;  /* 0x0000000e00079211 */ /* 0x040fe400010f0c13 */
[----:B----4-:R-:W-:-:S03]  /*f010*/  @!P5 LEA R8, P2, R0, R13, 0x1 ;  /* 0x0000000d0008d211 */ /* 0x010fc600078408ff */
[----:B------:R2:W-:Y:S01]  /*f020*/  @!P1 ST.E.128 [R6.64], RZ ;  /* 0x000000ff06009985 */ /* 0x0005e2000c101d08 */
[----:B------:R-:W-:-:S03]  /*f030*/  @!P5 LEA.HI.X R9, R0, R16, R19, 0x1, P2 ;  /* 0x000000100009d211 */ /* 0x000fc600010f0c13 */
[----:B------:R1:W-:Y:S04]  /*f040*/  @!P6 ST.E.128 [R10.64], RZ ;  /* 0x000000ff0a00e985 */ /* 0x0003e8000c101d08 */
[----:B------:R1:W-:Y:S01]  /*f050*/  @!P5 ST.E.128 [R8.64], RZ ;  /* 0x000000ff0800d985 */ /* 0x0003e2000c101d08 */
[----:B--2---:R-:W-:-:S04]  /*f060*/  @!P4 LEA R6, P1, R0, R5, 0x1 ;  /* 0x000000050006c211 */ /* 0x004fc800078208ff */
[----:B------:R-:W-:-:S05]  /*f070*/  @!P4 LEA.HI.X R7, R0, R15, R19, 0x1, P1 ;  /* 0x0000000f0007c211 */ /* 0x000fca00008f0c13 */
[----:B------:R1:W-:Y:S01]  /*f080*/  @!P4 ST.E.128 [R6.64], RZ ;  /* 0x000000ff0600c985 */ /* 0x0003e2000c101d08 */
[----:B------:R-:W-:Y:S05]  /*f090*/  @P0 EXIT ;  /* 0x000000000000094d */ /* 0x000fea0003800000 */
[----:B------:R-:W-:-:S04]  /*f0a0*/  LEA R2, P0, R0, R4, 0x1 ;  /* 0x0000000400027211 */ /* 0x000fc800078008ff */
[----:B------:R-:W-:-:S05]  /*f0b0*/  LEA.HI.X R3, R0, R3, R19, 0x1, P0 ;  /* 0x0000000300037211 */ /* 0x000fca00000f0c13 */
[----:B------:R-:W-:Y:S01]  /*f0c0*/  ST.E.128 [R2.64], RZ ;  /* 0x000000ff02007985 */ /* 0x000fe2000c101d08 */
[----:B------:R-:W-:Y:S05]  /*f0d0*/  EXIT ;  /* 0x000000000000794d */ /* 0x000fea0003800000 */
.L_x_39:
        /* <DEDUP_REMOVED lines=10> */
.L_x_736:


//--------------------- .text._ZN7cutlass13device_kernelIN5flash19enable_sm80_to_sm89INS1_16FlashAttnFwdSm80INS1_25CollectiveMainloopFwdSm80ILi4ELi1ELb0EN4cute5tupleIJNS5_1CILi128EEENS7_ILi112EEENS7_ILi64EEEEEELi64ENS_6half_tEfNS_4arch4Sm80ELb0ELb0ELb1ELb1ELb0ELb1ELb1ELb0EEENS1_21CollectiveEpilogueFwdINS6_IJS8_SA_S9_EEENS6_IJNS7_ILi1EEESI_SI_EEESC_SE_Li128ELb1ELb1ELb0ELb0EEENS1_19SingleTileSchedulerILb1ELb0ELb1ELi128EEEEEEEEEvNT_6ParamsE --------------------------
	.section	.text._ZN7cutlass13device_kernelIN5flash19enable_sm80_to_sm89INS1_16FlashAttnFwdSm80INS1_25CollectiveMainloopFwdSm80ILi4ELi1ELb0EN4cute5tupleIJNS5_1CILi128EEENS7_ILi112EEENS7_ILi64EEEEEELi64ENS_6half_tEfNS_4arch4Sm80ELb0ELb0ELb1ELb1ELb0ELb1ELb1ELb0EEENS1_21CollectiveEpilogueFwdINS6_IJS8_SA_S9_EEENS6_IJNS7_ILi1EEESI_SI_EEESC_SE_Li128ELb1ELb1ELb0ELb0EEENS1_19SingleTileSchedulerILb1ELb0ELb1ELi128EEEEEEEEEvNT_6ParamsE,"ax",@progbits
	.sectioninfo	@"SHI_REGISTERS=255"
	.align	128
.text._ZN7cutlass13device_kernelIN5flash19enable_sm80_to_sm89INS1_16FlashAttnFwdSm80INS1_25CollectiveMainloopFwdSm80ILi4ELi1ELb0EN4cute5tupleIJNS5_1CILi128EEENS7_ILi112EEENS7_ILi64EEEEEELi64ENS_6half_tEfNS_4arch4Sm80ELb0ELb0ELb1ELb1ELb0ELb1ELb1ELb0EEENS1_21CollectiveEpilogueFwdINS6_IJS8_SA_S9_EEENS6_IJNS7_ILi1EEESI_SI_EEESC_SE_Li128ELb1ELb1ELb0ELb0EEENS1_19SingleTileSchedulerILb1ELb0ELb1ELi128EEEEEEEEEvNT_6ParamsE:
        .type           _ZN7cutlass13device_kernelIN5flash19enable_sm80_to_sm89INS1_16FlashAttnFwdSm80INS1_25CollectiveMainloopFwdSm80ILi4ELi1ELb0EN4cute5tupleIJNS5_1CILi128EEENS7_ILi112EEENS7_ILi64EEEEEELi64ENS_6half_tEfNS_4arch4Sm80ELb0ELb0ELb1ELb1ELb0ELb1ELb1ELb0EEENS1_21CollectiveEpilogueFwdINS6_IJS8_SA_S9_EEENS6_IJNS7_ILi1EEESI_SI_EEESC_SE_Li128ELb1ELb1ELb0ELb0EEENS1_19SingleTileSchedulerILb1ELb0ELb1ELi128EEEEEEEEEvNT_6ParamsE,@function
        .size           _ZN7cutlass13device_kernelIN5flash19enable_sm80_to_sm89INS1_16FlashAttnFwdSm80INS1_25CollectiveMainloopFwdSm80ILi4ELi1ELb0EN4cute5tupleIJNS5_1CILi128EEENS7_ILi112EEENS7_ILi64EEEEEELi64ENS_6half_tEfNS_4arch4Sm80ELb0ELb0ELb1ELb1ELb0ELb1ELb1ELb0EEENS1_21CollectiveEpilogueFwdINS6_IJS8_SA_S9_EEENS6_IJNS7_ILi1EEESI_SI_EEESC_SE_Li128ELb1ELb1ELb0ELb0EEENS1_19SingleTileSchedulerILb1ELb0ELb1ELi128EEEEEEEEEvNT_6ParamsE,(.L_x_737 - _ZN7cutlass13device_kernelIN5flash19enable_sm80_to_sm89INS1_16FlashAttnFwdSm80INS1_25CollectiveMainloopFwdSm80ILi4ELi1ELb0EN4cute5tupleIJNS5_1CILi128EEENS7_ILi112EEENS7_ILi64EEEEEELi64ENS_6half_tEfNS_4arch4Sm80ELb0ELb0ELb1ELb1ELb0ELb1ELb1ELb0EEENS1_21CollectiveEpilogueFwdINS6_IJS8_SA_S9_EEENS6_IJNS7_ILi1EEESI_SI_EEESC_SE_Li128ELb1ELb1ELb0ELb0EEENS1_19SingleTileSchedulerILb1ELb0ELb1ELi128EEEEEEEEEvNT_6ParamsE)
        .other          _ZN7cutlass13device_kernelIN5flash19enable_sm80_to_sm89INS1_16FlashAttnFwdSm80INS1_25CollectiveMainloopFwdSm80ILi4ELi1ELb0EN4cute5tupleIJNS5_1CILi128EEENS7_ILi112EEENS7_ILi64EEEEEELi64ENS_6half_tEfNS_4arch4Sm80ELb0ELb0ELb1ELb1ELb0ELb1ELb1ELb0EEENS1_21CollectiveEpilogueFwdINS6_IJS8_SA_S9_EEENS6_IJNS7_ILi1EEESI_SI_EEESC_SE_Li128ELb1ELb1ELb0ELb0EEENS1_19SingleTileSchedulerILb1ELb0ELb1ELi128EEEEEEEEEvNT_6ParamsE,@"STO_CUDA_ENTRY STV_DEFAULT"
_ZN7cutlass13device_kernelIN5flash19enable_sm80_to_sm89INS1_16FlashAttnFwdSm80INS1_25CollectiveMainloopFwdSm80ILi4ELi1ELb0EN4cute5tupleIJNS5_1CILi128EEENS7_ILi112EEENS7_ILi64EEEEEELi64ENS_6half_tEfNS_4arch4Sm80ELb0ELb0ELb1ELb1ELb0ELb1ELb1ELb0EEENS1_21CollectiveEpilogueFwdINS6_IJS8_SA_S9_EEENS6_IJNS7_ILi1EEESI_SI_EEESC_SE_Li128ELb1ELb1ELb0ELb0EEENS1_19SingleTileSchedulerILb1ELb0ELb1ELi128EEEEEEEEEvNT_6ParamsE:
        /* <DEDUP_REMOVED lines=17> */
.L_x_41:
        /* <DEDUP_REMOVED lines=8> */
.L_x_43:
[----:B------:R-:W-:-:S05]  /*0190*/  MOV R0, c[0x0][0x54c] ;  /* 0x0001530000007a02 */ /* 0x000fca0000000f00 */
.L_x_42:
[----:B-----5:R-:W-:Y:S01]  /*01a0*/  IMAD R0, R0, c[0x0][0x548], RZ ;  /* 0x0001520000007a24 */ /* 0x020fe200078e02ff */
[----:B-1----:R-:W-:-:S04]  /*01b0*/  SHF.L.U32 R2, R215, 0x7, RZ ;  /* 0x00000007d7027819 */ /* 0x002fc800000006ff */
[----:B------:R-:W-:-:S04]  /*01c0*/  ISETP.GE.AND P0, PT, R2, R0, PT ;  /* 0x000000000200720c */ /* 0x000fc80003f06270 */
[----:B------:R-:W-:-:S05]  /*01d0*/  SEL R0, R5, 0xffffffff, !P0 ;  /* 0xffffffff05007807 */ /* 0x000fca0004000000 */
[----:B------:R1:W-:Y:S01]  /*01e0*/  STL [R1+0x28], R0 ;  /* 0x0000280001007387 */ /* 0x0003e20000100800 */
[----:B------:R-:W-:Y:S05]  /*01f0*/  BRA `(.L_x_44) ;  /* 0x0000013000007947 */ /* 0x000fea0003800000 */
.L_x_40:
[----:B---3--:R-:W-:-:S04]  /*0200*/  ISETP.NE.U32.AND P0, PT, RZ, c[0x0][0x568], PT ;  /* 0x00015a00ff007a0c */ /* 0x008fc80003f05070 */
[----:B------:R-:W-:-:S13]  /*0210*/  ISETP.NE.AND.EX P0, PT, RZ, c[0x0][0x56c], PT, P0 ;  /* 0x00015b00ff007a0c */ /* 0x000fda0003f05300 */
[----:B------:R-:W-:Y:S05]  /*0220*/  @!P0 BRA `(.L_x_45) ;  /* 0x0000002000008947 */ /* 0x000fea0003800000 */
[----:B------:R1:W5:Y:S01]  /*0230*/  LDG.E R0, [R2.64] ;  /* 0x0000000a02007981 */ /* 0x000362000c1e1900 */
[----:B------:R-:W-:Y:S05]  /*0240*/  BRA `(.L_x_46) ;  /* 0x0000009000007947 */ /* 0x000fea0003800000 */
.L_x_45:
        /* <DEDUP_REMOVED lines=8> */
.L_x_47:
[----:B------:R-:W-:-:S05]  /*02d0*/  MOV R0, c[0x0][0x54c] ;  /* 0x0001530000007a02 */ /* 0x000fca0000000f00 */
.L_x_46:
[----:B-----5:R-:W-:Y:S01]  /*02e0*/  IMAD R0, R0, c[0x0][0x548], RZ ;  /* 0x0001520000007a24 */ /* 0x020fe200078e02ff */
[----:B-1----:R-:W-:-:S04]  /*02f0*/  SHF.L.U32 R2, R215, 0x7, RZ ;  /* 0x00000007d7027819 */ /* 0x002fc800000006ff */
[----:B------:R-:W-:-:S04]  /*0300*/  ISETP.GE.AND P0, PT, R2, R0, PT ;  /* 0x000000000200720c */ /* 0x000fc80003f06270 */
[----:B------:R-:W-:-:S05]  /*0310*/  SEL R0, R5, 0xffffffff, !P0 ;  /* 0xffffffff05007807 */ /* 0x000fca0004000000 */
[----:B------:R1:W-:Y:S04]  /*0320*/  STL [R1+0x28], R0 ;  /* 0x0000280001007387 */ /* 0x0003e80000100800 */
.L_x_44:
        /* <DEDUP_REMOVED lines=10> */
[----:B------:R-:W-:Y:S01]  /*03d0*/  IMAD.MOV.U32 R12, RZ, RZ, RZ ;  /* 0x000000ffff0c7224 */ /* 0x000fe200078e00ff */
[----:B------:R-:W-:Y:S01]  /*03e0*/  ISETP.NE.U32.AND P1, PT, RZ, c[0x0][0x348], PT ;  /* 0x0000d200ff007a0c */ /* 0x000fe20003f25070 */
[----:B------:R-:W-:Y:S01]  /*03f0*/  IMAD.WIDE R6, R38, R14, c[0x0][0x348] ;  /* 0x0000d20026067625 */ /* 0x000fe200078e020e */
[----:B------:R-:W-:-:S02]  /*0400*/  ISETP.NE.U32.AND P5, PT, RZ, c[0x0][0x350], PT ;  /* 0x0000d400ff007a0c */ /* 0x000fc40003fa5070 */
[----:B------:R-:W-:Y:S01]  /*0410*/  ISETP.NE.U32.AND P3, PT, RZ, c[0x0][0x358], PT ;  /* 0x0000d600ff007a0c */ /* 0x000fe20003f65070 */
[CC--:B------:R-:W-:Y:S01]  /*0420*/  IMAD.WIDE R4, R38.reuse, R14.reuse, c[0x0][0x350] ;  /* 0x0000d40026047625 */ /* 0x0c0fe200078e020e */
[----:B------:R-:W-:Y:S02]  /*0430*/  ISETP.NE.AND.EX P1, PT, RZ, c[0x0][0x34c], PT, P1 ;  /* 0x0000d300ff007a0c */ /* 0x000fe40003f25310 */
[----:B------:R-:W-:Y:S01]  /*0440*/  ISETP.NE.AND.EX P5, PT, RZ, c[0x0][0x354], PT, P5 ;  /* 0x0000d500ff007a0c */ /* 0x000fe20003fa5350 */
[----:B------:R-:W-:Y:S01]  /*0450*/  @P2 IMAD.WIDE R10, R38, R14, c[0x0][0x370] ;  /* 0x0000dc00260a2625 */ /* 0x000fe200078e020e */
[----:B------:R-:W-:-:S03]  /*0460*/  ISETP.NE.AND.EX P3, PT, RZ, c[0x0][0x35c], PT, P3 ;  /* 0x0000d700ff007a0c */ /* 0x000fc60003f65330 */
[CC--:B------:R-:W-:Y:S01]  /*0470*/  @P0 IMAD.WIDE R8, R38.reuse, R14.reuse, c[0x0][0x360] ;  /* 0x0000d80026080625 */ /* 0x0c0fe200078e020e */
[----:B------:R2:W5:Y:S03]  /*0480*/  @P2 LDG.E R190, [R10.64] ;  /* 0x0000000a0abe2981 */ /* 0x000566000c1e1900 */
[----:B------:R-:W-:Y:S01]  /*0490*/  IMAD.WIDE R2, R38, R14, c[0x0][0x358] ;  /* 0x0000d60026027625 */ /* 0x000fe200078e020e */
[----:B------:R2:W5:Y:S04]  /*04a0*/  @P0 LDG.E R192, [R8.64] ;  /* 0x0000000a08c00981 */ /* 0x000568000c1e1900 */
[----:B------:R2:W5:Y:S04]  /*04b0*/  @P1 LDG.E R184, [R6.64] ;  /* 0x0000000a06b81981 */ /* 0x000568000c1e1900 */
[----:B------:R2:W5:Y:S04]  /*04c0*/  @P5 LDG.E R191, [R4.64] ;  /* 0x0000000a04bf5981 */ /* 0x000568000c1e1900 */
[----:B------:R2:W5:Y:S04]  /*04d0*/  @P3 LDG.E R12, [R2.64] ;  /* 0x0000000a020c3981 */ /* 0x000568000c1e1900 */
[----:B------:R-:W3:Y:S01]  /*04e0*/  S2R R39, SR_CTAID.Y ;  /* 0x0000000000277919 */ /* 0x000ee20000002600 */
[----:B------:R-:W-:-:S02]  /*04f0*/  IMAD.MOV.U32 R13, RZ, RZ, c[0x0][0x1d0] ;  /* 0x00007400ff0d7624 */ /* 0x000fc400078e00ff */
[----:B-1----:R-:W-:Y:S01]  /*0500*/  IMAD.MOV.U32 R0, RZ, RZ, c[0x0][0x228] ;  /* 0x00008a00ff007624 */ /* 0x002fe200078e00ff */
[----:B---3--:R-:W-:Y:S01]  /*0510*/  SHF.R.S32.HI R220, RZ, 0x1f, R39 ;  /* 0x0000001fffdc7819 */ /* 0x008fe20000011427 */
[----:B------:R-:W-:Y:S05]  /*0520*/  @P0 BRA `(.L_x_48) ;  /* 0x0000004000000947 */ /* 0x000fea0003800000 */
[----:B--2---:R-:W-:Y:S05]  /*0530*/  @!P1 BRA `(.L_x_48) ;  /* 0x0000003000009947 */ /* 0x004fea0003800000 */
[----:B------:R1:W2:Y:S04]  /*0540*/  LDG.E R8, [R6.64] ;  /* 0x0000000a06087981 */ /* 0x0002a8000c1e1900 */
[----:B-1----:R-:W2:Y:S02]  /*0550*/  LDG.E R6, [R6.64+0x4] ;  /* 0x0000040a06067981 */ /* 0x002ea4000c1e1900 */
[----:B--2--5:R-:W-:Y:S02]  /*0560*/  IADD3 R192, -R8, R6, RZ ;  /* 0x0000000608c07210 */ /* 0x024fe40007ffe1ff */
.L_x_48:
[----:B--2---:R-:W-:-:S04]  /*0570*/  ISETP.NE.U32.AND P0, PT, RZ, c[0x0][0x368], PT ;  /* 0x0000da00ff007a0c */ /* 0x004fc80003f05070 */
[----:B------:R-:W-:-:S13]  /*0580*/  ISETP.NE.AND.EX P0, PT, RZ, c[0x0][0x36c], PT, P0 ;  /* 0x0000db00ff007a0c */ /* 0x000fda0003f05300 */
[----:B------:R-:W-:Y:S05]  /*0590*/  @!P0 BRA `(.L_x_49) ;  /* 0x0000003000008947 */ /* 0x000fea0003800000 */
[----:B------:R-:W-:-:S05]  /*05a0*/  IMAD.WIDE R4, R38, R14, c[0x0][0x368] ;  /* 0x0000da0026047625 */ /* 0x000fca00078e020e */
[----:B------:R1:W5:Y:S01]  /*05b0*/  LDG.E R13, [R4.64] ;  /* 0x0000000a040d7981 */ /* 0x000362000c1e1900 */
[----:B------:R-:W-:Y:S05]  /*05c0*/  BRA `(.L_x_50) ;  /* 0x0000004000007947 */ /* 0x000fea0003800000 */
.L_x_49:
[----:B------:R-:W-:Y:S05]  /*05d0*/  @!P5 BRA `(.L_x_50) ;  /* 0x000000300000d947 */ /* 0x000fea0003800000 */
[----:B------:R1:W2:Y:S04]  /*05e0*/  LDG.E R6, [R4.64] ;  /* 0x0000000a04067981 */ /* 0x0002a8000c1e1900 */
[----:B-1----:R-:W2:Y:S02]  /*05f0*/  LDG.E R4, [R4.64+0x4] ;  /* 0x0000040a04047981 */ /* 0x002ea4000c1e1900 */
[----:B--2---:R-:W-:Y:S02]  /*0600*/  IADD3 R13, -R6, R4, RZ ;  /* 0x00000004060d7210 */ /* 0x004fe40007ffe1ff */
.L_x_50:
[----:B------:R2:W3:Y:S04]  /*0610*/  @P3 LDG.E R6, [R2.64] ;  /* 0x0000000a02063981 */ /* 0x0004e8000c1e1900 */
[----:B-1----:R2:W3:Y:S01]  /*0620*/  @P3 LDG.E R5, [R2.64+0x4] ;  /* 0x0000040a02053981 */ /* 0x0024e2000c1e1900 */
[----:B------:R-:W-:Y:S01]  /*0630*/  ISETP.NE.U32.AND P0, PT, RZ, c[0x0][0x378], PT ;  /* 0x0000de00ff007a0c */ /* 0x000fe20003f05070 */
[----:B-----5:R-:W-:-:S03]  /*0640*/  IMAD.MOV.U32 R167, RZ, RZ, R13 ;  /* 0x000000ffffa77224 */ /* 0x020fc600078e000d */
[----:B------:R-:W-:Y:S01]  /*0650*/  ISETP.NE.AND.EX P0, PT, RZ, c[0x0][0x37c], PT, P0 ;  /* 0x0000df00ff007a0c */ /* 0x000fe20003f05300 */
[----:B------:R-:W-:-:S12]  /*0660*/  IMAD.IADD R4, R13, 0x1, -R190 ;  /* 0x000000010d047824 */ /* 0x000fd800078e0abe */
[----:B--2---:R-:W-:-:S05]  /*0670*/  @P0 IMAD.WIDE R2, R38, R14, c[0x0][0x378] ;  /* 0x0000de0026020625 */ /* 0x004fca00078e020e */
[----:B------:R1:W5:Y:S02]  /*0680*/  @P0 LDG.E R167, [R2.64] ;  /* 0x0000000a02a70981 */ /* 0x000364000c1e1900 */
[----:B-1----:R-:W-:Y:S01]  /*0690*/  MOV R2, RZ ;  /* 0x000000ff00027202 */ /* 0x002fe20000000f00 */
[----:B---3--:R-:W-:-:S04]  /*06a0*/  @P3 IMAD.IADD R0, R5, 0x1, -R6 ;  /* 0x0000000105003824 */ /* 0x008fc800078e0a06 */
[----:B------:R-:W-:-:S05]  /*06b0*/  IMAD.IADD R205, R4, 0x1, R0 ;  /* 0x0000000104cd7824 */ /* 0x000fca00078e0200 */
[----:B------:R-:W-:-:S05]  /*06c0*/  IADD3 R3, R205, 0x6f, RZ ;  /* 0x0000006fcd037810 */ /* 0x000fca0007ffe0ff */
[----:B------:R-:W-:-:S05]  /*06d0*/  IMAD.HI R2, R3, -0x6db6db6d, R2 ;  /* 0x9249249303027827 */ /* 0x000fca00078e0202 */
[----:B------:R-:W-:-:S04]  /*06e0*/  SHF.R.U32.HI R3, RZ, 0x1f, R2 ;  /* 0x0000001fff037819 */ /* 0x000fc80000011602 */
[----:B------:R-:W-:Y:S01]  /*06f0*/  LEA.HI.SX32 R7, R2, R3, 0x1a ;  /* 0x0000000302077211 */ /* 0x000fe200078fd2ff */
[----:B------:R-:W-:-:S04]  /*0700*/  IMAD.MOV R2, RZ, RZ, -R4 ;  /* 0x000000ffff027224 */ /* 0x000fc800078e0a04 */
[----:B------:R-:W-:Y:S01]  /*0710*/  IMAD R3, R7, 0x70, -R4 ;  /* 0x0000007007037824 */ /* 0x000fe200078e0a04 */
[----:B------:R-:W-:Y:S01]  /*0720*/  IMNMX R2, RZ, R2, !PT ;  /* 0x00000002ff027217 */ /* 0x000fe20007800200 */
[----:B------:R1:W-:Y:S03]  /*0730*/  STL [R1], R7 ;  /* 0x0000000701007387 */ /* 0x0003e60000100800 */
[----:B------:R-:W-:-:S04]  /*0740*/  IMNMX R3, R3, R0, PT ;  /* 0x0000000003037217 */ /* 0x000fc80003800200 */
[----:B------:R-:W-:Y:S02]  /*0750*/  ISETP.GT.AND P0, PT, R3, R2, PT ;  /* 0x000000020300720c */ /* 0x000fe40003f04270 */
[----:B------:R-:W-:-:S05]  /*0760*/  SHF.R.U32.HI R2, RZ, 0x4, R2 ;  /* 0x00000004ff027819 */ /* 0x000fca0000011602 */
[----:B------:R-:W-:-:S04]  /*0770*/  IMAD.WIDE.U32 R4, R2, 0x24924925, RZ ;  /* 0x2492492502047825 */ /* 0x000fc800078e00ff */
[----:B------:R-:W-:Y:S02]  /*0780*/  IMAD.MOV.U32 R165, RZ, RZ, R5 ;  /* 0x000000ffffa57224 */ /* 0x000fe400078e0005 */
[----:B------:R-:W-:Y:S02]  /*0790*/  @P0 IADD3 R3, R3, 0x6f, RZ ;  /* 0x0000006f03030810 */ /* 0x000fe40007ffe0ff */
[----:B------:R-:W-:Y:S01]  /*07a0*/  @P0 MOV R2, RZ ;  /* 0x000000ff00020202 */ /* 0x000fe20000000f00 */
[----:B------:R-:W-:-:S04]  /*07b0*/  IMAD.MOV.U32 R6, RZ, RZ, R165 ;  /* 0x000000ffff067224 */ /* 0x000fc800078e00a5 */
[----:B------:R-:W-:-:S05]  /*07c0*/  @P0 IMAD.HI R2, R3, -0x6db6db6d, R2 ;  /* 0x9249249303020827 */ /* 0x000fca00078e0202 */
[----:B------:R-:W-:-:S04]  /*07d0*/  @P0 SHF.R.U32.HI R3, RZ, 0x1f, R2 ;  /* 0x0000001fff030819 */ /* 0x000fc80000011602 */
[----:B------:R-:W-:-:S04]  /*07e0*/  @P0 LEA.HI.SX32 R6, R2, R3, 0x1a ;  /* 0x0000000302060211 */ /* 0x000fc800078fd2ff */
[----:B------:R-:W-:-:S13]  /*07f0*/  ISETP.GT.AND P0, PT, R6, R165, PT ;  /* 0x000000a50600720c */ /* 0x000fda0003f04270 */
[----:B------:R-:W-:Y:S05]  /*0800*/  @!P0 BRA `(.L_x_51) ;  /* 0x0000777000008947 */ /* 0x000fea0003800000 */
[----:B-1----:R-:W-:-:S04]  /*0810*/  ISETP.NE.U32.AND P0, PT, RZ, c[0x0][0x340], PT ;  /* 0x0000d000ff007a0c */ /* 0x002fc80003f05070 */
[----:B------:R-:W-:-:S13]  /*0820*/  ISETP.NE.AND.EX P4, PT, RZ, c[0x0][0x344], PT, P0 ;  /* 0x0000d100ff007a0c */ /* 0x000fda0003f85300 */
[----:B------:R-:W-:-:S05]  /*0830*/  @P4 IMAD.WIDE R2, R38, R14, c[0x0][0x340] ;  /* 0x0000d00026024625 */ /* 0x000fca00078e020e */
[----:B------:R1:W2:Y:S01]  /*0840*/  @P4 LDG.E R30, [R2.64] ;  /* 0x0000000a021e4981 */ /* 0x0002a2000c1e1900 */
[----:B------:R-:W-:Y:S01]  /*0850*/  SHF.R.S32.HI R36, RZ, 0x1f, R217 ;  /* 0x0000001fff247819 */ /* 0x000fe200000114d9 */
[----:B------:R-:W-:Y:S01]  /*0860*/  IMAD R7, R220, c[0x0][0x240], RZ ;  /* 0x00009000dc077a24 */ /* 0x000fe200078e02ff */
[----:B------:R-:W-:Y:S01]  /*0870*/  SHF.R.S32.HI R28, RZ, 0x1f, R38 ;  /* 0x0000001fff1c7819 */ /* 0x000fe20000011426 */
[----:B------:R-:W-:Y:S01]  /*0880*/  IMAD.MOV.U32 R174, RZ, RZ, 0x70 ;  /* 0x00000070ffae7424 */ /* 0x000fe200078e00ff */
[----:B------:R-:W-:Y:S01]  /*0890*/  IADD3 R42, R6, -0x1, RZ ;  /* 0xffffffff062a7810 */ /* 0x000fe20007ffe0ff */
[----:B------:R-:W-:Y:S01]  /*08a0*/  IMAD.MOV.U32 R168, RZ, RZ, c[0x0][0x238] ;  /* 0x00008e00ffa87624 */ /* 0x000fe200078e00ff */
[----:B------:R-:W-:Y:S01]  /*08b0*/  SEL R25, R28, RZ, !P3 ;  /* 0x000000ff1c197207 */ /* 0x000fe20005800000 */
[----:B------:R-:W-:Y:S01]  /*08c0*/  IMAD.WIDE.U32 R180, R174, c[0x0][0x238], RZ ;  /* 0x00008e00aeb47a25 */ /* 0x000fe200078e00ff */
[----:B------:R-:W-:Y:S01]  /*08d0*/  SEL R104, R38, RZ, !P3 ;  /* 0x000000ff26687207 */ /* 0x000fe20005800000 */
[----:B------:R-:W-:Y:S01]  /*08e0*/  ULDC.U8 UR6, c[0x0][0x298] ;  /* 0x0000a60000067ab9 */ /* 0x000fe20000000000 */
[----:B------:R-:W-:Y:S01]  /*08f0*/  SHF.R.S32.HI R6, RZ, 0x1f, R42 ;  /* 0x0000001fff067819 */ /* 0x000fe2000001142a */
[----:B------:R-:W-:Y:S01]  /*0900*/  IMAD.MOV.U32 R37, RZ, RZ, c[0x0][0x23c] ;  /* 0x00008f00ff257624 */ /* 0x000fe200078e00ff */
[-C--:B------:R-:W-:Y:S01]  /*0910*/  LEA.HI R21, R36, R217.reuse, RZ, 0x2 ;  /* 0x000000d924157211 */ /* 0x080fe200078f10ff */
[----:B------:R-:W-:Y:S01]  /*0920*/  IMAD.IADD R26, R191, 0x1, R13 ;  /* 0x00000001bf1a7824 */ /* 0x000fe200078e020d */
[----:B------:R-:W-:Y:S01]  /*0930*/  MOV R219, c[0x0][0x27c] ;  /* 0x00009f0000db7a02 */ /* 0x000fe20000000f00 */
[----:B------:R-:W-:Y:S01]  /*0940*/  IMAD R17, R220, c[0x0][0x210], RZ ;  /* 0x00008400dc117a24 */ /* 0x000fe200078e02ff */
[----:B------:R-:W-:Y:S01]  /*0950*/  LOP3.LUT R34, R21, 0xfffffffc, RZ, 0xc0, !PT ;  /* 0xfffffffc15227812 */ /* 0x000fe200078ec0ff */
[----:B------:R-:W-:Y:S01]  /*0960*/  IMAD.MOV.U32 R187, RZ, RZ, 0x5 ;  /* 0x00000005ffbb7424 */ /* 0x000fe200078e00ff */
[----:B------:R-:W-:Y:S01]  /*0970*/  SHF.R.S32.HI R29, RZ, 0x1f, R26 ;  /* 0x0000001fff1d7819 */ /* 0x000fe2000001141a */
[----:B------:R-:W-:Y:S01]  /*0980*/  IMAD R17, R39, c[0x0][0x214], R17 ;  /* 0x0000850027117a24 */ /* 0x000fe200078e0211 */
[----:B------:R-:W-:Y:S01]  /*0990*/  SHF.R.S32.HI R102, RZ, 0x2, R21 ;  /* 0x00000002ff667819 */ /* 0x000fe20000011415 */
[----:B------:R-:W-:Y:S01]  /*09a0*/  IMAD.IADD R34, R217, 0x1, -R34 ;  /* 0x00000001d9227824 */ /* 0x000fe200078e0a22 */
[----:B------:R-:W-:Y:S01]  /*09b0*/  MOV R185, 0x6 ;  /* 0x0000000600b97802 */ /* 0x000fe20000000f00 */
[----:B------:R-:W-:Y:S01]  /*09c0*/  IMAD.MOV.U32 R182, RZ, RZ, c[0x0][0x1e0] ;  /* 0x00007800ffb67624 */ /* 0x000fe200078e00ff */
[----:B-1----:R-:W-:Y:S01]  /*09d0*/  LEA.HI R3, R36, R217, RZ, 0x3 ;  /* 0x000000d924037211 */ /* 0x002fe200078f18ff */
[C---:B------:R-:W-:Y:S01]  /*09e0*/  IMAD.SHL.U32 R32, R34.reuse, 0x8, RZ ;  /* 0x0000000822207824 */ /* 0x040fe200078e00ff */
[----:B------:R-:W-:Y:S01]  /*09f0*/  SHF.R.S32.HI R31, RZ, 0x1f, R102 ;  /* 0x0000001fff1f7819 */ /* 0x000fe20000011466 */
[----:B------:R-:W-:Y:S01]  /*0a00*/  IMAD.SHL.U32 R34, R34, 0x4, RZ ;  /* 0x0000000422227824 */ /* 0x000fe200078e00ff */
[----:B------:R-:W-:Y:S01]  /*0a10*/  LOP3.LUT R2, R3, 0x1ffffff8, RZ, 0xc0, !PT ;  /* 0x1ffffff803027812 */ /* 0x000fe200078ec0ff */
[----:B------:R-:W-:Y:S01]  /*0a20*/  IMAD.SHL.U32 R172, R168, 0x20, RZ ;  /* 0x00000020a8ac7824 */ /* 0x000fe200078e00ff */
[----:B------:R-:W-:Y:S01]  /*0a30*/  SHF.R.S32.HI R5, RZ, 0x3, R3 ;  /* 0x00000003ff057819 */ /* 0x000fe20000011403 */
[----:B------:R-:W-:Y:S01]  /*0a40*/  IMAD R16, R31, c[0x0][0x280], RZ ;  /* 0x0000a0001f107a24 */ /* 0x000fe200078e02ff */
[----:B------:R-:W-:Y:S01]  /*0a50*/  SHF.R.S32.HI R3, RZ, 0x1f, R12 ;  /* 0x0000001fff037819 */ /* 0x000fe2000001140c */
[----:B------:R-:W-:Y:S01]  /*0a60*/  IMAD.IADD R2, R217, 0x1, -R2 ;  /* 0x00000001d9027824 */ /* 0x000fe200078e0a02 */
[C---:B------:R-:W-:Y:S01]  /*0a70*/  IADD3 R161, P0, R5.reuse, R12, RZ ;  /* 0x0000000c05a17210 */ /* 0x040fe20007f1e0ff */
[----:B------:R-:W-:Y:S01]  /*0a80*/  IMAD.IADD R135, R0, 0x1, -R5 ;  /* 0x0000000100877824 */ /* 0x000fe200078e0a05 */
[----:B------:R-:W-:Y:S01]  /*0a90*/  SHF.R.S32.HI R33, RZ, 0x1f, R32 ;  /* 0x0000001fff217819 */ /* 0x000fe20000011420 */
[----:B------:R-:W-:Y:S01]  /*0aa0*/  IMAD.SHL.U32 R10, R2, 0x8, RZ ;  /* 0x00000008020a7824 */ /* 0x000fe200078e00ff */
[C---:B------:R-:W-:Y:S01]  /*0ab0*/  LEA.HI.X.SX32 R166, R5.reuse, R3, 0x1, P0 ;  /* 0x0000000305a67211 */ /* 0x040fe200000f0eff */
[----:B------:R-:W-:Y:S01]  /*0ac0*/  IMAD.SHL.U32 R5, R5, 0x40, RZ ;  /* 0x0000004005057824 */ /* 0x000fe200078e00ff */
[----:B------:R-:W-:Y:S01]  /*0ad0*/  IADD3 R118, R32, 0x20, RZ ;  /* 0x0000002020767810 */ /* 0x000fe20007ffe0ff */
[----:B------:R-:W-:Y:S01]  /*0ae0*/  IMAD R14, R42, -0x70, R135 ;  /* 0xffffff902a0e7824 */ /* 0x000fe200078e0287 */
[----:B------:R-:W-:Y:S01]  /*0af0*/  SHF.R.S32.HI R11, RZ, 0x1f, R10 ;  /* 0x0000001fff0b7819 */ /* 0x000fe2000001140a */
[----:B------:R-:W-:Y:S01]  /*0b00*/  IMAD R2, R166, c[0x0][0x238], RZ ;  /* 0x00008e00a6027a24 */ /* 0x000fe200078e02ff */
[----:B------:R-:W-:Y:S01]  /*0b10*/  ISETP.GE.AND P6, PT, R10, c[0x0][0x1d4], PT ;  /* 0x000075000a007a0c */ /* 0x000fe20003fc6270 */
[----:B------:R-:W-:Y:S01]  /*0b20*/  IMAD R16, R102, c[0x0][0x284], R16 ;  /* 0x0000a10066107a24 */ /* 0x000fe200078e0210 */
[C---:B------:R-:W-:Y:S01]  /*0b30*/  ISETP.GE.AND P1, PT, R14.reuse, 0x1, PT ;  /* 0x000000010e00780c */ /* 0x040fe20003f26270 */
[C---:B------:R-:W-:Y:S01]  /*0b40*/  IMAD R4, R161.reuse, c[0x0][0x23c], R2 ;  /* 0x00008f00a1047a24 */ /* 0x040fe200078e0202 */
[C---:B------:R-:W-:Y:S01]  /*0b50*/  ISETP.GE.AND P0, PT, R14.reuse, 0x11, PT ;  /* 0x000000110e00780c */ /* 0x040fe20003f06270 */
[----:B------:R-:W-:Y:S01]  /*0b60*/  IMAD.WIDE.U32 R2, R161, c[0x0][0x238], R10 ;  /* 0x00008e00a1027a25 */ /* 0x000fe200078e000a */
[----:B------:R-:W-:Y:S01]  /*0b70*/  ISETP.GE.AND P3, PT, R14, 0x21, PT ;  /* 0x000000210e00780c */ /* 0x000fe20003f66270 */
[----:B------:R-:W-:Y:S01]  /*0b80*/  ULDC UR8, c[0x0][0x1e4] ;  /* 0x0000790000087ab9 */ /* 0x000fe20000000800 */
[----:B------:R-:W-:Y:S01]  /*0b90*/  SHF.R.S32.HI R35, RZ, 0x1f, R34 ;  /* 0x0000001fff237819 */ /* 0x000fe20000011422 */
[----:B------:R-:W-:Y:S01]  /*0ba0*/  IMAD.IADD R3, R3, 0x1, R4 ;  /* 0x0000000103037824 */ /* 0x000fe200078e0204 */
[C---:B------:R-:W-:Y:S01]  /*0bb0*/  IADD3 R171, R102.reuse, 0x20, RZ ;  /* 0x0000002066ab7810 */ /* 0x040fe20007ffe0ff */
[C---:B------:R-:W-:Y:S01]  /*0bc0*/  IMAD R4, R39.reuse, c[0x0][0x244], R7 ;  /* 0x0000910027047a24 */ /* 0x040fe200078e0207 */
[C---:B------:R-:W-:Y:S01]  /*0bd0*/  IADD3 R170, R102.reuse, 0x40, RZ ;  /* 0x0000004066aa7810 */ /* 0x040fe20007ffe0ff */
[----:B------:R-:W-:Y:S01]  /*0be0*/  IMAD.WIDE.U32 R2, R39, c[0x0][0x240], R2 ;  /* 0x0000900027027a25 */ /* 0x000fe200078e0002 */
[----:B------:R-:W-:Y:S01]  /*0bf0*/  IADD3 R169, R102, 0x60, RZ ;  /* 0x0000006066a97810 */ /* 0x000fe20007ffe0ff */
[----:B------:R-:W-:Y:S01]  /*0c00*/  UMOV UR7, 0x60 ;  /* 0x0000006000077882 */ /* 0x000fe20000000000 */
[----:B------:R-:W-:Y:S01]  /*0c10*/  SHF.L.U32 R216, R182, 0x5, RZ ;  /* 0x00000005b6d87819 */ /* 0x000fe200000006ff */
[----:B------:R-:W-:Y:S01]  /*0c20*/  IMAD R7, R174, c[0x0][0x23c], RZ ;  /* 0x00008f00ae077a24 */ /* 0x000fe200078e02ff */
[C---:B------:R-:W-:Y:S01]  /*0c30*/  SHF.L.U64.HI R204, R182.reuse, R185, c[0x0][0x1e4] ;  /* 0x00007900b6cc7619 */ /* 0x040fe200000102b9 */
[----:B------:R-:W-:Y:S01]  /*0c40*/  IMAD.IADD R3, R3, 0x1, R4 ;  /* 0x0000000103037824 */ /* 0x000fe200078e0204 */
[----:B------:R-:W-:Y:S01]  /*0c50*/  SHF.L.U64.HI R193, R182, R187, c[0x0][0x1e4] ;  /* 0x00007900b6c17619 */ /* 0x000fe200000102bb */
[----:B------:R-:W-:Y:S01]  /*0c60*/  IMAD R4, R25, c[0x0][0x248], RZ ;  /* 0x0000920019047a24 */ /* 0x000fe200078e02ff */
[----:B------:R-:W-:Y:S01]  /*0c70*/  IADD3 R210, R181, R7, RZ ;  /* 0x00000007b5d27210 */ /* 0x000fe20007ffe0ff */
[----:B------:R-:W-:Y:S01]  /*0c80*/  IMAD.WIDE.U32 R140, R104, c[0x0][0x248], R2 ;  /* 0x00009200688c7a25 */ /* 0x000fe200078e0002 */
[----:B------:R-:W-:Y:S01]  /*0c90*/  LOP3.LUT R2, R5, 0x1c0, RZ, 0xc0, !PT ;  /* 0x000001c005027812 */ /* 0x000fe200078ec0ff */
[----:B------:R-:W-:Y:S01]  /*0ca0*/  ULDC UR5, c[0x0][0x284] ;  /* 0x0000a10000057ab9 */ /* 0x000fe20000000800 */
[----:B------:R-:W-:Y:S01]  /*0cb0*/  LEA.HI R5, R36, R217, RZ, 0x6 ;  /* 0x000000d924057211 */ /* 0x000fe200078f30ff */
[----:B------:R-:W-:Y:S01]  /*0cc0*/  IMAD R7, R104, c[0x0][0x24c], R4 ;  /* 0x0000930068077a24 */ /* 0x000fe200078e0204 */
[----:B------:R-:W-:Y:S01]  /*0cd0*/  ULDC UR4, c[0x0][0x294] ;  /* 0x0000a50000047ab9 */ /* 0x000fe20000000800 */
[----:B------:R-:W-:Y:S01]  /*0ce0*/  IMAD R4, R210, R42, RZ ;  /* 0x0000002ad2047224 */ /* 0x000fe200078e02ff */
[----:B------:R-:W-:Y:S01]  /*0cf0*/  UIMAD UR8, UR8, 0x60, URZ ;  /* 0x00000060080878a4 */ /* 0x000fe2000f8e023f */
[----:B------:R-:W-:Y:S01]  /*0d00*/  IMAD.IADD R137, R141, 0x1, R7 ;  /* 0x000000018d897824 */ /* 0x000fe200078e0207 */
[----:B------:R-:W-:Y:S01]  /*0d10*/  UIMAD UR5, UR7, UR5, URZ ;  /* 0x00000005070572a4 */ /* 0x000fe2000f8e023f */
[-C--:B------:R-:W-:Y:S01]  /*0d20*/  IMAD R3, R6, R180.reuse, R4 ;  /* 0x000000b406037224 */ /* 0x080fe200078e0204 */
[----:B------:R-:W-:Y:S01]  /*0d30*/  LOP3.LUT R4, R2, 0x38, R10, 0xf8, !PT ;  /* 0x0000003802047812 */ /* 0x000fe200078ef80a */
[----:B------:R-:W-:Y:S01]  /*0d40*/  IMAD.MOV.U32 R136, RZ, RZ, R140 ;  /* 0x000000ffff887224 */ /* 0x000fe200078e008c */
[----:B------:R-:W-:Y:S01]  /*0d50*/  SHF.R.U32.HI R2, RZ, 0x3, R2 ;  /* 0x00000003ff027819 */ /* 0x000fe20000011602 */
[----:B------:R-:W-:Y:S01]  /*0d60*/  IMAD.SHL.U32 R5, R5, 0x8, RZ ;  /* 0x0000000805057824 */ /* 0x000fe200078e00ff */
[----:B------:R-:W-:Y:S01]  /*0d70*/  UIMAD UR4, UR7, UR4, URZ ;  /* 0x00000004070472a4 */ /* 0x000fe2000f8e023f */
[----:B------:R-:W-:Y:S01]  /*0d80*/  IMAD.WIDE.U32 R22, R42, R180, R136 ;  /* 0x000000b42a167225 */ /* 0x000fe200078e0088 */
[----:B------:R-:W-:-:S02]  /*0d90*/  LOP3.LUT R2, R4, R2, RZ, 0x3c, !PT ;  /* 0x0000000204027212 */ /* 0x000fc400078e3cff */
[----:B------:R-:W-:Y:S01]  /*0da0*/  P2R R134, PR, RZ, 0x40 ;  /* 0x00000040ff867803 */ /* 0x000fe20000000000 */
[----:B------:R-:W-:Y:S01]  /*0db0*/  IMAD.WIDE.U32 R6, R168, 0x20, RZ ;  /* 0x00000020a8067825 */ /* 0x000fe200078e00ff */
[----:B------:R-:W-:Y:S02]  /*0dc0*/  LOP3.LUT R2, R2, 0xfffffe00, R5, 0xf8, !PT ;  /* 0xfffffe0002027812 */ /* 0x000fe400078ef805 */
[----:B------:R-:W-:Y:S01]  /*0dd0*/  IADD3 R3, R23, R3, RZ ;  /* 0x0000000317037210 */ /* 0x000fe20007ffe0ff */
[----:B------:R-:W-:Y:S01]  /*0de0*/  IMAD.WIDE.U32 R188, R102, c[0x0][0x1e0], RZ ;  /* 0x0000780066bc7a25 */ /* 0x000fe200078e00ff */
[----:B------:R-:W-:-:S03]  /*0df0*/  @P1 LEA R4, P2, R22, c[0x0][0x220], 0x1 ;  /* 0x0000880016041a11 */ /* 0x000fc600078408ff */
[----:B------:R-:W-:Y:S01]  /*0e00*/  IMAD.SHL.U32 R93, R2, 0x2, RZ ;  /* 0x00000002025d7824 */ /* 0x000fe200078e00ff */
[----:B------:R-:W-:Y:S01]  /*0e10*/  @P1 LEA.HI.X R5, R22, c[0x0][0x224], R3, 0x1, P2 ;  /* 0x0000890016051a11 */ /* 0x000fe200010f0c03 */
[----:B------:R-:W-:Y:S01]  /*0e20*/  IMAD.SHL.U32 R218, R182, 0x40, RZ ;  /* 0x00000040b6da7824 */ /* 0x000fe200078e00ff */
[----:B------:R-:W-:Y:S01]  /*0e30*/  @P0 LEA R2, P2, R168, R22, 0x4 ;  /* 0x00000016a8020211 */ /* 0x000fe200078420ff */
[----:B------:R-:W-:Y:S02]  /*0e40*/  IMAD R201, R174, c[0x0][0x294], RZ ;  /* 0x0000a500aec97a24 */ /* 0x000fe400078e02ff */
[----:B------:R-:W-:Y:S01]  /*0e50*/  @!PT LDS RZ, [RZ] ;  /* 0x00000000fffff984 */ /* 0x000fe20000000800 */
[----:B------:R-:W-:Y:S01]  /*0e60*/  @!PT LDS RZ, [RZ] ;  /* 0x00000000fffff984 */ /* 0x000fe20000000800 */
[----:B------:R-:W-:Y:S01]  /*0e70*/  @!PT LDS RZ, [RZ] ;  /* 0x00000000fffff984 */ /* 0x000fe20000000800 */
[----:B------:R1:W-:Y:S01]  /*0e80*/  @P1 LDGSTS.E.BYPASS.LTC128B.128 [R93+0x3900], [R4.64], !P6 ;  /* 0x03900000045d1fae */ /* 0x0003e2000f101d4a */
[----:B------:R-:W-:Y:S01]  /*0e90*/  ISETP.GE.AND P1, PT, R14, 0x31, PT ;  /* 0x000000310e00780c */ /* 0x000fe20003f26270 */
[C---:B------:R-:W-:Y:S02]  /*0ea0*/  IMAD R202, R174.reuse, c[0x0][0x284], RZ ;  /* 0x0000a100aeca7a24 */ /* 0x040fe400078e02ff */
[----:B------:R-:W-:-:S02]  /*0eb0*/  IMAD R203, R174, c[0x0][0x1e4], RZ ;  /* 0x00007900aecb7a24 */ /* 0x000fc400078e02ff */
[----:B------:R-:W-:-:S04]  /*0ec0*/  IMAD.WIDE.U32 R178, R174, c[0x0][0x290], RZ ;  /* 0x0000a400aeb27a25 */ /* 0x000fc800078e00ff */
[----:B------:R-:W-:-:S04]  /*0ed0*/  IMAD.WIDE.U32 R176, R174, c[0x0][0x280], RZ ;  /* 0x0000a000aeb07a25 */ /* 0x000fc800078e00ff */
[----:B------:R-:W-:Y:S02]  /*0ee0*/  @P1 IMAD R12, R37, 0x30, RZ ;  /* 0x00000030250c1824 */ /* 0x000fe400078e02ff */
[----:B------:R-:W-:-:S04]  /*0ef0*/  IMAD.WIDE.U32 R182, R182, 0x60, RZ ;  /* 0x00000060b6b67825 */ /* 0x000fc800078e00ff */
[----:B------:R-:W-:Y:S01]  /*0f00*/  IMAD.WIDE.U32 R196, R170, c[0x0][0x1e0], RZ ;  /* 0x00007800aac47a25 */ /* 0x000fe200078e00ff */
[----:B------:R-:W-:-:S03]  /*0f10*/  IADD3 R200, R183, UR8, RZ ;  /* 0x00000008b7c87c10 */ /* 0x000fc6000fffe0ff */
[----:B------:R-:W-:Y:S01]  /*0f20*/  IMAD.WIDE.U32 R174, R174, c[0x0][0x1e0], RZ ;  /* 0x00007800aeae7a25 */ /* 0x000fe200078e00ff */
[----:B-1----:R-:W-:-:S03]  /*0f30*/  @P0 LEA.HI.X R5, R168, R3, R37, 0x4, P2 ;  /* 0x00000003a8050211 */ /* 0x002fc600010f2425 */
[----:B------:R-:W-:Y:S01]  /*0f40*/  IMAD.WIDE.U32 R198, R171, c[0x0][0x1e0], RZ ;  /* 0x00007800abc67a25 */ /* 0x000fe200078e00ff */
[----:B------:R-:W-:-:S03]  /*0f50*/  @P0 LEA R4, P2, R2, c[0x0][0x220], 0x1 ;  /* 0x0000880002040a11 */ /* 0x000fc600078408ff */
[----:B------:R-:W-:Y:S01]  /*0f60*/  IMAD.WIDE.U32 R194, R169, c[0x0][0x1e0], RZ ;  /* 0x00007800a9c27a25 */ /* 0x000fe200078e00ff */
[----:B------:R-:W-:Y:S02]  /*0f70*/  @P0 LEA.HI.X R5, R2, c[0x0][0x224], R5, 0x1, P2 ;  /* 0x0000890002050a11 */ /* 0x000fe400010f0c05 */
[----:B------:R-:W-:Y:S01]  /*0f80*/  @P3 IADD3 R6, P2, R22, R6, RZ ;  /* 0x0000000616063210 */ /* 0x000fe20007f5e0ff */
[----:B------:R-:W-:Y:S02]  /*0f90*/  IMAD.SHL.U32 R2, R37, 0x20, RZ ;  /* 0x0000002025027824 */ /* 0x000fe400078e00ff */
[----:B------:R1:W-:Y:S01]  /*0fa0*/  @P0 LDGSTS.E.BYPASS.LTC128B.128 [R93+0x4100], [R4.64], !P6 ;  /* 0x04100000045d0fae */ /* 0x0003e2000f101d4a */
[----:B------:R-:W-:Y:S01]  /*0fb0*/  @P3 LEA R8, P0, R6, c[0x0][0x220], 0x1 ;  /* 0x0000880006083a11 */ /* 0x000fe200078008ff */
[----:B------:R-:W-:Y:S01]  /*0fc0*/  IMAD.IADD R201, R179, 0x1, R201 ;  /* 0x00000001b3c97824 */ /* 0x000fe200078e02c9 */
[----:B------:R-:W-:Y:S01]  /*0fd0*/  @P3 IADD3.X R7, R3, R7, R2, P2, !PT ;  /* 0x0000000703073210 */ /* 0x000fe200017fe402 */
[----:B------:R-:W-:Y:S01]  /*0fe0*/  IMAD.IADD R202, R177, 0x1, R202 ;  /* 0x00000001b1ca7824 */ /* 0x000fe200078e02ca */
[----:B------:R-:W-:Y:S01]  /*0ff0*/  @P1 MOV R2, R22 ;  /* 0x0000001600021202 */ /* 0x000fe20000000f00 */
[----:B------:R-:W-:Y:S01]  /*1000*/  IMAD.IADD R203, R175, 0x1, R203 ;  /* 0x00000001afcb7824 */ /* 0x000fe200078e02cb */
[----:B------:R-:W-:-:S02]  /*1010*/  ISETP.GE.AND P2, PT, R14, 0x41, PT ;  /* 0x000000410e00780c */ /* 0x000fc40003f46270 */
[----:B------:R-:W-:-:S05]  /*1020*/  @P3 LEA.HI.X R9, R6, c[0x0][0x224], R7, 0x1, P0 ;  /* 0x0000890006093a11 */ /* 0x000fca00000f0c07 */
[----:B------:R3:W-:Y:S01]  /*1030*/  @P3 LDGSTS.E.BYPASS.LTC128B.128 [R93+0x4900], [R8.64], !P6 ;  /* 0x04900000085d3fae */ /* 0x0007e2000f101d4a */
[----:B-1----:R-:W-:-:S04]  /*1040*/  @P1 IMAD.WIDE.U32 R4, R168, 0x30, R2 ;  /* 0x00000030a8041825 */ /* 0x002fc800078e0002 */
[----:B------:R-:W-:Y:S01]  /*1050*/  @P1 IMAD.IADD R2, R5, 0x1, R12 ;  /* 0x0000000105021824 */ /* 0x000fe200078e020c */
[----:B------:R-:W-:Y:S01]  /*1060*/  @P1 LEA R6, P0, R4, c[0x0][0x220], 0x1 ;  /* 0x0000880004061a11 */ /* 0x000fe200078008ff */
[----:B------:R-:W-:-:S03]  /*1070*/  IMAD R12, R220, c[0x0][0x1e8], RZ ;  /* 0x00007a00dc0c7a24 */ /* 0x000fc600078e02ff */
[----:B------:R-:W-:Y:S01]  /*1080*/  @P1 LEA.HI.X R7, R4, c[0x0][0x224], R2, 0x1, P0 ;  /* 0x0000890004071a11 */ /* 0x000fe200000f0c02 */
[----:B------:R-:W-:Y:S01]  /*1090*/  IMAD R12, R39, c[0x0][0x1ec], R12 ;  /* 0x00007b00270c7a24 */ /* 0x000fe200078e020c */
[----:B------:R-:W-:-:S03]  /*10a0*/  @P2 LEA R2, P0, R168, R22, 0x6 ;  /* 0x00000016a8022211 */ /* 0x000fc600078030ff */
[----:B------:R1:W-:Y:S01]  /*10b0*/  @P1 LDGSTS.E.BYPASS.LTC128B.128 [R93+0x5100], [R6.64], !P6 ;  /* 0x05100000065d1fae */ /* 0x0003e2000f101d4a */
[----:B------:R-:W-:Y:S01]  /*10c0*/  @P2 LEA.HI.X R4, R168, R3, R37, 0x6, P0 ;  /* 0x00000003a8042211 */ /* 0x000fe200000f3425 */
[----:B---3--:R-:W-:Y:S01]  /*10d0*/  IMAD R9, R220, c[0x0][0x260], RZ ;  /* 0x00009800dc097a24 */ /* 0x008fe200078e02ff */
[C---:B------:R-:W-:Y:S02]  /*10e0*/  @P2 LEA R18, P0, R2.reuse, c[0x0][0x220], 0x1 ;  /* 0x0000880002122a11 */ /* 0x040fe400078008ff */
[----:B------:R-:W-:Y:S01]  /*10f0*/  ISETP.GE.AND P1, PT, R219, 0x1, PT ;  /* 0x00000001db00780c */ /* 0x000fe20003f26270 */
[----:B------:R-:W-:Y:S01]  /*1100*/  IMAD R9, R39, c[0x0][0x264], R9 ;  /* 0x0000990027097a24 */ /* 0x000fe200078e0209 */
[----:B------:R-:W-:Y:S01]  /*1110*/  @P2 LEA.HI.X R19, R2, c[0x0][0x224], R4, 0x1, P0 ;  /* 0x0000890002132a11 */ /* 0x000fe200000f0c04 */
[----:B------:R-:W-:Y:S01]  /*1120*/  IMAD.WIDE.U32 R4, R26, c[0x0][0x1e0], RZ ;  /* 0x000078001a047a25 */ /* 0x000fe200078e00ff */
[C---:B------:R-:W-:Y:S02]  /*1130*/  ISETP.GE.AND P0, PT, R32.reuse, c[0x0][0x27c], PT ;  /* 0x00009f0020007a0c */ /* 0x040fe40003f06270 */
[----:B------:R-:W-:Y:S01]  /*1140*/  ISETP.GE.AND P1, PT, R32, c[0x0][0x1d4], PT ;  /* 0x0000750020007a0c */ /* 0x000fe20003f26270 */
[----:B------:R-:W-:Y:S01]  /*1150*/  IMAD.SHL.U32 R2, R219, 0x2, RZ ;  /* 0x00000002db027824 */ /* 0x000fe200078e00ff */
[----:B------:R-:W-:Y:S01]  /*1160*/  SEL R8, RZ, c[0x0][0x27c], !P0 ;  /* 0x00009f00ff087a07 */ /* 0x000fe20004000000 */
[----:B------:R3:W-:Y:S01]  /*1170*/  @P2 LDGSTS.E.BYPASS.LTC128B.128 [R93+0x5900], [R18.64], !P6 ;  /* 0x05900000125d2fae */ /* 0x0007e2000f101d4a */
[----:B------:R-:W-:-:S02]  /*1180*/  SEL R24, RZ, 0x1, P1 ;  /* 0x00000001ff187807 */ /* 0x000fc40000800000 */
[----:B------:R-:W-:Y:S01]  /*1190*/  ISETP.GE.AND P1, PT, R14, 0x51, PT ;  /* 0x000000510e00780c */ /* 0x000fe20003f26270 */
[----:B------:R-:W-:-:S04]  /*11a0*/  IMAD.IADD R8, R32, 0x1, R8 ;  /* 0x0000000120087824 */ /* 0x000fc800078e0208 */
[----:B------:R-:W-:Y:S02]  /*11b0*/  @P0 IADD3 R2, -R2, c[0x0][0x1d4], RZ ;  /* 0x0000750002020a10 */ /* 0x000fe40007ffe1ff */
[----:B------:R-:W-:Y:S01]  /*11c0*/  ISETP.GE.AND P0, PT, R118, c[0x0][0x1d4], PT ;  /* 0x0000750076007a0c */ /* 0x000fe20003f06270 */
[----:B-1----:R-:W-:-:S03]  /*11d0*/  IMAD R6, R29, c[0x0][0x1e0], RZ ;  /* 0x000078001d067a24 */ /* 0x002fc600078e02ff */
[----:B------:R-:W-:Y:S02]  /*11e0*/  SEL R23, RZ, 0xffffffff, P0 ;  /* 0xffffffffff177807 */ /* 0x000fe40000000000 */
[----:B------:R-:W-:Y:S01]  /*11f0*/  ISETP.GT.AND P0, PT, R14, 0x60, PT ;  /* 0x000000600e00780c */ /* 0x000fe20003f04270 */
[----:B------:R-:W-:Y:S02]  /*1200*/  IMAD R6, R26, c[0x0][0x1e4], R6 ;  /* 0x000079001a067a24 */ /* 0x000fe400078e0206 */
[----:B------:R-:W-:-:S04]  /*1210*/  IMAD.WIDE.U32 R14, R102, c[0x0][0x280], R34 ;  /* 0x0000a000660e7a25 */ /* 0x000fc800078e0022 */
[----:B------:R-:W-:Y:S02]  /*1220*/  IMAD.IADD R5, R5, 0x1, R6 ;  /* 0x0000000105057824 */ /* 0x000fe400078e0206 */
[----:B------:R-:W-:Y:S02]  /*1230*/  IMAD.IADD R117, R15, 0x1, R16 ;  /* 0x000000010f757824 */ /* 0x000fe400078e0210 */
[----:B------:R-:W-:-:S04]  /*1240*/  IMAD.WIDE.U32 R6, R39, c[0x0][0x1e8], R4 ;  /* 0x00007a0027067a25 */ /* 0x000fc800078e0004 */
[----:B------:R-:W-:Y:S01]  /*1250*/  IMAD.WIDE.U32 R4, R39, c[0x0][0x260], R10 ;  /* 0x0000980027047a25 */ /* 0x000fe200078e000a */
[----:B------:R-:W-:-:S03]  /*1260*/  SHF.R.S32.HI R10, RZ, 0x1f, R2 ;  /* 0x0000001fff0a7819 */ /* 0x000fc60000011402 */
[----:B------:R-:W-:Y:S01]  /*1270*/  IMAD.IADD R95, R7, 0x1, R12 ;  /* 0x00000001075f7824 */ /* 0x000fe200078e020c */
[----:B------:R-:W-:Y:S01]  /*1280*/  LEA.HI R27, R10, R2, RZ, 0x4 ;  /* 0x000000020a1b7211 */ /* 0x000fe200078f20ff */
[----:B------:R-:W-:Y:S01]  /*1290*/  IMAD.WIDE.U32 R12, R102, c[0x0][0x290], R34 ;  /* 0x0000a400660c7a25 */ /* 0x000fe200078e0022 */
[----:B------:R-:W-:Y:S02]  /*12a0*/  SHF.R.S32.HI R2, RZ, 0x1f, R8 ;  /* 0x0000001fff027819 */ /* 0x000fe40000011408 */
[----:B------:R-:W-:Y:S01]  /*12b0*/  IADD3 R5, R5, R9, RZ ;  /* 0x0000000905057210 */ /* 0x000fe20007ffe0ff */
[----:B------:R-:W-:Y:S01]  /*12c0*/  IMAD.MOV.U32 R94, RZ, RZ, R6 ;  /* 0x000000ffff5e7224 */ /* 0x000fe200078e0006 */
[----:B------:R-:W-:Y:S01]  /*12d0*/  LEA.HI R20, R2, R8, RZ, 0x3 ;  /* 0x0000000802147211 */ /* 0x000fe200078f18ff */
[----:B------:R-:W-:Y:S02]  /*12e0*/  IMAD R2, R31, c[0x0][0x290], RZ ;  /* 0x0000a4001f027a24 */ /* 0x000fe400078e02ff */
[----:B------:R-:W-:Y:S01]  /*12f0*/  IMAD.WIDE.U32 R8, R102, c[0x0][0x290], R32 ;  /* 0x0000a40066087a25 */ /* 0x000fe200078e0020 */
[----:B------:R-:W-:-:S03]  /*1300*/  LOP3.LUT R121, R20, 0xfffffff8, RZ, 0xc0, !PT ;  /* 0xfffffff814797812 */ /* 0x000fc600078ec0ff */
[----:B------:R-:W-:Y:S01]  /*1310*/  IMAD R2, R102, c[0x0][0x294], R2 ;  /* 0x0000a50066027a24 */ /* 0x000fe200078e0202 */
[----:B------:R-:W-:Y:S01]  /*1320*/  SHF.R.S32.HI R127, RZ, 0x1f, R121 ;  /* 0x0000001fff7f7819 */ /* 0x000fe20000011479 */
[----:B------:R-:W-:Y:S02]  /*1330*/  IMAD.MOV.U32 R110, RZ, RZ, R8 ;  /* 0x000000ffff6e7224 */ /* 0x000fe400078e0008 */
[----:B------:R-:W-:Y:S02]  /*1340*/  IMAD R8, R25, c[0x0][0x268], RZ ;  /* 0x00009a0019087a24 */ /* 0x000fe400078e02ff */
[----:B------:R-:W-:Y:S02]  /*1350*/  IMAD.IADD R115, R13, 0x1, R2 ;  /* 0x000000010d737824 */ /* 0x000fe400078e0202 */
[----:B------:R-:W-:-:S04]  /*1360*/  IMAD.WIDE.U32 R6, R39, c[0x0][0x210], R32 ;  /* 0x0000840027067a25 */ /* 0x000fc800078e0020 */
[----:B------:R-:W-:Y:S01]  /*1370*/  IMAD.IADD R111, R2, 0x1, R9 ;  /* 0x00000001026f7824 */ /* 0x000fe200078e0209 */
[----:B------:R-:W-:Y:S01]  /*1380*/  SHF.R.S32.HI R2, RZ, 0x1f, R21 ;  /* 0x0000001fff027819 */ /* 0x000fe20000011415 */
[C---:B------:R-:W-:Y:S02]  /*1390*/  IMAD R103, R104.reuse, c[0x0][0x26c], R8 ;  /* 0x00009b0068677a24 */ /* 0x040fe400078e0208 */
[----:B------:R-:W-:Y:S01]  /*13a0*/  IMAD.WIDE.U32 R104, R104, c[0x0][0x268], R4 ;  /* 0x00009a0068687a25 */ /* 0x000fe200078e0004 */
[----:B------:R-:W-:Y:S02]  /*13b0*/  @P1 MOV R5, R3 ;  /* 0x0000000300051202 */ /* 0x000fe40000000f00 */
[----:B------:R-:W-:Y:S01]  /*13c0*/  LEA.HI R2, R2, R102, RZ, 0x3 ;  /* 0x0000006602027211 */ /* 0x000fe200078f18ff */
[----:B------:R-:W-:Y:S02]  /*13d0*/  IMAD.IADD R15, R7, 0x1, R17 ;  /* 0x00000001070f7824 */ /* 0x000fe400078e0211 */
[----:B------:R-:W-:Y:S01]  /*13e0*/  IMAD.SHL.U32 R7, R23, 0x2, RZ ;  /* 0x0000000217077824 */ /* 0x000fe200078e00ff */
[----:B------:R-:W-:Y:S01]  /*13f0*/  LOP3.LUT R2, R2, 0xfffffff8, RZ, 0xc0, !PT ;  /* 0xfffffff802027812 */ /* 0x000fe200078ec0ff */
[----:B------:R-:W-:-:S02]  /*1400*/  @P1 IMAD.MOV.U32 R4, RZ, RZ, R22 ;  /* 0x000000ffff041224 */ /* 0x000fc400078e0016 */
[----:B------:R-:W-:Y:S01]  /*1410*/  IMAD.MOV.U32 R116, RZ, RZ, R14 ;  /* 0x000000ffff747224 */ /* 0x000fe200078e000e */
[----:B------:R-:W-:Y:S01]  /*1420*/  LOP3.LUT R24, R7, 0x2, R24, 0xe2, !PT ;  /* 0x0000000207187812 */ /* 0x000fe200078ee218 */
[----:B------:R-:W-:Y:S01]  /*1430*/  IMAD.MOV.U32 R14, RZ, RZ, R6 ;  /* 0x000000ffff0e7224 */ /* 0x000fe200078e0006 */
[----:B------:R-:W-:Y:S01]  /*1440*/  LEA.HI R7, R36, R217, RZ, 0x5 ;  /* 0x000000d924077211 */ /* 0x000fe200078f28ff */
[----:B------:R-:W-:Y:S01]  /*1450*/  @P1 IMAD R6, R37, 0x50, RZ ;  /* 0x0000005025061824 */ /* 0x000fe200078e02ff */
[----:B------:R-:W-:Y:S01]  /*1460*/  IADD3 R36, R34, 0x10, RZ ;  /* 0x0000001022247810 */ /* 0x000fe20007ffe0ff */
[----:B------:R-:W-:Y:S01]  /*1470*/  @P1 IMAD.WIDE.U32 R4, R168, 0x50, R4 ;  /* 0x00000050a8041825 */ /* 0x000fe200078e0004 */
[C---:B------:R-:W-:Y:S02]  /*1480*/  LOP3.LUT R99, R24.reuse, 0x1, RZ, 0xc0, !PT ;  /* 0x0000000118637812 */ /* 0x040fe400078ec0ff */
[----:B------:R-:W-:Y:S01]  /*1490*/  LOP3.LUT R100, R24, 0x2, RZ, 0xc0, !PT ;  /* 0x0000000218647812 */ /* 0x000fe200078ec0ff */
[----:B------:R-:W-:Y:S01]  /*14a0*/  @P1 IMAD.IADD R5, R5, 0x1, R6 ;  /* 0x0000000105051824 */ /* 0x000fe200078e0206 */
[----:B------:R-:W-:Y:S01]  /*14b0*/  @P1 LEA R8, P2, R4, c[0x0][0x220], 0x1 ;  /* 0x0000880004081a11 */ /* 0x000fe200078408ff */
[----:B------:R-:W-:-:S02]  /*14c0*/  IMAD.IADD R2, R102, 0x1, -R2 ;  /* 0x0000000166027824 */ /* 0x000fc400078e0a02 */
[----:B------:R-:W-:Y:S01]  /*14d0*/  IMAD.SHL.U32 R6, R7, 0x10, RZ ;  /* 0x0000001007067824 */ /* 0x000fe200078e00ff */
[----:B------:R-:W-:Y:S01]  /*14e0*/  SHF.R.S32.HI R7, RZ, 0x1f, R171 ;  /* 0x0000001fff077819 */ /* 0x000fe200000114ab */
[----:B------:R-:W-:Y:S01]  /*14f0*/  IMAD.WIDE.U32 R10, R102, c[0x0][0x280], R32 ;  /* 0x0000a000660a7a25 */ /* 0x000fe200078e0020 */
[----:B------:R-:W-:Y:S02]  /*1500*/  @P1 LEA.HI.X R9, R4, c[0x0][0x224], R5, 0x1, P2 ;  /* 0x0000890004091a11 */ /* 0x000fe400010f0c05 */
[C---:B------:R-:W-:Y:S01]  /*1510*/  LOP3.LUT P3, RZ, R2.reuse, 0x4, RZ, 0xc0, !PT ;  /* 0x0000000402ff7812 */ /* 0x040fe2000786c0ff */
[----:B------:R-:W-:Y:S01]  /*1520*/  IMAD.SHL.U32 R2, R2, 0x40, RZ ;  /* 0x0000004002027824 */ /* 0x000fe200078e00ff */
[----:B------:R-:W-:Y:S01]  /*1530*/  SHF.R.S32.HI R5, RZ, 0x4, R27 ;  /* 0x00000004ff057819 */ /* 0x000fe2000001141b */
[----:B------:R-:W-:Y:S01]  /*1540*/  IMAD.MOV.U32 R114, RZ, RZ, R12 ;  /* 0x000000ffff727224 */ /* 0x000fe200078e000c */
[----:B------:R-:W-:Y:S01]  /*1550*/  LEA.HI R7, R7, R171, RZ, 0x3 ;  /* 0x000000ab07077211 */ /* 0x000fe200078f18ff */
[----:B------:R1:W-:Y:S01]  /*1560*/  @P1 LDGSTS.E.BYPASS.LTC128B.128 [R93+0x6100], [R8.64], !P6 ;  /* 0x06100000085d1fae */ /* 0x0003e2000f101d4a */
[----:B------:R-:W-:Y:S01]  /*1570*/  MOV R112, R10 ;  /* 0x0000000a00707202 */ /* 0x000fe20000000f00 */
[----:B-----5:R-:W-:Y:S01]  /*1580*/  IMAD.WIDE.U32 R114, R167, c[0x0][0x290], R114 ;  /* 0x0000a400a7727a25 */ /* 0x020fe200078e0072 */
[----:B------:R-:W-:-:S02]  /*1590*/  LEA.HI.SX32 R10, R20, R5, 0x1d ;  /* 0x00000005140a7211 */ /* 0x000fc400078feaff */
[----:B------:R-:W-:Y:S01]  /*15a0*/  SHF.L.U32 R4, R171, 0x6, RZ ;  /* 0x00000006ab047819 */ /* 0x000fe200000006ff */
[----:B------:R-:W-:Y:S01]  /*15b0*/  IMAD.WIDE.U32 R116, R167, c[0x0][0x280], R116 ;  /* 0x0000a000a7747a25 */ /* 0x000fe200078e0074 */
[----:B------:R-:W-:Y:S02]  /*15c0*/  IADD3 R113, R16, R11, RZ ;  /* 0x0000000b10717210 */ /* 0x000fe40007ffe0ff */
[----:B------:R-:W-:Y:S01]  /*15d0*/  LOP3.LUT R2, R2, 0x1c0, RZ, 0xc0, !PT ;  /* 0x000001c002027812 */ /* 0x000fe200078ec0ff */
[----:B------:R-:W-:Y:S01]  /*15e0*/  IMAD.SHL.U32 R11, R7, 0x40, RZ ;  /* 0x00000040070b7824 */ /* 0x000fe200078e00ff */
[----:B------:R-:W-:Y:S01]  /*15f0*/  LOP3.LUT R4, R4, 0x1c0, RZ, 0xc0, !PT ;  /* 0x000001c004047812 */ /* 0x000fe200078ec0ff */
[----:B------:R-:W-:Y:S01]  /*1600*/  IMAD.SHL.U32 R101, R10, 0x8, RZ ;  /* 0x000000080a657824 */ /* 0x000fe200078e00ff */
[----:B------:R-:W-:Y:S01]  /*1610*/  LOP3.LUT R6, R6, 0xfffffe00, RZ, 0xc0, !PT ;  /* 0xfffffe0006067812 */ /* 0x000fe200078ec0ff */
[----:B------:R-:W-:Y:S01]  /*1620*/  @P0 IMAD R16, R37, 0x60, RZ ;  /* 0x0000006025100824 */ /* 0x000fe200078e02ff */
[----:B------:R-:W-:Y:S01]  /*1630*/  SHF.R.U32.HI R5, RZ, 0x3, R2 ;  /* 0x00000003ff057819 */ /* 0x000fe20000011602 */
[----:B------:R-:W-:Y:S01]  /*1640*/  IMAD.WIDE.U32 R112, R167, c[0x0][0x280], R112 ;  /* 0x0000a000a7707a25 */ /* 0x000fe200078e0070 */
[----:B------:R-:W-:-:S02]  /*1650*/  LOP3.LUT R12, R2, 0x18, R32, 0xf8, !PT ;  /* 0x00000018020c7812 */ /* 0x000fc400078ef820 */
[----:B------:R-:W-:Y:S01]  /*1660*/  LOP3.LUT R10, R11, 0xfffffe00, RZ, 0xc0, !PT ;  /* 0xfffffe000b0a7812 */ /* 0x000fe200078ec0ff */
[----:B------:R-:W-:Y:S01]  /*1670*/  IMAD.WIDE.U32 R110, R167, c[0x0][0x290], R110 ;  /* 0x0000a400a76e7a25 */ /* 0x000fe200078e006e */
[----:B------:R-:W-:Y:S02]  /*1680*/  SHF.R.U32.HI R7, RZ, 0x3, R4 ;  /* 0x00000003ff077819 */ /* 0x000fe40000011604 */
[--C-:B------:R-:W-:Y:S01]  /*1690*/  LOP3.LUT R11, R4, 0x38, R20.reuse, 0xf8, !PT ;  /* 0x00000038040b7812 */ /* 0x100fe200078ef814 */
[----:B------:R-:W-:Y:S01]  /*16a0*/  IMAD.IADD R103, R105, 0x1, R103 ;  /* 0x0000000169677824 */ /* 0x000fe200078e0267 */
[----:B------:R-:W-:Y:S02]  /*16b0*/  LOP3.LUT R98, R6, R12, R5, 0xf6, !PT ;  /* 0x0000000c06627212 */ /* 0x000fe400078ef605 */
[----:B------:R-:W-:Y:S02]  /*16c0*/  LOP3.LUT R4, R4, 0x38, R101, 0xf8, !PT ;  /* 0x0000003804047812 */ /* 0x000fe400078ef865 */
[----:B------:R-:W-:-:S02]  /*16d0*/  LOP3.LUT R12, R2, 0x38, R20, 0xf8, !PT ;  /* 0x00000038020c7812 */ /* 0x000fc400078ef814 */
[----:B-1----:R-:W-:Y:S02]  /*16e0*/  SHF.R.S32.HI R8, RZ, 0x1f, R170 ;  /* 0x0000001fff087819 */ /* 0x002fe400000114aa */
[----:B------:R-:W-:Y:S02]  /*16f0*/  LOP3.LUT R2, R2, 0x38, R101, 0xf8, !PT ;  /* 0x0000003802027812 */ /* 0x000fe400078ef865 */
[C-C-:B---3--:R-:W-:Y:S02]  /*1700*/  LOP3.LUT R19, R10.reuse, R11, R7.reuse, 0xf6, !PT ;  /* 0x0000000b0a137212 */ /* 0x148fe400078ef607 */
[----:B------:R-:W-:Y:S01]  /*1710*/  LOP3.LUT R18, R10, R4, R7, 0xf6, !PT ;  /* 0x000000040a127212 */ /* 0x000fe200078ef607 */
[----:B------:R-:W-:Y:S01]  /*1720*/  @P0 IMAD.MOV.U32 R4, RZ, RZ, R22 ;  /* 0x000000ffff040224 */ /* 0x000fe200078e0016 */
[----:B------:R-:W-:Y:S01]  /*1730*/  SHF.R.S32.HI R7, RZ, 0x1f, R169 ;  /* 0x0000001fff077819 */ /* 0x000fe200000114a9 */
[----:B------:R-:W-:Y:S01]  /*1740*/  IMAD.SHL.U32 R154, R19, 0x2, RZ ;  /* 0x00000002139a7824 */ /* 0x000fe200078e00ff */
[----:B------:R-:W-:Y:S01]  /*1750*/  LEA.HI R8, R8, R170, RZ, 0x3 ;  /* 0x000000aa08087211 */ /* 0x000fe200078f18ff */
[----:B------:R-:W-:Y:S01]  /*1760*/  IMAD.SHL.U32 R150, R18, 0x2, RZ ;  /* 0x0000000212967824 */ /* 0x000fe200078e00ff */
[----:B------:R-:W-:-:S02]  /*1770*/  LOP3.LUT R21, R6, R2, R5, 0xf6, !PT ;  /* 0x0000000206157212 */ /* 0x000fc400078ef605 */
[----:B------:R-:W-:Y:S01]  /*1780*/  SHF.L.U32 R2, R170, 0x6, RZ ;  /* 0x00000006aa027819 */ /* 0x000fe200000006ff */
[----:B------:R-:W-:Y:S01]  /*1790*/  IMAD.SHL.U32 R9, R8, 0x40, RZ ;  /* 0x0000004008097824 */ /* 0x000fe200078e00ff */
[----:B------:R-:W-:Y:S01]  /*17a0*/  LOP3.LUT R23, R6, R12, R5, 0xf6, !PT ;  /* 0x0000000c06177212 */ /* 0x000fe200078ef605 */
[----:B------:R-:W-:Y:S01]  /*17b0*/  IMAD.SHL.U32 R6, R169, 0x40, RZ ;  /* 0x00000040a9067824 */ /* 0x000fe200078e00ff */
[----:B------:R-:W-:Y:S01]  /*17c0*/  LEA.HI R7, R7, R169, RZ, 0x3 ;  /* 0x000000a907077211 */ /* 0x000fe200078f18ff */
[----:B------:R-:W-:Y:S01]  /*17d0*/  @P0 IMAD.MOV.U32 R5, RZ, RZ, R3 ;  /* 0x000000ffff050224 */ /* 0x000fe200078e0003 */
[----:B------:R-:W-:Y:S02]  /*17e0*/  LOP3.LUT R2, R2, 0x1c0, RZ, 0xc0, !PT ;  /* 0x000001c002027812 */ /* 0x000fe400078ec0ff */
[----:B------:R-:W-:Y:S01]  /*17f0*/  LOP3.LUT R6, R6, 0x1c0, RZ, 0xc0, !PT ;  /* 0x000001c006067812 */ /* 0x000fe200078ec0ff */
[----:B------:R-:W-:Y:S01]  /*1800*/  IMAD.SHL.U32 R8, R7, 0x40, RZ ;  /* 0x0000004007087824 */ /* 0x000fe200078e00ff */
[----:B------:R-:W-:Y:S01]  /*1810*/  SHF.R.U32.HI R13, RZ, 0x3, R2 ;  /* 0x00000003ff0d7819 */ /* 0x000fe20000011602 */
[----:B------:R-:W-:Y:S01]  /*1820*/  @P0 IMAD.WIDE.U32 R4, R168, 0x60, R4 ;  /* 0x00000060a8040825 */ /* 0x000fe200078e0004 */
[----:B------:R-:W-:-:S02]  /*1830*/  LOP3.LUT R9, R9, 0xfffffe00, RZ, 0xc0, !PT ;  /* 0xfffffe0009097812 */ /* 0x000fc400078ec0ff */
[C---:B------:R-:W-:Y:S02]  /*1840*/  LOP3.LUT R10, R2.reuse, 0x38, R20, 0xf8, !PT ;  /* 0x00000038020a7812 */ /* 0x040fe400078ef814 */
[----:B------:R-:W-:Y:S01]  /*1850*/  LOP3.LUT R11, R2, 0x38, R101, 0xf8, !PT ;  /* 0x00000038020b7812 */ /* 0x000fe200078ef865 */
[----:B------:R-:W-:Y:S01]  /*1860*/  @P0 IMAD.IADD R2, R5, 0x1, R16 ;  /* 0x0000000105020824 */ /* 0x000fe200078e0210 */
[----:B------:R-:W-:Y:S01]  /*1870*/  SHF.R.U32.HI R7, RZ, 0x3, R6 ;  /* 0x00000003ff077819 */ /* 0x000fe20000011606 */
[----:B------:R-:W-:Y:S01]  /*1880*/  IMAD.MOV.U32 R5, RZ, RZ, c[0x0][0x280] ;  /* 0x0000a000ff057624 */ /* 0x000fe200078e00ff */
[----:B------:R-:W-:Y:S02]  /*1890*/  LOP3.LUT R8, R8, 0xfffffe00, RZ, 0xc0, !PT ;  /* 0xfffffe0008087812 */ /* 0x000fe400078ec0ff */
[C---:B------:R-:W-:Y:S01]  /*18a0*/  LOP3.LUT R12, R6.reuse, 0x38, R20, 0xf8, !PT ;  /* 0x00000038060c7812 */ /* 0x040fe200078ef814 */
[----:B------:R-:W-:Y:S01]  /*18b0*/  IMAD.SHL.U32 R212, R5, 0x40, RZ ;  /* 0x0000004005d47824 */ /* 0x000fe200078e00ff */
[----:B------:R-:W-:Y:S01]  /*18c0*/  LOP3.LUT R17, R9, R10, R13, 0xf6, !PT ;  /* 0x0000000a09117212 */ /* 0x000fe200078ef60d */
[C---:B------:R-:W-:Y:S01]  /*18d0*/  IMAD.SHL.U32 R214, R5.reuse, 0x20, RZ ;  /* 0x0000002005d67824 */ /* 0x040fe200078e00ff */
[----:B------:R-:W-:Y:S01]  /*18e0*/  LOP3.LUT R10, R6, 0x38, R101, 0xf8, !PT ;  /* 0x00000038060a7812 */ /* 0x000fe200078ef865 */
[----:B------:R-:W-:Y:S01]  /*18f0*/  IMAD.WIDE.U32 R208, R5, 0x60, RZ ;  /* 0x0000006005d07825 */ /* 0x000fe200078e00ff */
[----:B--2---:R-:W-:-:S02]  /*1900*/  @P4 SHF.R.S32.HI R3, RZ, 0x1f, R30 ;  /* 0x0000001fff034819 */ /* 0x004fc4000001141e */
[----:B------:R-:W-:Y:S01]  /*1910*/  @P0 LEA R6, P1, R4, c[0x0][0x220], 0x1 ;  /* 0x0000880004060a11 */ /* 0x000fe200078208ff */
[----:B------:R-:W-:Y:S01]  /*1920*/  @!P4 IMAD.MOV.U32 R3, RZ, RZ, R28 ;  /* 0x000000ffff03c224 */ /* 0x000fe200078e001c */
[----:B------:R-:W-:Y:S01]  /*1930*/  LOP3.LUT R16, R9, R11, R13, 0xf6, !PT ;  /* 0x0000000b09107212 */ /* 0x000fe200078ef60d */
[----:B------:R-:W-:Y:S01]  /*1940*/  IMAD.SHL.U32 R153, R17, 0x2, RZ ;  /* 0x0000000211997824 */ /* 0x000fe200078e00ff */
[C-C-:B------:R-:W-:Y:S02]  /*1950*/  LOP3.LUT R13, R8.reuse, R12, R7.reuse, 0xf6, !PT ;  /* 0x0000000c080d7212 */ /* 0x140fe400078ef607 */
[----:B------:R-:W-:Y:S01]  /*1960*/  LOP3.LUT R12, R8, R10, R7, 0xf6, !PT ;  /* 0x0000000a080c7212 */ /* 0x000fe200078ef607 */
[----:B------:R-:W-:Y:S01]  /*1970*/  IMAD.SHL.U32 R149, R16, 0x2, RZ ;  /* 0x0000000210957824 */ /* 0x000fe200078e00ff */
[----:B------:R-:W-:Y:S01]  /*1980*/  @P0 LEA.HI.X R7, R4, c[0x0][0x224], R2, 0x1, P1 ;  /* 0x0000890004070a11 */ /* 0x000fe200008f0c02 */
[----:B------:R-:W-:Y:S01]  /*1990*/  IMAD.SHL.U32 R152, R13, 0x2, RZ ;  /* 0x000000020d987824 */ /* 0x000fe200078e00ff */
[----:B------:R-:W-:Y:S01]  /*19a0*/  @P4 MOV R2, R30 ;  /* 0x0000001e00024202 */ /* 0x000fe20000000f00 */
[----:B------:R-:W-:Y:S01]  /*19b0*/  @!P4 IMAD.MOV.U32 R2, RZ, RZ, R38 ;  /* 0x000000ffff02c224 */ /* 0x000fe200078e0026 */
[----:B------:R-:W-:Y:S01]  /*19c0*/  SEL R3, R3, RZ, !P5 ;  /* 0x000000ff03037207 */ /* 0x000fe20006800000 */
[----:B------:R1:W-:Y:S01]  /*19d0*/  @P0 LDGSTS.E.BYPASS.LTC128B.128 [R93+0x6900], [R6.64], !P6 ;  /* 0x06900000065d0fae */ /* 0x0003e2000f101d4a */
[----:B------:R-:W-:Y:S01]  /*19e0*/  ISETP.NE.AND P0, PT, RZ, UR6, PT ;  /* 0x00000006ff007c0c */ /* 0x000fe2000bf05270 */
[----:B------:R-:W-:Y:S01]  /*19f0*/  IMAD.SHL.U32 R148, R12, 0x2, RZ ;  /* 0x000000020c947824 */ /* 0x000fe200078e00ff */
[----:B------:R-:W-:Y:S01]  /*1a00*/  SEL R2, R2, RZ, !P5 ;  /* 0x000000ff02027207 */ /* 0x000fe20006800000 */
[----:B------:R-:W-:Y:S01]  /*1a10*/  IMAD R4, R3, c[0x0][0x1f0], RZ ;  /* 0x00007c0003047a24 */ /* 0x000fe200078e02ff */
[----:B------:R-:W-:Y:S01]  /*1a20*/  SHF.L.U64.HI R173, R5, R185, c[0x0][0x284] ;  /* 0x0000a10005ad7619 */ /* 0x000fe200000102b9 */
[----:B------:R-:W-:Y:S01]  /*1a30*/  IMAD R3, R3, c[0x0][0x218], RZ ;  /* 0x0000860003037a24 */ /* 0x000fe200078e02ff */
[-C--:B------:R-:W-:Y:S01]  /*1a40*/  SHF.L.U64.HI R186, R5, R187.reuse, c[0x0][0x284] ;  /* 0x0000a10005ba7619 */ /* 0x080fe200000102bb */
[----:B------:R-:W-:Y:S01]  /*1a50*/  IMAD.WIDE.U32 R94, R2, c[0x0][0x1f0], R94 ;  /* 0x00007c00025e7a25 */ /* 0x000fe200078e005e */
[----:B------:R-:W-:Y:S01]  /*1a60*/  P2R R164, PR, RZ, 0x1 ;  /* 0x00000001ffa47803 */ /* 0x000fe20000000000 */
[----:B------:R-:W0:Y:S01]  /*1a70*/  LDGDEPBAR ;  /* 0x00000000000079af */ /* 0x000e220000000000 */
[----:B------:R-:W-:Y:S01]  /*1a80*/  IADD3 R163, P1, R26, R102, RZ ;  /* 0x000000661aa37210 */ /* 0x000fe20007f3e0ff */
[----:B------:R-:W-:Y:S01]  /*1a90*/  IMAD R96, R2, c[0x0][0x1f4], R4 ;  /* 0x00007d0002607a24 */ /* 0x000fe200078e0204 */
[----:B------:R-:W-:Y:S01]  /*1aa0*/  SHF.L.U64.HI R168, R168, R187, c[0x0][0x23c] ;  /* 0x00008f00a8a87619 */ /* 0x000fe200000102bb */
[C---:B------:R-:W-:Y:S01]  /*1ab0*/  IMAD R107, R2.reuse, c[0x0][0x21c], R3 ;  /* 0x00008700026b7a24 */ /* 0x040fe200078e0203 */
[----:B------:R-:W-:Y:S01]  /*1ac0*/  IADD3.X R162, R29, R31, RZ, P1, !PT ;  /* 0x0000001f1da27210 */ /* 0x000fe20000ffe4ff */
[----:B------:R-:W-:Y:S01]  /*1ad0*/  IMAD.WIDE.U32 R108, R2, c[0x0][0x218], R14 ;  /* 0x00008600026c7a25 */ /* 0x000fe200078e000e */
[----:B------:R-:W-:-:S02]  /*1ae0*/  SHF.R.S32.HI R2, RZ, 0x1f, R167 ;  /* 0x0000001fff027819 */ /* 0x000fc400000114a7 */
[----:B------:R-:W-:Y:S01]  /*1af0*/  SHF.R.S32.HI R10, RZ, 0x1f, R170 ;  /* 0x0000001fff0a7819 */ /* 0x000fe200000114aa */
[----:B------:R-:W-:Y:S01]  /*1b00*/  IMAD.MOV.U32 R4, RZ, RZ, c[0x0][0x290] ;  /* 0x0000a400ff047624 */ /* 0x000fe200078e00ff */
[----:B------:R-:W-:Y:S01]  /*1b10*/  IADD3 R146, P2, R32, R188, RZ ;  /* 0x000000bc20927210 */ /* 0x000fe20007f5e0ff */
[C---:B------:R-:W-:Y:S01]  /*1b20*/  IMAD R3, R2.reuse, c[0x0][0x280], RZ ;  /* 0x0000a00002037a24 */ /* 0x040fe200078e02ff */
[----:B------:R-:W-:Y:S01]  /*1b30*/  SHF.R.S32.HI R11, RZ, 0x1f, R169 ;  /* 0x0000001fff0b7819 */ /* 0x000fe200000114a9 */
[----:B------:R-:W-:Y:S01]  /*1b40*/  IMAD R2, R2, c[0x0][0x290], RZ ;  /* 0x0000a40002027a24 */ /* 0x000fe200078e02ff */
[C---:B------:R-:W-:Y:S01]  /*1b50*/  SHF.L.U64.HI R185, R4.reuse, R185, c[0x0][0x294] ;  /* 0x0000a50004b97619 */ /* 0x040fe200000102b9 */
[C---:B------:R-:W-:Y:S01]  /*1b60*/  IMAD R8, R167.reuse, c[0x0][0x284], R3 ;  /* 0x0000a100a7087a24 */ /* 0x040fe200078e0203 */
[----:B------:R-:W-:Y:S01]  /*1b70*/  SHF.L.U64.HI R187, R4, R187, c[0x0][0x294] ;  /* 0x0000a50004bb7619 */ /* 0x000fe200000102bb */
[----:B------:R-:W-:Y:S01]  /*1b80*/  IMAD R5, R167, c[0x0][0x294], R2 ;  /* 0x0000a500a7057a24 */ /* 0x000fe200078e0202 */
[----:B------:R-:W-:Y:S01]  /*1b90*/  IADD3 R2, P0, R102, 0x20, RZ ;  /* 0x0000002066027810 */ /* 0x000fe20007f1e0ff */
[C---:B------:R-:W-:Y:S01]  /*1ba0*/  IMAD.SHL.U32 R213, R4.reuse, 0x40, RZ ;  /* 0x0000004004d57824 */ /* 0x040fe200078e00ff */
[C---:B------:R-:W-:Y:S01]  /*1bb0*/  SHF.L.U32 R211, R4.reuse, 0x5, RZ ;  /* 0x0000000504d37819 */ /* 0x040fe200000006ff */
[----:B------:R-:W-:Y:S01]  /*1bc0*/  IMAD.WIDE.U32 R206, R4, 0x60, RZ ;  /* 0x0000006004ce7825 */ /* 0x000fe200078e00ff */
[----:B-1----:R-:W-:-:S02]  /*1bd0*/  SHF.R.S32.HI R6, RZ, 0x1f, R171 ;  /* 0x0000001fff067819 */ /* 0x002fc400000114ab */
[----:B------:R-:W-:Y:S01]  /*1be0*/  IADD3 R133, R209, UR5, RZ ;  /* 0x00000005d1857c10 */ /* 0x000fe2000fffe0ff */
[----:B------:R-:W-:Y:S01]  /*1bf0*/  IMAD.X R3, RZ, RZ, R31, P0 ;  /* 0x000000ffff037224 */ /* 0x000fe200000e061f */
[----:B------:R-:W-:Y:S01]  /*1c00*/  IADD3 R132, R207, UR4, RZ ;  /* 0x00000004cf847c10 */ /* 0x000fe2000fffe0ff */
[----:B------:R-:W-:Y:S01]  /*1c10*/  IMAD.WIDE.U32 R138, R2, c[0x0][0x1e0], RZ ;  /* 0x00007800028a7a25 */ /* 0x000fe200078e00ff */
[----:B------:R-:W-:Y:S02]  /*1c20*/  IADD3 R129, R115, R5, RZ ;  /* 0x0000000573817210 */ /* 0x000fe40007ffe0ff */
[----:B------:R-:W-:Y:S01]  /*1c30*/  SHF.L.U32 R155, R23, 0x1, RZ ;  /* 0x00000001179b7819 */ /* 0x000fe200000006ff */
[----:B------:R-:W-:Y:S01]  /*1c40*/  IMAD R3, R3, c[0x0][0x1e0], RZ ;  /* 0x0000780003037a24 */ /* 0x000fe200078e02ff */
[----:B------:R-:W-:Y:S01]  /*1c50*/  IADD3 R147, P1, R216, R138, RZ ;  /* 0x0000008ad8937210 */ /* 0x000fe20007f3e0ff */
[----:B------:R-:W-:Y:S01]  /*1c60*/  IMAD R4, R31, c[0x0][0x1e0], RZ ;  /* 0x000078001f047a24 */ /* 0x000fe200078e02ff */
[----:B------:R-:W-:Y:S01]  /*1c70*/  SHF.R.S32.HI R126, RZ, 0x1f, R101 ;  /* 0x0000001fff7e7819 */ /* 0x000fe20000011465 */
[----:B------:R-:W-:Y:S01]  /*1c80*/  IMAD R9, R2, c[0x0][0x1e4], R3 ;  /* 0x0000790002097a24 */ /* 0x000fe200078e0203 */
[----:B------:R-:W-:Y:S01]  /*1c90*/  IADD3 R160, P0, R216, R147, RZ ;  /* 0x00000093d8a07210 */ /* 0x000fe20007f1e0ff */
[----:B------:R-:W-:Y:S01]  /*1ca0*/  IMAD R7, R102, c[0x0][0x1e4], R4 ;  /* 0x0000790066077a24 */ /* 0x000fe200078e0204 */
[----:B------:R-:W-:Y:S01]  /*1cb0*/  SHF.L.U32 R151, R21, 0x1, RZ ;  /* 0x0000000115977819 */ /* 0x000fe200000006ff */
[----:B------:R-:W-:-:S02]  /*1cc0*/  IMAD.IADD R144, R139, 0x1, R9 ;  /* 0x000000018b907824 */ /* 0x000fc400078e0209 */
[----:B------:R-:W-:Y:S02]  /*1cd0*/  IMAD.IADD R145, R189, 0x1, R7 ;  /* 0x00000001bd917824 */ /* 0x000fe400078e0207 */
[C---:B------:R-:W-:Y:S01]  /*1ce0*/  IMAD.X R143, R193.reuse, 0x1, R144, P1 ;  /* 0x00000001c18f7824 */ /* 0x040fe200008e0690 */
[----:B------:R-:W-:Y:S01]  /*1cf0*/  IADD3 R130, P1, R94, 0x20, RZ ;  /* 0x000000205e827810 */ /* 0x000fe20007f3e0ff */
[----:B------:R-:W-:Y:S02]  /*1d00*/  IMAD R4, R6, c[0x0][0x1e0], RZ ;  /* 0x0000780006047a24 */ /* 0x000fe400078e02ff */
[----:B------:R-:W-:Y:S01]  /*1d10*/  IMAD.X R157, R193, 0x1, R143, P0 ;  /* 0x00000001c19d7824 */ /* 0x000fe200000e068f */
[----:B------:R-:W-:Y:S01]  /*1d20*/  IADD3 R120, P0, R146, R94, RZ ;  /* 0x0000005e92787210 */ /* 0x000fe20007f1e0ff */
[----:B------:R-:W-:Y:S02]  /*1d30*/  IMAD.MOV.U32 R14, RZ, RZ, 0x40 ;  /* 0x00000040ff0e7424 */ /* 0x000fe400078e00ff */
[----:B------:R-:W-:-:S02]  /*1d40*/  IMAD R3, R10, c[0x0][0x1e0], RZ ;  /* 0x000078000a037a24 */ /* 0x000fc400078e02ff */
[----:B------:R-:W-:Y:S02]  /*1d50*/  IMAD.X R142, R33, 0x1, R145, P2 ;  /* 0x00000001218e7824 */ /* 0x000fe400010e0691 */
[----:B------:R-:W-:Y:S02]  /*1d60*/  IMAD.IADD R96, R95, 0x1, R96 ;  /* 0x000000015f607824 */ /* 0x000fe400078e0260 */
[----:B------:R-:W-:Y:S02]  /*1d70*/  IMAD R2, R11, c[0x0][0x1e0], RZ ;  /* 0x000078000b027a24 */ /* 0x000fe400078e02ff */
[----:B------:R-:W-:Y:S02]  /*1d80*/  IMAD R6, R171, c[0x0][0x1e4], R4 ;  /* 0x00007900ab067a24 */ /* 0x000fe400078e0204 */
[----:B------:R-:W-:Y:S01]  /*1d90*/  IMAD R4, R170, c[0x0][0x1e4], R3 ;  /* 0x00007900aa047a24 */ /* 0x000fe200078e0203 */
[----:B------:R-:W-:Y:S01]  /*1da0*/  SEL R3, R14, 0xffffffc0, !P3 ;  /* 0xffffffc00e037807 */ /* 0x000fe20005800000 */
[----:B------:R-:W-:Y:S01]  /*1db0*/  IMAD.X R119, R142, 0x1, R96, P0 ;  /* 0x000000018e777824 */ /* 0x000fe200000e0660 */
[----:B------:R-:W-:Y:S01]  /*1dc0*/  IADD3 R124, P0, R120, 0x20, RZ ;  /* 0x00000020787c7810 */ /* 0x000fe20007f1e0ff */
[----:B------:R-:W-:Y:S01]  /*1dd0*/  IMAD R2, R169, c[0x0][0x1e4], R2 ;  /* 0x00007900a9027a24 */ /* 0x000fe200078e0202 */
[----:B------:R-:W-:Y:S01]  /*1de0*/  IADD3 R158, R197, R4, RZ ;  /* 0x00000004c59e7210 */ /* 0x000fe20007ffe0ff */
[C---:B------:R-:W-:Y:S01]  /*1df0*/  IMAD R97, R98.reuse, 0x2, R3 ;  /* 0x0000000262617824 */ /* 0x040fe200078e0203 */
[----:B------:R-:W-:Y:S01]  /*1e00*/  SHF.L.U32 R98, R98, 0x1, RZ ;  /* 0x0000000162627819 */ /* 0x000fe200000006ff */
[----:B------:R-:W-:-:S02]  /*1e10*/  IMAD.IADD R159, R199, 0x1, R6 ;  /* 0x00000001c79f7824 */ /* 0x000fc400078e0206 */
[----:B------:R-:W-:Y:S02]  /*1e20*/  IMAD.IADD R156, R195, 0x1, R2 ;  /* 0x00000001c39c7824 */ /* 0x000fe400078e0202 */
[----:B------:R-:W-:Y:S02]  /*1e30*/  IMAD.IADD R131, R117, 0x1, R8 ;  /* 0x0000000175837824 */ /* 0x000fe400078e0208 */
[----:B------:R-:W-:Y:S02]  /*1e40*/  IMAD.IADD R128, R8, 0x1, R113 ;  /* 0x0000000108807824 */ /* 0x000fe400078e0271 */
[----:B------:R-:W-:Y:S02]  /*1e50*/  IMAD.IADD R125, R5, 0x1, R111 ;  /* 0x00000001057d7824 */ /* 0x000fe400078e026f */
[----:B------:R-:W-:Y:S02]  /*1e60*/  IMAD.IADD R107, R109, 0x1, R107 ;  /* 0x000000016d6b7824 */ /* 0x000fe400078e026b */
[----:B------:R-:W-:-:S02]  /*1e70*/  IMAD.X R122, RZ, RZ, R96, P1 ;  /* 0x000000ffff7a7224 */ /* 0x000fc400008e0660 */
[----:B------:R-:W-:Y:S01]  /*1e80*/  IMAD.X R123, RZ, RZ, R119, P0 ;  /* 0x000000ffff7b7224 */ /* 0x000fe200000e0677 */
[----:B------:R-:W-:Y:S06]  /*1e90*/  BAR.SYNC.DEFER_BLOCKING 0x0 ;  /* 0x0000000000007b1d */ /* 0x000fec0000010000 */
.L_x_98:
[-C--:B--2---:R-:W-:Y:S01]  /*1ea0*/  IMAD R2, R203, R42.reuse, RZ ;  /* 0x0000002acb027224 */ /* 0x084fe200078e02ff */
[----:B------:R-:W-:Y:S04]  /*1eb0*/  DEPBAR.LE SB0, 0x0 ;  /* 0x000080000000791a */ /* 0x000fe80000000000 */
[----:B------:R-:W-:Y:S01]  /*1ec0*/  BAR.SYNC.DEFER_BLOCKING 0x0 ;  /* 0x0000000000007b1d */ /* 0x000fe20000010000 */
[----:B------:R-:W-:Y:S01]  /*1ed0*/  ISETP.GE.AND P0, PT, R219, 0x1, PT ;  /* 0x00000001db00780c */ /* 0x000fe20003f06270 */
[----:B------:R-:W-:Y:S01]  /*1ee0*/  IMAD.WIDE.U32 R86, R174, R42, RZ ;  /* 0x0000002aae567225 */ /* 0x000fe200078e00ff */
[----:B------:R-:W-:Y:S05]  /*1ef0*/  SHF.R.S32.HI R106, RZ, 0x1f, R42 ;  /* 0x0000001fff6a7819 */ /* 0x000fea000001142a */
[----:B------:R-:W-:Y:S05]  /*1f00*/  IMAD R2, R106, R174, R2 ;  /* 0x000000ae6a027224 */ /* 0x000fea00078e0202 */
[----:B------:R-:W-:Y:S01]  /*1f10*/  IADD3 R91, R87, R2, RZ ;  /* 0x00000002575b7210 */ /* 0x000fe20007ffe0ff */
[----:B------:R-:W-:Y:S01]  /*1f20*/  BSSY B2, `(.L_x_52) ;  /* 0x0000524000027945 */ /* 0x000fe20003800000 */
[----:B------:R-:W-:-:S05]  /*1f30*/  @!P0 BRA `(.L_x_53) ;  /* 0x00004d0000008947 */ /* 0x000fca0003800000 */
[-C--:B------:R-:W-:Y:S01]  /*1f40*/  IMAD R4, R202, R42.reuse, RZ ;  /* 0x0000002aca047224 */ /* 0x080fe200078e02ff */
[----:B------:R-:W-:Y:S01]  /*1f50*/  ISETP.NE.AND P0, PT, R164, RZ, PT ;  /* 0x000000ffa400720c */ /* 0x000fe20003f05270 */
[-C--:B------:R-:W-:Y:S02]  /*1f60*/  IMAD R3, R201, R42.reuse, RZ ;  /* 0x0000002ac9037224 */ /* 0x080fe400078e02ff */
[----:B------:R-:W-:Y:S02]  /*1f70*/  IMAD R2, R42, -0x70, R0 ;  /* 0xffffff902a027824 */ /* 0x000fe400078e0200 */
[-C--:B------:R-:W-:Y:S03]  /*1f80*/  IMAD.WIDE.U32 R10, R176, R42.reuse, RZ ;  /* 0x0000002ab00a7225 */ /* 0x080fe600078e00ff */
[----:B------:R-:W-:Y:S01]  /*1f90*/  IMNMX R78, R2, 0x70, PT ;  /* 0x00000070024e7817 */ /* 0x000fe20003800200 */
[----:B------:R-:W-:Y:S04]  /*1fa0*/  IMAD.WIDE.U32 R8, R178, R42, RZ ;  /* 0x0000002ab2087225 */ /* 0x000fe800078e00ff */
[C---:B------:R-:W-:Y:S02]  /*1fb0*/  IMAD R4, R106.reuse, R176, R4 ;  /* 0x000000b06a047224 */ /* 0x040fe400078e0204 */
[----:B------:R-:W-:Y:S03]  /*1fc0*/  IMAD R3, R106, R178, R3 ;  /* 0x000000b26a037224 */ /* 0x000fe600078e0203 */
[----:B------:R-:W-:Y:S02]  /*1fd0*/  IADD3 R38, R11, R4, RZ ;  /* 0x000000040b267210 */ /* 0x000fe40007ffe0ff */
[----:B------:R-:W-:Y:S01]  /*1fe0*/  IADD3 R37, R9, R3, RZ ;  /* 0x0000000309257210 */ /* 0x000fe20007ffe0ff */
[----:B------:R-:W-:-:S05]  /*1ff0*/  @!P0 BRA `(.L_x_54) ;  /* 0x0000289000008947 */ /* 0x000fca0003800000 */
[----:B------:R-:W-:Y:S01]  /*2000*/  ISETP.GE.AND P3, PT, R102, R78, PT ;  /* 0x0000004e6600720c */ /* 0x000fe20003f66270 */
[----:B------:R-:W-:Y:S01]  /*2010*/  BSSY B0, `(.L_x_55) ;  /* 0x0000019000007945 */ /* 0x000fe20003800000 */
[----:B------:R-:W-:Y:S01]  /*2020*/  CS2R R50, SRZ ;  /* 0x0000000000327805 */ /* 0x000fe2000001ff00 */
[----:B------:R-:W-:Y:S01]  /*2030*/  CS2R R46, SRZ ;  /* 0x00000000002e7805 */ /* 0x000fe2000001ff00 */
[----:B------:R-:W-:Y:S01]  /*2040*/  CS2R R40, SRZ ;  /* 0x0000000000287805 */ /* 0x000fe2000001ff00 */
[----:B------:R-:W-:Y:S01]  /*2050*/  CS2R R12, SRZ ;  /* 0x00000000000c7805 */ /* 0x000fe2000001ff00 */
[----:B------:R-:W-:Y:S07]  /*2060*/  CS2R R2, SRZ ;  /* 0x0000000000027805 */ /* 0x000fee000001ff00 */
[----:B------:R-:W-:-:S05]  /*2070*/  @P3 BRA `(.L_x_56) ;  /* 0x0000012000003947 */ /* 0x000fca0003800000 */
[----:B------:R-:W-:Y:S01]  /*2080*/  IADD3 R2, P0, R116, R10, RZ ;  /* 0x0000000a74027210 */ /* 0x000fe20007f1e0ff */
[----:B------:R-:W-:Y:S01]  /*2090*/  CS2R R40, SRZ ;  /* 0x0000000000287805 */ /* 0x000fe2000001ff00 */
[----:B------:R-:W-:Y:S01]  /*20a0*/  IADD3 R3, P1, R114, R8, RZ ;  /* 0x0000000872037210 */ /* 0x000fe20007f3e0ff */
[----:B------:R-:W-:Y:S01]  /*20b0*/  CS2R R46, SRZ ;  /* 0x00000000002e7805 */ /* 0x000fe2000001ff00 */
[----:B------:R-:W-:Y:S01]  /*20c0*/  ISETP.GE.AND P2, PT, R34, c[0x0][0x27c], PT ;  /* 0x00009f0022007a0c */ /* 0x000fe20003f46270 */
[----:B------:R-:W-:Y:S01]  /*20d0*/  IMAD.X R4, R38, 0x1, R131, P0 ;  /* 0x0000000126047824 */ /* 0x000fe200000e0683 */
[C---:B------:R-:W-:Y:S01]  /*20e0*/  LEA R6, P0, R2.reuse, c[0x0][0x270], 0x1 ;  /* 0x00009c0002067a11 */ /* 0x040fe200078008ff */
[----:B------:R-:W-:Y:S03]  /*20f0*/  CS2R R12, SRZ ;  /* 0x00000000000c7805 */ /* 0x000fe6000001ff00 */
[----:B------:R-:W-:Y:S01]  /*2100*/  LEA.HI.X R7, R2, c[0x0][0x274], R4, 0x1, P0 ;  /* 0x00009d0002077a11 */ /* 0x000fe200000f0c04 */
[----:B------:R-:W-:Y:S01]  /*2110*/  IMAD.X R2, R37, 0x1, R129, P1 ;  /* 0x0000000125027824 */ /* 0x000fe200008e0681 */
[----:B------:R-:W-:Y:S02]  /*2120*/  ISETP.GE.AND P0, PT, R36, c[0x0][0x27c], PT ;  /* 0x00009f0024007a0c */ /* 0x000fe40003f06270 */
[C---:B------:R-:W-:Y:S03]  /*2130*/  LEA R4, P1, R3.reuse, c[0x0][0x288], 0x1 ;  /* 0x0000a20003047a11 */ /* 0x040fe600078208ff */
[----:B------:R1:W5:Y:S01]  /*2140*/  @!P2 LDG.E.64 R40, [R6.64] ;  /* 0x0000000a0628a981 */ /* 0x000362000c1e1b00 */
[----:B------:R-:W-:Y:S02]  /*2150*/  LEA.HI.X R5, R3, c[0x0][0x28c], R2, 0x1, P1 ;  /* 0x0000a30003057a11 */ /* 0x000fe400008f0c02 */
[----:B------:R-:W-:Y:S05]  /*2160*/  CS2R R2, SRZ ;  /* 0x0000000000027805 */ /* 0x000fea000001ff00 */
[----:B------:R1:W5:Y:S04]  /*2170*/  @!P0 LDG.E.64 R46, [R6.64+0x20] ;  /* 0x0000200a062e8981 */ /* 0x000368000c1e1b00 */
[----:B------:R1:W5:Y:S04]  /*2180*/  @!P2 LDG.E.64 R2, [R4.64] ;  /* 0x0000000a0402a981 */ /* 0x000368000c1e1b00 */
[----:B------:R1:W5:Y:S02]  /*2190*/  @!P0 LDG.E.64 R12, [R4.64+0x20] ;  /* 0x0000200a040c8981 */ /* 0x000364000c1e1b00 */
.L_x_56:
[----:B------:R-:W-:Y:S05]  /*21a0*/  BSYNC B0 ;  /* 0x0000000000007941 */ /* 0x000fea0003800000 */
.L_x_55:
[----:B------:R-:W-:Y:S01]  /*21b0*/  ISETP.GE.AND P4, PT, R171, R78, PT ;  /* 0x0000004eab00720c */ /* 0x000fe20003f86270 */
[----:B-1---5:R-:W-:Y:S01]  /*21c0*/  IMAD.MOV.U32 R4, RZ, RZ, R46 ;  /* 0x000000ffff047224 */ /* 0x022fe200078e002e */
[----:B------:R-:W-:Y:S01]  /*21d0*/  BSSY B0, `(.L_x_57) ;  /* 0x0000023000007945 */ /* 0x000fe20003800000 */
[----:B------:R-:W-:Y:S01]  /*21e0*/  IMAD.MOV.U32 R7, RZ, RZ, R47 ;  /* 0x000000ffff077224 */ /* 0x000fe200078e002f */
[----:B------:R-:W-:Y:S01]  /*21f0*/  CS2R R48, SRZ ;  /* 0x0000000000307805 */ /* 0x000fe2000001ff00 */
[----:B------:R-:W-:Y:S01]  /*2200*/  IMAD.MOV.U32 R6, RZ, RZ, R40 ;  /* 0x000000ffff067224 */ /* 0x000fe200078e0028 */
[----:B------:R-:W-:Y:S01]  /*2210*/  CS2R R16, SRZ ;  /* 0x0000000000107805 */ /* 0x000fe2000001ff00 */
[----:B------:R-:W-:Y:S01]  /*2220*/  IMAD.MOV.U32 R5, RZ, RZ, R41 ;  /* 0x000000ffff057224 */ /* 0x000fe200078e0029 */
[----:B------:R-:W-:Y:S01]  /*2230*/  PRMT R60, R4, 0x5410, R7 ;  /* 0x00005410043c7816 */ /* 0x000fe20000000007 */
[----:B------:R-:W-:Y:S01]  /*2240*/  CS2R R14, SRZ ;  /* 0x00000000000e7805 */ /* 0x000fe2000001ff00 */
[----:B------:R-:W-:Y:S02]  /*2250*/  MOV R4, R12 ;  /* 0x0000000c00047202 */ /* 0x000fe40000000f00 */
[----:B------:R-:W-:Y:S01]  /*2260*/  PRMT R44, R6, 0x5410, R5 ;  /* 0x00005410062c7816 */ /* 0x000fe20000000005 */
[----:B------:R-:W-:Y:S01]  /*2270*/  IMAD.MOV.U32 R6, RZ, RZ, R13 ;  /* 0x000000ffff067224 */ /* 0x000fe200078e000d */
[----:B------:R-:W-:Y:S01]  /*2280*/  PRMT R21, R4, 0x7610, R21 ;  /* 0x0000761004157816 */ /* 0x000fe20000000015 */
[----:B------:R-:W-:Y:S01]  /*2290*/  IMAD.MOV.U32 R5, RZ, RZ, R2 ;  /* 0x000000ffff057224 */ /* 0x000fe200078e0002 */
[----:B------:R-:W-:Y:S02]  /*22a0*/  MOV R4, R3 ;  /* 0x0000000300047202 */ /* 0x000fe40000000f00 */
[----:B------:R-:W-:Y:S02]  /*22b0*/  PRMT R21, R21, 0x5410, R6 ;  /* 0x0000541015157816 */ /* 0x000fe40000000006 */
[----:B------:R-:W-:Y:S01]  /*22c0*/  PRMT R20, R5, 0x5410, R4 ;  /* 0x0000541005147816 */ /* 0x000fe20000000004 */
[----:B------:R-:W-:-:S05]  /*22d0*/  @P4 BRA `(.L_x_58) ;  /* 0x0000012000004947 */ /* 0x000fca0003800000 */
[----:B------:R-:W-:Y:S01]  /*22e0*/  IADD3 R5, P1, P0, R116, R10, R214 ;  /* 0x0000000a74057210 */ /* 0x000fe2000783e0d6 */
[----:B------:R-:W-:Y:S01]  /*22f0*/  CS2R R48, SRZ ;  /* 0x0000000000307805 */ /* 0x000fe2000001ff00 */
[----:B------:R-:W-:Y:S01]  /*2300*/  CS2R R50, SRZ ;  /* 0x0000000000327805 */ /* 0x000fe2000001ff00 */
[----:B------:R-:W-:Y:S01]  /*2310*/  CS2R R16, SRZ ;  /* 0x0000000000107805 */ /* 0x000fe2000001ff00 */
[----:B------:R-:W-:Y:S02]  /*2320*/  IADD3.X R7, R131, R38, R186, P1, P0 ;  /* 0x0000002683077210 */ /* 0x000fe40000fe04ba */
[----:B------:R-:W-:Y:S04]  /*2330*/  IADD3 R14, P1, P0, R114, R8, R211 ;  /* 0x00000008720e7210 */ /* 0x000fe8000783e0d3 */
[----:B------:R-:W-:Y:S02]  /*2340*/  IADD3.X R15, R129, R37, R187, P1, P0 ;  /* 0x00000025810f7210 */ /* 0x000fe40000fe04bb */
[C---:B------:R-:W-:Y:S02]  /*2350*/  LEA R6, P0, R5.reuse, c[0x0][0x270], 0x1 ;  /* 0x00009c0005067a11 */ /* 0x040fe400078008ff */
[----:B------:R-:W-:Y:S02]  /*2360*/  ISETP.GE.AND P1, PT, R34, c[0x0][0x27c], PT ;  /* 0x00009f0022007a0c */ /* 0x000fe40003f26270 */
[----:B------:R-:W-:Y:S02]  /*2370*/  LEA.HI.X R7, R5, c[0x0][0x274], R7, 0x1, P0 ;  /* 0x00009d0005077a11 */ /* 0x000fe400000f0c07 */
[----:B------:R-:W-:Y:S02]  /*2380*/  ISETP.GE.AND P0, PT, R36, c[0x0][0x27c], PT ;  /* 0x00009f0024007a0c */ /* 0x000fe40003f06270 */
[C---:B------:R-:W-:Y:S04]  /*2390*/  LEA R4, P2, R14.reuse, c[0x0][0x288], 0x1 ;  /* 0x0000a2000e047a11 */ /* 0x040fe800078408ff */
[----:B------:R-:W-:Y:S02]  /*23a0*/  LEA.HI.X R5, R14, c[0x0][0x28c], R15, 0x1, P2 ;  /* 0x0000a3000e057a11 */ /* 0x000fe400010f0c0f */
[----:B------:R-:W-:Y:S01]  /*23b0*/  CS2R R14, SRZ ;  /* 0x00000000000e7805 */ /* 0x000fe2000001ff00 */
[----:B------:R1:W5:Y:S04]  /*23c0*/  @!P1 LDG.E.64 R48, [R6.64] ;  /* 0x0000000a06309981 */ /* 0x000368000c1e1b00 */
[----:B------:R1:W5:Y:S04]  /*23d0*/  @!P0 LDG.E.64 R50, [R6.64+0x20] ;  /* 0x0000200a06328981 */ /* 0x000368000c1e1b00 */
[----:B------:R1:W5:Y:S04]  /*23e0*/  @!P1 LDG.E.64 R14, [R4.64] ;  /* 0x0000000a040e9981 */ /* 0x000368000c1e1b00 */
[----:B------:R1:W5:Y:S02]  /*23f0*/  @!P0 LDG.E.64 R16, [R4.64+0x20] ;  /* 0x0000200a04108981 */ /* 0x000364000c1e1b00 */
.L_x_58:
[----:B------:R-:W-:Y:S05]  /*2400*/  BSYNC B0 ;  /* 0x0000000000007941 */ /* 0x000fea0003800000 */
.L_x_57:
[----:B------:R-:W-:Y:S01]  /*2410*/  ISETP.GE.AND P2, PT, R170, R78, PT ;  /* 0x0000004eaa00720c */ /* 0x000fe20003f46270 */
[----:B-1---5:R-:W-:Y:S01]  /*2420*/  IMAD.MOV.U32 R4, RZ, RZ, R50 ;  /* 0x000000ffff047224 */ /* 0x022fe200078e0032 */
[----:B------:R-:W-:Y:S01]  /*2430*/  MOV R6, R48 ;  /* 0x0000003000067202 */ /* 0x000fe20000000f00 */
[----:B------:R-:W-:Y:S01]  /*2440*/  IMAD.MOV.U32 R7, RZ, RZ, R51 ;  /* 0x000000ffff077224 */ /* 0x000fe200078e0033 */
[----:B------:R-:W-:Y:S01]  /*2450*/  BSSY B0, `(.L_x_59) ;  /* 0x0000024000007945 */ /* 0x000fe20003800000 */
[----:B------:R-:W-:Y:S01]  /*2460*/  IMAD.MOV.U32 R5, RZ, RZ, R49 ;  /* 0x000000ffff057224 */ /* 0x000fe200078e0031 */
[----:B------:R-:W-:Y:S01]  /*2470*/  CS2R R58, SRZ ;  /* 0x00000000003a7805 */ /* 0x000fe2000001ff00 */
[----:B------:R-:W-:Y:S01]  /*2480*/  CS2R R54, SRZ ;  /* 0x0000000000367805 */ /* 0x000fe2000001ff00 */
[----:B------:R-:W-:Y:S01]  /*2490*/  PRMT R62, R4, 0x5410, R7 ;  /* 0x00005410043e7816 */ /* 0x000fe20000000007 */
[----:B------:R-:W-:Y:S01]  /*24a0*/  IMAD.MOV.U32 R4, RZ, RZ, R16 ;  /* 0x000000ffff047224 */ /* 0x000fe200078e0010 */
[----:B------:R-:W-:Y:S01]  /*24b0*/  PRMT R61, R6, 0x5410, R5 ;  /* 0x00005410063d7816 */ /* 0x000fe20000000005 */
[----:B------:R-:W-:Y:S01]  /*24c0*/  IMAD.MOV.U32 R5, RZ, RZ, R14 ;  /* 0x000000ffff057224 */ /* 0x000fe200078e000e */
[----:B------:R-:W-:Y:S01]  /*24d0*/  MOV R6, R17 ;  /* 0x0000001100067202 */ /* 0x000fe20000000f00 */
[----:B------:R-:W-:Y:S01]  /*24e0*/  CS2R R52, SRZ ;  /* 0x0000000000347805 */ /* 0x000fe2000001ff00 */
[----:B------:R-:W-:Y:S01]  /*24f0*/  CS2R R22, SRZ ;  /* 0x0000000000167805 */ /* 0x000fe2000001ff00 */
[----:B------:R-:W-:Y:S01]  /*2500*/  CS2R R18, SRZ ;  /* 0x0000000000127805 */ /* 0x000fe2000001ff00 */
[----:B------:R-:W-:Y:S02]  /*2510*/  PRMT R29, R4, 0x5410, R6 ;  /* 0x00005410041d7816 */ /* 0x000fe40000000006 */
[----:B------:R-:W-:Y:S04]  /*2520*/  MOV R4, R15 ;  /* 0x0000000f00047202 */ /* 0x000fe80000000f00 */
        /* <DEDUP_REMOVED lines=9> */
[C---:B------:R-:W-:Y:S04]  /*25c0*/  LEA R6, P0, R4.reuse, c[0x0][0x270], 0x1 ;  /* 0x00009c0004067a11 */ /* 0x040fe800078008ff */
[----:B------:R-:W-:Y:S02]  /*25d0*/  LEA.HI.X R7, R4, c[0x0][0x274], R7, 0x1, P0 ;  /* 0x00009d0004077a11 */ /* 0x000fe400000f0c07 */
[C---:B------:R-:W-:Y:S04]  /*25e0*/  LEA R4, P0, R5.reuse, c[0x0][0x288], 0x1 ;  /* 0x0000a20005047a11 */ /* 0x040fe800078008ff */
[----:B------:R-:W-:Y:S02]  /*25f0*/  LEA.HI.X R5, R5, c[0x0][0x28c], R18, 0x1, P0 ;  /* 0x0000a30005057a11 */ /* 0x000fe400000f0c12 */
[----:B------:R-:W-:Y:S01]  /*2600*/  ISETP.GE.AND P0, PT, R34, c[0x0][0x27c], PT ;  /* 0x00009f0022007a0c */ /* 0x000fe20003f06270 */
[----:B------:R-:W-:Y:S11]  /*2610*/  CS2R R18, SRZ ;  /* 0x0000000000127805 */ /* 0x000ff6000001ff00 */
[----:B------:R-:W-:Y:S01]  /*2620*/  @!UPT UIADD3 URZ, URZ, URZ, URZ ;  /* 0x0000003f3f3ff290 */ /* 0x000fe2000fffe03f */
[----:B------:R1:W5:Y:S04]  /*2630*/  @!P0 LDG.E.64 R52, [R6.64] ;  /* 0x0000000a06348981 */ /* 0x000368000c1e1b00 */
[----:B------:R1:W5:Y:S01]  /*2640*/  @!P0 LDG.E.64 R18, [R4.64] ;  /* 0x0000000a04128981 */ /* 0x000362000c1e1b00 */
[----:B------:R-:W-:Y:S11]  /*2650*/  ISETP.GE.AND P0, PT, R36, c[0x0][0x27c], PT ;  /* 0x00009f0024007a0c */ /* 0x000ff60003f06270 */
[----:B------:R-:W-:Y:S02]  /*2660*/  @!UPT UIADD3 URZ, URZ, URZ, URZ ;  /* 0x0000003f3f3ff290 */ /* 0x000fe4000fffe03f */
[----:B------:R1:W5:Y:S04]  /*2670*/  @!P0 LDG.E.64 R54, [R6.64+0x20] ;  /* 0x0000200a06368981 */ /* 0x000368000c1e1b00 */
[----:B------:R1:W5:Y:S02]  /*2680*/  @!P0 LDG.E.64 R22, [R4.64+0x20] ;  /* 0x0000200a04168981 */ /* 0x000364000c1e1b00 */
.L_x_60:
[----:B------:R-:W-:Y:S05]  /*2690*/  BSYNC B0 ;  /* 0x0000000000007941 */ /* 0x000fea0003800000 */
.L_x_59:
        /* <DEDUP_REMOVED lines=22> */
[----:B------:R-:W-:Y:S01]  /*2800*/  IADD3.X R38, R131, R133, R38, P1, P0 ;  /* 0x0000008583267210 */ /* 0x000fe20000fe0426 */
[----:B------:R-:W-:Y:S01]  /*2810*/  CS2R R26, SRZ ;  /* 0x00000000001a7805 */ /* 0x000fe2000001ff00 */
[----:B------:R-:W-:Y:S04]  /*2820*/  IADD3 R8, P1, P0, R114, R206, R8 ;  /* 0x000000ce72087210 */ /* 0x000fe8000783e008 */
[----:B------:R-:W-:Y:S02]  /*2830*/  IADD3.X R37, R129, R132, R37, P1, P0 ;  /* 0x0000008481257210 */ /* 0x000fe40000fe0425 */
[C---:B------:R-:W-:Y:S04]  /*2840*/  LEA R6, P0, R10.reuse, c[0x0][0x270], 0x1 ;  /* 0x00009c000a067a11 */ /* 0x040fe800078008ff */
[----:B------:R-:W-:Y:S02]  /*2850*/  LEA.HI.X R7, R10, c[0x0][0x274], R38, 0x1, P0 ;  /* 0x00009d000a077a11 */ /* 0x000fe400000f0c26 */
[C---:B------:R-:W-:Y:S04]  /*2860*/  LEA R4, P0, R8.reuse, c[0x0][0x288], 0x1 ;  /* 0x0000a20008047a11 */ /* 0x040fe800078008ff */
[----:B------:R-:W-:Y:S02]  /*2870*/  LEA.HI.X R5, R8, c[0x0][0x28c], R37, 0x1, P0 ;  /* 0x0000a30008057a11 */ /* 0x000fe400000f0c25 */
[----:B------:R-:W-:Y:S11]  /*2880*/  ISETP.GE.AND P0, PT, R34, c[0x0][0x27c], PT ;  /* 0x00009f0022007a0c */ /* 0x000ff60003f06270 */
[----:B------:R-:W-:Y:S02]  /*2890*/  @!UPT UIADD3 URZ, URZ, URZ, URZ ;  /* 0x0000003f3f3ff290 */ /* 0x000fe4000fffe03f */
[----:B------:R1:W5:Y:S04]  /*28a0*/  @!P0 LDG.E.64 R56, [R6.64] ;  /* 0x0000000a06388981 */ /* 0x000368000c1e1b00 */
[----:B------:R1:W5:Y:S01]  /*28b0*/  @!P0 LDG.E.64 R24, [R4.64] ;  /* 0x0000000a04188981 */ /* 0x000362000c1e1b00 */
[----:B------:R-:W-:Y:S11]  /*28c0*/  ISETP.GE.AND P0, PT, R36, c[0x0][0x27c], PT ;  /* 0x00009f0024007a0c */ /* 0x000ff60003f06270 */
[----:B------:R-:W-:Y:S02]  /*28d0*/  @!UPT UIADD3 URZ, URZ, URZ, URZ ;  /* 0x0000003f3f3ff290 */ /* 0x000fe4000fffe03f */
[----:B------:R1:W5:Y:S04]  /*28e0*/  @!P0 LDG.E.64 R58, [R6.64+0x20] ;  /* 0x0000200a063a8981 */ /* 0x000368000c1e1b00 */
[----:B------:R1:W5:Y:S02]  /*28f0*/  @!P0 LDG.E.64 R26, [R4.64+0x20] ;  /* 0x0000200a041a8981 */ /* 0x000364000c1e1b00 */
.L_x_62:
[----:B------:R-:W-:Y:S05]  /*2900*/  BSYNC B0 ;  /* 0x0000000000007941 */ /* 0x000fea0003800000 */
.L_x_61:
[----:B-1---5:R-:W-:Y:S01]  /*2910*/  MOV R5, R56 ;  /* 0x0000003800057202 */ /* 0x022fe20000000f00 */
[----:B------:R-:W-:Y:S01]  /*2920*/  IMAD.MOV.U32 R7, RZ, RZ, R58 ;  /* 0x000000ffff077224 */ /* 0x000fe200078e003a */
[----:B------:R-:W-:Y:S01]  /*2930*/  BSSY B1, `(.L_x_63) ;  /* 0x0000086000017945 */ /* 0x000fe20003800000 */
[----:B------:R-:W-:Y:S02]  /*2940*/  IMAD.MOV.U32 R6, RZ, RZ, R59 ;  /* 0x000000ffff067224 */ /* 0x000fe400078e003b */
[----:B------:R-:W-:Y:S03]  /*2950*/  IMAD.MOV.U32 R4, RZ, RZ, R57 ;  /* 0x000000ffff047224 */ /* 0x000fe600078e0039 */
[----:B------:R-:W-:Y:S01]  /*2960*/  PRMT R66, R7, 0x5410, R6 ;  /* 0x0000541007427816 */ /* 0x000fe20000000006 */
[----:B------:R-:W-:Y:S01]  /*2970*/  IMAD.MOV.U32 R7, RZ, RZ, R26 ;  /* 0x000000ffff077224 */ /* 0x000fe200078e001a */
[----:B------:R-:W-:Y:S01]  /*2980*/  PRMT R65, R5, 0x5410, R4 ;  /* 0x0000541005417816 */ /* 0x000fe20000000004 */
[----:B------:R-:W-:Y:S01]  /*2990*/  IMAD.MOV.U32 R5, RZ, RZ, R24 ;  /* 0x000000ffff057224 */ /* 0x000fe200078e0018 */
[----:B------:R-:W-:Y:S02]  /*29a0*/  MOV R6, R27 ;  /* 0x0000001b00067202 */ /* 0x000fe40000000f00 */
[----:B------:R-:W-:Y:S02]  /*29b0*/  MOV R4, R25 ;  /* 0x0000001900047202 */ /* 0x000fe40000000f00 */
[----:B------:R-:W-:Y:S02]  /*29c0*/  PRMT R38, R7, 0x5410, R6 ;  /* 0x0000541007267816 */ /* 0x000fe40000000006 */
[----:B------:R-:W-:Y:S01]  /*29d0*/  PRMT R37, R5, 0x5410, R4 ;  /* 0x0000541005257816 */ /* 0x000fe20000000004 */
[----:B------:R-:W-:-:S05]  /*29e0*/  @P3 BRA `(.L_x_64) ;  /* 0x000007a000003947 */ /* 0x000fca0003800000 */
[----:B------:R-:W-:Y:S01]  /*29f0*/  IADD3 R67, P0, R146, R86, RZ ;  /* 0x0000005692437210 */ /* 0x000fe20007f1e0ff */
[----:B------:R-:W-:Y:S04]  /*2a00*/  BSSY B0, `(.L_x_65) ;  /* 0x000003d000007945 */ /* 0x000fe80003800000 */
[----:B------:R-:W-:Y:S01]  /*2a10*/  IMAD.X R70, R91, 0x1, R142, P0 ;  /* 0x000000015b467824 */ /* 0x000fe200000e068e */
[----:B------:R-:W-:Y:S11]  /*2a20*/  ISETP.NE.AND P0, PT, R99, RZ, PT ;  /* 0x000000ff6300720c */ /* 0x000ff60003f05270 */
[----:B------:R-:W-:Y:S02]  /*2a30*/  @!UPT UIADD3 URZ, URZ, URZ, URZ ;  /* 0x0000003f3f3ff290 */ /* 0x000fe4000fffe03f */
[----:B------:R-:W-:-:S05]  /*2a40*/  @!P0 BRA `(.L_x_66) ;  /* 0x0000038000008947 */ /* 0x000fca0003800000 */
[----:B------:R-:W-:Y:S01]  /*2a50*/  IADD3 R4, P0, R67, R94, RZ ;  /* 0x0000005e43047210 */ /* 0x000fe20007f1e0ff */
[----:B------:R-:W1:Y:S03]  /*2a60*/  LDS.128 R8, [R98+0x3900] ;  /* 0x0039000062087984 */ /* 0x000e660000000c00 */
[----:B------:R-:W-:Y:S02]  /*2a70*/  IADD3.X R5, R70, R96, RZ, P0, !PT ;  /* 0x0000006046057210 */ /* 0x000fe400007fe4ff */
[C---:B------:R-:W-:Y:S04]  /*2a80*/  LEA R68, P0, R4.reuse, c[0x0][0x1c8], 0x1 ;  /* 0x0000720004447a11 */ /* 0x040fe800078008ff */
[----:B------:R-:W-:Y:S02]  /*2a90*/  LEA.HI.X R69, R4, c[0x0][0x1cc], R5, 0x1, P0 ;  /* 0x0000730004457a11 */ /* 0x000fe400000f0c05 */
[----:B------:R-:W-:Y:S11]  /*2aa0*/  ISETP.GE.AND P0, PT, R34, c[0x0][0x27c], PT ;  /* 0x00009f0022007a0c */ /* 0x000ff60003f06270 */
[----:B------:R-:W-:Y:S02]  /*2ab0*/  @!UPT UIADD3 URZ, URZ, URZ, URZ ;  /* 0x0000003f3f3ff290 */ /* 0x000fe4000fffe03f */
[----:B------:R-:W-:Y:S01]  /*2ac0*/  @!P0 SHF.R.U64 R6, R2, 0x10, R3 ;  /* 0x0000001002068819 */ /* 0x000fe20000001203 */
[----:B------:R-:W-:Y:S01]  /*2ad0*/  @!P0 HADD2.F32 R2, -RZ, R20.H0_H0 ;  /* 0x20000014ff028230 */ /* 0x000fe20000004100 */
[----:B------:R-:W-:Y:S01]  /*2ae0*/  @!P0 SHF.R.U64 R43, R40, 0x10, R41 ;  /* 0x00000010282b8819 */ /* 0x000fe20000001229 */
[----:B------:R-:W-:Y:S01]  /*2af0*/  @!P0 HADD2.F32 R40, -RZ, R44.H0_H0 ;  /* 0x2000002cff288230 */ /* 0x000fe20000004100 */
[----:B------:R-:W-:Y:S02]  /*2b00*/  @!P0 SHF.R.U32.HI R7, RZ, 0x10, R3 ;  /* 0x00000010ff078819 */ /* 0x000fe40000011603 */
[----:B------:R-:W-:Y:S01]  /*2b10*/  @!P0 SHF.R.U32.HI R45, RZ, 0x10, R41 ;  /* 0x00000010ff2d8819 */ /* 0x000fe20000011629 */
[----:B------:R-:W-:Y:S04]  /*2b20*/  @!P0 HADD2.F32 R43, -RZ, R43.H0_H0 ;  /* 0x2000002bff2b8230 */ /* 0x000fe80000004100 */
[----:B------:R-:W-:Y:S01]  /*2b30*/  @!P0 HADD2.F32 R45, -RZ, R45.H0_H0 ;  /* 0x2000002dff2d8230 */ /* 0x000fe20000004100 */
[----:B-1----:R-:W-:Y:S02]  /*2b40*/  @!P0 MOV R5, R8 ;  /* 0x0000000800058202 */ /* 0x002fe40000000f00 */
[----:B------:R-:W-:Y:S03]  /*2b50*/  @!P0 MOV R4, R9 ;  /* 0x0000000900048202 */ /* 0x000fe60000000f00 */
[--C-:B------:R-:W-:Y:S02]  /*2b60*/  @!P0 HADD2.F32 R39, -RZ, R5.reuse.H1_H1 ;  /* 0x30000005ff278230 */ /* 0x100fe40000004100 */
[----:B------:R-:W-:Y:S02]  /*2b70*/  @!P0 HADD2.F32 R3, -RZ, R5.H0_H0 ;  /* 0x20000005ff038230 */ /* 0x000fe40000004100 */
[----:B------:R-:W-:Y:S01]  /*2b80*/  @!P0 HADD2.F32 R5, -RZ, R6.H0_H0 ;  /* 0x20000006ff058230 */ /* 0x000fe20000004100 */
[-C--:B------:R-:W-:Y:S01]  /*2b90*/  @!P0 FMUL.FTZ R71, R39, R2.reuse ;  /* 0x0000000227478220 */ /* 0x080fe20000410000 */
[--C-:B------:R-:W-:Y:S01]  /*2ba0*/  @!P0 HADD2.F32 R41, -RZ, R4.reuse.H1_H1 ;  /* 0x30000004ff298230 */ /* 0x100fe20000004100 */
[----:B------:R-:W-:Y:S01]  /*2bb0*/  @!P0 IMAD.MOV.U32 R6, RZ, RZ, R10 ;  /* 0x000000ffff068224 */ /* 0x000fe200078e000a */
[----:B------:R-:W-:Y:S01]  /*2bc0*/  @!P0 HADD2.F32 R4, -RZ, R4.H0_H0 ;  /* 0x20000004ff048230 */ /* 0x000fe20000004100 */
[C---:B------:R-:W-:Y:S02]  /*2bd0*/  @!P0 FMUL.FTZ R2, R3.reuse, R2 ;  /* 0x0000000203028220 */ /* 0x040fe40000410000 */
[-C--:B------:R-:W-:Y:S02]  /*2be0*/  @!P0 FFMA.FTZ R73, R3, R40.reuse, -R71 ;  /* 0x0000002803498223 */ /* 0x080fe40000010847 */
[-C--:B------:R-:W-:Y:S02]  /*2bf0*/  @!P0 FMUL.FTZ R71, R41, R5.reuse ;  /* 0x0000000529478220 */ /* 0x080fe40000410000 */
[C---:B------:R-:W-:Y:S01]  /*2c00*/  @!P0 FMUL.FTZ R3, R4.reuse, R5 ;  /* 0x0000000504038220 */ /* 0x040fe20000410000 */
[----:B------:R-:W-:Y:S01]  /*2c10*/  @!P0 MOV R5, R11 ;  /* 0x0000000b00058202 */ /* 0x000fe20000000f00 */
[----:B------:R-:W-:Y:S01]  /*2c20*/  @!P0 FFMA.FTZ R2, R39, R40, R2 ;  /* 0x0000002827028223 */ /* 0x000fe20000010002 */
[----:B------:R-:W-:Y:S01]  /*2c30*/  @!P0 HADD2.F32 R39, -RZ, R6.H1_H1 ;  /* 0x30000006ff278230 */ /* 0x000fe20000004100 */
[-C--:B------:R-:W-:Y:S01]  /*2c40*/  @!P0 FFMA.FTZ R72, R4, R43.reuse, -R71 ;  /* 0x0000002b04488223 */ /* 0x080fe20000010847 */
[----:B------:R-:W-:Y:S01]  /*2c50*/  @!P0 HADD2.F32 R4, -RZ, R20.H1_H1 ;  /* 0x30000014ff048230 */ /* 0x000fe20000004100 */
[----:B------:R-:W-:Y:S01]  /*2c60*/  @!P0 FFMA.FTZ R3, R41, R43, R3 ;  /* 0x0000002b29038223 */ /* 0x000fe20000010003 */
[----:B------:R-:W-:Y:S01]  /*2c70*/  @!P0 HADD2.F32 R20, -RZ, R7.H0_H0 ;  /* 0x20000007ff148230 */ /* 0x000fe20000004100 */
[----:B------:R-:W-:Y:S01]  /*2c80*/  @!P0 F2FP.PACK_AB R2, R2, R73 ;  /* 0x000000490202823e */ /* 0x000fe200000000ff */
[----:B------:R-:W-:Y:S02]  /*2c90*/  @!P0 HADD2.F32 R7, -RZ, R6.H0_H0 ;  /* 0x20000006ff078230 */ /* 0x000fe40000004100 */
[----:B------:R-:W-:Y:S01]  /*2ca0*/  @!P0 HADD2.F32 R40, -RZ, R44.H1_H1 ;  /* 0x3000002cff288230 */ /* 0x000fe20000004100 */
[----:B------:R-:W-:Y:S01]  /*2cb0*/  @!P0 F2FP.PACK_AB R3, R3, R72 ;  /* 0x000000480303823e */ /* 0x000fe200000000ff */
[--C-:B------:R-:W-:Y:S01]  /*2cc0*/  @!P0 HADD2.F32 R44, -RZ, R5.reuse.H1_H1 ;  /* 0x30000005ff2c8230 */ /* 0x100fe20000004100 */
[----:B------:R-:W-:Y:S01]  /*2cd0*/  @!P0 MOV R8, R2 ;  /* 0x0000000200088202 */ /* 0x000fe20000000f00 */
[----:B------:R-:W-:Y:S01]  /*2ce0*/  @!P0 HADD2.F32 R6, -RZ, R5.H0_H0 ;  /* 0x20000005ff068230 */ /* 0x000fe20000004100 */
[-C--:B------:R-:W-:Y:S02]  /*2cf0*/  @!P0 FMUL.FTZ R5, R39, R4.reuse ;  /* 0x0000000427058220 */ /* 0x080fe40000410000 */
[C---:B------:R-:W-:Y:S02]  /*2d00*/  @!P0 FMUL.FTZ R4, R7.reuse, R4 ;  /* 0x0000000407048220 */ /* 0x040fe40000410000 */
[----:B------:R-:W-:Y:S02]  /*2d10*/  @!P0 FMUL.FTZ R71, R44, R20 ;  /* 0x000000142c478220 */ /* 0x000fe40000410000 */
[----:B------:R-:W-:Y:S02]  /*2d20*/  @!P0 FFMA.FTZ R7, R7, R40, -R5 ;  /* 0x0000002807078223 */ /* 0x000fe40000010805 */
[C---:B------:R-:W-:Y:S02]  /*2d30*/  @!P0 FMUL.FTZ R5, R6.reuse, R20 ;  /* 0x0000001406058220 */ /* 0x040fe40000410000 */
[----:B------:R-:W-:Y:S02]  /*2d40*/  @!P0 FFMA.FTZ R4, R39, R40, R4 ;  /* 0x0000002827048223 */ /* 0x000fe40000010004 */
[-C--:B------:R-:W-:Y:S02]  /*2d50*/  @!P0 FFMA.FTZ R71, R6, R45.reuse, -R71 ;  /* 0x0000002d06478223 */ /* 0x080fe40000010847 */
[----:B------:R-:W-:Y:S01]  /*2d60*/  @!P0 FFMA.FTZ R5, R44, R45, R5 ;  /* 0x0000002d2c058223 */ /* 0x000fe20000010005 */
[----:B------:R-:W-:Y:S01]  /*2d70*/  @!P0 F2FP.PACK_AB R4, R4, R7 ;  /* 0x000000070404823e */ /* 0x000fe200000000ff */
[----:B------:R-:W-:Y:S03]  /*2d80*/  @!P0 IMAD.MOV.U32 R9, RZ, RZ, R3 ;  /* 0x000000ffff098224 */ /* 0x000fe600078e0003 */
[----:B------:R-:W-:Y:S02]  /*2d90*/  @!P0 F2FP.PACK_AB R5, R5, R71 ;  /* 0x000000470505823e */ /* 0x000fe400000000ff */
[----:B------:R-:W-:Y:S02]  /*2da0*/  @!P0 MOV R10, R4 ;  /* 0x00000004000a8202 */ /* 0x000fe40000000f00 */
[----:B------:R-:W-:Y:S05]  /*2db0*/  @!P0 MOV R11, R5 ;  /* 0x00000005000b8202 */ /* 0x000fea0000000f00 */
[----:B------:R1:W-:Y:S02]  /*2dc0*/  STG.E.128 [R68.64], R8 ;  /* 0x0000000844007986 */ /* 0x0003e4000c101d0a */
.L_x_66:
[----:B------:R-:W-:Y:S05]  /*2dd0*/  BSYNC B0 ;  /* 0x0000000000007941 */ /* 0x000fea0003800000 */
.L_x_65:
[----:B------:R-:W-:Y:S11]  /*2de0*/  ISETP.NE.AND P0, PT, R100, RZ, PT ;  /* 0x000000ff6400720c */ /* 0x000ff60003f05270 */
[----:B------:R-:W-:Y:S02]  /*2df0*/  @!UPT UIADD3 URZ, URZ, URZ, URZ ;  /* 0x0000003f3f3ff290 */ /* 0x000fe4000fffe03f */
[----:B------:R-:W-:-:S05]  /*2e00*/  @!P0 BRA `(.L_x_64) ;  /* 0x0000038000008947 */ /* 0x000fca0003800000 */
[----:B------:R-:W-:Y:S01]  /*2e10*/  IADD3 R2, P0, R67, R130, RZ ;  /* 0x0000008243027210 */ /* 0x000fe20007f1e0ff */
[----:B-1----:R-:W1:Y:S03]  /*2e20*/  LDS.128 R8, [R97+0x3900] ;  /* 0x0039000061087984 */ /* 0x002e660000000c00 */
        /* <DEDUP_REMOVED lines=9> */
[----:B------:R-:W-:Y:S01]  /*2ec0*/  @!P0 SHF.R.U32.HI R12, RZ, 0x10, R13 ;  /* 0x00000010ff0c8819 */ /* 0x000fe2000001160d */
[----:B------:R-:W-:Y:S01]  /*2ed0*/  @!P0 HADD2.F32 R5, -RZ, R5.H0_H0 ;  /* 0x20000005ff058230 */ /* 0x000fe20000004100 */
[----:B------:R-:W-:Y:S01]  /*2ee0*/  @!P0 SHF.R.U32.HI R41, RZ, 0x10, R47 ;  /* 0x00000010ff298819 */ /* 0x000fe2000001162f */
[----:B------:R-:W-:Y:S02]  /*2ef0*/  @!P0 HADD2.F32 R20, -RZ, R20.H0_H0 ;  /* 0x20000014ff148230 */ /* 0x000fe40000004100 */
[----:B------:R-:W-:Y:S02]  /*2f00*/  @!P0 HADD2.F32 R12, -RZ, R12.H0_H0 ;  /* 0x2000000cff0c8230 */ /* 0x000fe40000004100 */
[----:B------:R-:W-:Y:S01]  /*2f10*/  @!P0 HADD2.F32 R41, -RZ, R41.H0_H0 ;  /* 0x20000029ff298230 */ /* 0x000fe20000004100 */
[----:B-1----:R-:W-:Y:S02]  /*2f20*/  @!P0 MOV R3, R8 ;  /* 0x0000000800038202 */ /* 0x002fe40000000f00 */
[----:B------:R-:W-:Y:S03]  /*2f30*/  @!P0 MOV R4, R9 ;  /* 0x0000000900048202 */ /* 0x000fe60000000f00 */
[--C-:B------:R-:W-:Y:S02]  /*2f40*/  @!P0 HADD2.F32 R6, -RZ, R3.reuse.H1_H1 ;  /* 0x30000003ff068230 */ /* 0x100fe40000004100 */
[----:B------:R-:W-:Y:S02]  /*2f50*/  @!P0 HADD2.F32 R3, -RZ, R3.H0_H0 ;  /* 0x20000003ff038230 */ /* 0x000fe40000004100 */
[--C-:B------:R-:W-:Y:S01]  /*2f60*/  @!P0 HADD2.F32 R13, -RZ, R4.reuse.H1_H1 ;  /* 0x30000004ff0d8230 */ /* 0x100fe20000004100 */
[CC--:B------:R-:W-:Y:S01]  /*2f70*/  @!P0 FMUL.FTZ R39, R6.reuse, R2.reuse ;  /* 0x0000000206278220 */ /* 0x0c0fe20000410000 */
[----:B------:R-:W-:Y:S01]  /*2f80*/  @!P0 HADD2.F32 R4, -RZ, R4.H0_H0 ;  /* 0x20000004ff048230 */ /* 0x000fe20000004100 */
[C---:B------:R-:W-:Y:S02]  /*2f90*/  @!P0 FMUL.FTZ R2, R3.reuse, R2 ;  /* 0x0000000203028220 */ /* 0x040fe40000410000 */
[-C--:B------:R-:W-:Y:S02]  /*2fa0*/  @!P0 FFMA.FTZ R47, R3, R7.reuse, -R39 ;  /* 0x00000007032f8223 */ /* 0x080fe40000010827 */
[----:B------:R-:W-:Y:S02]  /*2fb0*/  @!P0 FFMA.FTZ R2, R6, R7, R2 ;  /* 0x0000000706028223 */ /* 0x000fe40000010002 */
[----:B------:R-:W-:Y:S02]  /*2fc0*/  @!P0 IMAD.MOV.U32 R6, RZ, RZ, R10 ;  /* 0x000000ffff068224 */ /* 0x000fe400078e000a */
[C---:B------:R-:W-:Y:S01]  /*2fd0*/  @!P0 FMUL.FTZ R39, R13.reuse, R5 ;  /* 0x000000050d278220 */ /* 0x040fe20000410000 */
[----:B------:R-:W-:Y:S01]  /*2fe0*/  @!P0 F2FP.PACK_AB R2, R2, R47 ;  /* 0x0000002f0202823e */ /* 0x000fe200000000ff */
[C---:B------:R-:W-:Y:S01]  /*2ff0*/  @!P0 FMUL.FTZ R3, R4.reuse, R5 ;  /* 0x0000000504038220 */ /* 0x040fe20000410000 */
[----:B------:R-:W-:Y:S01]  /*3000*/  @!P0 MOV R5, R11 ;  /* 0x0000000b00058202 */ /* 0x000fe20000000f00 */
[-C--:B------:R-:W-:Y:S01]  /*3010*/  @!P0 FFMA.FTZ R46, R4, R20.reuse, -R39 ;  /* 0x00000014042e8223 */ /* 0x080fe20000010827 */
[----:B------:R-:W-:Y:S01]  /*3020*/  @!P0 HADD2.F32 R4, -RZ, R21.H1_H1 ;  /* 0x30000015ff048230 */ /* 0x000fe20000004100 */
[----:B------:R-:W-:Y:S01]  /*3030*/  @!P0 FFMA.FTZ R3, R13, R20, R3 ;  /* 0x000000140d038223 */ /* 0x000fe20000010003 */
[--C-:B------:R-:W-:Y:S01]  /*3040*/  @!P0 HADD2.F32 R21, -RZ, R6.reuse.H1_H1 ;  /* 0x30000006ff158230 */ /* 0x100fe20000004100 */
[----:B------:R-:W-:Y:S01]  /*3050*/  @!P0 MOV R8, R2 ;  /* 0x0000000200088202 */ /* 0x000fe20000000f00 */
[----:B------:R-:W-:Y:S02]  /*3060*/  @!P0 HADD2.F32 R7, -RZ, R6.H0_H0 ;  /* 0x20000006ff078230 */ /* 0x000fe40000004100 */
[----:B------:R-:W-:Y:S01]  /*3070*/  @!P0 HADD2.F32 R39, -RZ, R60.H1_H1 ;  /* 0x3000003cff278230 */ /* 0x000fe20000004100 */
[----:B------:R-:W-:Y:S01]  /*3080*/  @!P0 F2FP.PACK_AB R3, R3, R46 ;  /* 0x0000002e0303823e */ /* 0x000fe200000000ff */
[--C-:B------:R-:W-:Y:S02]  /*3090*/  @!P0 HADD2.F32 R40, -RZ, R5.reuse.H1_H1 ;  /* 0x30000005ff288230 */ /* 0x100fe40000004100 */
[----:B------:R-:W-:Y:S01]  /*30a0*/  @!P0 HADD2.F32 R6, -RZ, R5.H0_H0 ;  /* 0x20000005ff068230 */ /* 0x000fe20000004100 */
[-C--:B------:R-:W-:Y:S02]  /*30b0*/  @!P0 FMUL.FTZ R5, R21, R4.reuse ;  /* 0x0000000415058220 */ /* 0x080fe40000410000 */
[C---:B------:R-:W-:Y:S02]  /*30c0*/  @!P0 FMUL.FTZ R4, R7.reuse, R4 ;  /* 0x0000000407048220 */ /* 0x040fe40000410000 */
[-C--:B------:R-:W-:Y:S02]  /*30d0*/  @!P0 FMUL.FTZ R43, R40, R12.reuse ;  /* 0x0000000c282b8220 */ /* 0x080fe40000410000 */
[-C--:B------:R-:W-:Y:S02]  /*30e0*/  @!P0 FFMA.FTZ R7, R7, R39.reuse, -R5 ;  /* 0x0000002707078223 */ /* 0x080fe40000010805 */
        /* <DEDUP_REMOVED lines=10> */
.L_x_64:
[----:B------:R-:W-:Y:S05]  /*3190*/  BSYNC B1 ;  /* 0x0000000000017941 */ /* 0x000fea0003800000 */
.L_x_63:
[----:B------:R-:W-:Y:S01]  /*31a0*/  BSSY B1, `(.L_x_67) ;  /* 0x000007a000017945 */ /* 0x000fe20003800000 */
[----:B------:R-:W-:-:S05]  /*31b0*/  @P4 BRA `(.L_x_68) ;  /* 0x0000078000004947 */ /* 0x000fca0003800000 */
[----:B-1----:R-:W-:Y:S01]  /*31c0*/  IADD3 R44, P1, P0, R138, R86, R32 ;  /* 0x000000568a2c7210 */ /* 0x002fe2000783e020 */
[----:B------:R-:W-:Y:S03]  /*31d0*/  BSSY B0, `(.L_x_69) ;  /* 0x000003c000007945 */ /* 0x000fe60003800000 */
[----:B------:R-:W-:Y:S02]  /*31e0*/  IADD3.X R46, R144, R91, R33, P1, P0 ;  /* 0x0000005b902e7210 */ /* 0x000fe40000fe0421 */
[----:B------:R-:W-:Y:S11]  /*31f0*/  ISETP.NE.AND P0, PT, R99, RZ, PT ;  /* 0x000000ff6300720c */ /* 0x000ff60003f05270 */
[----:B------:R-:W-:Y:S02]  /*3200*/  @!UPT UIADD3 URZ, URZ, URZ, URZ ;  /* 0x0000003f3f3ff290 */ /* 0x000fe4000fffe03f */
[----:B------:R-:W-:-:S05]  /*3210*/  @!P0 BRA `(.L_x_70) ;  /* 0x0000037000008947 */ /* 0x000fca0003800000 */
[----:B------:R-:W-:Y:S01]  /*3220*/  ISETP.GE.AND P0, PT, R34, c[0x0][0x27c], PT ;  /* 0x00009f0022007a0c */ /* 0x000fe20003f06270 */
[----:B------:R-:W1:Y:S01]  /*3230*/  LDS.128 R8, [R98+0x4900] ;  /* 0x0049000062087984 */ /* 0x000e620000000c00 */
[----:B------:R-:W-:Y:S11]  /*3240*/  IADD3 R39, P1, R44, R94, RZ ;  /* 0x0000005e2c277210 */ /* 0x000ff60007f3e0ff */
[--C-:B------:R-:W-:Y:S01]  /*3250*/  @!P0 SHF.R.U64 R6, R14, 0x10, R15.reuse ;  /* 0x000000100e068819 */ /* 0x100fe2000000120f */
[----:B------:R-:W-:Y:S01]  /*3260*/  @!P0 HADD2.F32 R2, -RZ, R28.H0_H0 ;  /* 0x2000001cff028230 */ /* 0x000fe20000004100 */
[----:B------:R-:W-:Y:S01]  /*3270*/  @!P0 SHF.R.U32.HI R12, RZ, 0x10, R15 ;  /* 0x00000010ff0c8819 */ /* 0x000fe2000001160f */
[----:B------:R-:W-:Y:S01]  /*3280*/  @!P0 HADD2.F32 R13, -RZ, R61.H0_H0 ;  /* 0x2000003dff0d8230 */ /* 0x000fe20000004100 */
[--C-:B------:R-:W-:Y:S01]  /*3290*/  @!P0 SHF.R.U64 R15, R48, 0x10, R49.reuse ;  /* 0x00000010300f8819 */ /* 0x100fe20000001231 */
[----:B------:R-:W-:Y:S01]  /*32a0*/  @!P0 HADD2.F32 R6, -RZ, R6.H0_H0 ;  /* 0x20000006ff068230 */ /* 0x000fe20000004100 */
[----:B------:R-:W-:Y:S01]  /*32b0*/  @!P0 SHF.R.U32.HI R48, RZ, 0x10, R49 ;  /* 0x00000010ff308819 */ /* 0x000fe20000011631 */
[----:B------:R-:W-:Y:S02]  /*32c0*/  @!P0 HADD2.F32 R12, -RZ, R12.H0_H0 ;  /* 0x2000000cff0c8230 */ /* 0x000fe40000004100 */
[----:B------:R-:W-:Y:S01]  /*32d0*/  @!P0 HADD2.F32 R15, -RZ, R15.H0_H0 ;  /* 0x2000000fff0f8230 */ /* 0x000fe20000004100 */
[----:B-1----:R-:W-:Y:S02]  /*32e0*/  @!P0 MOV R4, R8 ;  /* 0x0000000800048202 */ /* 0x002fe40000000f00 */
[----:B------:R-:W-:Y:S03]  /*32f0*/  @!P0 MOV R3, R9 ;  /* 0x0000000900038202 */ /* 0x000fe60000000f00 */
[--C-:B------:R-:W-:Y:S02]  /*3300*/  @!P0 HADD2.F32 R7, -RZ, R4.reuse.H1_H1 ;  /* 0x30000004ff078230 */ /* 0x100fe40000004100 */
[----:B------:R-:W-:Y:S02]  /*3310*/  @!P0 HADD2.F32 R5, -RZ, R4.H0_H0 ;  /* 0x20000004ff058230 */ /* 0x000fe40000004100 */
[--C-:B------:R-:W-:Y:S02]  /*3320*/  @!P0 HADD2.F32 R14, -RZ, R3.reuse.H1_H1 ;  /* 0x30000003ff0e8230 */ /* 0x100fe40000004100 */
[----:B------:R-:W-:Y:S01]  /*3330*/  @!P0 HADD2.F32 R4, -RZ, R3.H0_H0 ;  /* 0x20000003ff048230 */ /* 0x000fe20000004100 */
[----:B------:R-:W-:Y:S02]  /*3340*/  @!P0 FMUL.FTZ R3, R7, R2 ;  /* 0x0000000207038220 */ /* 0x000fe40000410000 */
[-C--:B------:R-:W-:Y:S02]  /*3350*/  @!P0 FMUL.FTZ R20, R14, R6.reuse ;  /* 0x000000060e148220 */ /* 0x080fe40000410000 */
[CC--:B------:R-:W-:Y:S02]  /*3360*/  @!P0 FFMA.FTZ R45, R5.reuse, R13.reuse, -R3 ;  /* 0x0000000d052d8223 */ /* 0x0c0fe40000010803 */
[C---:B------:R-:W-:Y:S01]  /*3370*/  @!P0 FMUL.FTZ R3, R4.reuse, R6 ;  /* 0x0000000604038220 */ /* 0x040fe20000410000 */
[----:B------:R-:W-:Y:S01]  /*3380*/  @!P0 MOV R6, R10 ;  /* 0x0000000a00068202 */ /* 0x000fe20000000f00 */
[----:B------:R-:W-:Y:S02]  /*3390*/  @!P0 FMUL.FTZ R2, R5, R2 ;  /* 0x0000000205028220 */ /* 0x000fe40000410000 */
[----:B------:R-:W-:Y:S02]  /*33a0*/  @!P0 IMAD.MOV.U32 R5, RZ, RZ, R11 ;  /* 0x000000ffff058224 */ /* 0x000fe400078e000b */
[----:B------:R-:W-:Y:S01]  /*33b0*/  @!P0 FFMA.FTZ R2, R7, R13, R2 ;  /* 0x0000000d07028223 */ /* 0x000fe20000010002 */
[----:B------:R-:W-:Y:S01]  /*33c0*/  @!P0 HADD2.F32 R13, -RZ, R6.H1_H1 ;  /* 0x30000006ff0d8230 */ /* 0x000fe20000004100 */
[-C--:B------:R-:W-:Y:S01]  /*33d0*/  @!P0 FFMA.FTZ R43, R4, R15.reuse, -R20 ;  /* 0x0000000f042b8223 */ /* 0x080fe20000010814 */
[----:B------:R-:W-:Y:S01]  /*33e0*/  @!P0 HADD2.F32 R4, -RZ, R28.H1_H1 ;  /* 0x3000001cff048230 */ /* 0x000fe20000004100 */
[----:B------:R-:W-:Y:S01]  /*33f0*/  @!P0 FFMA.FTZ R3, R14, R15, R3 ;  /* 0x0000000f0e038223 */ /* 0x000fe20000010003 */
[----:B------:R-:W-:Y:S01]  /*3400*/  @!P0 F2FP.PACK_AB R2, R2, R45 ;  /* 0x0000002d0202823e */ /* 0x000fe200000000ff */
[----:B------:R-:W-:Y:S02]  /*3410*/  @!P0 HADD2.F32 R7, -RZ, R6.H0_H0 ;  /* 0x20000006ff078230 */ /* 0x000fe40000004100 */
[----:B------:R-:W-:Y:S01]  /*3420*/  @!P0 HADD2.F32 R6, -RZ, R5.H0_H0 ;  /* 0x20000005ff068230 */ /* 0x000fe20000004100 */
[----:B------:R-:W-:Y:S01]  /*3430*/  @!P0 F2FP.PACK_AB R3, R3, R43 ;  /* 0x0000002b0303823e */ /* 0x000fe200000000ff */
[----:B------:R-:W-:Y:S01]  /*3440*/  @!P0 HADD2.F32 R20, -RZ, R61.H1_H1 ;  /* 0x3000003dff148230 */ /* 0x000fe20000004100 */
[----:B------:R-:W-:Y:S01]  /*3450*/  @!P0 MOV R8, R2 ;  /* 0x0000000200088202 */ /* 0x000fe20000000f00 */
[----:B------:R-:W-:Y:S01]  /*3460*/  @!P0 HADD2.F32 R21, -RZ, R5.H1_H1 ;  /* 0x30000005ff158230 */ /* 0x000fe20000004100 */
[-C--:B------:R-:W-:Y:S01]  /*3470*/  @!P0 FMUL.FTZ R5, R13, R4.reuse ;  /* 0x000000040d058220 */ /* 0x080fe20000410000 */
[----:B------:R-:W-:Y:S01]  /*3480*/  @!P0 HADD2.F32 R28, -RZ, R48.H0_H0 ;  /* 0x20000030ff1c8230 */ /* 0x000fe20000004100 */
[----:B------:R-:W-:Y:S02]  /*3490*/  @!P0 FMUL.FTZ R4, R7, R4 ;  /* 0x0000000407048220 */ /* 0x000fe40000410000 */
[----:B------:R-:W-:Y:S02]  /*34a0*/  @!P0 FMUL.FTZ R40, R21, R12 ;  /* 0x0000000c15288220 */ /* 0x000fe40000410000 */
[----:B------:R-:W-:Y:S01]  /*34b0*/  @!P0 FFMA.FTZ R41, R7, R20, -R5 ;  /* 0x0000001407298223 */ /* 0x000fe20000010805 */
[----:B------:R-:W-:Y:S01]  /*34c0*/  IADD3.X R7, R46, R96, RZ, P1, !PT ;  /* 0x000000602e077210 */ /* 0x000fe20000ffe4ff */
[C---:B------:R-:W-:Y:S02]  /*34d0*/  @!P0 FMUL.FTZ R5, R6.reuse, R12 ;  /* 0x0000000c06058220 */ /* 0x040fe40000410000 */
[----:B------:R-:W-:Y:S02]  /*34e0*/  @!P0 FFMA.FTZ R4, R13, R20, R4 ;  /* 0x000000140d048223 */ /* 0x000fe40000010004 */
[-C--:B------:R-:W-:Y:S01]  /*34f0*/  @!P0 FFMA.FTZ R40, R6, R28.reuse, -R40 ;  /* 0x0000001c06288223 */ /* 0x080fe20000010828 */
[----:B------:R-:W-:Y:S01]  /*3500*/  LEA R6, P1, R39, c[0x0][0x1c8], 0x1 ;  /* 0x0000720027067a11 */ /* 0x000fe200078208ff */
[----:B------:R-:W-:Y:S01]  /*3510*/  @!P0 FFMA.FTZ R5, R21, R28, R5 ;  /* 0x0000001c15058223 */ /* 0x000fe20000010005 */
[----:B------:R-:W-:Y:S01]  /*3520*/  @!P0 F2FP.PACK_AB R4, R4, R41 ;  /* 0x000000290404823e */ /* 0x000fe200000000ff */
[----:B------:R-:W-:Y:S01]  /*3530*/  @!P0 IMAD.MOV.U32 R9, RZ, RZ, R3 ;  /* 0x000000ffff098224 */ /* 0x000fe200078e0003 */
[----:B------:R-:W-:Y:S02]  /*3540*/  LEA.HI.X R7, R39, c[0x0][0x1cc], R7, 0x1, P1 ;  /* 0x0000730027077a11 */ /* 0x000fe400008f0c07 */
[----:B------:R-:W-:Y:S02]  /*3550*/  @!P0 F2FP.PACK_AB R5, R5, R40 ;  /* 0x000000280505823e */ /* 0x000fe400000000ff */
[----:B------:R-:W-:Y:S02]  /*3560*/  @!P0 MOV R10, R4 ;  /* 0x00000004000a8202 */ /* 0x000fe40000000f00 */
[----:B------:R-:W-:Y:S05]  /*3570*/  @!P0 MOV R11, R5 ;  /* 0x00000005000b8202 */ /* 0x000fea0000000f00 */
[----:B------:R1:W-:Y:S02]  /*3580*/  STG.E.128 [R6.64], R8 ;  /* 0x0000000806007986 */ /* 0x0003e4000c101d0a */
.L_x_70:
[----:B------:R-:W-:Y:S05]  /*3590*/  BSYNC B0 ;  /* 0x0000000000007941 */ /* 0x000fea0003800000 */
.L_x_69:
[----:B------:R-:W-:Y:S11]  /*35a0*/  ISETP.NE.AND P0, PT, R100, RZ, PT ;  /* 0x000000ff6400720c */ /* 0x000ff60003f05270 */
[----:B------:R-:W-:Y:S02]  /*35b0*/  @!UPT UIADD3 URZ, URZ, URZ, URZ ;  /* 0x0000003f3f3ff290 */ /* 0x000fe4000fffe03f */
[----:B------:R-:W-:-:S05]  /*35c0*/  @!P0 BRA `(.L_x_68) ;  /* 0x0000037000008947 */ /* 0x000fca0003800000 */
[----:B------:R-:W-:Y:S01]  /*35d0*/  ISETP.GE.AND P0, PT, R36, c[0x0][0x27c], PT ;  /* 0x00009f0024007a0c */ /* 0x000fe20003f06270 */
[----:B-1----:R-:W1:Y:S01]  /*35e0*/  LDS.128 R8, [R97+0x4900] ;  /* 0x0049000061087984 */ /* 0x002e620000000c00 */
[----:B------:R-:W-:Y:S11]  /*35f0*/  IADD3 R21, P1, R44, R130, RZ ;  /* 0x000000822c157210 */ /* 0x000ff60007f3e0ff */
        /* <DEDUP_REMOVED lines=24> */
[--C-:B------:R-:W-:Y:S01]  /*3780*/  @!P0 HADD2.F32 R13, -RZ, R6.reuse.H1_H1 ;  /* 0x30000006ff0d8230 */ /* 0x100fe20000004100 */
[-C--:B------:R-:W-:Y:S01]  /*3790*/  @!P0 FFMA.FTZ R39, R4, R15.reuse, -R16 ;  /* 0x0000000f04278223 */ /* 0x080fe20000010810 */
[----:B------:R-:W-:Y:S01]  /*37a0*/  @!P0 HADD2.F32 R4, -RZ, R29.H1_H1 ;  /* 0x3000001dff048230 */ /* 0x000fe20000004100 */
[----:B------:R-:W-:Y:S01]  /*37b0*/  @!P0 FFMA.FTZ R3, R14, R15, R3 ;  /* 0x0000000f0e038223 */ /* 0x000fe20000010003 */
[----:B------:R-:W-:Y:S01]  /*37c0*/  @!P0 F2FP.PACK_AB R2, R2, R40 ;  /* 0x000000280202823e */ /* 0x000fe200000000ff */
[----:B------:R-:W-:Y:S02]  /*37d0*/  @!P0 HADD2.F32 R7, -RZ, R6.H0_H0 ;  /* 0x20000006ff078230 */ /* 0x000fe40000004100 */
[--C-:B------:R-:W-:Y:S01]  /*37e0*/  @!P0 HADD2.F32 R6, -RZ, R5.reuse.H0_H0 ;  /* 0x20000005ff068230 */ /* 0x100fe20000004100 */
[----:B------:R-:W-:Y:S01]  /*37f0*/  @!P0 F2FP.PACK_AB R3, R3, R39 ;  /* 0x000000270303823e */ /* 0x000fe200000000ff */
[----:B------:R-:W-:Y:S01]  /*3800*/  @!P0 HADD2.F32 R16, -RZ, R62.H1_H1 ;  /* 0x3000003eff108230 */ /* 0x000fe20000004100 */
[----:B------:R-:W-:Y:S01]  /*3810*/  @!P0 MOV R8, R2 ;  /* 0x0000000200088202 */ /* 0x000fe20000000f00 */
[----:B------:R-:W-:Y:S01]  /*3820*/  @!P0 HADD2.F32 R17, -RZ, R5.H1_H1 ;  /* 0x30000005ff118230 */ /* 0x000fe20000004100 */
[-C--:B------:R-:W-:Y:S02]  /*3830*/  @!P0 FMUL.FTZ R5, R13, R4.reuse ;  /* 0x000000040d058220 */ /* 0x080fe40000410000 */
        /* <DEDUP_REMOVED lines=16> */
.L_x_68:
[----:B------:R-:W-:Y:S05]  /*3940*/  BSYNC B1 ;  /* 0x0000000000017941 */ /* 0x000fea0003800000 */
.L_x_67:
[----:B------:R-:W-:Y:S01]  /*3950*/  BSSY B1, `(.L_x_71) ;  /* 0x000007a000017945 */ /* 0x000fe20003800000 */
[----:B------:R-:W-:-:S05]  /*3960*/  @P2 BRA `(.L_x_72) ;  /* 0x0000078000002947 */ /* 0x000fca0003800000 */
[----:B------:R-:W-:Y:S01]  /*3970*/  ISETP.NE.AND P0, PT, R99, RZ, PT ;  /* 0x000000ff6300720c */ /* 0x000fe20003f05270 */
[----:B------:R-:W-:Y:S01]  /*3980*/  BSSY B0, `(.L_x_73) ;  /* 0x000003c000007945 */ /* 0x000fe20003800000 */
[----:B------:R-:W-:Y:S04]  /*3990*/  IADD3 R39, P2, P1, R147, R86, R32 ;  /* 0x0000005693277210 */ /* 0x000fe8000795e020 */
[----:B------:R-:W-:Y:S07]  /*39a0*/  IADD3.X R40, R143, R91, R33, P2, P1 ;  /* 0x0000005b8f287210 */ /* 0x000fee00017e2421 */
[----:B------:R-:W-:-:S05]  /*39b0*/  @!P0 BRA `(.L_x_74) ;  /* 0x0000038000008947 */ /* 0x000fca0003800000 */
[----:B------:R-:W-:Y:S01]  /*39c0*/  ISETP.GE.AND P0, PT, R34, c[0x0][0x27c], PT ;  /* 0x00009f0022007a0c */ /* 0x000fe20003f06270 */
[----:B-1----:R-:W1:Y:S11]  /*39d0*/  LDS.128 R8, [R98+0x5900] ;  /* 0x0059000062087984 */ /* 0x002e760000000c00 */
[----:B------:R-:W-:Y:S01]  /*39e0*/  @!UPT UIADD3 URZ, URZ, URZ, URZ ;  /* 0x0000003f3f3ff290 */ /* 0x000fe2000fffe03f */
[----:B------:R-:W-:Y:S01]  /*39f0*/  @!P0 SHF.R.U64 R6, R18, 0x10, R19 ;  /* 0x0000001012068819 */ /* 0x000fe20000001213 */
[----:B------:R-:W-:Y:S01]  /*3a00*/  @!P0 HADD2.F32 R2, -RZ, R30.H0_H0 ;  /* 0x2000001eff028230 */ /* 0x000fe20000004100 */
[----:B------:R-:W-:Y:S01]  /*3a10*/  @!P0 SHF.R.U64 R15, R52, 0x10, R53 ;  /* 0x00000010340f8819 */ /* 0x000fe20000001235 */
[----:B------:R-:W-:Y:S01]  /*3a20*/  @!P0 HADD2.F32 R13, -RZ, R63.H0_H0 ;  /* 0x2000003fff0d8230 */ /* 0x000fe20000004100 */
[----:B------:R-:W-:Y:S01]  /*3a30*/  @!P0 SHF.R.U32.HI R12, RZ, 0x10, R19 ;  /* 0x00000010ff0c8819 */ /* 0x000fe20000011613 */
[----:B------:R-:W-:Y:S01]  /*3a40*/  @!P0 HADD2.F32 R6, -RZ, R6.H0_H0 ;  /* 0x20000006ff068230 */ /* 0x000fe20000004100 */
[----:B------:R-:W-:Y:S01]  /*3a50*/  @!P0 SHF.R.U32.HI R18, RZ, 0x10, R53 ;  /* 0x00000010ff128819 */ /* 0x000fe20000011635 */
[----:B------:R-:W-:Y:S01]  /*3a60*/  @!P0 HADD2.F32 R15, -RZ, R15.H0_H0 ;  /* 0x2000000fff0f8230 */ /* 0x000fe20000004100 */
[----:B------:R-:W-:Y:S01]  /*3a70*/  IADD3 R19, P1, R39, R94, RZ ;  /* 0x0000005e27137210 */ /* 0x000fe20007f3e0ff */
        /* <DEDUP_REMOVED lines=44> */
.L_x_74:
[----:B------:R-:W-:Y:S05]  /*3d40*/  BSYNC B0 ;  /* 0x0000000000007941 */ /* 0x000fea0003800000 */
.L_x_73:
        /* <DEDUP_REMOVED lines=58> */
.L_x_72:
[----:B------:R-:W-:Y:S05]  /*40f0*/  BSYNC B1 ;  /* 0x0000000000017941 */ /* 0x000fea0003800000 */
.L_x_71:
[----:B------:R-:W-:-:S05]  /*4100*/  @P5 BRA `(.L_x_75) ;  /* 0x0000305000005947 */ /* 0x000fca0003800000 */
[----:B------:R-:W-:Y:S01]  /*4110*/  ISETP.NE.AND P0, PT, R99, RZ, PT ;  /* 0x000000ff6300720c */ /* 0x000fe20003f05270 */
[----:B------:R-:W-:Y:S01]  /*4120*/  BSSY B0, `(.L_x_76) ;  /* 0x000003b000007945 */ /* 0x000fe20003800000 */
[----:B------:R-:W-:Y:S04]  /*4130*/  IADD3 R28, P2, P1, R160, R86, R32 ;  /* 0x00000056a01c7210 */ /* 0x000fe8000795e020 */
[----:B------:R-:W-:Y:S07]  /*4140*/  IADD3.X R29, R157, R91, R33, P2, P1 ;  /* 0x0000005b9d1d7210 */ /* 0x000fee00017e2421 */
        /* <DEDUP_REMOVED lines=56> */
.L_x_77:
[----:B------:R-:W-:Y:S05]  /*44d0*/  BSYNC B0 ;  /* 0x0000000000007941 */ /* 0x000fea0003800000 */
.L_x_76:
        /* <DEDUP_REMOVED lines=57> */
[----:B------:R1:W-:Y:S01]  /*4870*/  STG.E.128 [R6.64], R8 ;  /* 0x0000000806007986 */ /* 0x0003e2000c101d0a */
[----:B------:R-:W-:-:S05]  /*4880*/  BRA `(.L_x_75) ;  /* 0x000028d000007947 */ /* 0x000fca0003800000 */
.L_x_54:
[-C--:B------:R-:W-:Y:S01]  /*4890*/  ISETP.GE.AND P0, PT, R171, R78.reuse, PT ;  /* 0x0000004eab00720c */ /* 0x080fe20003f06270 */
[----:B------:R-:W-:Y:S01]  /*48a0*/  CS2R R62, SRZ ;  /* 0x00000000003e7805 */ /* 0x000fe2000001ff00 */
[----:B------:R-:W-:Y:S01]  /*48b0*/  ISETP.NE.AND P4, PT, R99, RZ, PT ;  /* 0x000000ff6300720c */ /* 0x000fe20003f85270 */
[----:B------:R-:W-:Y:S01]  /*48c0*/  CS2R R60, SRZ ;  /* 0x00000000003c7805 */ /* 0x000fe2000001ff00 */
[----:B------:R-:W-:Y:S01]  /*48d0*/  ISETP.GE.OR P2, PT, R32, c[0x0][0x27c], P0 ;  /* 0x00009f0020007a0c */ /* 0x000fe20000746670 */
[----:B------:R-:W-:Y:S01]  /*48e0*/  CS2R R22, SRZ ;  /* 0x0000000000167805 */ /* 0x000fe2000001ff00 */
[----:B------:R-:W-:Y:S01]  /*48f0*/  ISETP.GE.AND P0, PT, R170, R78, PT ;  /* 0x0000004eaa00720c */ /* 0x000fe20003f06270 */
[----:B------:R-:W-:Y:S01]  /*4900*/  CS2R R20, SRZ ;  /* 0x0000000000147805 */ /* 0x000fe2000001ff00 */
[----:B------:R-:W-:Y:S01]  /*4910*/  CS2R R66, SRZ ;  /* 0x0000000000427805 */ /* 0x000fe2000001ff00 */
[----:B------:R-:W-:Y:S01]  /*4920*/  CS2R R64, SRZ ;  /* 0x0000000000407805 */ /* 0x000fe2000001ff00 */
[----:B------:R-:W-:Y:S01]  /*4930*/  ISETP.GE.OR P3, PT, R32, c[0x0][0x27c], P0 ;  /* 0x00009f0020007a0c */ /* 0x000fe20000766670 */
[----:B------:R-:W-:Y:S01]  /*4940*/  CS2R R26, SRZ ;  /* 0x00000000001a7805 */ /* 0x000fe2000001ff00 */
[----:B------:R-:W-:Y:S01]  /*4950*/  CS2R R24, SRZ ;  /* 0x0000000000187805 */ /* 0x000fe2000001ff00 */
[----:B------:R-:W-:Y:S01]  /*4960*/  CS2R R70, SRZ ;  /* 0x0000000000467805 */ /* 0x000fe2000001ff00 */
[----:B------:R-:W-:Y:S01]  /*4970*/  CS2R R68, SRZ ;  /* 0x0000000000447805 */ /* 0x000fe2000001ff00 */
[----:B------:R-:W-:Y:S01]  /*4980*/  CS2R R30, SRZ ;  /* 0x00000000001e7805 */ /* 0x000fe2000001ff00 */
[----:B------:R-:W-:Y:S01]  /*4990*/  CS2R R28, SRZ ;  /* 0x00000000001c7805 */ /* 0x000fe2000001ff00 */
[----:B------:R-:W-:Y:S01]  /*49a0*/  @!P2 IADD3 R3, P1, P0, R112, R10, R214 ;  /* 0x0000000a7003a210 */ /* 0x000fe2000783e0d6 */
[----:B------:R-:W-:Y:S01]  /*49b0*/  CS2R R46, SRZ ;  /* 0x00000000002e7805 */ /* 0x000fe2000001ff00 */
[----:B------:R-:W-:Y:S01]  /*49c0*/  CS2R R44, SRZ ;  /* 0x00000000002c7805 */ /* 0x000fe2000001ff00 */
[----:B------:R-:W-:Y:S01]  /*49d0*/  BSSY B0, `(.L_x_78) ;  /* 0x00000cb000007945 */ /* 0x000fe20003800000 */
[----:B------:R-:W-:Y:S02]  /*49e0*/  @!P2 IADD3.X R4, R128, R38, R186, P1, P0 ;  /* 0x000000268004a210 */ /* 0x000fe40000fe04ba */
[----:B------:R-:W-:Y:S04]  /*49f0*/  @!P2 IADD3 R5, P1, P0, R110, R8, R211 ;  /* 0x000000086e05a210 */ /* 0x000fe8000783e0d3 */
[----:B------:R-:W-:Y:S02]  /*4a00*/  @!P2 IADD3.X R9, R125, R37, R187, P1, P0 ;  /* 0x000000257d09a210 */ /* 0x000fe40000fe04bb */
[----:B------:R-:W-:Y:S04]  /*4a10*/  @!P3 IADD3 R6, P1, P0, R112, R212, R10 ;  /* 0x000000d47006b210 */ /* 0x000fe8000783e00a */
[----:B------:R-:W-:Y:S02]  /*4a20*/  @!P3 IADD3.X R11, R128, R173, R38, P1, P0 ;  /* 0x000000ad800bb210 */ /* 0x000fe40000fe0426 */
[C---:B------:R-:W-:Y:S04]  /*4a30*/  @!P2 LEA R2, P0, R3.reuse, c[0x0][0x270], 0x1 ;  /* 0x00009c000302aa11 */ /* 0x040fe800078008ff */
[----:B------:R-:W-:Y:S02]  /*4a40*/  @!P2 LEA.HI.X R3, R3, c[0x0][0x274], R4, 0x1, P0 ;  /* 0x00009d000303aa11 */ /* 0x000fe400000f0c04 */
[----:B------:R-:W-:Y:S03]  /*4a50*/  @!P3 IADD3 R7, P1, P0, R110, R213, R8 ;  /* 0x000000d56e07b210 */ /* 0x000fe6000783e008 */
[----:B------:R1:W2:Y:S01]  /*4a60*/  @!P2 LDG.E.128 R60, [R2.64] ;  /* 0x0000000a023ca981 */ /* 0x0002a2000c1e1d00 */
[----:B------:R-:W-:Y:S02]  /*4a70*/  @!P3 IADD3.X R12, R125, R185, R37, P1, P0 ;  /* 0x000000b97d0cb210 */ /* 0x000fe40000fe0425 */
[----:B------:R-:W-:Y:S02]  /*4a80*/  ISETP.GE.AND P0, PT, R169, R78, PT ;  /* 0x0000004ea900720c */ /* 0x000fe40003f06270 */
[C---:B------:R-:W-:Y:S04]  /*4a90*/  @!P2 LEA R4, P1, R5.reuse, c[0x0][0x288], 0x1 ;  /* 0x0000a2000504aa11 */ /* 0x040fe800078208ff */
[----:B------:R-:W-:Y:S02]  /*4aa0*/  @!P2 LEA.HI.X R5, R5, c[0x0][0x28c], R9, 0x1, P1 ;  /* 0x0000a3000505aa11 */ /* 0x000fe400008f0c09 */
[----:B------:R-:W-:Y:S03]  /*4ab0*/  ISETP.GE.OR P1, PT, R32, c[0x0][0x27c], P0 ;  /* 0x00009f0020007a0c */ /* 0x000fe60000726670 */
[----:B------:R3:W4:Y:S01]  /*4ac0*/  @!P2 LDG.E.128 R20, [R4.64] ;  /* 0x0000000a0414a981 */ /* 0x000722000c1e1d00 */
[C---:B-1----:R-:W-:Y:S04]  /*4ad0*/  @!P3 LEA R2, P0, R6.reuse, c[0x0][0x270], 0x1 ;  /* 0x00009c000602ba11 */ /* 0x042fe800078008ff */
[----:B------:R-:W-:Y:S02]  /*4ae0*/  @!P3 LEA.HI.X R3, R6, c[0x0][0x274], R11, 0x1, P0 ;  /* 0x00009d000603ba11 */ /* 0x000fe400000f0c0b */
[C---:B------:R-:W-:Y:S03]  /*4af0*/  @!P3 LEA R6, P0, R7.reuse, c[0x0][0x288], 0x1 ;  /* 0x0000a2000706ba11 */ /* 0x040fe600078008ff */
[----:B------:R1:W4:Y:S01]  /*4b00*/  @!P3 LDG.E.128 R64, [R2.64] ;  /* 0x0000000a0240b981 */ /* 0x000322000c1e1d00 */
[----:B------:R-:W-:Y:S02]  /*4b10*/  @!P3 LEA.HI.X R7, R7, c[0x0][0x28c], R12, 0x1, P0 ;  /* 0x0000a3000707ba11 */ /* 0x000fe400000f0c0c */
[----:B---3--:R-:W-:Y:S05]  /*4b20*/  @!P1 IADD3 R4, P2, P0, R112, R208, R10 ;  /* 0x000000d070049210 */ /* 0x008fea000785e00a */
[----:B------:R3:W4:Y:S01]  /*4b30*/  @!P3 LDG.E.128 R24, [R6.64] ;  /* 0x0000000a0618b981 */ /* 0x000722000c1e1d00 */
[----:B-1----:R-:W-:Y:S02]  /*4b40*/  @!P1 IADD3.X R3, R128, R133, R38, P2, P0 ;  /* 0x0000008580039210 */ /* 0x002fe400017e0426 */
[----:B------:R-:W-:Y:S02]  /*4b50*/  @!P1 LEA R2, P0, R4, c[0x0][0x270], 0x1 ;  /* 0x00009c0004029a11 */ /* 0x000fe400078008ff */
[----:B------:R-:W-:Y:S02]  /*4b60*/  @!P1 IADD3 R5, P3, P2, R110, R206, R8 ;  /* 0x000000ce6e059210 */ /* 0x000fe40007a7e008 */
[----:B------:R-:W-:Y:S02]  /*4b70*/  @!P1 LEA.HI.X R3, R4, c[0x0][0x274], R3, 0x1, P0 ;  /* 0x00009d0004039a11 */ /* 0x000fe400000f0c03 */
[----:B---3--:R-:W-:Y:S02]  /*4b80*/  @!P1 IADD3.X R6, R125, R132, R37, P3, P2 ;  /* 0x000000847d069210 */ /* 0x008fe40001fe4425 */
[C---:B------:R-:W-:Y:S01]  /*4b90*/  @!P1 LEA R4, P2, R5.reuse, c[0x0][0x288], 0x1 ;  /* 0x0000a20005049a11 */ /* 0x040fe200078408ff */
[----:B------:R1:W3:Y:S01]  /*4ba0*/  @!P1 LDG.E.128 R68, [R2.64] ;  /* 0x0000000a02449981 */ /* 0x0002e2000c1e1d00 */
[----:B------:R-:W-:Y:S02]  /*4bb0*/  ISETP.GE.AND P0, PT, R102, R78, PT ;  /* 0x0000004e6600720c */ /* 0x000fe40003f06270 */
[----:B------:R-:W-:Y:S02]  /*4bc0*/  @!P1 LEA.HI.X R5, R5, c[0x0][0x28c], R6, 0x1, P2 ;  /* 0x0000a30005059a11 */ /* 0x000fe400010f0c06 */
[----:B------:R-:W-:Y:S01]  /*4bd0*/  ISETP.GE.OR P0, PT, R32, c[0x0][0x27c], P0 ;  /* 0x00009f0020007a0c */ /* 0x000fe20000706670 */
[----:B------:R-:W-:Y:S02]  /*4be0*/  CS2R R6, SRZ ;  /* 0x0000000000067805 */ /* 0x000fe4000001ff00 */
[----:B------:R1:W3:Y:S10]  /*4bf0*/  @!P1 LDG.E.128 R28, [R4.64] ;  /* 0x0000000a041c9981 */ /* 0x0002f4000c1e1d00 */
[----:B------:R-:W-:Y:S05]  /*4c00*/  @!P0 IADD3 R10, P3, R112, R10, RZ ;  /* 0x0000000a700a8210 */ /* 0x000fea0007f7e0ff */
[----:B------:R-:W-:Y:S01]  /*4c10*/  @!P0 IMAD.X R38, R38, 0x1, R128, P3 ;  /* 0x0000000126268824 */ /* 0x000fe200018e0680 */
[----:B-1----:R-:W-:Y:S04]  /*4c20*/  @!P0 IADD3 R3, P2, R110, R8, RZ ;  /* 0x000000086e038210 */ /* 0x002fe80007f5e0ff */
[----:B------:R-:W-:Y:S01]  /*4c30*/  @!P0 LEA R2, P1, R3, c[0x0][0x288], 0x1 ;  /* 0x0000a20003028a11 */ /* 0x000fe200078208ff */
[----:B------:R-:W-:Y:S01]  /*4c40*/  @!P0 IMAD.X R37, R37, 0x1, R125, P2 ;  /* 0x0000000125258824 */ /* 0x000fe200010e067d */
[C---:B------:R-:W-:Y:S01]  /*4c50*/  @!P0 LEA R8, P2, R10.reuse, c[0x0][0x270], 0x1 ;  /* 0x00009c000a088a11 */ /* 0x040fe200078408ff */
[----:B------:R-:W-:Y:S03]  /*4c60*/  CS2R R4, SRZ ;  /* 0x0000000000047805 */ /* 0x000fe6000001ff00 */
[----:B------:R-:W-:Y:S02]  /*4c70*/  @!P0 LEA.HI.X R9, R10, c[0x0][0x274], R38, 0x1, P2 ;  /* 0x00009d000a098a11 */ /* 0x000fe400010f0c26 */
[----:B------:R-:W-:Y:S02]  /*4c80*/  @!P0 LEA.HI.X R3, R3, c[0x0][0x28c], R37, 0x1, P1 ;  /* 0x0000a30003038a11 */ /* 0x000fe400008f0c25 */
[----:B------:R-:W-:Y:S01]  /*4c90*/  ISETP.GE.OR P1, PT, R102, R78, !P4 ;  /* 0x0000004e6600720c */ /* 0x000fe20006726670 */
[----:B------:R1:W5:Y:S08]  /*4ca0*/  @!P0 LDG.E.128 R44, [R8.64] ;  /* 0x0000000a082c8981 */ /* 0x000370000c1e1d00 */
[----:B------:R2:W5:Y:S01]  /*4cb0*/  @!P0 LDG.E.128 R4, [R2.64] ;  /* 0x0000000a02048981 */ /* 0x000562000c1e1d00 */
[----:B------:R-:W-:Y:S01]  /*4cc0*/  ISETP.GE.AND P0, PT, R32, c[0x0][0x27c], PT ;  /* 0x00009f0020007a0c */ /* 0x000fe20003f06270 */
[----:B--2---:R-:W-:Y:S02]  /*4cd0*/  IMAD.MOV.U32 R2, RZ, RZ, R62 ;  /* 0x000000ffff027224 */ /* 0x004fe400078e003e */
[----:B-1----:R-:W-:Y:S02]  /*4ce0*/  IMAD.MOV.U32 R9, RZ, RZ, R63 ;  /* 0x000000ffff097224 */ /* 0x002fe400078e003f */
[----:B------:R-:W-:Y:S02]  /*4cf0*/  IMAD.MOV.U32 R8, RZ, RZ, R60 ;  /* 0x000000ffff087224 */ /* 0x000fe400078e003c */
[----:B------:R-:W-:Y:S01]  /*4d00*/  IMAD.MOV.U32 R3, RZ, RZ, R61 ;  /* 0x000000ffff037224 */ /* 0x000fe200078e003d */
[----:B------:R-:W-:Y:S04]  /*4d10*/  PRMT R73, R9, 0x5410, R2 ;  /* 0x0000541009497816 */ /* 0x000fe80000000002 */
[----:B------:R-:W-:Y:S01]  /*4d20*/  PRMT R72, R8, 0x5410, R3 ;  /* 0x0000541008487816 */ /* 0x000fe20000000003 */
[----:B----4-:R-:W-:Y:S02]  /*4d30*/  IMAD.MOV.U32 R2, RZ, RZ, R22 ;  /* 0x000000ffff027224 */ /* 0x010fe400078e0016 */
[----:B------:R-:W-:Y:S02]  /*4d40*/  IMAD.MOV.U32 R8, RZ, RZ, R23 ;  /* 0x000000ffff087224 */ /* 0x000fe400078e0017 */
[----:B------:R-:W-:Y:S03]  /*4d50*/  IMAD.MOV.U32 R3, RZ, RZ, R20 ;  /* 0x000000ffff037224 */ /* 0x000fe600078e0014 */
[----:B------:R-:W-:Y:S01]  /*4d60*/  PRMT R37, R8, 0x5410, R2 ;  /* 0x0000541008257816 */ /* 0x000fe20000000002 */
[----:B------:R-:W-:Y:S05]  /*4d70*/  IMAD.MOV.U32 R2, RZ, RZ, R21 ;  /* 0x000000ffff027224 */ /* 0x000fea00078e0015 */
[----:B------:R-:W-:Y:S01]  /*4d80*/  PRMT R15, R3, 0x5410, R2 ;  /* 0x00005410030f7816 */ /* 0x000fe20000000002 */
[----:B------:R-:W-:Y:S02]  /*4d90*/  IMAD.MOV.U32 R8, RZ, RZ, R66 ;  /* 0x000000ffff087224 */ /* 0x000fe400078e0042 */
[----:B------:R-:W-:Y:S02]  /*4da0*/  IMAD.MOV.U32 R2, RZ, RZ, R67 ;  /* 0x000000ffff027224 */ /* 0x000fe400078e0043 */
[----:B------:R-:W-:Y:S03]  /*4db0*/  IMAD.MOV.U32 R3, RZ, RZ, R65 ;  /* 0x000000ffff037224 */ /* 0x000fe600078e0041 */
[----:B------:R-:W-:Y:S01]  /*4dc0*/  PRMT R75, R2, 0x5410, R8 ;  /* 0x00005410024b7816 */ /* 0x000fe20000000008 */
[----:B------:R-:W-:Y:S02]  /*4dd0*/  IMAD.MOV.U32 R8, RZ, RZ, R64 ;  /* 0x000000ffff087224 */ /* 0x000fe400078e0040 */
[----:B------:R-:W-:Y:S03]  /*4de0*/  IMAD.MOV.U32 R2, RZ, RZ, R26 ;  /* 0x000000ffff027224 */ /* 0x000fe600078e001a */
[----:B------:R-:W-:Y:S01]  /*4df0*/  PRMT R74, R8, 0x5410, R3 ;  /* 0x00005410084a7816 */ /* 0x000fe20000000003 */
[----:B------:R-:W-:Y:S02]  /*4e00*/  IMAD.MOV.U32 R8, RZ, RZ, R27 ;  /* 0x000000ffff087224 */ /* 0x000fe400078e001b */
[----:B------:R-:W-:Y:S03]  /*4e10*/  IMAD.MOV.U32 R3, RZ, RZ, R24 ;  /* 0x000000ffff037224 */ /* 0x000fe600078e0018 */
[----:B------:R-:W-:Y:S01]  /*4e20*/  PRMT R39, R8, 0x5410, R2 ;  /* 0x0000541008277816 */ /* 0x000fe20000000002 */
[----:B------:R-:W-:Y:S05]  /*4e30*/  IMAD.MOV.U32 R2, RZ, RZ, R25 ;  /* 0x000000ffff027224 */ /* 0x000fea00078e0019 */
[----:B------:R-:W-:Y:S01]  /*4e40*/  PRMT R38, R3, 0x5410, R2 ;  /* 0x0000541003267816 */ /* 0x000fe20000000002 */
[----:B---3--:R-:W-:Y:S02]  /*4e50*/  IMAD.MOV.U32 R9, RZ, RZ, R70 ;  /* 0x000000ffff097224 */ /* 0x008fe400078e0046 */
[----:B------:R-:W-:Y:S02]  /*4e60*/  IMAD.MOV.U32 R8, RZ, RZ, R71 ;  /* 0x000000ffff087224 */ /* 0x000fe400078e0047 */
[----:B------:R-:W-:Y:S02]  /*4e70*/  IMAD.MOV.U32 R3, RZ, RZ, R68 ;  /* 0x000000ffff037224 */ /* 0x000fe400078e0044 */
[----:B------:R-:W-:Y:S01]  /*4e80*/  IMAD.MOV.U32 R2, RZ, RZ, R69 ;  /* 0x000000ffff027224 */ /* 0x000fe200078e0045 */
[----:B------:R-:W-:Y:S01]  /*4e90*/  PRMT R77, R8, 0x5410, R9 ;  /* 0x00005410084d7816 */ /* 0x000fe20000000009 */
[----:B------:R-:W-:Y:S02]  /*4ea0*/  IMAD.MOV.U32 R9, RZ, RZ, R30 ;  /* 0x000000ffff097224 */ /* 0x000fe400078e001e */
[----:B------:R-:W-:Y:S01]  /*4eb0*/  IMAD.MOV.U32 R8, RZ, RZ, R31 ;  /* 0x000000ffff087224 */ /* 0x000fe200078e001f */
[----:B------:R-:W-:Y:S01]  /*4ec0*/  PRMT R76, R2, 0x5410, R3 ;  /* 0x00005410024c7816 */ /* 0x000fe20000000003 */
[----:B------:R-:W-:Y:S02]  /*4ed0*/  IMAD.MOV.U32 R3, RZ, RZ, R28 ;  /* 0x000000ffff037224 */ /* 0x000fe400078e001c */
[----:B------:R-:W-:Y:S01]  /*4ee0*/  IMAD.MOV.U32 R2, RZ, RZ, R29 ;  /* 0x000000ffff027224 */ /* 0x000fe200078e001d */
[----:B------:R-:W-:Y:S04]  /*4ef0*/  PRMT R41, R8, 0x5410, R9 ;  /* 0x0000541008297816 */ /* 0x000fe80000000009 */
[----:B------:R-:W-:Y:S01]  /*4f00*/  PRMT R40, R2, 0x5410, R3 ;  /* 0x0000541002287816 */ /* 0x000fe20000000003 */
[----:B------:R-:W-:-:S05]  /*4f10*/  @P1 BRA `(.L_x_79) ;  /* 0x0000076000001947 */ /* 0x000fca0003800000 */
[----:B-----5:R-:W-:Y:S01]  /*4f20*/  IMAD.MOV.U32 R13, RZ, RZ, R7 ;  /* 0x000000ffff0d7224 */ /* 0x020fe200078e0007 */
[----:B------:R-:W-:Y:S01]  /*4f30*/  IADD3 R3, P1, R188, R86, RZ ;  /* 0x00000056bc037210 */ /* 0x000fe20007f3e0ff */
[----:B------:R-:W-:Y:S01]  /*4f40*/  LDS.128 R56, [R151+0x3900] ;  /* 0x0039000097387984 */ /* 0x000fe20000000c00 */
[----:B------:R-:W-:Y:S01]  /*4f50*/  @!P0 SHF.R.U32.HI R11, RZ, 0x10, R5 ;  /* 0x00000010ff0b8819 */ /* 0x000fe20000011605 */
[----:B------:R-:W-:Y:S01]  /*4f60*/  IMAD.MOV.U32 R54, RZ, RZ, R47 ;  /* 0x000000ffff367224 */ /* 0x000fe200078e002f */
[----:B------:R-:W-:Y:S02]  /*4f70*/  IADD3.X R2, R91, R145, RZ, P1, !PT ;  /* 0x000000915b027210 */ /* 0x000fe40000ffe4ff */
[----:B------:R-:W-:Y:S02]  /*4f80*/  IADD3 R8, P2, P1, R94, R3, R121 ;  /* 0x000000035e087210 */ /* 0x000fe4000795e079 */
[----:B------:R-:W-:Y:S01]  /*4f90*/  @!P0 SHF.R.U64 R51, R44, 0x10, R45 ;  /* 0x000000102c338819 */ /* 0x000fe2000000122d */
[----:B------:R-:W1:Y:S01]  /*4fa0*/  LDS.128 R16, [R155+0x3900] ;  /* 0x003900009b107984 */ /* 0x000e620000000c00 */
[-C--:B------:R-:W-:Y:S02]  /*4fb0*/  IADD3.X R43, R96, R2.reuse, R127, P2, P1 ;  /* 0x00000002602b7210 */ /* 0x080fe400017e247f */
[----:B------:R-:W-:Y:S02]  /*4fc0*/  ISETP.GE.AND P1, PT, R101, c[0x0][0x1d4], PT ;  /* 0x0000750065007a0c */ /* 0x000fe40003f26270 */
[----:B------:R-:W-:Y:S02]  /*4fd0*/  @!P0 SHF.R.U64 R10, R4, 0x10, R5 ;  /* 0x00000010040a8819 */ /* 0x000fe40000001205 */
[----:B------:R-:W-:Y:S02]  /*4fe0*/  MOV R48, R45 ;  /* 0x0000002d00307202 */ /* 0x000fe40000000f00 */
[----:B------:R-:W-:Y:S02]  /*4ff0*/  @!P0 SHF.R.U32.HI R14, RZ, 0x10, R7 ;  /* 0x00000010ff0e8819 */ /* 0x000fe40000011607 */
[----:B------:R-:W-:Y:S02]  /*5000*/  @!P0 SHF.R.U32.HI R50, RZ, 0x10, R45 ;  /* 0x00000010ff328819 */ /* 0x000fe4000001162d */
[----:B------:R-:W-:Y:S01]  /*5010*/  @!P0 SHF.R.U64 R12, R6, 0x10, R7 ;  /* 0x00000010060c8819 */ /* 0x000fe20000001207 */
[----:B------:R-:W-:Y:S01]  /*5020*/  @!P0 HADD2.F32 R6, -RZ, R6.H0_H0 ;  /* 0x20000006ff068230 */ /* 0x000fe20000004100 */
[----:B------:R-:W-:Y:S02]  /*5030*/  @!P0 SHF.R.U64 R52, R46, 0x10, R47 ;  /* 0x000000102e348819 */ /* 0x000fe4000000122f */
[----:B------:R-:W-:Y:S02]  /*5040*/  @!P1 IADD3 R9, P3, P2, R94, R3, R101 ;  /* 0x000000035e099210 */ /* 0x000fe40007a7e065 */
[----:B------:R-:W-:Y:S01]  /*5050*/  MOV R3, R5 ;  /* 0x0000000500037202 */ /* 0x000fe20000000f00 */
[----:B------:R-:W-:Y:S01]  /*5060*/  IMAD.MOV.U32 R5, RZ, RZ, R44 ;  /* 0x000000ffff057224 */ /* 0x000fe200078e002c */
[----:B------:R-:W-:Y:S01]  /*5070*/  @!P1 IADD3.X R49, R96, R2, R126, P3, P2 ;  /* 0x0000000260319210 */ /* 0x000fe20001fe447e */
[----:B------:R-:W-:Y:S01]  /*5080*/  IMAD.MOV.U32 R2, RZ, RZ, R4 ;  /* 0x000000ffff027224 */ /* 0x000fe200078e0004 */
[C---:B------:R-:W-:Y:S01]  /*5090*/  LEA R82, P2, R8.reuse, c[0x0][0x1c8], 0x1 ;  /* 0x0000720008527a11 */ /* 0x040fe200078408ff */
[----:B------:R-:W-:Y:S01]  /*50a0*/  @!P0 HADD2.F32 R3, -RZ, R3.H0_H0 ;  /* 0x20000003ff038230 */ /* 0x000fe20000004100 */
[----:B------:R-:W-:Y:S01]  /*50b0*/  MOV R53, R46 ;  /* 0x0000002e00357202 */ /* 0x000fe20000000f00 */
[----:B------:R-:W-:Y:S01]  /*50c0*/  @!P0 HADD2.F32 R46, -RZ, R48.H0_H0 ;  /* 0x20000030ff2e8230 */ /* 0x000fe20000004100 */
[----:B------:R-:W-:Y:S01]  /*50d0*/  LEA.HI.X R83, R8, c[0x0][0x1cc], R43, 0x1, P2 ;  /* 0x0000730008537a11 */ /* 0x000fe200010f0c2b */
[----:B------:R-:W-:Y:S01]  /*50e0*/  @!P0 HADD2.F32 R2, -RZ, R2.H0_H0 ;  /* 0x20000002ff028230 */ /* 0x000fe20000004100 */
[C---:B------:R-:W-:Y:S01]  /*50f0*/  @!P1 LEA R80, P2, R9.reuse, c[0x0][0x1c8], 0x1 ;  /* 0x0000720009509a11 */ /* 0x040fe200078408ff */
[----:B------:R-:W-:Y:S01]  /*5100*/  @!P0 HADD2.F32 R43, -RZ, R5.H0_H0 ;  /* 0x20000005ff2b8230 */ /* 0x000fe20000004100 */
[----:B------:R-:W-:Y:S01]  /*5110*/  @!P0 SHF.R.U32.HI R55, RZ, 0x10, R47 ;  /* 0x00000010ff378819 */ /* 0x000fe2000001162f */
[----:B------:R-:W-:Y:S01]  /*5120*/  @!P0 HADD2.F32 R48, -RZ, R50.H0_H0 ;  /* 0x20000032ff308230 */ /* 0x000fe20000004100 */
[----:B------:R-:W-:Y:S01]  /*5130*/  @!P1 LEA.HI.X R81, R9, c[0x0][0x1cc], R49, 0x1, P2 ;  /* 0x0000730009519a11 */ /* 0x000fe200010f0c31 */
[----:B------:R-:W-:Y:S02]  /*5140*/  @!P0 HADD2.F32 R52, -RZ, R52.H0_H0 ;  /* 0x20000034ff348230 */ /* 0x000fe40000004100 */
[----:B------:R-:W-:Y:S01]  /*5150*/  @!P0 HADD2.F32 R50, -RZ, R53.H0_H0 ;  /* 0x20000035ff328230 */ /* 0x000fe20000004100 */
[----:B-1----:R-:W-:Y:S01]  /*5160*/  @!P0 IMAD.MOV.U32 R9, RZ, RZ, R16 ;  /* 0x000000ffff098224 */ /* 0x002fe200078e0010 */
[----:B------:R-:W-:Y:S02]  /*5170*/  @!P0 MOV R49, R56 ;  /* 0x0000003800318202 */ /* 0x000fe40000000f00 */
[----:B------:R-:W-:Y:S02]  /*5180*/  @!P0 MOV R44, R57 ;  /* 0x00000039002c8202 */ /* 0x000fe40000000f00 */
[----:B------:R-:W-:Y:S01]  /*5190*/  @!P0 MOV R8, R17 ;  /* 0x0000001100088202 */ /* 0x000fe20000000f00 */
[----:B------:R-:W-:Y:S02]  /*51a0*/  @!P0 HADD2.F32 R7, -RZ, R49.H0_H0 ;  /* 0x20000031ff078230 */ /* 0x000fe40000004100 */
[----:B------:R-:W-:Y:S02]  /*51b0*/  @!P0 HADD2.F32 R45, -RZ, R44.H0_H0 ;  /* 0x2000002cff2d8230 */ /* 0x000fe40000004100 */
[--C-:B------:R-:W-:Y:S01]  /*51c0*/  @!P0 HADD2.F32 R4, -RZ, R9.reuse.H0_H0 ;  /* 0x20000009ff048230 */ /* 0x100fe20000004100 */
[-C--:B------:R-:W-:Y:S01]  /*51d0*/  @!P0 FMUL.FTZ R79, R7, R2.reuse ;  /* 0x00000002074f8220 */ /* 0x080fe20000410000 */
[--C-:B------:R-:W-:Y:S01]  /*51e0*/  @!P0 HADD2.F32 R5, -RZ, R8.reuse.H0_H0 ;  /* 0x20000008ff058230 */ /* 0x100fe20000004100 */
[----:B------:R-:W-:Y:S01]  /*51f0*/  @!P0 FMUL.FTZ R47, R45, R3 ;  /* 0x000000032d2f8220 */ /* 0x000fe20000410000 */
[----:B------:R-:W-:Y:S01]  /*5200*/  @!P0 HADD2.F32 R8, -RZ, R8.H1_H1 ;  /* 0x30000008ff088230 */ /* 0x000fe20000004100 */
[C---:B------:R-:W-:Y:S01]  /*5210*/  @!P0 FMUL.FTZ R2, R4.reuse, R2 ;  /* 0x0000000204028220 */ /* 0x040fe20000410000 */
[----:B------:R-:W-:Y:S01]  /*5220*/  @!P0 HADD2.F32 R9, -RZ, R9.H1_H1 ;  /* 0x30000009ff098230 */ /* 0x000fe20000004100 */
[----:B------:R-:W-:Y:S02]  /*5230*/  @!P0 FFMA.FTZ R79, R4, R43, -R79 ;  /* 0x0000002b044f8223 */ /* 0x000fe4000001084f */
[C---:B------:R-:W-:Y:S01]  /*5240*/  @!P0 FMUL.FTZ R4, R5.reuse, R3 ;  /* 0x0000000305048220 */ /* 0x040fe20000410000 */
[----:B------:R-:W-:Y:S01]  /*5250*/  @!P0 HADD2.F32 R3, -RZ, R11.H0_H0 ;  /* 0x2000000bff038230 */ /* 0x000fe20000004100 */
[----:B------:R-:W-:Y:S01]  /*5260*/  @!P0 FFMA.FTZ R92, R5, R46, -R47 ;  /* 0x0000002e055c8223 */ /* 0x000fe2000001082f */
[----:B------:R-:W-:Y:S01]  /*5270*/  @!P0 HADD2.F32 R47, -RZ, R44.H1_H1 ;  /* 0x3000002cff2f8230 */ /* 0x000fe20000004100 */
[----:B------:R-:W-:Y:S01]  /*5280*/  @!P0 FFMA.FTZ R2, R7, R43, R2 ;  /* 0x0000002b07028223 */ /* 0x000fe20000010002 */
[----:B------:R-:W-:Y:S01]  /*5290*/  @!P0 HADD2.F32 R7, -RZ, R10.H0_H0 ;  /* 0x2000000aff078230 */ /* 0x000fe20000004100 */
[CC--:B------:R-:W-:Y:S01]  /*52a0*/  @!P0 FMUL.FTZ R5, R8.reuse, R3.reuse ;  /* 0x0000000308058220 */ /* 0x0c0fe20000410000 */
[----:B------:R-:W-:Y:S01]  /*52b0*/  @!P0 HADD2.F32 R43, -RZ, R49.H1_H1 ;  /* 0x30000031ff2b8230 */ /* 0x000fe20000004100 */
[----:B------:R-:W-:Y:S01]  /*52c0*/  @!P0 FMUL.FTZ R10, R47, R3 ;  /* 0x000000032f0a8220 */ /* 0x000fe20000410000 */
[----:B------:R-:W-:Y:S01]  /*52d0*/  @!P0 HADD2.F32 R44, -RZ, R51.H0_H0 ;  /* 0x20000033ff2c8230 */ /* 0x000fe20000004100 */
[-C--:B------:R-:W-:Y:S02]  /*52e0*/  @!P0 FMUL.FTZ R3, R9, R7.reuse ;  /* 0x0000000709038220 */ /* 0x080fe40000410000 */
[----:B------:R-:W-:Y:S01]  /*52f0*/  @!P0 FFMA.FTZ R90, R8, R48, -R10 ;  /* 0x00000030085a8223 */ /* 0x000fe2000001080a */
[----:B------:R-:W-:Y:S01]  /*5300*/  @!P0 MOV R8, R18 ;  /* 0x0000001200088202 */ /* 0x000fe20000000f00 */
[----:B------:R-:W-:Y:S02]  /*5310*/  @!P0 IMAD.MOV.U32 R10, RZ, RZ, R58 ;  /* 0x000000ffff0a8224 */ /* 0x000fe400078e003a */
[C---:B------:R-:W-:Y:S01]  /*5320*/  @!P0 FMUL.FTZ R11, R43.reuse, R7 ;  /* 0x000000072b0b8220 */ /* 0x040fe20000410000 */
[----:B------:R-:W-:Y:S01]  /*5330*/  @!P0 HADD2.F32 R7, -RZ, R12.H0_H0 ;  /* 0x2000000cff078230 */ /* 0x000fe20000004100 */
[-C--:B------:R-:W-:Y:S01]  /*5340*/  @!P0 FFMA.FTZ R3, R43, R44.reuse, R3 ;  /* 0x0000002c2b038223 */ /* 0x080fe20000010003 */
[--C-:B------:R-:W-:Y:S01]  /*5350*/  @!P0 HADD2.F32 R51, -RZ, R10.reuse.H1_H1 ;  /* 0x3000000aff338230 */ /* 0x100fe20000004100 */
[----:B------:R-:W-:Y:S01]  /*5360*/  @!P0 FFMA.FTZ R89, R9, R44, -R11 ;  /* 0x0000002c09598223 */ /* 0x000fe2000001080b */
[----:B------:R-:W-:Y:S01]  /*5370*/  @!P0 HADD2.F32 R49, -RZ, R10.H0_H0 ;  /* 0x2000000aff318230 */ /* 0x000fe20000004100 */
[----:B------:R-:W-:Y:S01]  /*5380*/  @!P0 FFMA.FTZ R4, R45, R46, R4 ;  /* 0x0000002e2d048223 */ /* 0x000fe20000010004 */
[--C-:B------:R-:W-:Y:S01]  /*5390*/  @!P0 HADD2.F32 R9, -RZ, R8.reuse.H1_H1 ;  /* 0x30000008ff098230 */ /* 0x100fe20000004100 */
[----:B------:R-:W-:Y:S01]  /*53a0*/  @!P0 FMUL.FTZ R10, R51, R7 ;  /* 0x00000007330a8220 */ /* 0x000fe20000410000 */
[----:B------:R-:W-:Y:S01]  /*53b0*/  @!P0 MOV R11, R59 ;  /* 0x0000003b000b8202 */ /* 0x000fe20000000f00 */
[----:B------:R-:W-:Y:S01]  /*53c0*/  @!P0 FMUL.FTZ R12, R49, R6 ;  /* 0x00000006310c8220 */ /* 0x000fe20000410000 */
[----:B------:R-:W-:Y:S01]  /*53d0*/  @!P0 HADD2.F32 R8, -RZ, R8.H0_H0 ;  /* 0x20000008ff088230 */ /* 0x000fe20000004100 */
[----:B------:R-:W-:Y:S01]  /*53e0*/  @!P0 FMUL.FTZ R7, R9, R7 ;  /* 0x0000000709078220 */ /* 0x000fe20000410000 */
[----:B------:R-:W-:Y:S01]  /*53f0*/  @!P0 F2FP.PACK_AB R2, R3, R2 ;  /* 0x000000020302823e */ /* 0x000fe200000000ff */
[----:B------:R-:W-:Y:S01]  /*5400*/  @!P0 FFMA.FTZ R88, R9, R52, -R10 ;  /* 0x0000003409588223 */ /* 0x000fe2000001080a */
[----:B------:R-:W-:Y:S01]  /*5410*/  @!P0 HADD2.F32 R10, -RZ, R14.H0_H0 ;  /* 0x2000000eff0a8230 */ /* 0x000fe20000004100 */
[----:B------:R-:W-:Y:S01]  /*5420*/  @!P0 IMAD.MOV.U32 R9, RZ, RZ, R19 ;  /* 0x000000ffff098224 */ /* 0x000fe200078e0013 */
[----:B------:R-:W-:Y:S01]  /*5430*/  @!P0 MOV R56, R2 ;  /* 0x0000000200388202 */ /* 0x000fe20000000f00 */
[C---:B------:R-:W-:Y:S01]  /*5440*/  @!P0 FMUL.FTZ R6, R8.reuse, R6 ;  /* 0x0000000608068220 */ /* 0x040fe20000410000 */
[----:B------:R-:W-:Y:S01]  /*5450*/  @!P0 HADD2.F32 R53, -RZ, R11.H1_H1 ;  /* 0x3000000bff358230 */ /* 0x000fe20000004100 */
[----:B------:R-:W-:Y:S01]  /*5460*/  @!P0 FFMA.FTZ R85, R8, R50, -R12 ;  /* 0x0000003208558223 */ /* 0x000fe2000001080c */
[----:B------:R-:W-:Y:S01]  /*5470*/  @!P0 HADD2.F32 R8, -RZ, R13.H0_H0 ;  /* 0x2000000dff088230 */ /* 0x000fe20000004100 */
[----:B------:R-:W-:Y:S01]  /*5480*/  @!P0 FFMA.FTZ R5, R47, R48, R5 ;  /* 0x000000302f058223 */ /* 0x000fe20000010005 */
[----:B------:R-:W-:Y:S01]  /*5490*/  @!P0 HADD2.F32 R13, -RZ, R11.H0_H0 ;  /* 0x2000000bff0d8230 */ /* 0x000fe20000004100 */
[----:B------:R-:W-:Y:S01]  /*54a0*/  @!P0 FFMA.FTZ R6, R49, R50, R6 ;  /* 0x0000003231068223 */ /* 0x000fe20000010006 */
[--C-:B------:R-:W-:Y:S01]  /*54b0*/  @!P0 HADD2.F32 R12, -RZ, R9.reuse.H0_H0 ;  /* 0x20000009ff0c8230 */ /* 0x100fe20000004100 */
[----:B------:R-:W-:Y:S01]  /*54c0*/  @!P0 FFMA.FTZ R7, R51, R52, R7 ;  /* 0x0000003433078223 */ /* 0x000fe20000010007 */
[----:B------:R-:W-:Y:S01]  /*54d0*/  @!P0 F2FP.PACK_AB R4, R5, R4 ;  /* 0x000000040504823e */ /* 0x000fe200000000ff */
[----:B------:R-:W-:Y:S01]  /*54e0*/  @!P0 HADD2.F32 R11, -RZ, R9.H1_H1 ;  /* 0x30000009ff0b8230 */ /* 0x000fe20000004100 */
[----:B------:R-:W-:Y:S01]  /*54f0*/  @!P0 FMUL.FTZ R9, R13, R8 ;  /* 0x000000080d098220 */ /* 0x000fe20000410000 */
[----:B------:R-:W-:Y:S01]  /*5500*/  @!P0 HADD2.F32 R14, -RZ, R54.H0_H0 ;  /* 0x20000036ff0e8230 */ /* 0x000fe20000004100 */
[----:B------:R-:W-:Y:S01]  /*5510*/  @!P0 F2FP.PACK_AB R6, R7, R6 ;  /* 0x000000060706823e */ /* 0x000fe200000000ff */
[----:B------:R-:W-:Y:S01]  /*5520*/  @!P0 HADD2.F32 R54, -RZ, R55.H0_H0 ;  /* 0x20000037ff368230 */ /* 0x000fe20000004100 */
[----:B------:R-:W-:Y:S02]  /*5530*/  @!P0 FMUL.FTZ R55, R53, R10 ;  /* 0x0000000a35378220 */ /* 0x000fe40000410000 */
[----:B------:R-:W-:Y:S01]  /*5540*/  @!P0 MOV R58, R6 ;  /* 0x00000006003a8202 */ /* 0x000fe20000000f00 */
[C---:B------:R-:W-:Y:S02]  /*5550*/  @!P0 FFMA.FTZ R84, R12.reuse, R14, -R9 ;  /* 0x0000000e0c548223 */ /* 0x040fe40000010809 */
[C---:B------:R-:W-:Y:S02]  /*5560*/  @!P0 FFMA.FTZ R55, R11.reuse, R54, -R55 ;  /* 0x000000360b378223 */ /* 0x040fe40000010837 */
[----:B------:R-:W-:Y:S01]  /*5570*/  @!P0 FMUL.FTZ R8, R12, R8 ;  /* 0x000000080c088220 */ /* 0x000fe20000410000 */
[----:B------:R-:W-:Y:S01]  /*5580*/  @!P0 F2FP.PACK_AB R12, R88, R85 ;  /* 0x00000055580c823e */ /* 0x000fe200000000ff */
[----:B------:R-:W-:Y:S01]  /*5590*/  @!P0 FMUL.FTZ R9, R11, R10 ;  /* 0x0000000a0b098220 */ /* 0x000fe20000410000 */
[----:B------:R-:W-:Y:S01]  /*55a0*/  @!P0 F2FP.PACK_AB R11, R90, R92 ;  /* 0x0000005c5a0b823e */ /* 0x000fe200000000ff */
[----:B------:R-:W-:Y:S01]  /*55b0*/  @!P0 FFMA.FTZ R8, R13, R14, R8 ;  /* 0x0000000e0d088223 */ /* 0x000fe20000010008 */
[----:B------:R-:W-:Y:S01]  /*55c0*/  @!P0 F2FP.PACK_AB R10, R89, R79 ;  /* 0x0000004f590a823e */ /* 0x000fe200000000ff */
[----:B------:R-:W-:Y:S01]  /*55d0*/  @!P0 FFMA.FTZ R9, R53, R54, R9 ;  /* 0x0000003635098223 */ /* 0x000fe20000010009 */
[----:B------:R-:W-:Y:S01]  /*55e0*/  @!P0 F2FP.PACK_AB R43, R55, R84 ;  /* 0x00000054372b823e */ /* 0x000fe200000000ff */
[----:B------:R-:W-:Y:S01]  /*55f0*/  @!P0 IMAD.MOV.U32 R18, RZ, RZ, R12 ;  /* 0x000000ffff128224 */ /* 0x000fe200078e000c */
[----:B------:R-:W-:Y:S01]  /*5600*/  @!P0 MOV R16, R10 ;  /* 0x0000000a00108202 */ /* 0x000fe20000000f00 */
[----:B------:R-:W-:Y:S01]  /*5610*/  @!P0 IMAD.MOV.U32 R57, RZ, RZ, R4 ;  /* 0x000000ffff398224 */ /* 0x000fe200078e0004 */
[----:B------:R-:W-:Y:S02]  /*5620*/  @!P0 MOV R17, R11 ;  /* 0x0000000b00118202 */ /* 0x000fe40000000f00 */
[----:B------:R-:W-:Y:S02]  /*5630*/  @!P0 MOV R19, R43 ;  /* 0x0000002b00138202 */ /* 0x000fe40000000f00 */
[----:B------:R-:W-:Y:S03]  /*5640*/  @!P0 F2FP.PACK_AB R8, R9, R8 ;  /* 0x000000080908823e */ /* 0x000fe600000000ff */
[----:B------:R1:W-:Y:S01]  /*5650*/  STG.E.128 [R82.64], R16 ;  /* 0x0000001052007986 */ /* 0x0003e2000c101d0a */
[----:B------:R-:W-:Y:S07]  /*5660*/  @!P0 MOV R59, R8 ;  /* 0x00000008003b8202 */ /* 0x000fee0000000f00 */
[----:B------:R1:W-:Y:S02]  /*5670*/  @!P1 STG.E.128 [R80.64], R56 ;  /* 0x0000003850009986 */ /* 0x0003e4000c101d0a */
.L_x_79:
[----:B------:R-:W-:Y:S05]  /*5680*/  BSYNC B0 ;  /* 0x0000000000007941 */ /* 0x000fea0003800000 */
.L_x_78:
[----:B------:R-:W-:Y:S01]  /*5690*/  ISETP.GE.OR P1, PT, R171, R78, !P4 ;  /* 0x0000004eab00720c */ /* 0x000fe20006726670 */
[----:B------:R-:W-:Y:S01]  /*56a0*/  @!UPT UIADD3 URZ, URZ, URZ, URZ ;  /* 0x0000003f3f3ff290 */ /* 0x000fe2000fffe03f */
[----:B------:R-:W-:Y:S11]  /*56b0*/  BSSY B0, `(.L_x_80) ;  /* 0x0000071000007945 */ /* 0x000ff60003800000 */
[----:B------:R-:W-:-:S05]  /*56c0*/  @P1 BRA `(.L_x_81) ;  /* 0x000006f000001947 */ /* 0x000fca0003800000 */
[----:B------:R-:W-:Y:S01]  /*56d0*/  IADD3 R3, P1, R198, R86, RZ ;  /* 0x00000056c6037210 */ /* 0x000fe20007f3e0ff */
[----:B------:R-:W-:Y:S01]  /*56e0*/  LDS.128 R52, [R150+0x3900] ;  /* 0x0039000096347984 */ /* 0x000fe20000000c00 */
[----:B------:R-:W-:Y:S01]  /*56f0*/  @!P0 SHF.R.U32.HI R10, RZ, 0x10, R23 ;  /* 0x00000010ff0a8819 */ /* 0x000fe20000011617 */
[----:B------:R-:W-:Y:S01]  /*5700*/  @!P0 HADD2.F32 R13, -RZ, R72.H0_H0 ;  /* 0x20000048ff0d8230 */ /* 0x000fe20000004100 */
[----:B------:R-:W-:Y:S01]  /*5710*/  IADD3.X R2, R91, R159, RZ, P1, !PT ;  /* 0x0000009f5b027210 */ /* 0x000fe20000ffe4ff */
[----:B-----5:R-:W-:Y:S01]  /*5720*/  @!P0 HADD2.F32 R46, -RZ, R73.H0_H0 ;  /* 0x20000049ff2e8230 */ /* 0x020fe20000004100 */
[-C--:B------:R-:W-:Y:S02]  /*5730*/  IADD3 R4, P2, P1, R94, R3.reuse, R121 ;  /* 0x000000035e047210 */ /* 0x080fe4000795e079 */
[----:B------:R-:W-:Y:S01]  /*5740*/  @!P0 SHF.R.U64 R11, R22, 0x10, R23 ;  /* 0x00000010160b8819 */ /* 0x000fe20000001217 */
[----:B-1----:R-:W1:Y:S01]  /*5750*/  LDS.128 R16, [R154+0x3900] ;  /* 0x003900009a107984 */ /* 0x002e620000000c00 */
[-C--:B------:R-:W-:Y:S02]  /*5760*/  IADD3.X R5, R96, R2.reuse, R127, P2, P1 ;  /* 0x0000000260057210 */ /* 0x080fe400017e247f */
[----:B------:R-:W-:Y:S02]  /*5770*/  ISETP.GE.AND P1, PT, R101, c[0x0][0x1d4], PT ;  /* 0x0000750065007a0c */ /* 0x000fe40003f26270 */
[--C-:B------:R-:W-:Y:S02]  /*5780*/  @!P0 SHF.R.U32.HI R43, RZ, 0x10, R61.reuse ;  /* 0x00000010ff2b8819 */ /* 0x100fe4000001163d */
[----:B------:R-:W-:Y:S02]  /*5790*/  @!P0 SHF.R.U64 R44, R60, 0x10, R61 ;  /* 0x000000103c2c8819 */ /* 0x000fe4000000123d */
[--C-:B------:R-:W-:Y:S02]  /*57a0*/  @!P0 SHF.R.U32.HI R48, RZ, 0x10, R63.reuse ;  /* 0x00000010ff308819 */ /* 0x100fe4000001163f */
[----:B------:R-:W-:Y:S02]  /*57b0*/  @!P0 SHF.R.U64 R62, R62, 0x10, R63 ;  /* 0x000000103e3e8819 */ /* 0x000fe4000000123f */
[--C-:B------:R-:W-:Y:S01]  /*57c0*/  @!P0 SHF.R.U32.HI R9, RZ, 0x10, R21.reuse ;  /* 0x00000010ff098819 */ /* 0x100fe20000011615 */
[----:B------:R-:W-:Y:S01]  /*57d0*/  @!P0 HADD2.F32 R48, -RZ, R48.H0_H0 ;  /* 0x20000030ff308230 */ /* 0x000fe20000004100 */
[----:B------:R-:W-:Y:S01]  /*57e0*/  @!P0 SHF.R.U64 R6, R20, 0x10, R21 ;  /* 0x0000001014068819 */ /* 0x000fe20000001215 */
[----:B------:R-:W-:Y:S01]  /*57f0*/  @!P0 HADD2.F32 R20, -RZ, R72.H1_H1 ;  /* 0x30000048ff148230 */ /* 0x000fe20000004100 */
[----:B------:R-:W-:Y:S03]  /*5800*/  @!P1 IADD3 R3, P3, P2, R94, R3, R101 ;  /* 0x000000035e039210 */ /* 0x000fe60007a7e065 */
[----:B------:R-:W-:Y:S01]  /*5810*/  @!P0 HADD2.F32 R6, -RZ, R6.H0_H0 ;  /* 0x20000006ff068230 */ /* 0x000fe20000004100 */
[----:B------:R-:W-:Y:S02]  /*5820*/  @!P1 IADD3.X R2, R96, R2, R126, P3, P2 ;  /* 0x0000000260029210 */ /* 0x000fe40001fe447e */
[C---:B------:R-:W-:Y:S04]  /*5830*/  LEA R58, P2, R4.reuse, c[0x0][0x1c8], 0x1 ;  /* 0x00007200043a7a11 */ /* 0x040fe800078408ff */
[----:B------:R-:W-:Y:S02]  /*5840*/  LEA.HI.X R59, R4, c[0x0][0x1cc], R5, 0x1, P2 ;  /* 0x00007300043b7a11 */ /* 0x000fe400010f0c05 */
[C---:B------:R-:W-:Y:S04]  /*5850*/  @!P1 LEA R56, P2, R3.reuse, c[0x0][0x1c8], 0x1 ;  /* 0x0000720003389a11 */ /* 0x040fe800078408ff */
[----:B------:R-:W-:Y:S01]  /*5860*/  @!P1 LEA.HI.X R57, R3, c[0x0][0x1cc], R2, 0x1, P2 ;  /* 0x0000730003399a11 */ /* 0x000fe200010f0c02 */
[--C-:B------:R-:W-:Y:S02]  /*5870*/  @!P0 HADD2.F32 R2, -RZ, R15.reuse.H0_H0 ;  /* 0x2000000fff028230 */ /* 0x100fe40000004100 */
[----:B------:R-:W-:Y:S01]  /*5880*/  @!P0 HADD2.F32 R3, -RZ, R15.H1_H1 ;  /* 0x3000000fff038230 */ /* 0x000fe20000004100 */
        /* <DEDUP_REMOVED lines=13> */
[----:B------:R-:W-:Y:S01]  /*5960*/  @!P0 FFMA.FTZ R79, R4, R13, -R22 ;  /* 0x0000000d044f8223 */ /* 0x000fe20000010816 */
[----:B------:R-:W-:Y:S01]  /*5970*/  @!P0 HADD2.F32 R22, -RZ, R43.H0_H0 ;  /* 0x2000002bff168230 */ /* 0x000fe20000004100 */
[C---:B------:R-:W-:Y:S01]  /*5980*/  @!P0 FMUL.FTZ R4, R5.reuse, R3 ;  /* 0x0000000305048220 */ /* 0x040fe20000410000 */
[----:B------:R-:W-:Y:S01]  /*5990*/  @!P0 HADD2.F32 R3, -RZ, R9.H0_H0 ;  /* 0x20000009ff038230 */ /* 0x000fe20000004100 */
[----:B------:R-:W-:Y:S01]  /*59a0*/  @!P0 FFMA.FTZ R72, R5, R20, -R21 ;  /* 0x0000001405488223 */ /* 0x000fe20000010815 */
[----:B------:R-:W-:Y:S01]  /*59b0*/  @!P0 HADD2.F32 R21, -RZ, R14.H1_H1 ;  /* 0x3000000eff158230 */ /* 0x000fe20000004100 */
[----:B------:R-:W-:Y:S01]  /*59c0*/  @!P0 FFMA.FTZ R2, R12, R13, R2 ;  /* 0x0000000d0c028223 */ /* 0x000fe20000010002 */
[----:B------:R-:W-:Y:S01]  /*59d0*/  @!P0 HADD2.F32 R13, -RZ, R23.H1_H1 ;  /* 0x30000017ff0d8230 */ /* 0x000fe20000004100 */
[----:B------:R-:W-:Y:S01]  /*59e0*/  @!P0 IMAD.MOV.U32 R12, RZ, RZ, R55 ;  /* 0x000000ffff0c8224 */ /* 0x000fe200078e0037 */
[----:B------:R-:W-:Y:S01]  /*59f0*/  @!P0 HADD2.F32 R14, -RZ, R44.H0_H0 ;  /* 0x2000002cff0e8230 */ /* 0x000fe20000004100 */
[-C--:B------:R-:W-:Y:S01]  /*5a00*/  @!P0 FMUL.FTZ R9, R21, R3.reuse ;  /* 0x0000000315098220 */ /* 0x080fe20000410000 */
[----:B------:R-:W-:Y:S01]  /*5a10*/  @!P0 HADD2.F32 R44, -RZ, R62.H0_H0 ;  /* 0x2000003eff2c8230 */ /* 0x000fe20000004100 */
[C---:B------:R-:W-:Y:S01]  /*5a20*/  @!P0 FMUL.FTZ R5, R7.reuse, R3 ;  /* 0x0000000307058220 */ /* 0x040fe20000410000 */
[----:B------:R-:W-:Y:S01]  /*5a30*/  @!P0 HADD2.F32 R45, -RZ, R12.H0_H0 ;  /* 0x2000000cff2d8230 */ /* 0x000fe20000004100 */
[----:B------:R-:W-:Y:S01]  /*5a40*/  @!P0 FFMA.FTZ R63, R7, R22, -R9 ;  /* 0x00000016073f8223 */ /* 0x000fe20000010809 */
[----:B------:R-:W-:Y:S01]  /*5a50*/  @!P0 MOV R7, R19 ;  /* 0x0000001300078202 */ /* 0x000fe20000000f00 */
[CC--:B------:R-:W-:Y:S01]  /*5a60*/  @!P0 FMUL.FTZ R23, R13.reuse, R6.reuse ;  /* 0x000000060d178220 */ /* 0x0c0fe20000410000 */
[----:B------:R-:W-:Y:S01]  /*5a70*/  @!P0 HADD2.F32 R9, -RZ, R10.H0_H0 ;  /* 0x2000000aff098230 */ /* 0x000fe20000004100 */
[C---:B------:R-:W-:Y:S01]  /*5a80*/  @!P0 FMUL.FTZ R3, R8.reuse, R6 ;  /* 0x0000000608038220 */ /* 0x040fe20000410000 */
[----:B------:R-:W-:Y:S01]  /*5a90*/  @!P0 HADD2.F32 R6, -RZ, R37.H0_H0 ;  /* 0x20000025ff068230 */ /* 0x000fe20000004100 */
[-C--:B------:R-:W-:Y:S01]  /*5aa0*/  @!P0 FFMA.FTZ R61, R8, R14.reuse, -R23 ;  /* 0x0000000e083d8223 */ /* 0x080fe20000010817 */
[--C-:B------:R-:W-:Y:S01]  /*5ab0*/  @!P0 HADD2.F32 R10, -RZ, R7.reuse.H0_H0 ;  /* 0x20000007ff0a8230 */ /* 0x100fe20000004100 */
[----:B------:R-:W-:Y:S01]  /*5ac0*/  @!P0 FFMA.FTZ R3, R13, R14, R3 ;  /* 0x0000000e0d038223 */ /* 0x000fe20000010003 */
[----:B------:R-:W-:Y:S01]  /*5ad0*/  @!P0 HADD2.F32 R47, -RZ, R12.H1_H1 ;  /* 0x3000000cff2f8230 */ /* 0x000fe20000004100 */
[-C--:B------:R-:W-:Y:S01]  /*5ae0*/  @!P0 FMUL.FTZ R12, R45, R6.reuse ;  /* 0x000000062d0c8220 */ /* 0x080fe20000410000 */
[----:B------:R-:W-:Y:S01]  /*5af0*/  @!P0 HADD2.F32 R7, -RZ, R7.H1_H1 ;  /* 0x30000007ff078230 */ /* 0x000fe20000004100 */
[C---:B------:R-:W-:Y:S01]  /*5b00*/  @!P0 FMUL.FTZ R8, R10.reuse, R6 ;  /* 0x000000060a088220 */ /* 0x040fe20000410000 */
[----:B------:R-:W-:Y:S01]  /*5b10*/  @!P0 F2FP.PACK_AB R2, R3, R2 ;  /* 0x000000020302823e */ /* 0x000fe200000000ff */
[-C--:B------:R-:W-:Y:S02]  /*5b20*/  @!P0 FMUL.FTZ R6, R47, R9.reuse ;  /* 0x000000092f068220 */ /* 0x080fe40000410000 */
[----:B------:R-:W-:Y:S01]  /*5b30*/  @!P0 FFMA.FTZ R60, R10, R46, -R12 ;  /* 0x0000002e0a3c8223 */ /* 0x000fe2000001080c */
[----:B------:R-:W-:Y:S01]  /*5b40*/  @!P0 MOV R12, R54 ;  /* 0x00000036000c8202 */ /* 0x000fe20000000f00 */
[C---:B------:R-:W-:Y:S01]  /*5b50*/  @!P0 FMUL.FTZ R9, R7.reuse, R9 ;  /* 0x0000000907098220 */ /* 0x040fe20000410000 */
[----:B------:R-:W-:Y:S01]  /*5b60*/  @!P0 MOV R52, R2 ;  /* 0x0000000200348202 */ /* 0x000fe20000000f00 */
[----:B------:R-:W-:Y:S01]  /*5b70*/  @!P0 FFMA.FTZ R51, R7, R48, -R6 ;  /* 0x0000003007338223 */ /* 0x000fe20000010806 */
[----:B------:R-:W-:Y:S01]  /*5b80*/  @!P0 HADD2.F32 R10, -RZ, R11.H0_H0 ;  /* 0x2000000bff0a8230 */ /* 0x000fe20000004100 */
[----:B------:R-:W-:Y:S01]  /*5b90*/  @!P0 IMAD.MOV.U32 R7, RZ, RZ, R18 ;  /* 0x000000ffff078224 */ /* 0x000fe200078e0012 */
[--C-:B------:R-:W-:Y:S01]  /*5ba0*/  @!P0 HADD2.F32 R23, -RZ, R12.reuse.H0_H0 ;  /* 0x2000000cff178230 */ /* 0x100fe20000004100 */
[----:B------:R-:W-:Y:S01]  /*5bb0*/  @!P0 FFMA.FTZ R4, R15, R20, R4 ;  /* 0x000000140f048223 */ /* 0x000fe20000010004 */
[----:B------:R-:W-:Y:S01]  /*5bc0*/  @!P0 HADD2.F32 R43, -RZ, R12.H1_H1 ;  /* 0x3000000cff2b8230 */ /* 0x000fe20000004100 */
[----:B------:R-:W-:Y:S01]  /*5bd0*/  @!P0 FFMA.FTZ R5, R21, R22, R5 ;  /* 0x0000001615058223 */ /* 0x000fe20000010005 */
[----:B------:R-:W-:Y:S01]  /*5be0*/  @!P0 F2FP.PACK_AB R13, R51, R60 ;  /* 0x0000003c330d823e */ /* 0x000fe200000000ff */
[----:B------:R-:W-:Y:S02]  /*5bf0*/  @!P0 HADD2.F32 R6, -RZ, R37.H1_H1 ;  /* 0x30000025ff068230 */ /* 0x000fe40000004100 */
[----:B------:R-:W-:Y:S01]  /*5c00*/  @!P0 FMUL.FTZ R49, R43, R10 ;  /* 0x0000000a2b318220 */ /* 0x000fe20000410000 */
[----:B------:R-:W-:Y:S01]  /*5c10*/  @!P0 MOV R19, R13 ;  /* 0x0000000d00138202 */ /* 0x000fe20000000f00 */
[--C-:B------:R-:W-:Y:S01]  /*5c20*/  @!P0 HADD2.F32 R12, -RZ, R7.reuse.H0_H0 ;  /* 0x20000007ff0c8230 */ /* 0x100fe20000004100 */
[----:B------:R-:W-:Y:S01]  /*5c30*/  @!P0 F2FP.PACK_AB R4, R5, R4 ;  /* 0x000000040504823e */ /* 0x000fe200000000ff */
[----:B------:R-:W-:Y:S01]  /*5c40*/  @!P0 HADD2.F32 R11, -RZ, R7.H1_H1 ;  /* 0x30000007ff0b8230 */ /* 0x000fe20000004100 */
[-C--:B------:R-:W-:Y:S01]  /*5c50*/  @!P0 FMUL.FTZ R7, R23, R6.reuse ;  /* 0x0000000617078220 */ /* 0x080fe20000410000 */
[----:B------:R-:W-:Y:S01]  /*5c60*/  @!P0 HADD2.F32 R37, -RZ, R73.H1_H1 ;  /* 0x30000049ff258230 */ /* 0x000fe20000004100 */
[C---:B------:R-:W-:Y:S02]  /*5c70*/  @!P0 FMUL.FTZ R6, R12.reuse, R6 ;  /* 0x000000060c068220 */ /* 0x040fe40000410000 */
[----:B------:R-:W-:Y:S02]  /*5c80*/  @!P0 IMAD.MOV.U32 R53, RZ, RZ, R4 ;  /* 0x000000ffff358224 */ /* 0x000fe400078e0004 */
[-C--:B------:R-:W-:Y:S02]  /*5c90*/  @!P0 FFMA.FTZ R50, R12, R37.reuse, -R7 ;  /* 0x000000250c328223 */ /* 0x080fe40000010807 */
[C---:B------:R-:W-:Y:S02]  /*5ca0*/  @!P0 FFMA.FTZ R12, R11.reuse, R44, -R49 ;  /* 0x0000002c0b0c8223 */ /* 0x040fe40000010831 */
[----:B------:R-:W-:Y:S01]  /*5cb0*/  @!P0 FMUL.FTZ R7, R11, R10 ;  /* 0x0000000a0b078220 */ /* 0x000fe20000410000 */
[----:B------:R-:W-:Y:S01]  /*5cc0*/  @!P0 F2FP.PACK_AB R11, R63, R72 ;  /* 0x000000483f0b823e */ /* 0x000fe200000000ff */
[----:B------:R-:W-:Y:S01]  /*5cd0*/  @!P0 FFMA.FTZ R6, R23, R37, R6 ;  /* 0x0000002517068223 */ /* 0x000fe20000010006 */
[----:B------:R-:W-:Y:S01]  /*5ce0*/  @!P0 F2FP.PACK_AB R12, R12, R50 ;  /* 0x000000320c0c823e */ /* 0x000fe200000000ff */
[----:B------:R-:W-:Y:S01]  /*5cf0*/  @!P0 FFMA.FTZ R7, R43, R44, R7 ;  /* 0x0000002c2b078223 */ /* 0x000fe20000010007 */
[----:B------:R-:W-:Y:S01]  /*5d00*/  @!P0 F2FP.PACK_AB R10, R61, R79 ;  /* 0x0000004f3d0a823e */ /* 0x000fe200000000ff */
[----:B------:R-:W-:Y:S01]  /*5d10*/  @!P0 FFMA.FTZ R8, R45, R46, R8 ;  /* 0x0000002e2d088223 */ /* 0x000fe20000010008 */
[----:B------:R-:W-:Y:S01]  /*5d20*/  @!P0 MOV R17, R11 ;  /* 0x0000000b00118202 */ /* 0x000fe20000000f00 */
[----:B------:R-:W-:Y:S01]  /*5d30*/  @!P0 FFMA.FTZ R9, R47, R48, R9 ;  /* 0x000000302f098223 */ /* 0x000fe20000010009 */
[----:B------:R-:W-:Y:S01]  /*5d40*/  @!P0 MOV R16, R10 ;  /* 0x0000000a00108202 */ /* 0x000fe20000000f00 */
[----:B------:R-:W-:Y:S01]  /*5d50*/  @!P0 IMAD.MOV.U32 R18, RZ, RZ, R12 ;  /* 0x000000ffff128224 */ /* 0x000fe200078e000c */
[----:B------:R-:W-:Y:S02]  /*5d60*/  @!P0 F2FP.PACK_AB R6, R7, R6 ;  /* 0x000000060706823e */ /* 0x000fe400000000ff */
[----:B------:R-:W-:Y:S02]  /*5d70*/  @!P0 F2FP.PACK_AB R8, R9, R8 ;  /* 0x000000080908823e */ /* 0x000fe400000000ff */
[----:B------:R1:W-:Y:S01]  /*5d80*/  STG.E.128 [R58.64], R16 ;  /* 0x000000103a007986 */ /* 0x0003e2000c101d0a */
[----:B------:R-:W-:Y:S02]  /*5d90*/  @!P0 MOV R54, R6 ;  /* 0x0000000600368202 */ /* 0x000fe40000000f00 */
[----:B------:R-:W-:Y:S05]  /*5da0*/  @!P0 MOV R55, R8 ;  /* 0x0000000800378202 */ /* 0x000fea0000000f00 */
[----:B------:R1:W-:Y:S02]  /*5db0*/  @!P1 STG.E.128 [R56.64], R52 ;  /* 0x0000003438009986 */ /* 0x0003e4000c101d0a */
.L_x_81:
[----:B------:R-:W-:Y:S05]  /*5dc0*/  BSYNC B0 ;  /* 0x0000000000007941 */ /* 0x000fea0003800000 */
.L_x_80:
[----:B------:R-:W-:Y:S01]  /*5dd0*/  ISETP.GE.OR P1, PT, R170, R78, !P4 ;  /* 0x0000004eaa00720c */ /* 0x000fe20006726670 */
[----:B------:R-:W-:Y:S01]  /*5de0*/  @!UPT UIADD3 URZ, URZ, URZ, URZ ;  /* 0x0000003f3f3ff290 */ /* 0x000fe2000fffe03f */
[----:B------:R-:W-:Y:S11]  /*5df0*/  BSSY B0, `(.L_x_82) ;  /* 0x0000071000007945 */ /* 0x000ff60003800000 */
[----:B------:R-:W-:-:S05]  /*5e00*/  @P1 BRA `(.L_x_83) ;  /* 0x000006f000001947 */ /* 0x000fca0003800000 */
[----:B------:R-:W-:Y:S01]  /*5e10*/  IADD3 R3, P1, R196, R86, RZ ;  /* 0x00000056c4037210 */ /* 0x000fe20007f3e0ff */
[----:B-----5:R-:W-:Y:S01]  /*5e20*/  LDS.128 R44, [R149+0x3900] ;  /* 0x00390000952c7984 */ /* 0x020fe20000000c00 */
[----:B------:R-:W-:Y:S01]  /*5e30*/  @!P0 SHF.R.U32.HI R6, RZ, 0x10, R25 ;  /* 0x00000010ff068819 */ /* 0x000fe20000011619 */
[--C-:B------:R-:W-:Y:S01]  /*5e40*/  @!P0 HADD2.F32 R13, -RZ, R74.reuse.H0_H0 ;  /* 0x2000004aff0d8230 */ /* 0x100fe20000004100 */
[----:B------:R-:W-:Y:S01]  /*5e50*/  IADD3.X R2, R91, R158, RZ, P1, !PT ;  /* 0x0000009e5b027210 */ /* 0x000fe20000ffe4ff */
[----:B------:R-:W-:Y:S01]  /*5e60*/  @!P0 HADD2.F32 R20, -RZ, R74.H1_H1 ;  /* 0x3000004aff148230 */ /* 0x000fe20000004100 */
[-C--:B------:R-:W-:Y:S01]  /*5e70*/  IADD3 R4, P2, P1, R94, R3.reuse, R121 ;  /* 0x000000035e047210 */ /* 0x080fe2000795e079 */
[----:B------:R-:W-:Y:S01]  /*5e80*/  @!P0 HADD2.F32 R37, -RZ, R75.H0_H0 ;  /* 0x2000004bff258230 */ /* 0x000fe20000004100 */
[----:B------:R-:W-:Y:S01]  /*5e90*/  @!P0 SHF.R.U32.HI R10, RZ, 0x10, R27 ;  /* 0x00000010ff0a8819 */ /* 0x000fe2000001161b */
[----:B-1----:R-:W1:Y:S01]  /*5ea0*/  LDS.128 R16, [R153+0x3900] ;  /* 0x0039000099107984 */ /* 0x002e620000000c00 */
[-C--:B------:R-:W-:Y:S02]  /*5eb0*/  IADD3.X R5, R96, R2.reuse, R127, P2, P1 ;  /* 0x0000000260057210 */ /* 0x080fe400017e247f */
[----:B------:R-:W-:Y:S02]  /*5ec0*/  ISETP.GE.AND P1, PT, R101, c[0x0][0x1d4], PT ;  /* 0x0000750065007a0c */ /* 0x000fe40003f26270 */
[----:B------:R-:W-:Y:S02]  /*5ed0*/  @!P0 SHF.R.U64 R11, R26, 0x10, R27 ;  /* 0x000000101a0b8819 */ /* 0x000fe4000000121b */
[----:B------:R-:W-:Y:S02]  /*5ee0*/  @!P0 SHF.R.U32.HI R22, RZ, 0x10, R65 ;  /* 0x00000010ff168819 */ /* 0x000fe40000011641 */
[----:B------:R-:W-:Y:S02]  /*5ef0*/  @!P0 SHF.R.U64 R9, R24, 0x10, R25 ;  /* 0x0000001018098819 */ /* 0x000fe40000001219 */
[----:B------:R-:W-:Y:S01]  /*5f00*/  @!P0 SHF.R.U64 R24, R64, 0x10, R65 ;  /* 0x0000001040188819 */ /* 0x000fe20000001241 */
[----:B------:R-:W-:Y:S01]  /*5f10*/  @!P0 HADD2.F32 R22, -RZ, R22.H0_H0 ;  /* 0x20000016ff168230 */ /* 0x000fe20000004100 */
[--C-:B------:R-:W-:Y:S02]  /*5f20*/  @!P0 SHF.R.U32.HI R25, RZ, 0x10, R67.reuse ;  /* 0x00000010ff198819 */ /* 0x100fe40000011643 */
[----:B------:R-:W-:Y:S02]  /*5f30*/  @!P0 SHF.R.U64 R26, R66, 0x10, R67 ;  /* 0x00000010421a8819 */ /* 0x000fe40000001243 */
[----:B------:R-:W-:Y:S01]  /*5f40*/  @!P1 IADD3 R3, P3, P2, R94, R3, R101 ;  /* 0x000000035e039210 */ /* 0x000fe20007a7e065 */
[----:B------:R-:W-:Y:S02]  /*5f50*/  @!P0 HADD2.F32 R43, -RZ, R25.H0_H0 ;  /* 0x20000019ff2b8230 */ /* 0x000fe40000004100 */
        /* <DEDUP_REMOVED lines=28> */
[----:B------:R-:W-:Y:S01]  /*6120*/  @!P0 IMAD.MOV.U32 R12, RZ, RZ, R47 ;  /* 0x000000ffff0c8224 */ /* 0x000fe200078e002f */
[----:B------:R-:W-:Y:S01]  /*6130*/  @!P0 HADD2.F32 R13, -RZ, R23.H1_H1 ;  /* 0x30000017ff0d8230 */ /* 0x000fe20000004100 */
        /* <DEDUP_REMOVED lines=16> */
[----:B------:R-:W-:Y:S01]  /*6240*/  @!P0 FMUL.FTZ R8, R10, R6 ;  /* 0x000000060a088220 */ /* 0x000fe20000410000 */
[----:B------:R-:W-:Y:S01]  /*6250*/  @!P0 F2FP.PACK_AB R2, R3, R2 ;  /* 0x000000020302823e */ /* 0x000fe200000000ff */
[----:B------:R-:W-:Y:S01]  /*6260*/  @!P0 FMUL.FTZ R6, R38, R9 ;  /* 0x0000000926068220 */ /* 0x000fe20000410000 */
[----:B------:R-:W-:Y:S01]  /*6270*/  @!P0 HADD2.F32 R24, -RZ, R75.H1_H1 ;  /* 0x3000004bff188230 */ /* 0x000fe20000004100 */
[----:B------:R-:W-:Y:S01]  /*6280*/  @!P0 FFMA.FTZ R50, R10, R37, -R12 ;  /* 0x000000250a328223 */ /* 0x000fe2000001080c */
[----:B------:R-:W-:Y:S01]  /*6290*/  @!P0 MOV R12, R46 ;  /* 0x0000002e000c8202 */ /* 0x000fe20000000f00 */
[C---:B------:R-:W-:Y:S01]  /*62a0*/  @!P0 FMUL.FTZ R9, R7.reuse, R9 ;  /* 0x0000000907098220 */ /* 0x040fe20000410000 */
[----:B------:R-:W-:Y:S01]  /*62b0*/  @!P0 MOV R44, R2 ;  /* 0x00000002002c8202 */ /* 0x000fe20000000f00 */
[----:B------:R-:W-:Y:S01]  /*62c0*/  @!P0 FFMA.FTZ R49, R7, R43, -R6 ;  /* 0x0000002b07318223 */ /* 0x000fe20000010806 */
[----:B------:R-:W-:Y:S01]  /*62d0*/  @!P0 HADD2.F32 R10, -RZ, R11.H0_H0 ;  /* 0x2000000bff0a8230 */ /* 0x000fe20000004100 */
[----:B------:R-:W-:Y:S01]  /*62e0*/  @!P0 IMAD.MOV.U32 R7, RZ, RZ, R18 ;  /* 0x000000ffff078224 */ /* 0x000fe200078e0012 */
[----:B------:R-:W-:Y:S01]  /*62f0*/  @!P0 HADD2.F32 R6, -RZ, R39.H1_H1 ;  /* 0x30000027ff068230 */ /* 0x000fe20000004100 */
[----:B------:R-:W-:Y:S01]  /*6300*/  @!P0 FFMA.FTZ R4, R15, R20, R4 ;  /* 0x000000140f048223 */ /* 0x000fe20000010004 */
[--C-:B------:R-:W-:Y:S01]  /*6310*/  @!P0 HADD2.F32 R23, -RZ, R12.reuse.H0_H0 ;  /* 0x2000000cff178230 */ /* 0x100fe20000004100 */
[----:B------:R-:W-:Y:S01]  /*6320*/  @!P0 FFMA.FTZ R5, R21, R22, R5 ;  /* 0x0000001615058223 */ /* 0x000fe20000010005 */
[----:B------:R-:W-:Y:S01]  /*6330*/  @!P0 F2FP.PACK_AB R13, R49, R50 ;  /* 0x00000032310d823e */ /* 0x000fe200000000ff */
[----:B------:R-:W-:Y:S02]  /*6340*/  @!P0 HADD2.F32 R25, -RZ, R12.H1_H1 ;  /* 0x3000000cff198230 */ /* 0x000fe40000004100 */
[--C-:B------:R-:W-:Y:S01]  /*6350*/  @!P0 HADD2.F32 R12, -RZ, R7.reuse.H0_H0 ;  /* 0x20000007ff0c8230 */ /* 0x100fe20000004100 */
[----:B------:R-:W-:Y:S01]  /*6360*/  @!P0 MOV R19, R13 ;  /* 0x0000000d00138202 */ /* 0x000fe20000000f00 */
[----:B------:R-:W-:Y:S01]  /*6370*/  @!P0 HADD2.F32 R11, -RZ, R7.H1_H1 ;  /* 0x30000007ff0b8230 */ /* 0x000fe20000004100 */
[----:B------:R-:W-:Y:S01]  /*6380*/  @!P0 FMUL.FTZ R7, R23, R6 ;  /* 0x0000000617078220 */ /* 0x000fe20000410000 */
[----:B------:R-:W-:Y:S01]  /*6390*/  @!P0 F2FP.PACK_AB R4, R5, R4 ;  /* 0x000000040504823e */ /* 0x000fe200000000ff */
[----:B------:R-:W-:Y:S02]  /*63a0*/  @!P0 FMUL.FTZ R39, R25, R10 ;  /* 0x0000000a19278220 */ /* 0x000fe40000410000 */
[C---:B------:R-:W-:Y:S02]  /*63b0*/  @!P0 FMUL.FTZ R6, R12.reuse, R6 ;  /* 0x000000060c068220 */ /* 0x040fe40000410000 */
[----:B------:R-:W-:Y:S02]  /*63c0*/  @!P0 FFMA.FTZ R48, R12, R24, -R7 ;  /* 0x000000180c308223 */ /* 0x000fe40000010807 */
        /* <DEDUP_REMOVED lines=12> */
[----:B------:R-:W-:Y:S01]  /*6490*/  @!P0 F2FP.PACK_AB R6, R7, R6 ;  /* 0x000000060706823e */ /* 0x000fe200000000ff */
[----:B------:R-:W-:Y:S01]  /*64a0*/  @!P0 IMAD.MOV.U32 R45, RZ, RZ, R4 ;  /* 0x000000ffff2d8224 */ /* 0x000fe200078e0004 */
[----:B------:R-:W-:Y:S02]  /*64b0*/  @!P0 F2FP.PACK_AB R8, R9, R8 ;  /* 0x000000080908823e */ /* 0x000fe400000000ff */
[----:B------:R1:W-:Y:S01]  /*64c0*/  STG.E.128 [R54.64], R16 ;  /* 0x0000001036007986 */ /* 0x0003e2000c101d0a */
[----:B------:R-:W-:Y:S02]  /*64d0*/  @!P0 MOV R46, R6 ;  /* 0x00000006002e8202 */ /* 0x000fe40000000f00 */
[----:B------:R-:W-:Y:S05]  /*64e0*/  @!P0 MOV R47, R8 ;  /* 0x00000008002f8202 */ /* 0x000fea0000000f00 */
[----:B------:R1:W-:Y:S02]  /*64f0*/  @!P1 STG.E.128 [R52.64], R44 ;  /* 0x0000002c34009986 */ /* 0x0003e4000c101d0a */
.L_x_83:
[----:B------:R-:W-:Y:S05]  /*6500*/  BSYNC B0 ;  /* 0x0000000000007941 */ /* 0x000fea0003800000 */
.L_x_82:
[----:B------:R-:W-:Y:S02]  /*6510*/  ISETP.GE.OR P2, PT, R169, R78, !P4 ;  /* 0x0000004ea900720c */ /* 0x000fe40006746670 */
[----:B-1----:R-:W-:Y:S05]  /*6520*/  IADD3 R57, P1, R194, R86, RZ ;  /* 0x00000056c2397210 */ /* 0x002fea0007f3e0ff */
[----:B------:R-:W-:Y:S06]  /*6530*/  IMAD.X R56, R91, 0x1, R156, P1 ;  /* 0x000000015b387824 */ /* 0x000fec00008e069c */
[----:B------:R-:W-:-:S05]  /*6540*/  @P2 BRA `(.L_x_75) ;  /* 0x00000c1000002947 */ /* 0x000fca0003800000 */
[----:B-----5:R-:W-:Y:S01]  /*6550*/  IADD3 R4, P2, P1, R94, R57, R121 ;  /* 0x000000395e047210 */ /* 0x020fe2000795e079 */
[----:B------:R-:W1:Y:S01]  /*6560*/  LDS.128 R44, [R148+0x3900] ;  /* 0x00390000942c7984 */ /* 0x000e620000000c00 */
[----:B------:R-:W-:Y:S01]  /*6570*/  @!P0 SHF.R.U64 R5, R28, 0x10, R29 ;  /* 0x000000101c058819 */ /* 0x000fe2000000121d */
[----:B------:R-:W-:Y:S01]  /*6580*/  @!P0 HADD2.F32 R2, -RZ, R40.H0_H0 ;  /* 0x20000028ff028230 */ /* 0x000fe20000004100 */
[----:B------:R-:W-:Y:S01]  /*6590*/  IADD3.X R6, R96, R56, R127, P2, P1 ;  /* 0x0000003860067210 */ /* 0x000fe200017e247f */
[--C-:B------:R-:W-:Y:S01]  /*65a0*/  @!P0 HADD2.F32 R24, -RZ, R76.reuse.H0_H0 ;  /* 0x2000004cff188230 */ /* 0x100fe20000004100 */
[----:B------:R-:W-:Y:S01]  /*65b0*/  LEA R52, P1, R4, c[0x0][0x1c8], 0x1 ;  /* 0x0000720004347a11 */ /* 0x000fe200078208ff */
[----:B------:R-:W-:Y:S01]  /*65c0*/  @!P0 HADD2.F32 R5, -RZ, R5.H0_H0 ;  /* 0x20000005ff058230 */ /* 0x000fe20000004100 */
[----:B------:R-:W-:Y:S01]  /*65d0*/  @!P0 SHF.R.U64 R9, R68, 0x10, R69 ;  /* 0x0000001044098819 */ /* 0x000fe20000001245 */
[----:B------:R-:W2:Y:S01]  /*65e0*/  LDS.128 R12, [R152+0x3900] ;  /* 0x00390000980c7984 */ /* 0x000ea20000000c00 */
[----:B------:R-:W-:Y:S01]  /*65f0*/  LEA.HI.X R53, R4, c[0x0][0x1cc], R6, 0x1, P1 ;  /* 0x0000730004357a11 */ /* 0x000fe200008f0c06 */
[----:B------:R-:W-:Y:S01]  /*6600*/  @!P0 HADD2.F32 R20, -RZ, R76.H1_H1 ;  /* 0x3000004cff148230 */ /* 0x000fe20000004100 */
[----:B------:R-:W-:Y:S01]  /*6610*/  @!P0 SHF.R.U32.HI R10, RZ, 0x10, R29 ;  /* 0x00000010ff0a8819 */ /* 0x000fe2000001161d */
[----:B------:R-:W-:Y:S01]  /*6620*/  @!P0 HADD2.F32 R22, -RZ, R9.H0_H0 ;  /* 0x20000009ff168230 */ /* 0x000fe20000004100 */
[----:B------:R-:W-:Y:S01]  /*6630*/  @!P0 SHF.R.U64 R16, R30, 0x10, R31 ;  /* 0x000000101e108819 */ /* 0x000fe2000000121f */
[--C-:B------:R-:W-:Y:S01]  /*6640*/  @!P0 HADD2.F32 R37, -RZ, R77.reuse.H0_H0 ;  /* 0x2000004dff258230 */ /* 0x100fe20000004100 */
[----:B------:R-:W-:Y:S01]  /*6650*/  @!P0 SHF.R.U32.HI R39, RZ, 0x10, R71 ;  /* 0x00000010ff278819 */ /* 0x000fe20000011647 */
[----:B------:R-:W-:Y:S01]  /*6660*/  @!P0 HADD2.F32 R28, -RZ, R77.H1_H1 ;  /* 0x3000004dff1c8230 */ /* 0x000fe20000004100 */
[----:B------:R-:W-:Y:S01]  /*6670*/  @!P0 SHF.R.U32.HI R26, RZ, 0x10, R69 ;  /* 0x00000010ff1a8819 */ /* 0x000fe20000011645 */
[----:B------:R-:W-:Y:S01]  /*6680*/  @!P0 HADD2.F32 R11, -RZ, R41.H0_H0 ;  /* 0x20000029ff0b8230 */ /* 0x000fe20000004100 */
[----:B------:R-:W-:Y:S01]  /*6690*/  @!P0 SHF.R.U64 R30, R70, 0x10, R71 ;  /* 0x00000010461e8819 */ /* 0x000fe20000001247 */
[----:B------:R-:W-:Y:S01]  /*66a0*/  @!P0 HADD2.F32 R39, -RZ, R39.H0_H0 ;  /* 0x20000027ff278230 */ /* 0x000fe20000004100 */
[----:B------:R-:W-:Y:S01]  /*66b0*/  @!P0 SHF.R.U32.HI R18, RZ, 0x10, R31 ;  /* 0x00000010ff128819 */ /* 0x000fe2000001161f */
[----:B------:R-:W-:Y:S01]  /*66c0*/  @!P0 HADD2.F32 R26, -RZ, R26.H0_H0 ;  /* 0x2000001aff1a8230 */ /* 0x000fe20000004100 */
[----:B------:R-:W-:Y:S01]  /*66d0*/  ISETP.GE.AND P1, PT, R101, c[0x0][0x1d4], PT ;  /* 0x0000750065007a0c */ /* 0x000fe20003f26270 */
[----:B------:R-:W-:Y:S02]  /*66e0*/  @!P0 HADD2.F32 R30, -RZ, R30.H0_H0 ;  /* 0x2000001eff1e8230 */ /* 0x000fe40000004100 */
[----:B------:R-:W-:Y:S01]  /*66f0*/  @!P0 HADD2.F32 R18, -RZ, R18.H0_H0 ;  /* 0x20000012ff128230 */ /* 0x000fe20000004100 */
[----:B-1----:R-:W-:Y:S01]  /*6700*/  @!P0 IMAD.MOV.U32 R29, RZ, RZ, R46 ;  /* 0x000000ffff1d8224 */ /* 0x002fe200078e002e */
[----:B------:R-:W-:Y:S02]  /*6710*/  @!P0 MOV R25, R45 ;  /* 0x0000002d00198202 */ /* 0x000fe40000000f00 */
[----:B------:R-:W-:Y:S02]  /*6720*/  @!P0 MOV R6, R44 ;  /* 0x0000002c00068202 */ /* 0x000fe40000000f00 */
[----:B------:R-:W-:Y:S01]  /*6730*/  @!P0 MOV R27, R47 ;  /* 0x0000002f001b8202 */ /* 0x000fe20000000f00 */
[----:B------:R-:W-:Y:S01]  /*6740*/  @!P0 HADD2.F32 R23, -RZ, R25.H0_H0 ;  /* 0x20000019ff178230 */ /* 0x000fe20000004100 */
[----:B--2---:R-:W-:Y:S01]  /*6750*/  @!P0 MOV R8, R13 ;  /* 0x0000000d00088202 */ /* 0x004fe20000000f00 */
[--C-:B------:R-:W-:Y:S03]  /*6760*/  @!P0 HADD2.F32 R19, -RZ, R6.reuse.H0_H0 ;  /* 0x20000006ff138230 */ /* 0x100fe60000004100 */
[-C--:B------:R-:W-:Y:S01]  /*6770*/  @!P0 FMUL.FTZ R7, R23, R2.reuse ;  /* 0x0000000217078220 */ /* 0x080fe20000410000 */
[----:B------:R-:W-:Y:S02]  /*6780*/  @!P0 HADD2.F32 R21, -RZ, R6.H1_H1 ;  /* 0x30000006ff158230 */ /* 0x000fe40000004100 */
[--C-:B------:R-:W-:Y:S02]  /*6790*/  @!P0 HADD2.F32 R3, -RZ, R8.reuse.H0_H0 ;  /* 0x20000008ff038230 */ /* 0x100fe40000004100 */
[----:B------:R-:W-:Y:S01]  /*67a0*/  @!P0 HADD2.F32 R8, -RZ, R8.H1_H1 ;  /* 0x30000008ff088230 */ /* 0x000fe20000004100 */
[-C--:B------:R-:W-:Y:S01]  /*67b0*/  @!P0 FMUL.FTZ R9, R21, R5.reuse ;  /* 0x0000000515098220 */ /* 0x080fe20000410000 */
[--C-:B------:R-:W-:Y:S01]  /*67c0*/  @!P0 HADD2.F32 R31, -RZ, R27.reuse.H0_H0 ;  /* 0x2000001bff1f8230 */ /* 0x100fe20000004100 */
[C---:B------:R-:W-:Y:S01]  /*67d0*/  @!P0 FMUL.FTZ R4, R3.reuse, R2 ;  /* 0x0000000203048220 */ /* 0x040fe20000410000 */
[----:B------:R-:W-:Y:S01]  /*67e0*/  @!P0 HADD2.F32 R2, -RZ, R40.H1_H1 ;  /* 0x30000028ff028230 */ /* 0x000fe20000004100 */
[----:B------:R-:W-:Y:S01]  /*67f0*/  @!P0 FFMA.FTZ R58, R3, R24, -R7 ;  /* 0x00000018033a8223 */ /* 0x000fe20000010807 */
[----:B------:R-:W-:Y:S01]  /*6800*/  @!P0 MOV R3, R12 ;  /* 0x0000000c00038202 */ /* 0x000fe20000000f00 */
[----:B------:R-:W-:Y:S02]  /*6810*/  @!P0 HADD2.F32 R38, -RZ, R27.H1_H1 ;  /* 0x3000001bff268230 */ /* 0x000fe40000004100 */
[----:B------:R-:W-:Y:S02]  /*6820*/  @!P0 HADD2.F32 R27, -RZ, R29.H0_H0 ;  /* 0x2000001dff1b8230 */ /* 0x000fe40000004100 */
[--C-:B------:R-:W-:Y:S01]  /*6830*/  @!P0 HADD2.F32 R7, -RZ, R3.reuse.H0_H0 ;  /* 0x20000003ff078230 */ /* 0x100fe20000004100 */
[----:B------:R-:W-:Y:S01]  /*6840*/  @!P0 FMUL.FTZ R40, R38, R18 ;  /* 0x0000001226288220 */ /* 0x000fe20000410000 */
[----:B------:R-:W-:Y:S01]  /*6850*/  @!P0 HADD2.F32 R6, -RZ, R3.H1_H1 ;  /* 0x30000003ff068230 */ /* 0x000fe20000004100 */
[-C--:B------:R-:W-:Y:S01]  /*6860*/  @!P0 FMUL.FTZ R3, R19, R2.reuse ;  /* 0x0000000213038220 */ /* 0x080fe20000410000 */
[----:B------:R-:W-:Y:S01]  /*6870*/  @!P0 HADD2.F32 R29, -RZ, R29.H1_H1 ;  /* 0x3000001dff1d8230 */ /* 0x000fe20000004100 */
[C---:B------:R-:W-:Y:S01]  /*6880*/  @!P0 FMUL.FTZ R2, R7.reuse, R2 ;  /* 0x0000000207028220 */ /* 0x040fe20000410000 */
[----:B------:R-:W-:Y:S01]  /*6890*/  @!P0 HADD2.F32 R25, -RZ, R25.H1_H1 ;  /* 0x30000019ff198230 */ /* 0x000fe20000004100 */
[----:B------:R-:W-:Y:S01]  /*68a0*/  @!P0 FFMA.FTZ R55, R7, R20, -R3 ;  /* 0x0000001407378223 */ /* 0x000fe20000010803 */
[----:B------:R-:W-:Y:S01]  /*68b0*/  @!P0 MOV R7, R14 ;  /* 0x0000000e00078202 */ /* 0x000fe20000000f00 */
[C---:B------:R-:W-:Y:S01]  /*68c0*/  @!P0 FMUL.FTZ R3, R6.reuse, R5 ;  /* 0x0000000506038220 */ /* 0x040fe20000410000 */
[----:B------:R-:W-:Y:S01]  /*68d0*/  @!P0 HADD2.F32 R5, -RZ, R10.H0_H0 ;  /* 0x2000000aff058230 */ /* 0x000fe20000004100 */
[----:B------:R-:W-:Y:S01]  /*68e0*/  @!P0 FFMA.FTZ R54, R6, R22, -R9 ;  /* 0x0000001606368223 */ /* 0x000fe20000010809 */
[----:B------:R-:W-:Y:S01]  /*68f0*/  @!P0 MOV R6, R15 ;  /* 0x0000000f00068202 */ /* 0x000fe20000000f00 */
[----:B------:R-:W-:Y:S01]  /*6900*/  @!P0 FFMA.FTZ R2, R19, R20, R2 ;  /* 0x0000001413028223 */ /* 0x000fe20000010002 */
[----:B------:R-:W-:Y:S01]  /*6910*/  @!P0 HADD2.F32 R9, -RZ, R41.H1_H1 ;  /* 0x30000029ff098230 */ /* 0x000fe20000004100 */
[----:B------:R-:W-:Y:S01]  /*6920*/  @!P0 FMUL.FTZ R41, R31, R11 ;  /* 0x0000000b1f298220 */ /* 0x000fe20000410000 */
[----:B------:R-:W-:Y:S01]  /*6930*/  @!P0 HADD2.F32 R10, -RZ, R16.H0_H0 ;  /* 0x20000010ff0a8230 */ /* 0x000fe20000004100 */
[----:B------:R-:W-:Y:S01]  /*6940*/  @!P0 FMUL.FTZ R49, R25, R5 ;  /* 0x0000000519318220 */ /* 0x000fe20000410000 */
[--C-:B------:R-:W-:Y:S01]  /*6950*/  @!P0 HADD2.F32 R17, -RZ, R6.reuse.H0_H0 ;  /* 0x20000006ff118230 */ /* 0x100fe20000004100 */
[----:B------:R-:W-:Y:S01]  /*6960*/  @!P0 FMUL.FTZ R48, R27, R9 ;  /* 0x000000091b308220 */ /* 0x000fe20000410000 */
[----:B------:R-:W-:Y:S01]  /*6970*/  @!P0 HADD2.F32 R16, -RZ, R6.H1_H1 ;  /* 0x30000006ff108230 */ /* 0x000fe20000004100 */
[----:B------:R-:W-:Y:S01]  /*6980*/  @!P0 FMUL.FTZ R43, R29, R10 ;  /* 0x0000000a1d2b8220 */ /* 0x000fe20000410000 */
[--C-:B------:R-:W-:Y:S01]  /*6990*/  @!P0 HADD2.F32 R6, -RZ, R7.reuse.H0_H0 ;  /* 0x20000007ff068230 */ /* 0x100fe20000004100 */
[----:B------:R-:W-:Y:S01]  /*69a0*/  @!P0 FFMA.FTZ R41, R17, R37, -R41 ;  /* 0x0000002511298223 */ /* 0x000fe20000010829 */
[----:B------:R-:W-:Y:S01]  /*69b0*/  @!P0 HADD2.F32 R7, -RZ, R7.H1_H1 ;  /* 0x30000007ff078230 */ /* 0x000fe20000004100 */
[----:B------:R-:W-:Y:S02]  /*69c0*/  @!P0 FFMA.FTZ R40, R16, R39, -R40 ;  /* 0x0000002710288223 */ /* 0x000fe40000010828 */
[----:B------:R-:W-:Y:S02]  /*69d0*/  @!P0 FFMA.FTZ R51, R8, R26, -R49 ;  /* 0x0000001a08338223 */ /* 0x000fe40000010831 */
[----:B------:R-:W-:Y:S01]  /*69e0*/  @!P0 FFMA.FTZ R50, R6, R28, -R48 ;  /* 0x0000001c06328223 */ /* 0x000fe20000010830 */
[----:B------:R-:W-:Y:S01]  /*69f0*/  @!P0 F2FP.PACK_AB R41, R40, R41 ;  /* 0x000000292829823e */ /* 0x000fe200000000ff */
[----:B------:R-:W-:Y:S01]  /*6a00*/  @!P0 FFMA.FTZ R49, R7, R30, -R43 ;  /* 0x0000001e07318223 */ /* 0x000fe2000001082b */
[----:B------:R-:W-:Y:S01]  /*6a10*/  @!P0 F2FP.PACK_AB R48, R51, R58 ;  /* 0x0000003a3330823e */ /* 0x000fe200000000ff */
[----:B------:R-:W-:Y:S01]  /*6a20*/  @!P0 FMUL.FTZ R5, R8, R5 ;  /* 0x0000000508058220 */ /* 0x000fe20000410000 */
[----:B------:R-:W-:Y:S01]  /*6a30*/  @!P0 F2FP.PACK_AB R43, R54, R55 ;  /* 0x00000037362b823e */ /* 0x000fe200000000ff */
[----:B------:R-:W-:Y:S01]  /*6a40*/  @!P0 IMAD.MOV.U32 R15, RZ, RZ, R41 ;  /* 0x000000ffff0f8224 */ /* 0x000fe200078e0029 */
[----:B------:R-:W-:Y:S01]  /*6a50*/  @!P0 F2FP.PACK_AB R40, R49, R50 ;  /* 0x000000323128823e */ /* 0x000fe200000000ff */
[----:B------:R-:W-:Y:S01]  /*6a60*/  @!P0 FFMA.FTZ R3, R21, R22, R3 ;  /* 0x0000001615038223 */ /* 0x000fe20000010003 */
[----:B------:R-:W-:Y:S01]  /*6a70*/  @!P0 MOV R12, R43 ;  /* 0x0000002b000c8202 */ /* 0x000fe20000000f00 */
[----:B------:R-:W-:Y:S01]  /*6a80*/  @!P0 FMUL.FTZ R6, R6, R9 ;  /* 0x0000000906068220 */ /* 0x000fe20000410000 */
[----:B------:R-:W-:Y:S01]  /*6a90*/  @!P0 MOV R13, R48 ;  /* 0x00000030000d8202 */ /* 0x000fe20000000f00 */
[----:B------:R-:W-:Y:S01]  /*6aa0*/  @!P0 FFMA.FTZ R4, R23, R24, R4 ;  /* 0x0000001817048223 */ /* 0x000fe20000010004 */
[----:B------:R-:W-:Y:S01]  /*6ab0*/  @!P0 MOV R14, R40 ;  /* 0x00000028000e8202 */ /* 0x000fe20000000f00 */
[----:B------:R-:W-:Y:S01]  /*6ac0*/  @!P0 FMUL.FTZ R7, R7, R10 ;  /* 0x0000000a07078220 */ /* 0x000fe20000410000 */
[----:B------:R-:W-:Y:S01]  /*6ad0*/  @!P0 F2FP.PACK_AB R2, R3, R2 ;  /* 0x000000020302823e */ /* 0x000fe200000000ff */
[----:B------:R-:W-:Y:S02]  /*6ae0*/  @!P0 FFMA.FTZ R5, R25, R26, R5 ;  /* 0x0000001a19058223 */ /* 0x000fe40000010005 */
[----:B------:R1:W-:Y:S01]  /*6af0*/  STG.E.128 [R52.64], R12 ;  /* 0x0000000c34007986 */ /* 0x0003e2000c101d0a */
[----:B------:R-:W-:Y:S01]  /*6b00*/  @!P0 MOV R44, R2 ;  /* 0x00000002002c8202 */ /* 0x000fe20000000f00 */
[----:B------:R-:W-:Y:S01]  /*6b10*/  @!P0 FMUL.FTZ R8, R17, R11 ;  /* 0x0000000b11088220 */ /* 0x000fe20000410000 */
[----:B------:R-:W-:Y:S01]  /*6b20*/  @!P0 F2FP.PACK_AB R4, R5, R4 ;  /* 0x000000040504823e */ /* 0x000fe200000000ff */
[----:B------:R-:W-:Y:S02]  /*6b30*/  @!P0 FFMA.FTZ R6, R27, R28, R6 ;  /* 0x0000001c1b068223 */ /* 0x000fe40000010006 */
[----:B------:R-:W-:Y:S01]  /*6b40*/  @!P0 FMUL.FTZ R9, R16, R18 ;  /* 0x0000001210098220 */ /* 0x000fe20000410000 */
[----:B------:R-:W-:Y:S01]  /*6b50*/  @!P0 MOV R45, R4 ;  /* 0x00000004002d8202 */ /* 0x000fe20000000f00 */
[----:B------:R-:W-:Y:S02]  /*6b60*/  @!P0 FFMA.FTZ R7, R29, R30, R7 ;  /* 0x0000001e1d078223 */ /* 0x000fe40000010007 */
[----:B------:R-:W-:Y:S02]  /*6b70*/  @!P0 FFMA.FTZ R8, R31, R37, R8 ;  /* 0x000000251f088223 */ /* 0x000fe40000010008 */
[----:B------:R-:W-:Y:S01]  /*6b80*/  @!P0 FFMA.FTZ R9, R38, R39, R9 ;  /* 0x0000002726098223 */ /* 0x000fe20000010009 */
[----:B------:R-:W-:Y:S04]  /*6b90*/  @!P0 F2FP.PACK_AB R6, R7, R6 ;  /* 0x000000060706823e */ /* 0x000fe800000000ff */
[----:B------:R-:W-:Y:S02]  /*6ba0*/  @!P0 F2FP.PACK_AB R8, R9, R8 ;  /* 0x000000080908823e */ /* 0x000fe400000000ff */
[----:B------:R-:W-:Y:S02]  /*6bb0*/  @!P0 MOV R46, R6 ;  /* 0x00000006002e8202 */ /* 0x000fe40000000f00 */
[----:B------:R-:W-:Y:S01]  /*6bc0*/  @!P0 MOV R47, R8 ;  /* 0x00000008002f8202 */ /* 0x000fe20000000f00 */
[----:B------:R-:W-:-:S05]  /*6bd0*/  @P1 BRA `(.L_x_75) ;  /* 0x0000058000001947 */ /* 0x000fca0003800000 */
[----:B------:R-:W-:Y:S04]  /*6be0*/  IADD3 R3, P1, P0, R94, R57, R101 ;  /* 0x000000395e037210 */ /* 0x000fe8000783e065 */
[----:B------:R-:W-:Y:S02]  /*6bf0*/  IADD3.X R4, R96, R56, R126, P1, P0 ;  /* 0x0000003860047210 */ /* 0x000fe40000fe047e */
[C---:B------:R-:W-:Y:S04]  /*6c00*/  LEA R2, P0, R3.reuse, c[0x0][0x1c8], 0x1 ;  /* 0x0000720003027a11 */ /* 0x040fe800078008ff */
[----:B------:R-:W-:Y:S05]  /*6c10*/  LEA.HI.X R3, R3, c[0x0][0x1cc], R4, 0x1, P0 ;  /* 0x0000730003037a11 */ /* 0x000fea00000f0c04 */
[----:B------:R2:W-:Y:S01]  /*6c20*/  STG.E.128 [R2.64], R44 ;  /* 0x0000002c02007986 */ /* 0x0005e2000c101d0a */
[----:B------:R-:W-:-:S05]  /*6c30*/  BRA `(.L_x_75) ;  /* 0x0000052000007947 */ /* 0x000fca0003800000 */
.L_x_53:
[----:B------:R-:W-:Y:S01]  /*6c40*/  IMAD R2, R42, -0x70, R0 ;  /* 0xffffff902a027824 */ /* 0x000fe200078e0200 */
[----:B------:R-:W-:Y:S04]  /*6c50*/  BSSY B0, `(.L_x_84) ;  /* 0x0000013000007945 */ /* 0x000fe80003800000 */
[----:B------:R-:W-:Y:S04]  /*6c60*/  IMNMX R7, R2, 0x70, PT ;  /* 0x0000007002077817 */ /* 0x000fe80003800200 */
[----:B------:R-:W-:Y:S11]  /*6c70*/  ISETP.GE.AND P0, PT, R102, R7, PT ;  /* 0x000000076600720c */ /* 0x000ff60003f06270 */
[----:B------:R-:W-:Y:S02]  /*6c80*/  @!UPT UIADD3 URZ, URZ, URZ, URZ ;  /* 0x0000003f3f3ff290 */ /* 0x000fe4000fffe03f */
[----:B------:R-:W-:-:S05]  /*6c90*/  @P0 BRA `(.L_x_85) ;  /* 0x000000e000000947 */ /* 0x000fca0003800000 */
[----:B------:R-:W-:Y:S02]  /*6ca0*/  ISETP.NE.AND P1, PT, R99, RZ, PT ;  /* 0x000000ff6300720c */ /* 0x000fe40003f25270 */
[----:B------:R-:W-:Y:S11]  /*6cb0*/  ISETP.NE.AND P0, PT, R100, RZ, PT ;  /* 0x000000ff6400720c */ /* 0x000ff60003f05270 */
[----:B------:R-:W1:Y:S01]  /*6cc0*/  @P1 LDS.128 R12, [R98+0x3900] ;  /* 0x00390000620c1984 */ /* 0x000e620000000c00 */
[-C--:B------:R-:W-:Y:S02]  /*6cd0*/  @P1 IADD3 R3, P3, R120, R86.reuse, RZ ;  /* 0x0000005678031210 */ /* 0x080fe40007f7e0ff */
[----:B------:R-:W-:Y:S01]  /*6ce0*/  @P0 IADD3 R6, P2, R124, R86, RZ ;  /* 0x000000567c060210 */ /* 0x000fe20007f5e0ff */
[----:B------:R-:W2:Y:S02]  /*6cf0*/  @P0 LDS.128 R8, [R97+0x3900] ;  /* 0x0039000061080984 */ /* 0x000ea40000000c00 */
[----:B------:R-:W-:Y:S01]  /*6d00*/  @P1 IMAD.X R5, R119, 0x1, R91, P3 ;  /* 0x0000000177051824 */ /* 0x000fe200018e065b */
[----:B------:R-:W-:Y:S01]  /*6d10*/  @P1 LEA R4, P3, R3, c[0x0][0x1c8], 0x1 ;  /* 0x0000720003041a11 */ /* 0x000fe200078608ff */
[----:B------:R-:W-:Y:S01]  /*6d20*/  @P0 IMAD.X R16, R91, 0x1, R123, P2 ;  /* 0x000000015b100824 */ /* 0x000fe200010e067b */
[C---:B------:R-:W-:Y:S02]  /*6d30*/  @P0 LEA R2, P2, R6.reuse, c[0x0][0x1c8], 0x1 ;  /* 0x0000720006020a11 */ /* 0x040fe400078408ff */
[----:B------:R-:W-:Y:S02]  /*6d40*/  @P1 LEA.HI.X R5, R3, c[0x0][0x1cc], R5, 0x1, P3 ;  /* 0x0000730003051a11 */ /* 0x000fe400018f0c05 */
[----:B------:R-:W-:Y:S03]  /*6d50*/  @P0 LEA.HI.X R3, R6, c[0x0][0x1cc], R16, 0x1, P2 ;  /* 0x0000730006030a11 */ /* 0x000fe600010f0c10 */
[----:B-1----:R1:W-:Y:S04]  /*6d60*/  @P1 STG.E.128 [R4.64], R12 ;  /* 0x0000000c04001986 */ /* 0x0023e8000c101d0a */
[----:B--2---:R1:W-:Y:S02]  /*6d70*/  @P0 STG.E.128 [R2.64], R8 ;  /* 0x0000000802000986 */ /* 0x0043e4000c101d0a */
.L_x_85:
[----:B------:R-:W-:Y:S05]  /*6d80*/  BSYNC B0 ;  /* 0x0000000000007941 */ /* 0x000fea0003800000 */
.L_x_84:
[----:B------:R-:W-:Y:S01]  /*6d90*/  ISETP.GE.AND P0, PT, R171, R7, PT ;  /* 0x00000007ab00720c */ /* 0x000fe20003f06270 */
[----:B------:R-:W-:Y:S01]  /*6da0*/  @!UPT UIADD3 URZ, URZ, URZ, URZ ;  /* 0x0000003f3f3ff290 */ /* 0x000fe2000fffe03f */
[----:B------:R-:W-:Y:S11]  /*6db0*/  BSSY B0, `(.L_x_86) ;  /* 0x0000012000007945 */ /* 0x000ff60003800000 */
[----:B------:R-:W-:-:S05]  /*6dc0*/  @P0 BRA `(.L_x_87) ;  /* 0x0000010000000947 */ /* 0x000fca0003800000 */
[----:B------:R-:W-:Y:S02]  /*6dd0*/  ISETP.NE.AND P1, PT, R99, RZ, PT ;  /* 0x000000ff6300720c */ /* 0x000fe40003f25270 */
[----:B------:R-:W-:Y:S02]  /*6de0*/  ISETP.NE.AND P0, PT, R100, RZ, PT ;  /* 0x000000ff6400720c */ /* 0x000fe40003f05270 */
[----:B-1----:R-:W-:Y:S05]  /*6df0*/  IADD3 R3, P2, R216, R86, RZ ;  /* 0x00000056d8037210 */ /* 0x002fea0007f5e0ff */
[----:B------:R-:W-:Y:S04]  /*6e00*/  IMAD.X R2, R193, 0x1, R91, P2 ;  /* 0x00000001c1027824 */ /* 0x000fe800010e065b */
[----:B------:R-:W1:Y:S01]  /*6e10*/  @P1 LDS.128 R12, [R98+0x4900] ;  /* 0x00490000620c1984 */ /* 0x000e620000000c00 */
[----:B------:R-:W-:Y:S02]  /*6e20*/  @P1 IADD3 R5, P3, R120, R3, RZ ;  /* 0x0000000378051210 */ /* 0x000fe40007f7e0ff */
[----:B------:R-:W-:Y:S01]  /*6e30*/  @P0 IADD3 R3, P2, R3, R124, RZ ;  /* 0x0000007c03030210 */ /* 0x000fe20007f5e0ff */
[----:B------:R-:W2:Y:S02]  /*6e40*/  @P0 LDS.128 R8, [R97+0x4900] ;  /* 0x0049000061080984 */ /* 0x000ea40000000c00 */
[----:B------:R-:W-:Y:S01]  /*6e50*/  @P1 IMAD.X R16, R119, 0x1, R2, P3 ;  /* 0x0000000177101824 */ /* 0x000fe200018e0602 */
[----:B------:R-:W-:Y:S01]  /*6e60*/  @P1 LEA R4, P3, R5, c[0x0][0x1c8], 0x1 ;  /* 0x0000720005041a11 */ /* 0x000fe200078608ff */
[----:B------:R-:W-:Y:S01]  /*6e70*/  @P0 IMAD.X R6, R2, 0x1, R123, P2 ;  /* 0x0000000102060824 */ /* 0x000fe200010e067b */
[----:B------:R-:W-:Y:S02]  /*6e80*/  @P0 LEA R2, P2, R3, c[0x0][0x1c8], 0x1 ;  /* 0x0000720003020a11 */ /* 0x000fe400078408ff */
[----:B------:R-:W-:Y:S02]  /*6e90*/  @P1 LEA.HI.X R5, R5, c[0x0][0x1cc], R16, 0x1, P3 ;  /* 0x0000730005051a11 */ /* 0x000fe400018f0c10 */
[----:B------:R-:W-:Y:S03]  /*6ea0*/  @P0 LEA.HI.X R3, R3, c[0x0][0x1cc], R6, 0x1, P2 ;  /* 0x0000730003030a11 */ /* 0x000fe600010f0c06 */
[----:B-1----:R1:W-:Y:S04]  /*6eb0*/  @P1 STG.E.128 [R4.64], R12 ;  /* 0x0000000c04001986 */ /* 0x0023e8000c101d0a */
[----:B--2---:R1:W-:Y:S02]  /*6ec0*/  @P0 STG.E.128 [R2.64], R8 ;  /* 0x0000000802000986 */ /* 0x0043e4000c101d0a */
.L_x_87:
[----:B------:R-:W-:Y:S05]  /*6ed0*/  BSYNC B0 ;  /* 0x0000000000007941 */ /* 0x000fea0003800000 */
.L_x_86:
        /* <DEDUP_REMOVED lines=20> */
.L_x_89:
[----:B------:R-:W-:Y:S05]  /*7020*/  BSYNC B0 ;  /* 0x0000000000007941 */ /* 0x000fea0003800000 */
.L_x_88:
[----:B------:R-:W-:Y:S11]  /*7030*/  ISETP.GE.AND P0, PT, R169, R7, PT ;  /* 0x00000007a900720c */ /* 0x000ff60003f06270 */
[----:B------:R-:W-:Y:S02]  /*7040*/  @!UPT UIADD3 URZ, URZ, URZ, URZ ;  /* 0x0000003f3f3ff290 */ /* 0x000fe4000fffe03f */
        /* <DEDUP_REMOVED lines=17> */
.L_x_75:
[----:B------:R-:W-:Y:S05]  /*7160*/  BSYNC B2 ;  /* 0x0000000000027941 */ /* 0x000fea0003800000 */
.L_x_52:
[----:B------:R-:W-:Y:S01]  /*7170*/  IMAD R22, R42, -0x70, RZ ;  /* 0xffffff902a167824 */ /* 0x000fe200078e02ff */
[----:B------:R-:W-:Y:S01]  /*7180*/  BSSY B0, `(.L_x_90) ;  /* 0x000007c000007945 */ /* 0x000fe20003800000 */
[----:B-12---:R-:W-:Y:S02]  /*7190*/  IMAD R2, R106, 0x70, RZ ;  /* 0x000000706a027824 */ /* 0x006fe400078e02ff */
[----:B-----5:R-:W-:Y:S02]  /*71a0*/  IMAD.IADD R5, R135, 0x1, R22 ;  /* 0x0000000187057824 */ /* 0x020fe400078e0216 */
[----:B------:R-:W-:Y:S03]  /*71b0*/  IMAD.WIDE.U32 R20, R42, 0x70, RZ ;  /* 0x000000702a147825 */ /* 0x000fe600078e00ff */
[----:B------:R-:W-:Y:S01]  /*71c0*/  ISETP.GE.AND P5, PT, R5, 0x11, PT ;  /* 0x000000110500780c */ /* 0x000fe20003fa6270 */
[----:B------:R-:W-:Y:S01]  /*71d0*/  IMAD.IADD R23, R21, 0x1, R2 ;  /* 0x0000000115177824 */ /* 0x000fe200078e0202 */
[C---:B------:R-:W-:Y:S02]  /*71e0*/  ISETP.GE.AND P6, PT, R5.reuse, 0x1, PT ;  /* 0x000000010500780c */ /* 0x040fe40003fc6270 */
[----:B------:R-:W-:Y:S02]  /*71f0*/  ISETP.GE.AND P4, PT, R5, 0x21, PT ;  /* 0x000000210500780c */ /* 0x000fe40003f86270 */
[----:B------:R-:W-:Y:S02]  /*7200*/  IADD3 R4, P0, R161, R20, RZ ;  /* 0x00000014a1047210 */ /* 0x000fe40007f1e0ff */
[----:B------:R-:W-:Y:S02]  /*7210*/  ISETP.GE.AND P3, PT, R5, 0x31, PT ;  /* 0x000000310500780c */ /* 0x000fe40003f66270 */
[----:B------:R-:W-:Y:S02]  /*7220*/  IADD3.X R8, R23, R166, RZ, P0, !PT ;  /* 0x000000a617087210 */ /* 0x000fe400007fe4ff */
[C---:B------:R-:W-:Y:S02]  /*7230*/  ISETP.GE.AND P2, PT, R5.reuse, 0x41, PT ;  /* 0x000000410500780c */ /* 0x040fe40003f46270 */
[----:B------:R-:W-:Y:S01]  /*7240*/  @P5 IADD3 R9, P0, R4, 0x10, RZ ;  /* 0x0000001004095810 */ /* 0x000fe20007f1e0ff */
[----:B------:R-:W-:Y:S01]  /*7250*/  @P6 IMAD R6, R8, c[0x0][0x258], RZ ;  /* 0x0000960008066a24 */ /* 0x000fe200078e02ff */
[-C--:B------:R-:W-:Y:S01]  /*7260*/  @P6 MOV R3, R103.reuse ;  /* 0x0000006700036202 */ /* 0x080fe20000000f00 */
[----:B------:R-:W-:Y:S01]  /*7270*/  @P6 IMAD.MOV.U32 R2, RZ, RZ, R104 ;  /* 0x000000ffff026224 */ /* 0x000fe200078e0068 */
[----:B------:R-:W-:Y:S01]  /*7280*/  ISETP.GE.AND P1, PT, R5, 0x51, PT ;  /* 0x000000510500780c */ /* 0x000fe20003f26270 */
[----:B------:R-:W-:Y:S01]  /*7290*/  @P5 IMAD.X R7, RZ, RZ, R8, P0 ;  /* 0x000000ffff075224 */ /* 0x000fe200000e0608 */
[C---:B------:R-:W-:Y:S01]  /*72a0*/  @P4 IADD3 R11, P0, R4.reuse, 0x20, RZ ;  /* 0x00000020040b4810 */ /* 0x040fe20007f1e0ff */
[C---:B------:R-:W-:Y:S01]  /*72b0*/  @P6 IMAD.WIDE.U32 R2, R4.reuse, c[0x0][0x258], R2 ;  /* 0x0000960004026a25 */ /* 0x040fe200078e0002 */
[----:B------:R-:W-:Y:S02]  /*72c0*/  P2R R24, PR, RZ, 0x40 ;  /* 0x00000040ff187803 */ /* 0x000fe40000000000 */
[----:B------:R-:W-:Y:S01]  /*72d0*/  P2R R21, PR, RZ, 0x20 ;  /* 0x00000020ff157803 */ /* 0x000fe20000000000 */
[----:B------:R-:W-:Y:S02]  /*72e0*/  @P6 IMAD R6, R4, c[0x0][0x25c], R6 ;  /* 0x0000970004066a24 */ /* 0x000fe400078e0206 */
[----:B------:R-:W-:Y:S01]  /*72f0*/  @P4 IMAD.X R10, RZ, RZ, R8, P0 ;  /* 0x000000ffff0a4224 */ /* 0x000fe200000e0608 */
[C---:B------:R-:W-:Y:S01]  /*7300*/  @P6 LEA R18, P0, R2.reuse, c[0x0][0x250], 0x1 ;  /* 0x0000940002126a11 */ /* 0x040fe200078008ff */
[----:B------:R-:W-:Y:S02]  /*7310*/  @P6 IMAD.IADD R6, R3, 0x1, R6 ;  /* 0x0000000103066824 */ /* 0x000fe400078e0206 */
[----:B------:R-:W-:Y:S02]  /*7320*/  @P5 IMAD R3, R7, c[0x0][0x258], RZ ;  /* 0x0000960007035a24 */ /* 0x000fe400078e02ff */
[----:B------:R-:W-:Y:S01]  /*7330*/  @P5 IMAD.MOV.U32 R7, RZ, RZ, R103 ;  /* 0x000000ffff075224 */ /* 0x000fe200078e0067 */
[----:B------:R-:W-:Y:S01]  /*7340*/  @P6 LEA.HI.X R19, R2, c[0x0][0x254], R6, 0x1, P0 ;  /* 0x0000950002136a11 */ /* 0x000fe200000f0c06 */
[----:B------:R-:W-:Y:S01]  /*7350*/  @P4 IMAD.MOV.U32 R2, RZ, RZ, R104 ;  /* 0x000000ffff024224 */ /* 0x000fe200078e0068 */
[----:B------:R-:W-:Y:S01]  /*7360*/  @P5 MOV R6, R104 ;  /* 0x0000006800065202 */ /* 0x000fe20000000f00 */
[----:B------:R-:W-:Y:S04]  /*7370*/  @P4 IMAD R10, R10, c[0x0][0x258], RZ ;  /* 0x000096000a0a4a24 */ /* 0x000fe800078e02ff */
[C---:B------:R-:W-:Y:S04]  /*7380*/  @P5 IMAD.WIDE.U32 R6, R9.reuse, c[0x0][0x258], R6 ;  /* 0x0000960009065a25 */ /* 0x040fe800078e0006 */
[----:B------:R-:W-:Y:S01]  /*7390*/  @P5 IMAD R9, R9, c[0x0][0x25c], R3 ;  /* 0x0000970009095a24 */ /* 0x000fe200078e0203 */
[-C--:B------:R-:W-:Y:S02]  /*73a0*/  @P4 MOV R3, R103.reuse ;  /* 0x0000006700034202 */ /* 0x080fe40000000f00 */
[C---:B------:R-:W-:Y:S01]  /*73b0*/  @P5 LEA R16, P0, R6.reuse, c[0x0][0x250], 0x1 ;  /* 0x0000940006105a11 */ /* 0x040fe200078008ff */
[----:B------:R-:W-:Y:S02]  /*73c0*/  @P5 IMAD.IADD R9, R7, 0x1, R9 ;  /* 0x0000000107095824 */ /* 0x000fe400078e0209 */
[C---:B------:R-:W-:Y:S03]  /*73d0*/  @P4 IMAD.WIDE.U32 R2, R11.reuse, c[0x0][0x258], R2 ;  /* 0x000096000b024a25 */ /* 0x040fe600078e0002 */
[----:B------:R-:W-:Y:S01]  /*73e0*/  @P5 LEA.HI.X R17, R6, c[0x0][0x254], R9, 0x1, P0 ;  /* 0x0000950006115a11 */ /* 0x000fe200000f0c09 */
[----:B------:R-:W-:Y:S01]  /*73f0*/  @P4 IMAD R7, R11, c[0x0][0x25c], R10 ;  /* 0x000097000b074a24 */ /* 0x000fe200078e020a */
[----:B------:R-:W-:Y:S02]  /*7400*/  @P4 LEA R14, P0, R2, c[0x0][0x250], 0x1 ;  /* 0x00009400020e4a11 */ /* 0x000fe400078008ff */
[----:B------:R-:W-:Y:S01]  /*7410*/  ISETP.NE.AND P5, PT, R134, RZ, PT ;  /* 0x000000ff8600720c */ /* 0x000fe20003fa5270 */
[----:B------:R-:W-:Y:S05]  /*7420*/  @P4 IMAD.IADD R3, R3, 0x1, R7 ;  /* 0x0000000103034824 */ /* 0x000fea00078e0207 */
[----:B------:R-:W-:Y:S02]  /*7430*/  @P4 LEA.HI.X R15, R2, c[0x0][0x254], R3, 0x1, P0 ;  /* 0x00009500020f4a11 */ /* 0x000fe400000f0c03 */
[C---:B------:R-:W-:Y:S02]  /*7440*/  @P3 IADD3 R6, P0, R4.reuse, 0x30, RZ ;  /* 0x0000003004063810 */ /* 0x040fe40007f1e0ff */
[-C--:B------:R-:W-:Y:S02]  /*7450*/  @P3 MOV R3, R103.reuse ;  /* 0x0000006700033202 */ /* 0x080fe40000000f00 */
[-C--:B------:R-:W-:Y:S02]  /*7460*/  @P3 IADD3.X R2, RZ, R8.reuse, RZ, P0, !PT ;  /* 0x00000008ff023210 */ /* 0x080fe400007fe4ff */
[----:B------:R-:W-:Y:S03]  /*7470*/  @P2 IADD3 R7, P0, R4, 0x40, RZ ;  /* 0x0000004004072810 */ /* 0x000fe60007f1e0ff */
[----:B------:R-:W-:Y:S02]  /*7480*/  @P3 IMAD R9, R2, c[0x0][0x258], RZ ;  /* 0x0000960002093a24 */ /* 0x000fe400078e02ff */
[----:B------:R-:W-:Y:S02]  /*7490*/  @P3 IMAD.MOV.U32 R2, RZ, RZ, R104 ;  /* 0x000000ffff023224 */ /* 0x000fe400078e0068 */
[----:B------:R-:W-:Y:S02]  /*74a0*/  @P2 IMAD.X R10, RZ, RZ, R8, P0 ;  /* 0x000000ffff0a2224 */ /* 0x000fe400000e0608 */
[C---:B------:R-:W-:Y:S04]  /*74b0*/  @P3 IMAD.WIDE.U32 R2, R6.reuse, c[0x0][0x258], R2 ;  /* 0x0000960006023a25 */ /* 0x040fe800078e0002 */
[----:B------:R-:W-:Y:S01]  /*74c0*/  @P3 IMAD R6, R6, c[0x0][0x25c], R9 ;  /* 0x0000970006063a24 */ /* 0x000fe200078e0209 */
[C---:B------:R-:W-:Y:S03]  /*74d0*/  @P3 LEA R12, P0, R2.reuse, c[0x0][0x250], 0x1 ;  /* 0x00009400020c3a11 */ /* 0x040fe600078008ff */
[----:B------:R-:W-:Y:S01]  /*74e0*/  @P3 IMAD.IADD R6, R3, 0x1, R6 ;  /* 0x0000000103063824 */ /* 0x000fe200078e0206 */
[----:B------:R-:W-:Y:S04]  /*74f0*/  @P2 MOV R3, R103 ;  /* 0x0000006700032202 */ /* 0x000fe80000000f00 */
[----:B------:R-:W-:Y:S01]  /*7500*/  @P3 LEA.HI.X R13, R2, c[0x0][0x254], R6, 0x1, P0 ;  /* 0x00009500020d3a11 */ /* 0x000fe200000f0c06 */
[----:B------:R-:W-:Y:S02]  /*7510*/  @P2 IMAD R6, R10, c[0x0][0x258], RZ ;  /* 0x000096000a062a24 */ /* 0x000fe400078e02ff */
[----:B------:R-:W-:Y:S02]  /*7520*/  @P2 IMAD.MOV.U32 R2, RZ, RZ, R104 ;  /* 0x000000ffff022224 */ /* 0x000fe400078e0068 */
[C---:B------:R-:W-:Y:S02]  /*7530*/  @P2 IMAD R6, R7.reuse, c[0x0][0x25c], R6 ;  /* 0x0000970007062a24 */ /* 0x040fe400078e0206 */
[----:B------:R-:W-:Y:S04]  /*7540*/  @P2 IMAD.WIDE.U32 R2, R7, c[0x0][0x258], R2 ;  /* 0x0000960007022a25 */ /* 0x000fe800078e0002 */
[----:B------:R-:W-:Y:S01]  /*7550*/  @P2 IMAD.IADD R6, R3, 0x1, R6 ;  /* 0x0000000103062824 */ /* 0x000fe200078e0206 */
[C---:B------:R-:W-:Y:S01]  /*7560*/  @P2 LEA R10, P0, R2.reuse, c[0x0][0x250], 0x1 ;  /* 0x00009400020a2a11 */ /* 0x040fe200078008ff */
[----:B------:R-:W-:Y:S03]  /*7570*/  @P1 IMAD.MOV.U32 R3, RZ, RZ, R103 ;  /* 0x000000ffff031224 */ /* 0x000fe600078e0067 */
[----:B------:R-:W-:Y:S02]  /*7580*/  @P2 LEA.HI.X R11, R2, c[0x0][0x254], R6, 0x1, P0 ;  /* 0x00009500020b2a11 */ /* 0x000fe400000f0c06 */
[C---:B------:R-:W-:Y:S05]  /*7590*/  @P1 IADD3 R6, P0, R4.reuse, 0x50, RZ ;  /* 0x0000005004061810 */ /* 0x040fea0007f1e0ff */
[----:B------:R-:W-:Y:S01]  /*75a0*/  @P1 IMAD.X R2, RZ, RZ, R8, P0 ;  /* 0x000000ffff021224 */ /* 0x000fe200000e0608 */
[----:B------:R-:W-:Y:S11]  /*75b0*/  ISETP.GE.AND P0, PT, R5, 0x61, PT ;  /* 0x000000610500780c */ /* 0x000ff60003f06270 */
[----:B------:R-:W-:Y:S02]  /*75c0*/  @!UPT UIADD3 URZ, URZ, URZ, URZ ;  /* 0x0000003f3f3ff290 */ /* 0x000fe4000fffe03f */
[----:B------:R-:W-:Y:S01]  /*75d0*/  @P0 IADD3 R5, P6, R4, 0x60, RZ ;  /* 0x0000006004050810 */ /* 0x000fe20007fde0ff */
[----:B------:R-:W-:Y:S02]  /*75e0*/  @P1 IMAD R4, R2, c[0x0][0x258], RZ ;  /* 0x0000960002041a24 */ /* 0x000fe400078e02ff */
[----:B------:R-:W-:Y:S01]  /*75f0*/  @P1 IMAD.MOV.U32 R2, RZ, RZ, R104 ;  /* 0x000000ffff021224 */ /* 0x000fe200078e0068 */
[----:B------:R-:W-:Y:S01]  /*7600*/  @P0 IADD3.X R8, RZ, R8, RZ, P6, !PT ;  /* 0x00000008ff080210 */ /* 0x000fe200037fe4ff */
[C---:B------:R-:W-:Y:S02]  /*7610*/  @P1 IMAD R4, R6.reuse, c[0x0][0x25c], R4 ;  /* 0x0000970006041a24 */ /* 0x040fe400078e0204 */
[----:B------:R-:W-:Y:S05]  /*7620*/  @P1 IMAD.WIDE.U32 R2, R6, c[0x0][0x258], R2 ;  /* 0x0000960006021a25 */ /* 0x000fea00078e0002 */
[C---:B------:R-:W-:Y:S02]  /*7630*/  @P1 LEA R6, P6, R2.reuse, c[0x0][0x250], 0x1 ;  /* 0x0000940002061a11 */ /* 0x040fe400078c08ff */
[----:B------:R-:W-:Y:S01]  /*7640*/  @P1 IADD3 R4, R3, R4, RZ ;  /* 0x0000000403041210 */ /* 0x000fe20007ffe0ff */
[----:B------:R-:W-:Y:S03]  /*7650*/  @P0 IMAD.MOV.U32 R3, RZ, RZ, R103 ;  /* 0x000000ffff030224 */ /* 0x000fe600078e0067 */
[----:B------:R-:W-:Y:S01]  /*7660*/  @P1 LEA.HI.X R7, R2, c[0x0][0x254], R4, 0x1, P6 ;  /* 0x0000950002071a11 */ /* 0x000fe200030f0c04 */
[----:B------:R-:W-:Y:S02]  /*7670*/  @P0 IMAD R4, R8, c[0x0][0x258], RZ ;  /* 0x0000960008040a24 */ /* 0x000fe400078e02ff */
[----:B------:R-:W-:Y:S02]  /*7680*/  @P0 IMAD.MOV.U32 R2, RZ, RZ, R104 ;  /* 0x000000ffff020224 */ /* 0x000fe400078e0068 */
[C---:B------:R-:W-:Y:S02]  /*7690*/  @P0 IMAD R4, R5.reuse, c[0x0][0x25c], R4 ;  /* 0x0000970005040a24 */ /* 0x040fe400078e0204 */
[----:B------:R-:W-:Y:S05]  /*76a0*/  @P0 IMAD.WIDE.U32 R2, R5, c[0x0][0x258], R2 ;  /* 0x0000960005020a25 */ /* 0x000fea00078e0002 */
[----:B------:R-:W-:Y:S02]  /*76b0*/  @P0 IADD3 R3, R3, R4, RZ ;  /* 0x0000000403030210 */ /* 0x000fe40007ffe0ff */
[C---:B------:R-:W-:Y:S04]  /*76c0*/  @P0 LEA R4, P6, R2.reuse, c[0x0][0x250], 0x1 ;  /* 0x0000940002040a11 */ /* 0x040fe800078c08ff */
[----:B------:R-:W-:Y:S01]  /*76d0*/  @P0 LEA.HI.X R5, R2, c[0x0][0x254], R3, 0x1, P6 ;  /* 0x0000950002050a11 */ /* 0x000fe200030f0c03 */
[----:B------:R-:W-:Y:S01]  /*76e0*/  IMAD.IADD R2, R22, 0x1, R0 ;  /* 0x0000000116027824 */ /* 0x000fe200078e0200 */
[----:B------:R-:W-:Y:S11]  /*76f0*/  ISETP.NE.AND P6, PT, R24, RZ, PT ;  /* 0x000000ff1800720c */ /* 0x000ff60003fc5270 */
[----:B------:R-:W-:Y:S02]  /*7700*/  @!UPT UIADD3 URZ, URZ, URZ, URZ ;  /* 0x0000003f3f3ff290 */ /* 0x000fe4000fffe03f */
[----:B------:R-:W-:Y:S01]  /*7710*/  @!PT LDS RZ, [RZ] ;  /* 0x00000000fffff984 */ /* 0x000fe20000000800 */
[----:B------:R-:W-:Y:S01]  /*7720*/  @!PT LDS RZ, [RZ] ;  /* 0x00000000fffff984 */ /* 0x000fe20000000800 */
[----:B------:R-:W-:Y:S01]  /*7730*/  @!PT LDS RZ, [RZ] ;  /* 0x00000000fffff984 */ /* 0x000fe20000000800 */
[----:B------:R1:W-:Y:S01]  /*7740*/  @P6 LDGSTS.E.BYPASS.LTC128B.128 [R93+0x100], [R18.64], !P5 ;  /* 0x00100000125d6fae */ /* 0x0003e2000e901d4a */
[----:B------:R-:W-:Y:S02]  /*7750*/  ISETP.NE.AND P5, PT, R21, RZ, PT ;  /* 0x000000ff1500720c */ /* 0x000fe40003fa5270 */
[----:B------:R-:W-:Y:S11]  /*7760*/  ISETP.NE.AND P6, PT, R134, RZ, PT ;  /* 0x000000ff8600720c */ /* 0x000ff60003fc5270 */
[----:B------:R-:W-:Y:S02]  /*7770*/  @!UPT UIADD3 URZ, URZ, URZ, URZ ;  /* 0x0000003f3f3ff290 */ /* 0x000fe4000fffe03f */
[----:B------:R2:W-:Y:S08]  /*7780*/  @P5 LDGSTS.E.BYPASS.LTC128B.128 [R93+0x900], [R16.64], !P6 ;  /* 0x00900000105d5fae */ /* 0x0005f0000f101d4a */
[----:B------:R1:W-:Y:S08]  /*7790*/  @P4 LDGSTS.E.BYPASS.LTC128B.128 [R93+0x1100], [R14.64], !P6 ;  /* 0x011000000e5d4fae */ /* 0x0003f0000f101d4a */
[----:B------:R1:W-:Y:S08]  /*77a0*/  @P3 LDGSTS.E.BYPASS.LTC128B.128 [R93+0x1900], [R12.64], !P6 ;  /* 0x019000000c5d3fae */ /* 0x0003f0000f101d4a */
[----:B------:R1:W-:Y:S08]  /*77b0*/  @P2 LDGSTS.E.BYPASS.LTC128B.128 [R93+0x2100], [R10.64], !P6 ;  /* 0x021000000a5d2fae */ /* 0x0003f0000f101d4a */
[----:B------:R3:W-:Y:S08]  /*77c0*/  @P1 LDGSTS.E.BYPASS.LTC128B.128 [R93+0x2900], [R6.64], !P6 ;  /* 0x02900000065d1fae */ /* 0x0007f0000f101d4a */
[----:B------:R1:W-:Y:S08]  /*77d0*/  @P0 LDGSTS.E.BYPASS.LTC128B.128 [R93+0x3100], [R4.64], !P6 ;  /* 0x03100000045d0fae */ /* 0x0003f0000f101d4a */
[----:B------:R-:W0:Y:S01]  /*77e0*/  LDGDEPBAR ;  /* 0x00000000000079af */ /* 0x000e220000000000 */
[----:B---3--:R-:W-:Y:S02]  /*77f0*/  IMNMX R7, R2, 0x70, PT ;  /* 0x0000007002077817 */ /* 0x008fe40003800200 */
[----:B------:R-:W-:Y:S02]  /*7800*/  IADD3 R6, P0, R163, R20, RZ ;  /* 0x00000014a3067210 */ /* 0x000fe40007f1e0ff */
[----:B------:R-:W-:Y:S02]  /*7810*/  ISETP.GE.AND P1, PT, R102, R7, PT ;  /* 0x000000076600720c */ /* 0x000fe40003f26270 */
[----:B--2---:R-:W-:Y:S01]  /*7820*/  IADD3.X R16, R23, R162, RZ, P0, !PT ;  /* 0x000000a217107210 */ /* 0x004fe200007fe4ff */
[----:B------:R-:W-:Y:S04]  /*7830*/  DEPBAR.LE SB0, 0x0 ;  /* 0x000080000000791a */ /* 0x000fe80000000000 */
[----:B------:R-:W-:Y:S06]  /*7840*/  BAR.SYNC.DEFER_BLOCKING 0x0 ;  /* 0x0000000000007b1d */ /* 0x000fec0000010000 */
[----:B------:R-:W-:-:S05]  /*7850*/  @P1 BRA `(.L_x_91) ;  /* 0x000000e000001947 */ /* 0x000fca0003800000 */
[----:B-1----:R-:W-:Y:S01]  /*7860*/  ISETP.GE.AND P1, PT, R32, c[0x0][0x1d4], PT ;  /* 0x0000750020007a0c */ /* 0x002fe20003f26270 */
[----:B------:R-:W-:Y:S01]  /*7870*/  IMAD R2, R16, c[0x0][0x208], RZ ;  /* 0x0000820010027a24 */ /* 0x000fe200078e02ff */
[----:B------:R-:W-:Y:S01]  /*7880*/  ISETP.GE.AND P0, PT, R118, c[0x0][0x1d4], PT ;  /* 0x0000750076007a0c */ /* 0x000fe20003f06270 */
[----:B------:R-:W-:Y:S01]  /*7890*/  IMAD.MOV.U32 R4, RZ, RZ, R108 ;  /* 0x000000ffff047224 */ /* 0x000fe200078e006c */
[----:B------:R-:W-:Y:S01]  /*78a0*/  MOV R5, R107 ;  /* 0x0000006b00057202 */ /* 0x000fe20000000f00 */
[C---:B------:R-:W-:Y:S04]  /*78b0*/  IMAD R2, R6.reuse, c[0x0][0x20c], R2 ;  /* 0x0000830006027a24 */ /* 0x040fe800078e0202 */
[----:B------:R-:W-:Y:S04]  /*78c0*/  IMAD.WIDE.U32 R4, R6, c[0x0][0x208], R4 ;  /* 0x0000820006047a25 */ /* 0x000fe800078e0004 */
[----:B------:R-:W1:Y:S01]  /*78d0*/  @!P1 LDS.128 R12, [R98+0x100] ;  /* 0x00010000620c9984 */ /* 0x000e620000000c00 */
[----:B------:R-:W-:Y:S01]  /*78e0*/  IMAD.IADD R3, R5, 0x1, R2 ;  /* 0x0000000105037824 */ /* 0x000fe200078e0202 */
[C---:B------:R-:W-:Y:S02]  /*78f0*/  LEA R2, P2, R4.reuse, c[0x0][0x1f8], 0x1 ;  /* 0x00007e0004027a11 */ /* 0x040fe400078408ff */
[----:B------:R-:W2:Y:S02]  /*7900*/  @!P0 LDS.128 R8, [R97+0x100] ;  /* 0x0001000061088984 */ /* 0x000ea40000000c00 */
[----:B------:R-:W-:Y:S05]  /*7910*/  LEA.HI.X R3, R4, c[0x0][0x1fc], R3, 0x1, P2 ;  /* 0x00007f0004037a11 */ /* 0x000fea00010f0c03 */
[----:B-1----:R1:W-:Y:S04]  /*7920*/  @!P1 STG.E.128 [R2.64], R12 ;  /* 0x0000000c02009986 */ /* 0x0023e8000c101d0a */
[----:B--2---:R1:W-:Y:S02]  /*7930*/  @!P0 STG.E.128 [R2.64+0x40], R8 ;  /* 0x0000400802008986 */ /* 0x0043e4000c101d0a */
.L_x_91:
[----:B-1----:R-:W-:Y:S05]  /*7940*/  BSYNC B0 ;  /* 0x0000000000007941 */ /* 0x002fea0003800000 */
.L_x_90:
[----:B------:R-:W-:Y:S01]  /*7950*/  ISETP.GE.AND P0, PT, R171, R7, PT ;  /* 0x00000007ab00720c */ /* 0x000fe20003f06270 */
[----:B------:R-:W-:Y:S01]  /*7960*/  @!UPT UIADD3 URZ, URZ, URZ, URZ ;  /* 0x0000003f3f3ff290 */ /* 0x000fe2000fffe03f */
[----:B------:R-:W-:Y:S11]  /*7970*/  BSSY B0, `(.L_x_92) ;  /* 0x0000012000007945 */ /* 0x000ff60003800000 */
[----:B------:R-:W-:-:S05]  /*7980*/  @P0 BRA `(.L_x_93) ;  /* 0x0000010000000947 */ /* 0x000fca0003800000 */
[----:B------:R-:W-:Y:S01]  /*7990*/  ISETP.GE.AND P1, PT, R32, c[0x0][0x1d4], PT ;  /* 0x0000750020007a0c */ /* 0x000fe20003f26270 */
[----:B------:R-:W-:Y:S01]  /*79a0*/  IMAD.MOV.U32 R4, RZ, RZ, R108 ;  /* 0x000000ffff047224 */ /* 0x000fe200078e006c */
[----:B------:R-:W-:Y:S02]  /*79b0*/  ISETP.GE.AND P0, PT, R118, c[0x0][0x1d4], PT ;  /* 0x0000750076007a0c */ /* 0x000fe40003f06270 */
[----:B------:R-:W-:Y:S02]  /*79c0*/  IADD3 R2, P2, R6, 0x20, RZ ;  /* 0x0000002006027810 */ /* 0x000fe40007f5e0ff */
[----:B------:R-:W-:Y:S03]  /*79d0*/  MOV R5, R107 ;  /* 0x0000006b00057202 */ /* 0x000fe60000000f00 */
[----:B------:R-:W-:Y:S02]  /*79e0*/  IMAD.X R3, RZ, RZ, R16, P2 ;  /* 0x000000ffff037224 */ /* 0x000fe400010e0610 */
[C---:B------:R-:W-:Y:S02]  /*79f0*/  IMAD.WIDE.U32 R4, R2.reuse, c[0x0][0x208], R4 ;  /* 0x0000820002047a25 */ /* 0x040fe400078e0004 */
[----:B------:R-:W1:Y:S02]  /*7a00*/  @!P1 LDS.128 R12, [R98+0x1100] ;  /* 0x00110000620c9984 */ /* 0x000e640000000c00 */
[----:B------:R-:W-:Y:S02]  /*7a10*/  IMAD R3, R3, c[0x0][0x208], RZ ;  /* 0x0000820003037a24 */ /* 0x000fe400078e02ff */
[----:B------:R-:W2:Y:S02]  /*7a20*/  @!P0 LDS.128 R8, [R97+0x1100] ;  /* 0x0011000061088984 */ /* 0x000ea40000000c00 */
[----:B------:R-:W-:Y:S01]  /*7a30*/  IMAD R3, R2, c[0x0][0x20c], R3 ;  /* 0x0000830002037a24 */ /* 0x000fe200078e0203 */
[C---:B------:R-:W-:Y:S03]  /*7a40*/  LEA R2, P2, R4.reuse, c[0x0][0x1f8], 0x1 ;  /* 0x00007e0004027a11 */ /* 0x040fe600078408ff */
[----:B------:R-:W-:Y:S05]  /*7a50*/  IMAD.IADD R3, R5, 0x1, R3 ;  /* 0x0000000105037824 */ /* 0x000fea00078e0203 */
[----:B------:R-:W-:Y:S05]  /*7a60*/  LEA.HI.X R3, R4, c[0x0][0x1fc], R3, 0x1, P2 ;  /* 0x00007f0004037a11 */ /* 0x000fea00010f0c03 */
[----:B-1----:R1:W-:Y:S04]  /*7a70*/  @!P1 STG.E.128 [R2.64], R12 ;  /* 0x0000000c02009986 */ /* 0x0023e8000c101d0a */
[----:B--2---:R1:W-:Y:S02]  /*7a80*/  @!P0 STG.E.128 [R2.64+0x40], R8 ;  /* 0x0000400802008986 */ /* 0x0043e4000c101d0a */
.L_x_93:
[----:B------:R-:W-:Y:S05]  /*7a90*/  BSYNC B0 ;  /* 0x0000000000007941 */ /* 0x000fea0003800000 */
.L_x_92:
[----:B------:R-:W-:Y:S01]  /*7aa0*/  ISETP.GE.AND P0, PT, R170, R7, PT ;  /* 0x00000007aa00720c */ /* 0x000fe20003f06270 */
[----:B------:R-:W-:Y:S01]  /*7ab0*/  @!UPT UIADD3 URZ, URZ, URZ, URZ ;  /* 0x0000003f3f3ff290 */ /* 0x000fe2000fffe03f */
[----:B------:R-:W-:Y:S11]  /*7ac0*/  BSSY B0, `(.L_x_94) ;  /* 0x0000012000007945 */ /* 0x000ff60003800000 */
[----:B------:R-:W-:-:S05]  /*7ad0*/  @P0 BRA `(.L_x_95) ;  /* 0x0000010000000947 */ /* 0x000fca0003800000 */
[----:B------:R-:W-:Y:S01]  /*7ae0*/  ISETP.GE.AND P1, PT, R32, c[0x0][0x1d4], PT ;  /* 0x0000750020007a0c */ /* 0x000fe20003f26270 */
[----:B------:R-:W-:Y:S01]  /*7af0*/  IMAD.MOV.U32 R4, RZ, RZ, R108 ;  /* 0x000000ffff047224 */ /* 0x000fe200078e006c */
[----:B------:R-:W-:Y:S02]  /*7b00*/  ISETP.GE.AND P0, PT, R118, c[0x0][0x1d4], PT ;  /* 0x0000750076007a0c */ /* 0x000fe40003f06270 */
[----:B-1----:R-:W-:Y:S02]  /*7b10*/  IADD3 R2, P2, R6, 0x40, RZ ;  /* 0x0000004006027810 */ /* 0x002fe40007f5e0ff */
        /* <DEDUP_REMOVED lines=12> */
.L_x_95:
[----:B------:R-:W-:Y:S05]  /*7be0*/  BSYNC B0 ;  /* 0x0000000000007941 */ /* 0x000fea0003800000 */
.L_x_94:
        /* <DEDUP_REMOVED lines=20> */
.L_x_97:
[----:B------:R-:W-:Y:S05]  /*7d30*/  BSYNC B0 ;  /* 0x0000000000007941 */ /* 0x000fea0003800000 */
.L_x_96:
[C---:B------:R-:W-:Y:S02]  /*7d40*/  ISETP.GT.AND P0, PT, R42.reuse, R165, PT ;  /* 0x000000a52a00720c */ /* 0x040fe40003f04270 */
[----:B------:R-:W-:Y:S11]  /*7d50*/  IADD3 R42, R42, -0x1, RZ ;  /* 0xffffffff2a2a7810 */ /* 0x000ff60007ffe0ff */
[----:B------:R-:W-:Y:S01]  /*7d60*/  @P0 SHF.R.S32.HI R5, RZ, 0x1f, R42 ;  /* 0x0000001fff050819 */ /* 0x000fe2000001142a */
[----:B------:R-:W-:Y:S02]  /*7d70*/  @P0 IMAD R4, R210, R42, RZ ;  /* 0x0000002ad2040224 */ /* 0x000fe400078e02ff */
[----:B-1----:R-:W-:Y:S02]  /*7d80*/  @P0 IMAD.MOV.U32 R2, RZ, RZ, R140 ;  /* 0x000000ffff020224 */ /* 0x002fe400078e008c */
[----:B------:R-:W-:Y:S02]  /*7d90*/  @P0 IMAD.MOV.U32 R3, RZ, RZ, R137 ;  /* 0x000000ffff030224 */ /* 0x000fe400078e0089 */
[-C--:B------:R-:W-:Y:S02]  /*7da0*/  @P0 IMAD R4, R5, R180.reuse, R4 ;  /* 0x000000b405040224 */ /* 0x080fe400078e0204 */
[----:B------:R-:W-:Y:S04]  /*7db0*/  @P0 IMAD.WIDE.U32 R2, R42, R180, R2 ;  /* 0x000000b42a020225 */ /* 0x000fe800078e0002 */
[----:B------:R-:W-:Y:S01]  /*7dc0*/  @P0 IMAD.IADD R4, R3, 0x1, R4 ;  /* 0x0000000103040824 */ /* 0x000fe200078e0204 */
[C---:B------:R-:W-:Y:S04]  /*7dd0*/  @P0 LEA R10, P1, R2.reuse, c[0x0][0x220], 0x1 ;  /* 0x00008800020a0a11 */ /* 0x040fe800078208ff */
[----:B------:R-:W-:Y:S02]  /*7de0*/  @P0 LEA.HI.X R11, R2, c[0x0][0x224], R4, 0x1, P1 ;  /* 0x00008900020b0a11 */ /* 0x000fe400008f0c04 */
[-C--:B------:R-:W-:Y:S03]  /*7df0*/  @P0 IADD3 R12, P2, R10, R172.reuse, RZ ;  /* 0x000000ac0a0c0210 */ /* 0x080fe60007f5e0ff */
[----:B------:R-:W-:Y:S01]  /*7e00*/  @!PT LDS RZ, [RZ] ;  /* 0x00000000fffff984 */ /* 0x000fe20000000800 */
[----:B------:R-:W-:Y:S01]  /*7e10*/  @!PT LDS RZ, [RZ] ;  /* 0x00000000fffff984 */ /* 0x000fe20000000800 */
[----:B------:R-:W-:Y:S01]  /*7e20*/  @!PT LDS RZ, [RZ] ;  /* 0x00000000fffff984 */ /* 0x000fe20000000800 */
[----:B------:R1:W-:Y:S01]  /*7e30*/  @P0 LDGSTS.E.BYPASS.LTC128B.128 [R93+0x3900], [R10.64], !P6 ;  /* 0x039000000a5d0fae */ /* 0x0003e2000f101d4a */
[-C--:B------:R-:W-:Y:S01]  /*7e40*/  @P0 IADD3 R8, P1, R12, R172.reuse, RZ ;  /* 0x000000ac0c080210 */ /* 0x080fe20007f3e0ff */
[--C-:B------:R-:W-:Y:S03]  /*7e50*/  @P0 IMAD.X R13, R11, 0x1, R168.reuse, P2 ;  /* 0x000000010b0d0824 */ /* 0x100fe600010e06a8 */
[----:B------:R-:W-:Y:S02]  /*7e60*/  @P0 IADD3 R6, P2, R8, R172, RZ ;  /* 0x000000ac08060210 */ /* 0x000fe40007f5e0ff */
[----:B------:R2:W-:Y:S01]  /*7e70*/  @P0 LDGSTS.E.BYPASS.LTC128B.128 [R93+0x4100], [R12.64], !P6 ;  /* 0x041000000c5d0fae */ /* 0x0005e2000f101d4a */
[----:B------:R-:W-:Y:S02]  /*7e80*/  @P0 IADD3.X R9, R13, R168, RZ, P1, !PT ;  /* 0x000000a80d090210 */ /* 0x000fe40000ffe4ff */
[-C--:B------:R-:W-:Y:S03]  /*7e90*/  @P0 IADD3 R4, P1, R6, R172.reuse, RZ ;  /* 0x000000ac06040210 */ /* 0x080fe60007f3e0ff */
[----:B------:R2:W-:Y:S01]  /*7ea0*/  @P0 LDGSTS.E.BYPASS.LTC128B.128 [R93+0x4900], [R8.64], !P6 ;  /* 0x04900000085d0fae */ /* 0x0005e2000f101d4a */
[--C-:B------:R-:W-:Y:S01]  /*7eb0*/  @P0 IMAD.X R7, R9, 0x1, R168.reuse, P2 ;  /* 0x0000000109070824 */ /* 0x100fe200010e06a8 */
[----:B------:R-:W-:Y:S03]  /*7ec0*/  @P0 IADD3 R2, P2, R4, R172, RZ ;  /* 0x000000ac04020210 */ /* 0x000fe60007f5e0ff */
[--C-:B------:R-:W-:Y:S01]  /*7ed0*/  @P0 IMAD.X R5, R7, 0x1, R168.reuse, P1 ;  /* 0x0000000107050824 */ /* 0x100fe200008e06a8 */
[----:B------:R2:W-:Y:S04]  /*7ee0*/  @P0 LDGSTS.E.BYPASS.LTC128B.128 [R93+0x5100], [R6.64], !P6 ;  /* 0x05100000065d0fae */ /* 0x0005e8000f101d4a */
[----:B------:R2:W-:Y:S01]  /*7ef0*/  @P0 LDGSTS.E.BYPASS.LTC128B.128 [R93+0x5900], [R4.64], !P6 ;  /* 0x05900000045d0fae */ /* 0x0005e2000f101d4a */
[----:B------:R-:W-:Y:S02]  /*7f00*/  @P0 IADD3.X R3, R5, R168, RZ, P2, !PT ;  /* 0x000000a805030210 */ /* 0x000fe400017fe4ff */
[----:B-1----:R-:W-:Y:S03]  /*7f10*/  @P0 IADD3 R10, P1, R2, R172, RZ ;  /* 0x000000ac020a0210 */ /* 0x002fe60007f3e0ff */
[----:B------:R2:W-:Y:S02]  /*7f20*/  @P0 LDGSTS.E.BYPASS.LTC128B.128 [R93+0x6100], [R2.64], !P6 ;  /* 0x06100000025d0fae */ /* 0x0005e4000f101d4a */
[----:B------:R-:W-:Y:S05]  /*7f30*/  @P0 IMAD.X R11, R3, 0x1, R168, P1 ;  /* 0x00000001030b0824 */ /* 0x000fea00008e06a8 */
[----:B------:R2:W-:Y:S04]  /*7f40*/  @P0 LDGSTS.E.BYPASS.LTC128B.128 [R93+0x6900], [R10.64], !P6 ;  /* 0x069000000a5d0fae */ /* 0x0005e8000f101d4a */
[----:B------:R-:W0:Y:S01]  /*7f50*/  LDGDEPBAR ;  /* 0x00000000000079af */ /* 0x000e220000000000 */
[----:B------:R-:W-:-:S05]  /*7f60*/  @P0 BRA `(.L_x_98) ;  /* 0xffff9f3000000947 */ /* 0x000fca000383ffff */
[----:B------:R-:W-:Y:S06]  /*7f70*/  BAR.SYNC.DEFER_BLOCKING 0x0 ;  /* 0x0000000000007b1d */ /* 0x000fec0000010000 */
.L_x_51:
[----:B-1----:R-:W-:Y:S01]  /*7f80*/  ISETP.GE.AND P0, PT, R205, 0x1, PT ;  /* 0x00000001cd00780c */ /* 0x002fe20003f06270 */
[----:B--2---:R-:W-:Y:S01]  /*7f90*/  IMAD.IADD R13, R191, 0x1, R190 ;  /* 0x00000001bf0d7824 */ /* 0x004fe200078e02be */
[----:B------:R-:W-:Y:S01]  /*7fa0*/  PLOP3.LUT P4, PT, PT, PT, PT, 0x80, 0x0 ;  /* 0x000000000000781c */ /* 0x000fe20003f8f070 */
[----:B------:R-:W-:Y:S01]  /*7fb0*/  CS2R R178, SRZ ;  /* 0x0000000000b27805 */ /* 0x000fe2000001ff00 */
[----:B------:R-:W-:Y:S01]  /*7fc0*/  CS2R R176, SRZ ;  /* 0x0000000000b07805 */ /* 0x000fe2000001ff00 */
[----:B------:R-:W-:Y:S01]  /*7fd0*/  CS2R R182, SRZ ;  /* 0x0000000000b67805 */ /* 0x000fe2000001ff00 */
[----:B------:R-:W-:Y:S01]  /*7fe0*/  MOV R12, RZ ;  /* 0x000000ff000c7202 */ /* 0x000fe20000000f00 */
[----:B------:R-:W-:Y:S01]  /*7ff0*/  IMAD.MOV.U32 R180, RZ, RZ, RZ ;  /* 0x000000ffffb47224 */ /* 0x000fe200078e00ff */
[----:B------:R-:W-:Y:S01]  /*8000*/  CS2R R14, SRZ ;  /* 0x00000000000e7805 */ /* 0x000fe2000001ff00 */
[----:B------:R-:W-:Y:S01]  /*8010*/  MOV R174, RZ ;  /* 0x000000ff00ae7202 */ /* 0x000fe20000000f00 */
[----:B------:R-:W-:Y:S01]  /*8020*/  CS2R R172, SRZ ;  /* 0x0000000000ac7805 */ /* 0x000fe2000001ff00 */
[----:B------:R-:W-:Y:S01]  /*8030*/  CS2R R16, SRZ ;  /* 0x0000000000107805 */ /* 0x000fe2000001ff00 */
[----:B------:R-:W-:Y:S01]  /*8040*/  IMAD.MOV.U32 R170, RZ, RZ, RZ ;  /* 0x000000ffffaa7224 */ /* 0x000fe200078e00ff */
[----:B------:R-:W-:Y:S01]  /*8050*/  MOV R168, RZ ;  /* 0x000000ff00a87202 */ /* 0x000fe20000000f00 */
[----:B------:R-:W-:Y:S01]  /*8060*/  CS2R R20, SRZ ;  /* 0x0000000000147805 */ /* 0x000fe2000001ff00 */
[----:B------:R-:W-:Y:S01]  /*8070*/  IMAD.MOV.U32 R162, RZ, RZ, RZ ;  /* 0x000000ffffa27224 */ /* 0x000fe200078e00ff */
[----:B------:R-:W-:Y:S01]  /*8080*/  CS2R R18, SRZ ;  /* 0x0000000000127805 */ /* 0x000fe2000001ff00 */
[----:B------:R-:W-:Y:S01]  /*8090*/  MOV R160, RZ ;  /* 0x000000ff00a07202 */ /* 0x000fe20000000f00 */
[----:B------:R-:W-:Y:S01]  /*80a0*/  IMAD.MOV.U32 R166, RZ, RZ, RZ ;  /* 0x000000ffffa67224 */ /* 0x000fe200078e00ff */
[----:B------:R-:W-:Y:S01]  /*80b0*/  MOV R164, RZ ;  /* 0x000000ff00a47202 */ /* 0x000fe20000000f00 */
[----:B------:R-:W-:Y:S01]  /*80c0*/  CS2R R158, SRZ ;  /* 0x00000000009e7805 */ /* 0x000fe2000001ff00 */
[----:B------:R-:W-:Y:S01]  /*80d0*/  IMAD.MOV.U32 R156, RZ, RZ, RZ ;  /* 0x000000ffff9c7224 */ /* 0x000fe200078e00ff */
[----:B------:R-:W-:Y:S01]  /*80e0*/  CS2R R22, SRZ ;  /* 0x0000000000167805 */ /* 0x000fe2000001ff00 */
[----:B------:R-:W-:Y:S01]  /*80f0*/  MOV R154, RZ ;  /* 0x000000ff009a7202 */ /* 0x000fe20000000f00 */
[----:B------:R-:W-:Y:S01]  /*8100*/  IMAD.MOV.U32 R152, RZ, RZ, RZ ;  /* 0x000000ffff987224 */ /* 0x000fe200078e00ff */
[----:B------:R-:W-:Y:S01]  /*8110*/  CS2R R146, SRZ ;  /* 0x0000000000927805 */ /* 0x000fe2000001ff00 */
[----:B------:R-:W-:Y:S01]  /*8120*/  CS2R R30, SRZ ;  /* 0x00000000001e7805 */ /* 0x000fe2000001ff00 */
[----:B------:R-:W-:Y:S01]  /*8130*/  MOV R144, RZ ;  /* 0x000000ff00907202 */ /* 0x000fe20000000f00 */
[----:B------:R-:W-:Y:S01]  /*8140*/  CS2R R24, SRZ ;  /* 0x0000000000187805 */ /* 0x000fe2000001ff00 */
[----:B------:R-:W-:Y:S01]  /*8150*/  IMAD.MOV.U32 R150, RZ, RZ, RZ ;  /* 0x000000ffff967224 */ /* 0x000fe200078e00ff */
[----:B------:R-:W-:Y:S01]  /*8160*/  CS2R R148, SRZ ;  /* 0x0000000000947805 */ /* 0x000fe2000001ff00 */
[----:B------:R-:W-:Y:S01]  /*8170*/  CS2R R142, SRZ ;  /* 0x00000000008e7805 */ /* 0x000fe2000001ff00 */
[----:B------:R-:W-:Y:S01]  /*8180*/  MOV R140, RZ ;  /* 0x000000ff008c7202 */ /* 0x000fe20000000f00 */
[----:B------:R-:W-:Y:S01]  /*8190*/  IMAD.MOV.U32 R27, RZ, RZ, RZ ;  /* 0x000000ffff1b7224 */ /* 0x000fe200078e00ff */
[----:B------:R-:W-:Y:S01]  /*81a0*/  MOV R138, RZ ;  /* 0x000000ff008a7202 */ /* 0x000fe20000000f00 */
[----:B------:R-:W-:Y:S01]  /*81b0*/  CS2R R28, SRZ ;  /* 0x00000000001c7805 */ /* 0x000fe2000001ff00 */
[----:B------:R-:W-:Y:S01]  /*81c0*/  IMAD.MOV.U32 R136, RZ, RZ, RZ ;  /* 0x000000ffff887224 */ /* 0x000fe200078e00ff */
[----:B------:R-:W-:Y:S01]  /*81d0*/  CS2R R130, SRZ ;  /* 0x0000000000827805 */ /* 0x000fe2000001ff00 */
[----:B------:R-:W-:Y:S01]  /*81e0*/  CS2R R32, SRZ ;  /* 0x0000000000207805 */ /* 0x000fe2000001ff00 */
[----:B------:R-:W-:Y:S01]  /*81f0*/  MOV R128, RZ ;  /* 0x000000ff00807202 */ /* 0x000fe20000000f00 */
[----:B------:R-:W-:Y:S01]  /*8200*/  IMAD.MOV.U32 R134, RZ, RZ, RZ ;  /* 0x000000ffff867224 */ /* 0x000fe200078e00ff */
[----:B------:R-:W-:Y:S01]  /*8210*/  CS2R R132, SRZ ;  /* 0x0000000000847805 */ /* 0x000fe2000001ff00 */
[----:B------:R-:W-:Y:S01]  /*8220*/  CS2R R122, SRZ ;  /* 0x00000000007a7805 */ /* 0x000fe2000001ff00 */
[----:B------:R-:W-:Y:S01]  /*8230*/  MOV R120, RZ ;  /* 0x000000ff00787202 */ /* 0x000fe20000000f00 */
[----:B------:R-:W-:Y:S01]  /*8240*/  IMAD.MOV.U32 R126, RZ, RZ, RZ ;  /* 0x000000ffff7e7224 */ /* 0x000fe200078e00ff */
[----:B------:R-:W-:Y:S01]  /*8250*/  CS2R R124, SRZ ;  /* 0x00000000007c7805 */ /* 0x000fe2000001ff00 */
[----:B------:R-:W-:Y:S01]  /*8260*/  CS2R R38, SRZ ;  /* 0x0000000000267805 */ /* 0x000fe2000001ff00 */
[----:B------:R-:W-:Y:S01]  /*8270*/  CS2R R36, SRZ ;  /* 0x0000000000247805 */ /* 0x000fe2000001ff00 */
[----:B------:R-:W-:Y:S05]  /*8280*/  @!P0 BRA `(.L_x_99) ;  /* 0x00010ab000008947 */ /* 0x000fea0003800000 */
[----:B------:R-:W2:Y:S01]  /*8290*/  LDL R34, [R1+0x28] ;  /* 0x0000280001227983 */ /* 0x000ea20000100800 */
[----:B------:R-:W-:-:S03]  /*82a0*/  ISETP.NE.U32.AND P0, PT, RZ, c[0x0][0x340], PT ;  /* 0x0000d000ff007a0c */ /* 0x000fc60003f05070 */
[----:B------:R-:W3:Y:S01]  /*82b0*/  LDL R198, [R1] ;  /* 0x0000000001c67983 */ /* 0x000ee20000100800 */
[----:B------:R-:W-:Y:S02]  /*82c0*/  ISETP.NE.AND.EX P1, PT, RZ, c[0x0][0x344], PT, P0 ;  /* 0x0000d100ff007a0c */ /* 0x000fe40003f25300 */
[----:B------:R-:W-:Y:S01]  /*82d0*/  SHF.R.S32.HI R0, RZ, 0x1f, R184 ;  /* 0x0000001fff007819 */ /* 0x000fe200000114b8 */
[----:B------:R-:W1:Y:S01]  /*82e0*/  S2R R26, SR_CTAID.Y ;  /* 0x00000000001a7919 */ /* 0x000e620000002600 */
[----:B------:R-:W-:Y:S01]  /*82f0*/  SHF.R.S32.HI R25, RZ, 0x1f, R217 ;  /* 0x0000001fff197819 */ /* 0x000fe200000114d9 */
[----:B------:R-:W-:Y:S01]  /*8300*/  IMAD.MOV.U32 R5, RZ, RZ, c[0x0][0x2c4] ;  /* 0x0000b100ff057624 */ /* 0x000fe200078e00ff */
[----:B------:R-:W-:-:S07]  /*8310*/  P2R R24, PR, RZ, 0x2 ;  /* 0x00000002ff187803 */ /* 0x000fce0000000000 */
[----:B------:R-:W-:Y:S02]  /*8320*/  @P1 IMAD.MOV.U32 R2, RZ, RZ, 0x4 ;  /* 0x00000004ff021424 */ /* 0x000fe400078e00ff */
[----:B------:R-:W-:Y:S01]  /*8330*/  IMAD R0, R0, c[0x0][0x178], RZ ;  /* 0x00005e0000007a24 */ /* 0x000fe200078e02ff */
[----:B------:R-:W-:-:S03]  /*8340*/  LEA.HI R4, R25, R217, RZ, 0x3 ;  /* 0x000000d919047211 */ /* 0x000fc600078f18ff */
[----:B------:R-:W-:Y:S01]  /*8350*/  IMAD R0, R184, c[0x0][0x17c], R0 ;  /* 0x00005f00b8007a24 */ /* 0x000fe200078e0200 */
[----:B------:R-:W-:Y:S02]  /*8360*/  SHF.R.S32.HI R44, RZ, 0x3, R4 ;  /* 0x00000003ff2c7819 */ /* 0x000fe40000011404 */
[----:B------:R-:W-:-:S04]  /*8370*/  ISETP.NE.U32.AND P0, PT, RZ, c[0x0][0x348], PT ;  /* 0x0000d200ff007a0c */ /* 0x000fc80003f05070 */
[----:B------:R-:W-:Y:S01]  /*8380*/  ISETP.NE.AND.EX P0, PT, RZ, c[0x0][0x34c], PT, P0 ;  /* 0x0000d300ff007a0c */ /* 0x000fe20003f05300 */
[----:B------:R-:W-:Y:S02]  /*8390*/  IMAD R19, R215, 0x80, R44 ;  /* 0x00000080d7137824 */ /* 0x000fe400078e022c */
[----:B------:R-:W-:-:S03]  /*83a0*/  IMAD R23, R192, c[0x0][0x2c4], RZ ;  /* 0x0000b100c0177a24 */ /* 0x000fc600078e02ff */
[C---:B------:R-:W-:Y:S02]  /*83b0*/  IADD3 R10, R19.reuse, 0x10, RZ ;  /* 0x00000010130a7810 */ /* 0x040fe40007ffe0ff */
[----:B------:R-:W-:Y:S02]  /*83c0*/  ISETP.GE.AND P2, PT, R19, R23, PT ;  /* 0x000000171300720c */ /* 0x000fe40003f46270 */
[----:B------:R-:W-:Y:S02]  /*83d0*/  LEA.HI R8, R25, R217, RZ, 0x6 ;  /* 0x000000d919087211 */ /* 0x000fe400078f30ff */
[----:B------:R-:W-:Y:S01]  /*83e0*/  IADD3 R11, R19, 0x20, RZ ;  /* 0x00000020130b7810 */ /* 0x000fe20007ffe0ff */
[----:B--2---:R-:W-:-:S05]  /*83f0*/  @P1 IMAD.WIDE R2, R34, R2, c[0x0][0x340] ;  /* 0x0000d00022021625 */ /* 0x004fca00078e0202 */
[----:B------:R2:W4:Y:S01]  /*8400*/  @P1 LDG.E R22, [R2.64] ;  /* 0x0000000a02161981 */ /* 0x000522000c1e1900 */
[----:B------:R-:W-:Y:S01]  /*8410*/  ISETP.NE.AND P1, PT, R5, 0x1, PT ;  /* 0x000000010500780c */ /* 0x000fe20003f25270 */
[----:B------:R-:W-:Y:S01]  /*8420*/  IMAD.MOV.U32 R193, RZ, RZ, c[0x0][0x1e0] ;  /* 0x00007800ffc17624 */ /* 0x000fe200078e00ff */
[----:B------:R-:W-:Y:S02]  /*8430*/  SHF.R.S32.HI R21, RZ, 0x1f, R34 ;  /* 0x0000001fff157819 */ /* 0x000fe40000011422 */
[----:B------:R-:W-:Y:S02]  /*8440*/  IADD3 R18, P6, R44, R13, RZ ;  /* 0x0000000d2c127210 */ /* 0x000fe40007fde0ff */
[----:B------:R-:W-:Y:S02]  /*8450*/  SEL R6, R21, RZ, !P0 ;  /* 0x000000ff15067207 */ /* 0x000fe40004000000 */
[----:B---3--:R-:W-:Y:S02]  /*8460*/  IADD3 R45, R198, -0x1, RZ ;  /* 0xffffffffc62d7810 */ /* 0x008fe40007ffe0ff */
[----:B------:R-:W-:Y:S01]  /*8470*/  LEA.HI R50, R25, R217, RZ, 0x4 ;  /* 0x000000d919327211 */ /* 0x000fe200078f20ff */
[----:B------:R-:W-:Y:S01]  /*8480*/  IMAD R6, R6, c[0x0][0x1c0], RZ ;  /* 0x0000700006067a24 */ /* 0x000fe200078e02ff */
[----:B------:R-:W-:-:S02]  /*8490*/  SHF.R.S32.HI R49, RZ, 0x1f, R45 ;  /* 0x0000001fff317819 */ /* 0x000fc4000001142d */
[----:B------:R-:W-:-:S04]  /*84a0*/  LEA.HI R190, R25, R217, RZ, 0x5 ;  /* 0x000000d919be7211 */ /* 0x000fc800078f28ff */
[----:B------:R-:W-:Y:S01]  /*84b0*/  SHF.R.S32.HI R51, RZ, 0x5, R190 ;  /* 0x00000005ff337819 */ /* 0x000fe200000114be */
[----:B--2---:R-:W-:-:S04]  /*84c0*/  IMAD.WIDE.U32 R2, R184, c[0x0][0x178], RZ ;  /* 0x00005e00b8027a25 */ /* 0x004fc800078e00ff */
[----:B------:R-:W-:Y:S01]  /*84d0*/  IMAD.IADD R3, R3, 0x1, R0 ;  /* 0x0000000103037824 */ /* 0x000fe200078e0200 */
[----:B------:R-:W-:Y:S02]  /*84e0*/  LOP3.LUT R0, R4, 0xfffffff8, RZ, 0xc0, !PT ;  /* 0xfffffff804007812 */ /* 0x000fe400078ec0ff */
[----:B------:R-:W-:Y:S01]  /*84f0*/  SEL R4, R34, RZ, !P0 ;  /* 0x000000ff22047207 */ /* 0x000fe20004000000 */
[----:B-1----:R-:W-:-:S04]  /*8500*/  IMAD.WIDE.U32 R2, R26, c[0x0][0x1b8], R2 ;  /* 0x00006e001a027a25 */ /* 0x002fc800078e0002 */
[----:B------:R-:W-:Y:S02]  /*8510*/  IMAD.IADD R46, R217, 0x1, -R0 ;  /* 0x00000001d92e7824 */ /* 0x000fe400078e0a00 */
[----:B------:R-:W-:Y:S02]  /*8520*/  IMAD R0, R220, c[0x0][0x1b8], RZ ;  /* 0x00006e00dc007a24 */ /* 0x000fe400078e02ff */
[----:B------:R-:W-:Y:S02]  /*8530*/  IMAD R5, R46, 0x10, R44 ;  /* 0x000000102e057824 */ /* 0x000fe400078e022c */
[----:B------:R-:W-:Y:S02]  /*8540*/  IMAD R0, R26, c[0x0][0x1bc], R0 ;  /* 0x00006f001a007a24 */ /* 0x000fe400078e0200 */
[----:B------:R-:W-:Y:S02]  /*8550*/  IMAD R5, R215, 0x80, R5 ;  /* 0x00000080d7057824 */ /* 0x000fe400078e0205 */
[----:B------:R-:W-:-:S02]  /*8560*/  IMAD.IADD R3, R3, 0x1, R0 ;  /* 0x0000000103037824 */ /* 0x000fc400078e0200 */
[----:B------:R-:W-:-:S04]  /*8570*/  @P1 IMAD.HI.U32 R7, R5, c[0x0][0x2c8], RZ ;  /* 0x0000b20005071a27 */ /* 0x000fc800078e00ff */
[----:B------:R-:W-:Y:S01]  /*8580*/  IMAD.MOV.U32 R0, RZ, RZ, R5 ;  /* 0x000000ffff007224 */ /* 0x000fe200078e0005 */
[----:B------:R-:W-:Y:S01]  /*8590*/  @P1 SHF.R.U32.HI R0, RZ, c[0x0][0x2cc], R7 ;  /* 0x0000b300ff001a19 */ /* 0x000fe20000011607 */
[----:B------:R-:W-:Y:S01]  /*85a0*/  IMAD R6, R4, c[0x0][0x1c4], R6 ;  /* 0x0000710004067a24 */ /* 0x000fe200078e0206 */
[----:B------:R-:W-:Y:S01]  /*85b0*/  ISETP.GE.AND P1, PT, R10, R23, PT ;  /* 0x000000170a00720c */ /* 0x000fe20003f26270 */
[----:B------:R-:W-:Y:S01]  /*85c0*/  IMAD.WIDE.U32 R2, R4, c[0x0][0x1c0], R2 ;  /* 0x0000700004027a25 */ /* 0x000fe200078e0002 */
[----:B------:R-:W-:-:S03]  /*85d0*/  SHF.R.S32.HI R7, RZ, 0x1f, R0 ;  /* 0x0000001fff077819 */ /* 0x000fc60000011400 */
[----:B------:R-:W-:Y:S02]  /*85e0*/  IMAD.MOV R4, RZ, RZ, -R0 ;  /* 0x000000ffff047224 */ /* 0x000fe400078e0a00 */
[----:B------:R-:W-:Y:S02]  /*85f0*/  IMAD.IADD R3, R3, 0x1, R6 ;  /* 0x0000000103037824 */ /* 0x000fe400078e0206 */
[----:B------:R-:W-:Y:S02]  /*8600*/  IMAD R4, R4, c[0x0][0x2c4], R5 ;  /* 0x0000b10004047a24 */ /* 0x000fe400078e0205 */
[----:B------:R-:W-:Y:S02]  /*8610*/  IMAD R5, R7, c[0x0][0x1b0], RZ ;  /* 0x00006c0007057a24 */ /* 0x000fe400078e02ff */
[----:B------:R-:W-:-:S04]  /*8620*/  IMAD.WIDE.U32 R2, R0, c[0x0][0x1b0], R2 ;  /* 0x00006c0000027a25 */ /* 0x000fc800078e0002 */
[----:B------:R-:W-:Y:S01]  /*8630*/  IMAD R6, R0, c[0x0][0x1b4], R5 ;  /* 0x00006d0000067a24 */ /* 0x000fe200078e0205 */
[----:B------:R-:W-:Y:S01]  /*8640*/  SHF.R.S32.HI R5, RZ, 0x1f, R4 ;  /* 0x0000001fff057819 */ /* 0x000fe20000011404 */
[----:B------:R-:W-:Y:S02]  /*8650*/  IMAD.SHL.U32 R32, R46, 0x8, RZ ;  /* 0x000000082e207824 */ /* 0x000fe400078e00ff */
[----:B------:R-:W-:Y:S02]  /*8660*/  IMAD.IADD R3, R3, 0x1, R6 ;  /* 0x0000000103037824 */ /* 0x000fe400078e0206 */
[----:B------:R-:W-:Y:S01]  /*8670*/  IMAD R0, R5, c[0x0][0x1a8], RZ ;  /* 0x00006a0005007a24 */ /* 0x000fe200078e02ff */
[----:B------:R-:W-:Y:S01]  /*8680*/  ISETP.GE.AND P4, PT, R32, c[0x0][0x198], PT ;  /* 0x0000660020007a0c */ /* 0x000fe20003f86270 */
[----:B------:R-:W-:Y:S01]  /*8690*/  IMAD.WIDE.U32 R2, R4, c[0x0][0x1a8], R2 ;  /* 0x00006a0004027a25 */ /* 0x000fe200078e0002 */
[----:B------:R-:W-:-:S03]  /*86a0*/  SHF.R.S32.HI R33, RZ, 0x1f, R32 ;  /* 0x0000001fff217819 */ /* 0x000fc60000011420 */
[----:B------:R-:W-:Y:S01]  /*86b0*/  IMAD R0, R4, c[0x0][0x1ac], R0 ;  /* 0x00006b0004007a24 */ /* 0x000fe200078e0200 */
[----:B------:R-:W-:-:S03]  /*86c0*/  LEA R7, P0, R2, c[0x0][0x160], 0x1 ;  /* 0x0000580002077a11 */ /* 0x000fc600078008ff */
[----:B------:R-:W-:Y:S02]  /*86d0*/  IMAD.IADD R6, R3, 0x1, R0 ;  /* 0x0000000103067824 */ /* 0x000fe400078e0200 */
[----:B------:R-:W1:Y:S01]  /*86e0*/  SHFL.IDX PT, R4, R7, RZ, 0x181f ;  /* 0x00181fff07047589 */ /* 0x000e6200000e0000 */
[----:B------:R-:W-:Y:S02]  /*86f0*/  IMAD.SHL.U32 R0, R44, 0x40, RZ ;  /* 0x000000402c007824 */ /* 0x000fe400078e00ff */
[----:B------:R-:W-:Y:S01]  /*8700*/  LEA.HI.X R6, R2, c[0x0][0x164], R6, 0x1, P0 ;  /* 0x0000590002067a11 */ /* 0x000fe200000f0c06 */
[----:B------:R-:W-:Y:S01]  /*8710*/  SHFL.IDX PT, R3, R7, 0x1, 0x181f ;  /* 0x00381f0007037f89 */ /* 0x000fe200000e0000 */
[----:B------:R-:W-:Y:S02]  /*8720*/  ISETP.GE.AND P0, PT, R11, R23, PT ;  /* 0x000000170b00720c */ /* 0x000fe40003f06270 */
[----:B------:R-:W-:Y:S01]  /*8730*/  LOP3.LUT R0, R0, 0x1c0, RZ, 0xc0, !PT ;  /* 0x000001c000007812 */ /* 0x000fe200078ec0ff */
[----:B------:R-:W2:Y:S01]  /*8740*/  SHFL.IDX PT, R5, R6, RZ, 0x181f ;  /* 0x00181fff06057589 */ /* 0x000ea200000e0000 */
[----:B------:R-:W-:-:S02]  /*8750*/  IADD3 R11, R19, 0x40, RZ ;  /* 0x00000040130b7810 */ /* 0x000fc40007ffe0ff */
[----:B------:R-:W-:Y:S01]  /*8760*/  SHF.R.U32.HI R2, RZ, 0x3, R0 ;  /* 0x00000003ff027819 */ /* 0x000fe20000011600 */
[----:B------:R-:W3:Y:S01]  /*8770*/  SHFL.IDX PT, R9, R6, 0x1, 0x181f ;  /* 0x00381f0006097f89 */ /* 0x000ee200000e0000 */
[----:B------:R-:W-:-:S03]  /*8780*/  LOP3.LUT R0, R0, 0x38, R32, 0xf8, !PT ;  /* 0x0000003800007812 */ /* 0x000fc600078ef820 */
[----:B------:R-:W3:Y:S01]  /*8790*/  SHFL.IDX PT, R10, R7, 0x2, 0x181f ;  /* 0x00581f00070a7f89 */ /* 0x000ee200000e0000 */
[----:B------:R-:W-:Y:S01]  /*87a0*/  LOP3.LUT R2, R0, R2, RZ, 0x3c, !PT ;  /* 0x0000000200027212 */ /* 0x000fe200078e3cff */
[----:B------:R-:W-:Y:S01]  /*87b0*/  IMAD.SHL.U32 R0, R8, 0x8, RZ ;  /* 0x0000000808007824 */ /* 0x000fe200078e00ff */
[----:B------:R-:W-:Y:S01]  /*87c0*/  IADD3 R8, R19, 0x30, RZ ;  /* 0x0000003013087810 */ /* 0x000fe20007ffe0ff */
[----:B------:R-:W3:Y:S03]  /*87d0*/  SHFL.IDX PT, R12, R6, 0x2, 0x181f ;  /* 0x00581f00060c7f89 */ /* 0x000ee600000e0000 */
[----:B------:R-:W-:Y:S01]  /*87e0*/  LOP3.LUT R241, R2, 0xfffffe00, R0, 0xf8, !PT ;  /* 0xfffffe0002f17812 */ /* 0x000fe200078ef800 */
[----:B------:R-:W-:Y:S01]  /*87f0*/  SHFL.IDX PT, R17, R6, 0x5, 0x181f ;  /* 0x00b81f0006117f89 */ /* 0x000fe200000e0000 */
[----:B-1----:R-:W-:Y:S02]  /*8800*/  @!P2 LEA R4, P5, R32, R4, 0x1 ;  /* 0x000000042004a211 */ /* 0x002fe400078a08ff */
[----:B------:R-:W-:Y:S01]  /*8810*/  ISETP.GE.AND P3, PT, R8, R23, PT ;  /* 0x000000170800720c */ /* 0x000fe20003f66270 */
[C---:B------:R-:W-:Y:S01]  /*8820*/  @!P2 IMAD.SHL.U32 R8, R241.reuse, 0x2, RZ ;  /* 0x00000002f108a824 */ /* 0x040fe200078e00ff */
[----:B------:R-:W-:Y:S01]  /*8830*/  SHFL.IDX PT, R16, R7, 0x6, 0x181f ;  /* 0x00d81f0007107f89 */ /* 0x000fe200000e0000 */
[----:B------:R-:W-:Y:S01]  /*8840*/  @!P1 IMAD.SHL.U32 R0, R241, 0x2, RZ ;  /* 0x00000002f1009824 */ /* 0x000fe200078e00ff */
[----:B--2---:R-:W-:-:S02]  /*8850*/  @!P2 LEA.HI.X R5, R32, R5, R33, 0x1, P5 ;  /* 0x000000052005a211 */ /* 0x004fc400028f0c21 */
[----:B------:R-:W-:Y:S01]  /*8860*/  SHFL.IDX PT, R15, R6, 0x6, 0x181f ;  /* 0x00d81f00060f7f89 */ /* 0x000fe200000e0000 */
[----:B------:R-:W-:-:S03]  /*8870*/  @!P1 LEA R2, P5, R32, R3, 0x1 ;  /* 0x0000000320029211 */ /* 0x000fc600078a08ff */
[----:B------:R1:W-:Y:S01]  /*8880*/  @!P2 LDGSTS.E.BYPASS.LTC128B.128 [R8+0x7100], [R4.64], !P4 ;  /* 0x071000000408afae */ /* 0x0003e2000e101d4a */
[----:B---3--:R-:W-:Y:S02]  /*8890*/  @!P1 LEA.HI.X R3, R32, R9, R33, 0x1, P5 ;  /* 0x0000000920039211 */ /* 0x008fe400028f0c21 */
[----:B------:R-:W-:Y:S01]  /*88a0*/  ISETP.GE.AND P5, PT, R11, R23, PT ;  /* 0x000000170b00720c */ /* 0x000fe20003fa6270 */
[----:B------:R-:W2:Y:S04]  /*88b0*/  SHFL.IDX PT, R9, R7, 0x3, 0x181f ;  /* 0x00781f0007097f89 */ /* 0x000ea800000e0000 */
[----:B------:R3:W-:Y:S04]  /*88c0*/  @!P1 LDGSTS.E.BYPASS.LTC128B.128 [R0+0x7900], [R2.64], !P4 ;  /* 0x0790000002009fae */ /* 0x0007e8000e101d4a */
[----:B------:R-:W-:Y:S04]  /*88d0*/  SHFL.IDX PT, R11, R7, 0x5, 0x181f ;  /* 0x00b81f00070b7f89 */ /* 0x000fe800000e0000 */
[----:B------:R-:W-:Y:S04]  /*88e0*/  SHFL.IDX PT, R14, R6, 0x7, 0x181f ;  /* 0x00f81f00060e7f89 */ /* 0x000fe800000e0000 */
[----:B-1----:R-:W1:Y:S01]  /*88f0*/  SHFL.IDX PT, R5, R6, 0x3, 0x181f ;  /* 0x00781f0006057f89 */ /* 0x002e6200000e0000 */
[----:B------:R-:W-:-:S02]  /*8900*/  IADD3 R8, R19, 0x50, RZ ;  /* 0x0000005013087810 */ /* 0x000fc40007ffe0ff */
[----:B------:R-:W-:Y:S02]  /*8910*/  IADD3 R4, R19, 0x60, RZ ;  /* 0x0000006013047810 */ /* 0x000fe40007ffe0ff */
[-C--:B------:R-:W-:Y:S02]  /*8920*/  ISETP.GE.AND P2, PT, R8, R23.reuse, PT ;  /* 0x000000170800720c */ /* 0x080fe40003f46270 */
[C---:B---3--:R-:W-:Y:S02]  /*8930*/  @!P0 LEA R2, P1, R32.reuse, R10, 0x1 ;  /* 0x0000000a20028211 */ /* 0x048fe400078208ff */
[----:B------:R-:W3:Y:S01]  /*8940*/  SHFL.IDX PT, R10, R7, 0x4, 0x181f ;  /* 0x00981f00070a7f89 */ /* 0x000ee200000e0000 */
[----:B------:R-:W-:Y:S02]  /*8950*/  SHF.R.S32.HI R0, RZ, 0x1f, R13 ;  /* 0x0000001fff007819 */ /* 0x000fe4000001140d */
[----:B------:R-:W-:Y:S01]  /*8960*/  @!P0 LEA.HI.X R3, R32, R12, R33, 0x1, P1 ;  /* 0x0000000c20038211 */ /* 0x000fe200008f0c21 */
[----:B------:R1:W-:Y:S01]  /*8970*/  SHFL.IDX PT, R13, R7, 0x7, 0x181f ;  /* 0x00f81f00070d7f89 */ /* 0x0003e200000e0000 */
[----:B------:R-:W-:Y:S01]  /*8980*/  LEA.HI.X.SX32 R20, R44, R0, 0x1, P6 ;  /* 0x000000002c147211 */ /* 0x000fe200030f0eff */
[----:B------:R-:W-:Y:S01]  /*8990*/  @!P0 IMAD.SHL.U32 R0, R241, 0x2, RZ ;  /* 0x00000002f1008824 */ /* 0x000fe200078e00ff */
[----:B------:R-:W-:Y:S01]  /*89a0*/  ISETP.GE.AND P6, PT, R4, R23, PT ;  /* 0x000000170400720c */ /* 0x000fe20003fc6270 */
[----:B------:R3:W2:Y:S02]  /*89b0*/  SHFL.IDX PT, R12, R6, 0x4, 0x181f ;  /* 0x00981f00060c7f89 */ /* 0x0006a400000e0000 */
[----:B------:R-:W-:-:S02]  /*89c0*/  IMAD R4, R20, c[0x0][0x1e0], RZ ;  /* 0x0000780014047a24 */ /* 0x000fc400078e02ff */
[----:B------:R2:W-:Y:S02]  /*89d0*/  @!P0 LDGSTS.E.BYPASS.LTC128B.128 [R0+0x8100], [R2.64], !P4 ;  /* 0x0810000002008fae */ /* 0x0005e4000e101d4a */
[----:B------:R-:W-:Y:S01]  /*89e0*/  IMAD R8, R18, c[0x0][0x1e4], R4 ;  /* 0x0000790012087a24 */ /* 0x000fe200078e0204 */
[----:B-1----:R-:W-:-:S04]  /*89f0*/  IADD3 R7, R19, 0x70, RZ ;  /* 0x0000007013077810 */ /* 0x002fc80007ffe0ff */
[----:B------:R-:W-:Y:S02]  /*8a00*/  ISETP.GE.AND P1, PT, R7, R23, PT ;  /* 0x000000170700720c */ /* 0x000fe40003f26270 */
[----:B--2---:R-:W-:Y:S01]  /*8a10*/  @!P3 LEA R2, P0, R32, R9, 0x1 ;  /* 0x000000092002b211 */ /* 0x004fe200078008ff */
[----:B------:R-:W-:-:S03]  /*8a20*/  @!P3 IMAD.SHL.U32 R0, R241, 0x2, RZ ;  /* 0x00000002f100b824 */ /* 0x000fc600078e00ff */
[--C-:B------:R-:W-:Y:S01]  /*8a30*/  @!P3 LEA.HI.X R3, R32, R5, R33.reuse, 0x1, P0 ;  /* 0x000000052003b211 */ /* 0x100fe200000f0c21 */
[----:B------:R-:W-:Y:S01]  /*8a40*/  IMAD.WIDE.U32 R4, R18, c[0x0][0x1e0], R32 ;  /* 0x0000780012047a25 */ /* 0x000fe200078e0020 */
[----:B---3--:R-:W-:-:S03]  /*8a50*/  @!P5 LEA R6, P0, R32, R10, 0x1 ;  /* 0x0000000a2006d211 */ /* 0x008fc600078008ff */
[----:B------:R1:W-:Y:S01]  /*8a60*/  @!P3 LDGSTS.E.BYPASS.LTC128B.128 [R0+0x8900], [R2.64], !P4 ;  /* 0x089000000200bfae */ /* 0x0003e2000e101d4a */
[--C-:B------:R-:W-:Y:S02]  /*8a70*/  @!P5 LEA.HI.X R7, R32, R12, R33.reuse, 0x1, P0 ;  /* 0x0000000c2007d211 */ /* 0x100fe400000f0c21 */
[----:B------:R-:W-:Y:S01]  /*8a80*/  ISETP.NE.AND P3, PT, R24, RZ, PT ;  /* 0x000000ff1800720c */ /* 0x000fe20003f65270 */
[----:B-1----:R-:W-:Y:S01]  /*8a90*/  IMAD.IADD R3, R5, 0x1, R8 ;  /* 0x0000000105037824 */ /* 0x002fe200078e0208 */
[----:B------:R-:W-:Y:S01]  /*8aa0*/  @!P2 LEA R8, P0, R32, R11, 0x1 ;  /* 0x0000000b2008a211 */ /* 0x000fe200078008ff */
[----:B------:R-:W-:Y:S02]  /*8ab0*/  IMAD R0, R220, c[0x0][0x1e8], RZ ;  /* 0x00007a00dc007a24 */ /* 0x000fe400078e02ff */
[----:B------:R-:W-:Y:S01]  /*8ac0*/  IMAD.MOV.U32 R2, RZ, RZ, R4 ;  /* 0x000000ffff027224 */ /* 0x000fe200078e0004 */
[----:B------:R-:W-:Y:S01]  /*8ad0*/  @!P2 LEA.HI.X R9, R32, R17, R33, 0x1, P0 ;  /* 0x000000112009a211 */ /* 0x000fe200000f0c21 */
[----:B------:R-:W-:Y:S01]  /*8ae0*/  IMAD R4, R26, c[0x0][0x1ec], R0 ;  /* 0x00007b001a047a24 */ /* 0x000fe200078e0200 */
[----:B------:R-:W-:Y:S01]  /*8af0*/  @!P6 LEA R10, P0, R32, R16, 0x1 ;  /* 0x00000010200ae211 */ /* 0x000fe200078008ff */
[----:B------:R-:W-:-:S03]  /*8b00*/  IMAD.WIDE.U32 R2, R26, c[0x0][0x1e8], R2 ;  /* 0x00007a001a027a25 */ /* 0x000fc600078e0002 */
[C---:B------:R-:W-:Y:S01]  /*8b10*/  @!P6 LEA.HI.X R11, R32.reuse, R15, R33, 0x1, P0 ;  /* 0x0000000f200be211 */ /* 0x040fe200000f0c21 */
[----:B------:R-:W-:Y:S01]  /*8b20*/  @!P5 IMAD.SHL.U32 R0, R241, 0x2, RZ ;  /* 0x00000002f100d824 */ /* 0x000fe200078e00ff */
[----:B------:R-:W-:Y:S01]  /*8b30*/  @!P1 LEA R12, P0, R32, R13, 0x1 ;  /* 0x0000000d200c9211 */ /* 0x000fe200078008ff */
[----:B------:R-:W-:Y:S02]  /*8b40*/  IMAD.IADD R5, R4, 0x1, R3 ;  /* 0x0000000104057824 */ /* 0x000fe400078e0203 */
[----:B------:R-:W-:Y:S01]  /*8b50*/  IMAD.MOV.U32 R4, RZ, RZ, R2 ;  /* 0x000000ffff047224 */ /* 0x000fe200078e0002 */
[----:B------:R-:W-:Y:S01]  /*8b60*/  @!P1 LEA.HI.X R13, R32, R14, R33, 0x1, P0 ;  /* 0x0000000e200d9211 */ /* 0x000fe200000f0c21 */
[----:B------:R1:W-:Y:S01]  /*8b70*/  @!P5 LDGSTS.E.BYPASS.LTC128B.128 [R0+0x9100], [R6.64], !P4 ;  /* 0x091000000600dfae */ /* 0x0003e2000e101d4a */
[----:B------:R-:W-:-:S04]  /*8b80*/  ISETP.NE.U32.AND P0, PT, RZ, c[0x0][0x350], PT ;  /* 0x0000d400ff007a0c */ /* 0x000fc80003f05070 */
[----:B------:R-:W-:Y:S01]  /*8b90*/  ISETP.NE.AND.EX P0, PT, RZ, c[0x0][0x354], PT, P0 ;  /* 0x0000d500ff007a0c */ /* 0x000fe20003f05300 */
[----:B-1----:R-:W-:Y:S02]  /*8ba0*/  IMAD.MOV.U32 R6, RZ, RZ, 0x70 ;  /* 0x00000070ff067424 */ /* 0x002fe400078e00ff */
[----:B------:R-:W-:Y:S02]  /*8bb0*/  @!P2 IMAD.SHL.U32 R0, R241, 0x2, RZ ;  /* 0x00000002f100a824 */ /* 0x000fe400078e00ff */
[----:B------:R-:W-:Y:S02]  /*8bc0*/  IMAD R189, R198, -0x70, R6 ;  /* 0xffffff90c6bd7824 */ /* 0x000fe400078e0206 */
[----:B------:R-:W-:Y:S01]  /*8bd0*/  IMAD.WIDE.U32 R194, R6, c[0x0][0x1e0], RZ ;  /* 0x0000780006c27a25 */ /* 0x000fe200078e00ff */
[----:B------:R1:W-:Y:S02]  /*8be0*/  @!P2 LDGSTS.E.BYPASS.LTC128B.128 [R0+0x9900], [R8.64], !P4 ;  /* 0x099000000800afae */ /* 0x0003e4000e101d4a */
[----:B------:R-:W-:-:S04]  /*8bf0*/  IADD3 R40, R189, R205, -R44 ;  /* 0x000000cdbd287210 */ /* 0x000fc80007ffe82c */
[C---:B------:R-:W-:Y:S02]  /*8c00*/  ISETP.GE.AND P5, PT, R40.reuse, 0x11, PT ;  /* 0x000000112800780c */ /* 0x040fe40003fa6270 */
[--C-:B----4-:R-:W-:Y:S01]  /*8c10*/  @P3 SHF.R.S32.HI R3, RZ, 0x1f, R22.reuse ;  /* 0x0000001fff033819 */ /* 0x110fe20000011416 */
[----:B------:R-:W-:Y:S01]  /*8c20*/  @!P3 IMAD.MOV.U32 R3, RZ, RZ, R21 ;  /* 0x000000ffff03b224 */ /* 0x000fe200078e0015 */
[----:B------:R-:W-:Y:S01]  /*8c30*/  ISETP.GE.AND P2, PT, R40, 0x21, PT ;  /* 0x000000212800780c */ /* 0x000fe20003f46270 */
[----:B------:R-:W-:Y:S02]  /*8c40*/  @P3 IMAD.MOV.U32 R2, RZ, RZ, R22 ;  /* 0x000000ffff023224 */ /* 0x000fe400078e0016 */
[----:B------:R-:W-:Y:S01]  /*8c50*/  @!P3 IMAD.MOV.U32 R2, RZ, RZ, R34 ;  /* 0x000000ffff02b224 */ /* 0x000fe200078e0022 */
[----:B------:R-:W-:Y:S01]  /*8c60*/  SEL R21, R3, RZ, !P0 ;  /* 0x000000ff03157207 */ /* 0x000fe20004000000 */
[----:B------:R-:W-:Y:S01]  /*8c70*/  IMAD R3, R6, c[0x0][0x1e4], RZ ;  /* 0x0000790006037a24 */ /* 0x000fe200078e02ff */
[----:B------:R-:W-:Y:S01]  /*8c80*/  ISETP.GE.AND P3, PT, R32, c[0x0][0x1d4], PT ;  /* 0x0000750020007a0c */ /* 0x000fe20003f66270 */
[----:B------:R-:W-:Y:S01]  /*8c90*/  IMAD.MOV.U32 R22, RZ, RZ, c[0x0][0x1e4] ;  /* 0x00007900ff167624 */ /* 0x000fe200078e00ff */
[----:B------:R-:W-:Y:S01]  /*8ca0*/  SEL R19, R2, RZ, !P0 ;  /* 0x000000ff02137207 */ /* 0x000fe20004000000 */
[----:B------:R-:W-:-:S04]  /*8cb0*/  IMAD.IADD R192, R195, 0x1, R3 ;  /* 0x00000001c3c07824 */ /* 0x000fc800078e0203 */
[----:B------:R-:W-:-:S04]  /*8cc0*/  IMAD.WIDE.U32 R4, R19, c[0x0][0x1f0], R4 ;  /* 0x00007c0013047a25 */ /* 0x000fc800078e0004 */
[----:B-1----:R-:W-:Y:S01]  /*8cd0*/  IMAD R0, R21, c[0x0][0x1f0], RZ ;  /* 0x00007c0015007a24 */ /* 0x002fe200078e02ff */
[----:B------:R1:W-:Y:S01]  /*8ce0*/  STL.64 [R1+0x40], R4 ;  /* 0x0000400401007387 */ /* 0x0003e20000100a00 */
[----:B------:R-:W-:Y:S02]  /*8cf0*/  IMAD R2, R192, R45, RZ ;  /* 0x0000002dc0027224 */ /* 0x000fe400078e02ff */
[----:B------:R-:W-:Y:S02]  /*8d00*/  IMAD R3, R19, c[0x0][0x1f4], R0 ;  /* 0x00007d0013037a24 */ /* 0x000fe400078e0200 */
[----:B------:R-:W-:Y:S02]  /*8d10*/  @!P6 IMAD.SHL.U32 R0, R241, 0x2, RZ ;  /* 0x00000002f100e824 */ /* 0x000fe400078e00ff */
[----:B------:R-:W-:Y:S02]  /*8d20*/  IMAD.IADD R197, R5, 0x1, R3 ;  /* 0x0000000105c57824 */ /* 0x000fe400078e0203 */
[----:B------:R-:W-:Y:S01]  /*8d30*/  IMAD.MOV.U32 R196, RZ, RZ, R4 ;  /* 0x000000ffffc47224 */ /* 0x000fe200078e0004 */
[----:B------:R2:W-:Y:S01]  /*8d40*/  @!P6 LDGSTS.E.BYPASS.LTC128B.128 [R0+0xa100], [R10.64], !P4 ;  /* 0x0a1000000a00efae */ /* 0x0005e2000e101d4a */
[----:B------:R-:W-:Y:S01]  /*8d50*/  IMAD.WIDE.U32 R8, R193, 0x20, RZ ;  /* 0x00000020c1087825 */ /* 0x000fe200078e00ff */
[----:B------:R-:W-:-:S02]  /*8d60*/  ISETP.GE.AND P6, PT, R40, 0x1, PT ;  /* 0x000000012800780c */ /* 0x000fc40003fc6270 */
[----:B------:R3:W-:Y:S01]  /*8d70*/  STL.64 [R1+0x38], R196 ;  /* 0x000038c401007387 */ /* 0x0007e20000100a00 */
[----:B-1----:R-:W-:-:S05]  /*8d80*/  @!P1 IMAD.SHL.U32 R4, R241, 0x2, RZ ;  /* 0x00000002f1049824 */ /* 0x002fca00078e00ff */
[----:B------:R1:W-:Y:S04]  /*8d90*/  @!P1 LDGSTS.E.BYPASS.LTC128B.128 [R4+0xa900], [R12.64], !P4 ;  /* 0x0a9000000c049fae */ /* 0x0003e8000e101d4a */
[----:B------:R-:W0:Y:S01]  /*8da0*/  LDGDEPBAR ;  /* 0x00000000000079af */ /* 0x000e220000000000 */
[-C--:B--2---:R-:W-:Y:S02]  /*8db0*/  IMAD R0, R49, R194.reuse, R2 ;  /* 0x000000c231007224 */ /* 0x084fe400078e0202 */
[----:B------:R-:W-:-:S04]  /*8dc0*/  IMAD.WIDE.U32 R2, R45, R194, R196 ;  /* 0x000000c22d027225 */ /* 0x000fc800078e00c4 */
[----:B------:R-:W-:Y:S01]  /*8dd0*/  IMAD.IADD R3, R3, 0x1, R0 ;  /* 0x0000000103037824 */ /* 0x000fe200078e0200 */
[----:B------:R-:W-:Y:S01]  /*8de0*/  BAR.SYNC.DEFER_BLOCKING 0x0 ;  /* 0x0000000000007b1d */ /* 0x000fe20000010000 */
[----:B------:R-:W-:Y:S01]  /*8df0*/  @P5 LEA R5, P0, R193, R2, 0x4 ;  /* 0x00000002c1055211 */ /* 0x000fe200078020ff */
[----:B------:R-:W-:Y:S01]  /*8e00*/  IMAD.SHL.U32 R10, R22, 0x20, RZ ;  /* 0x00000020160a7824 */ /* 0x000fe200078e00ff */
[----:B------:R-:W-:Y:S01]  /*8e10*/  @P2 IADD3 R0, P1, R2, R8, RZ ;  /* 0x0000000802002210 */ /* 0x000fe20007f3e0ff */
[----:B------:R-:W-:Y:S01]  /*8e20*/  @P6 IMAD.SHL.U32 R8, R241, 0x2, RZ ;  /* 0x00000002f1086824 */ /* 0x000fe200078e00ff */
[----:B------:R-:W-:Y:S02]  /*8e30*/  @P5 LEA.HI.X R7, R193, R3, R22, 0x4, P0 ;  /* 0x00000003c1075211 */ /* 0x000fe400000f2416 */
[----:B------:R-:W-:Y:S02]  /*8e40*/  @P5 LEA R6, P0, R5, c[0x0][0x1c8], 0x1 ;  /* 0x0000720005065a11 */ /* 0x000fe400078008ff */
[----:B------:R-:W-:-:S02]  /*8e50*/  ISETP.GE.AND P2, PT, R40, 0x31, PT ;  /* 0x000000312800780c */ /* 0x000fc40003f46270 */
[----:B------:R-:W-:Y:S02]  /*8e60*/  @P5 LEA.HI.X R7, R5, c[0x0][0x1cc], R7, 0x1, P0 ;  /* 0x0000730005075a11 */ /* 0x000fe400000f0c07 */
[----:B------:R-:W-:Y:S02]  /*8e70*/  ISETP.GE.AND P0, PT, R40, 0x21, PT ;  /* 0x000000212800780c */ /* 0x000fe40003f06270 */
[----:B-1----:R-:W-:-:S04]  /*8e80*/  @P6 LEA R4, P4, R2, c[0x0][0x1c8], 0x1 ;  /* 0x0000720002046a11 */ /* 0x002fc800078808ff */
[----:B------:R-:W-:Y:S02]  /*8e90*/  @P6 LEA.HI.X R5, R2, c[0x0][0x1cc], R3, 0x1, P4 ;  /* 0x0000730002056a11 */ /* 0x000fe400020f0c03 */
[----:B------:R-:W-:-:S03]  /*8ea0*/  ISETP.GE.AND P4, PT, R40, 0x41, PT ;  /* 0x000000412800780c */ /* 0x000fc60003f86270 */
[----:B------:R-:W-:Y:S01]  /*8eb0*/  @!PT LDS RZ, [RZ] ;  /* 0x00000000fffff984 */ /* 0x000fe20000000800 */
[----:B------:R-:W-:Y:S01]  /*8ec0*/  @!PT LDS RZ, [RZ] ;  /* 0x00000000fffff984 */ /* 0x000fe20000000800 */
[----:B------:R-:W-:Y:S01]  /*8ed0*/  @!PT LDS RZ, [RZ] ;  /* 0x00000000fffff984 */ /* 0x000fe20000000800 */
[----:B------:R1:W-:Y:S01]  /*8ee0*/  @P6 LDGSTS.E.BYPASS.LTC128B.128 [R8+0x3900], [R4.64], !P3 ;  /* 0x0390000004086fae */ /* 0x0003e2000d901d4a */
[----:B------:R-:W-:Y:S02]  /*8ef0*/  ISETP.GE.AND P6, PT, R40, 0x21, PT ;  /* 0x000000212800780c */ /* 0x000fe40003fc6270 */
[----:B------:R-:W-:Y:S01]  /*8f00*/  @P0 IADD3.X R9, R3, R9, R10, P1, !PT ;  /* 0x0000000903090210 */ /* 0x000fe20000ffe40a */
[----:B------:R-:W-:Y:S01]  /*8f10*/  IMAD.WIDE.U32 R10, R18, c[0x0][0x208], R32 ;  /* 0x00008200120a7a25 */ /* 0x000fe200078e0020 */
[----:B------:R-:W-:-:S13]  /*8f20*/  ISETP.GE.AND P1, PT, R40, 0x21, PT ;  /* 0x000000212800780c */ /* 0x000fda0003f26270 */
[----:B------:R-:W-:-:S04]  /*8f30*/  @P1 LEA R16, P0, R0, c[0x0][0x1c8], 0x1 ;  /* 0x0000720000101a11 */ /* 0x000fc800078008ff */
[----:B------:R-:W-:Y:S01]  /*8f40*/  @P1 LEA.HI.X R17, R0, c[0x0][0x1cc], R9, 0x1, P0 ;  /* 0x0000730000111a11 */ /* 0x000fe200000f0c09 */
[----:B------:R-:W-:Y:S01]  /*8f50*/  @P5 IMAD.SHL.U32 R0, R241, 0x2, RZ ;  /* 0x00000002f1005824 */ /* 0x000fe200078e00ff */
[C---:B------:R-:W-:Y:S02]  /*8f60*/  ISETP.GE.AND P1, PT, R40.reuse, 0x51, PT ;  /* 0x000000512800780c */ /* 0x040fe40003f26270 */
[----:B------:R-:W-:Y:S01]  /*8f70*/  ISETP.GE.AND P0, PT, R40, 0x61, PT ;  /* 0x000000612800780c */ /* 0x000fe20003f06270 */
[----:B-1----:R-:W-:Y:S01]  /*8f80*/  @P2 IMAD R8, R22, 0x30, RZ ;  /* 0x0000003016082824 */ /* 0x002fe200078e02ff */
[----:B------:R1:W-:Y:S01]  /*8f90*/  @P5 LDGSTS.E.BYPASS.LTC128B.128 [R0+0x4100], [R6.64], !P3 ;  /* 0x0410000006005fae */ /* 0x0003e2000d901d4a */
[----:B------:R-:W-:-:S04]  /*8fa0*/  @P2 IMAD.WIDE.U32 R4, R193, 0x30, R2 ;  /* 0x00000030c1042825 */ /* 0x000fc800078e0002 */
[----:B------:R-:W-:Y:S01]  /*8fb0*/  @P2 IMAD.IADD R5, R5, 0x1, R8 ;  /* 0x0000000105052824 */ /* 0x000fe200078e0208 */
[----:B------:R-:W-:-:S03]  /*8fc0*/  @P2 LEA R14, P5, R4, c[0x0][0x1c8], 0x1 ;  /* 0x00007200040e2a11 */ /* 0x000fc600078a08ff */
[----:B------:R-:W-:Y:S01]  /*8fd0*/  @P1 IMAD R8, R22, 0x50, RZ ;  /* 0x0000005016081824 */ /* 0x000fe200078e02ff */
[----:B------:R-:W-:Y:S02]  /*8fe0*/  @P2 LEA.HI.X R15, R4, c[0x0][0x1cc], R5, 0x1, P5 ;  /* 0x00007300040f2a11 */ /* 0x000fe400028f0c05 */
[C---:B------:R-:W-:Y:S01]  /*8ff0*/  @P4 LEA R4, P5, R193.reuse, R2, 0x6 ;  /* 0x00000002c1044211 */ /* 0x040fe200078a30ff */
[----:B-1----:R-:W-:Y:S02]  /*9000*/  IMAD R0, R20, c[0x0][0x208], RZ ;  /* 0x0000820014007a24 */ /* 0x002fe400078e02ff */
[----:B------:R-:W-:-:S04]  /*9010*/  @P1 IMAD.WIDE.U32 R6, R193, 0x50, R2 ;  /* 0x00000050c1061825 */ /* 0x000fc800078e0002 */
[----:B------:R-:W-:Y:S01]  /*9020*/  IMAD R9, R18, c[0x0][0x20c], R0 ;  /* 0x0000830012097a24 */ /* 0x000fe200078e0200 */
[----:B------:R-:W-:Y:S01]  /*9030*/  @P4 LEA.HI.X R0, R193, R3, R22, 0x6, P5 ;  /* 0x00000003c1004211 */ /* 0x000fe200028f3416 */
[----:B------:R-:W-:Y:S01]  /*9040*/  @P0 IMAD R18, R22, 0x60, RZ ;  /* 0x0000006016120824 */ /* 0x000fe200078e02ff */
[----:B------:R-:W-:-:S04]  /*9050*/  @P4 LEA R12, P5, R4, c[0x0][0x1c8], 0x1 ;  /* 0x00007200040c4a11 */ /* 0x000fc800078a08ff */
[----:B------:R-:W-:Y:S01]  /*9060*/  @P4 LEA.HI.X R13, R4, c[0x0][0x1cc], R0, 0x1, P5 ;  /* 0x00007300040d4a11 */ /* 0x000fe200028f0c00 */
[----:B------:R-:W-:Y:S01]  /*9070*/  @P1 IMAD.IADD R0, R7, 0x1, R8 ;  /* 0x0000000107001824 */ /* 0x000fe200078e0208 */
[----:B------:R-:W-:Y:S01]  /*9080*/  @P1 LEA R8, P5, R6, c[0x0][0x1c8], 0x1 ;  /* 0x0000720006081a11 */ /* 0x000fe200078a08ff */
[----:B------:R-:W-:-:S04]  /*9090*/  @P0 IMAD.WIDE.U32 R4, R193, 0x60, R2 ;  /* 0x00000060c1040825 */ /* 0x000fc800078e0002 */
[----:B------:R-:W-:Y:S01]  /*90a0*/  IMAD.IADD R3, R11, 0x1, R9 ;  /* 0x000000010b037824 */ /* 0x000fe200078e0209 */
[----:B------:R-:W-:Y:S01]  /*90b0*/  @P1 LEA.HI.X R9, R6, c[0x0][0x1cc], R0, 0x1, P5 ;  /* 0x0000730006091a11 */ /* 0x000fe200028f0c00 */
[----:B------:R-:W-:Y:S01]  /*90c0*/  @P0 IMAD.IADD R0, R18, 0x1, R5 ;  /* 0x0000000112000824 */ /* 0x000fe200078e0205 */
[C---:B------:R-:W-:Y:S01]  /*90d0*/  @P0 LEA R6, P5, R4.reuse, c[0x0][0x1c8], 0x1 ;  /* 0x0000720004060a11 */ /* 0x040fe200078a08ff */
[----:B------:R-:W-:Y:S02]  /*90e0*/  IMAD.MOV.U32 R2, RZ, RZ, R10 ;  /* 0x000000ffff027224 */ /* 0x000fe400078e000a */
[C---:B------:R-:W-:Y:S01]  /*90f0*/  @P6 IMAD.SHL.U32 R10, R241.reuse, 0x2, RZ ;  /* 0x00000002f10a6824 */ /* 0x040fe200078e00ff */
[----:B------:R-:W-:Y:S01]  /*9100*/  @P0 LEA.HI.X R7, R4, c[0x0][0x1cc], R0, 0x1, P5 ;  /* 0x0000730004070a11 */ /* 0x000fe200028f0c00 */
[C---:B------:R-:W-:Y:S01]  /*9110*/  @P2 IMAD.SHL.U32 R5, R241.reuse, 0x2, RZ ;  /* 0x00000002f1052824 */ /* 0x040fe200078e00ff */
[----:B------:R-:W-:Y:S01]  /*9120*/  LOP3.LUT R0, R50, 0xfffffff0, RZ, 0xc0, !PT ;  /* 0xfffffff032007812 */ /* 0x000fe200078ec0ff */
[----:B------:R-:W-:Y:S01]  /*9130*/  @P4 IMAD.SHL.U32 R4, R241, 0x2, RZ ;  /* 0x00000002f1044824 */ /* 0x000fe200078e00ff */
[----:B------:R1:W-:Y:S01]  /*9140*/  @P6 LDGSTS.E.BYPASS.LTC128B.128 [R10+0x4900], [R16.64], !P3 ;  /* 0x04900000100a6fae */ /* 0x0003e2000d901d4a */
[----:B------:R-:W-:-:S02]  /*9150*/  IMAD R11, R220, c[0x0][0x210], RZ ;  /* 0x00008400dc0b7a24 */ /* 0x000fc400078e02ff */
[----:B------:R-:W-:Y:S01]  /*9160*/  IMAD.IADD R0, R217, 0x1, -R0 ;  /* 0x00000001d9007824 */ /* 0x000fe200078e0a00 */
[----:B------:R2:W-:Y:S01]  /*9170*/  @P2 LDGSTS.E.BYPASS.LTC128B.128 [R5+0x5100], [R14.64], !P3 ;  /* 0x051000000e052fae */ /* 0x0005e2000d901d4a */
[C---:B------:R-:W-:Y:S02]  /*9180*/  IMAD R11, R26.reuse, c[0x0][0x214], R11 ;  /* 0x000085001a0b7a24 */ /* 0x040fe400078e020b */
[----:B------:R-:W-:Y:S01]  /*9190*/  IMAD.WIDE.U32 R2, R26, c[0x0][0x210], R2 ;  /* 0x000084001a027a25 */ /* 0x000fe200078e0002 */
[----:B------:R4:W-:Y:S03]  /*91a0*/  @P4 LDGSTS.E.BYPASS.LTC128B.128 [R4+0x5900], [R12.64], !P3 ;  /* 0x059000000c044fae */ /* 0x0009e6000d901d4a */
[----:B------:R-:W-:-:S04]  /*91b0*/  IMAD.IADD R3, R11, 0x1, R3 ;  /* 0x000000010b037824 */ /* 0x000fc800078e0203 */
[----:B------:R-:W-:-:S04]  /*91c0*/  IMAD.WIDE.U32 R52, R19, c[0x0][0x218], R2 ;  /* 0x0000860013347a25 */ /* 0x000fc800078e0002 */
[----:B------:R-:W-:Y:S01]  /*91d0*/  IMAD.MOV.U32 R3, RZ, RZ, 0x10 ;  /* 0x00000010ff037424 */ /* 0x000fe200078e00ff */
[----:B------:R3:W-:Y:S01]  /*91e0*/  STL.64 [R1+0x10], R52 ;  /* 0x0000103401007387 */ /* 0x0007e20000100a00 */
[C---:B-1----:R-:W-:Y:S01]  /*91f0*/  @P0 IMAD.SHL.U32 R10, R241.reuse, 0x2, RZ ;  /* 0x00000002f10a0824 */ /* 0x042fe200078e00ff */
[----:B--2---:R-:W-:Y:S01]  /*9200*/  SHF.R.S32.HI R5, RZ, 0x1f, R0 ;  /* 0x0000001fff057819 */ /* 0x004fe20000011400 */
[----:B----4-:R-:W-:-:S03]  /*9210*/  @P1 IMAD.SHL.U32 R4, R241, 0x2, RZ ;  /* 0x00000002f1041824 */ /* 0x010fc600078e00ff */
[----:B------:R-:W-:-:S04]  /*9220*/  LEA.HI R48, R5, R0, RZ, 0x3 ;  /* 0x0000000005307211 */ /* 0x000fc800078f18ff */
[----:B------:R-:W-:Y:S01]  /*9230*/  LOP3.LUT R5, R48, 0xfffffff8, RZ, 0xc0, !PT ;  /* 0xfffffff830057812 */ /* 0x000fe200078ec0ff */
[----:B------:R1:W-:Y:S04]  /*9240*/  @P1 LDGSTS.E.BYPASS.LTC128B.128 [R4+0x6100], [R8.64], !P3 ;  /* 0x0610000008041fae */ /* 0x0003e8000d901d4a */
[----:B------:R-:W-:Y:S01]  /*9250*/  IMAD.IADD R47, R0, 0x1, -R5 ;  /* 0x00000001002f7824 */ /* 0x000fe200078e0a05 */
[----:B------:R3:W-:Y:S01]  /*9260*/  @P0 LDGSTS.E.BYPASS.LTC128B.128 [R10+0x6900], [R6.64], !P3 ;  /* 0x06900000060a0fae */ /* 0x0007e2000d901d4a */
[----:B------:R-:W-:-:S03]  /*9270*/  ISETP.LT.AND P0, PT, RZ, c[0x0][0x27c], PT ;  /* 0x00009f00ff007a0c */ /* 0x000fc60003f01270 */
[----:B------:R-:W0:Y:S01]  /*9280*/  LDGDEPBAR ;  /* 0x00000000000079af */ /* 0x000e220000000000 */
[----:B------:R-:W-:-:S05]  /*9290*/  R2P PR, R47, 0x6 ;  /* 0x000000062f007804 */ /* 0x000fca0000000000 */
[----:B------:R-:W-:Y:S01]  /*92a0*/  SEL R3, R3, 0xfffffff0, !P1 ;  /* 0xfffffff003037807 */ /* 0x000fe20004800000 */
[----:B-1----:R-:W-:-:S04]  /*92b0*/  IMAD R4, R21, c[0x0][0x218], RZ ;  /* 0x0000860015047a24 */ /* 0x002fc800078e02ff */
[----:B------:R-:W-:Y:S02]  /*92c0*/  IMAD R0, R19, c[0x0][0x21c], R4 ;  /* 0x0000870013007a24 */ /* 0x000fe400078e0204 */
[----:B------:R-:W-:Y:S02]  /*92d0*/  IMAD.MOV.U32 R4, RZ, RZ, 0x20 ;  /* 0x00000020ff047424 */ /* 0x000fe400078e00ff */
[----:B------:R-:W-:-:S03]  /*92e0*/  IMAD.IADD R55, R53, 0x1, R0 ;  /* 0x0000000135377824 */ /* 0x000fc600078e0200 */
[----:B------:R-:W-:Y:S02]  /*92f0*/  SEL R4, R4, 0xffffffe0, !P2 ;  /* 0xffffffe004047807 */ /* 0x000fe40005000000 */
[----:B------:R3:W-:Y:S01]  /*9300*/  STL [R1+0xc], R55 ;  /* 0x00000c3701007387 */ /* 0x0007e20000100800 */
[----:B------:R-:W-:Y:S05]  /*9310*/  @P0 BRA `(.L_x_100) ;  /* 0x0000002000000947 */ /* 0x000fea0003800000 */
[----:B------:R-:W-:-:S04]  /*9320*/  DEPBAR.LE SB0, 0x1 ;  /* 0x000080400000791a */ /* 0x000fc80000000000 */
[----:B------:R-:W-:Y:S05]  /*9330*/  BRA `(.L_x_101) ;  /* 0x000035c000007947 */ /* 0x000fea0003800000 */
.L_x_100:
[----:B-----5:R-:W-:Y:S01]  /*9340*/  SHF.R.S32.HI R0, RZ, 0x1f, R167 ;  /* 0x0000001fff007819 */ /* 0x020fe200000114a7 */
[----:B------:R-:W-:Y:S01]  /*9350*/  ULDC.U8 UR4, c[0x0][0x298] ;  /* 0x0000a60000047ab9 */ /* 0x000fe20000000000 */
[----:B---3--:R-:W-:Y:S01]  /*9360*/  LEA.HI R10, R25, R217, RZ, 0x2 ;  /* 0x000000d9190a7211 */ /* 0x008fe200078f10ff */
[C---:B------:R-:W-:Y:S01]  /*9370*/  IMAD.WIDE.U32 R6, R167.reuse, c[0x0][0x290], RZ ;  /* 0x0000a400a7067a25 */ /* 0x040fe200078e00ff */
[----:B------:R-:W-:Y:S01]  /*9380*/  ISETP.NE.AND P2, PT, RZ, UR4, PT ;  /* 0x00000004ff007c0c */ /* 0x000fe2000bf45270 */
[----:B------:R-:W-:Y:S01]  /*9390*/  BSSY B2, `(.L_x_101) ;  /* 0x0000356000027945 */ /* 0x000fe20003800000 */
[----:B------:R-:W-:Y:S01]  /*93a0*/  SHF.R.S32.HI R31, RZ, 0x2, R10 ;  /* 0x00000002ff1f7819 */ /* 0x000fe2000001140a */
[----:B------:R-:W-:Y:S01]  /*93b0*/  IMAD R2, R0, c[0x0][0x280], RZ ;  /* 0x0000a00000027a24 */ /* 0x000fe200078e02ff */
[----:B------:R-:W-:Y:S01]  /*93c0*/  LEA R16, P0, R6, c[0x0][0x288], 0x1 ;  /* 0x0000a20006107a11 */ /* 0x000fe200078008ff */
[----:B------:R-:W-:Y:S02]  /*93d0*/  IMAD R0, R0, c[0x0][0x290], RZ ;  /* 0x0000a40000007a24 */ /* 0x000fe400078e02ff */
[----:B------:R-:W-:-:S02]  /*93e0*/  IMAD R5, R167, c[0x0][0x284], R2 ;  /* 0x0000a100a7057a24 */ /* 0x000fc400078e0202 */
[C---:B------:R-:W-:Y:S01]  /*93f0*/  IMAD R2, R167.reuse, c[0x0][0x294], R0 ;  /* 0x0000a500a7027a24 */ /* 0x040fe200078e0200 */
[----:B------:R-:W-:Y:S01]  /*9400*/  LOP3.LUT R0, R10, 0xfffffffc, RZ, 0xc0, !PT ;  /* 0xfffffffc0a007812 */ /* 0x000fe200078ec0ff */
[----:B------:R-:W-:-:S03]  /*9410*/  IMAD.WIDE.U32 R8, R167, c[0x0][0x280], RZ ;  /* 0x0000a000a7087a25 */ /* 0x000fc600078e00ff */
[----:B------:R-:W-:Y:S01]  /*9420*/  IADD3 R0, -R0, R217, RZ ;  /* 0x000000d900007210 */ /* 0x000fe20007ffe1ff */
[----:B------:R-:W-:Y:S01]  /*9430*/  IMAD.IADD R2, R2, 0x1, R7 ;  /* 0x0000000102027824 */ /* 0x000fe200078e0207 */
[----:B------:R-:W-:Y:S01]  /*9440*/  LEA R18, P1, R8, c[0x0][0x270], 0x1 ;  /* 0x00009c0008127a11 */ /* 0x000fe200078208ff */
[----:B------:R-:W-:Y:S01]  /*9450*/  IMAD.IADD R5, R5, 0x1, R9 ;  /* 0x0000000105057824 */ /* 0x000fe200078e0209 */
[----:B------:R-:W-:Y:S02]  /*9460*/  SHF.L.U32 R25, R0, 0x3, RZ ;  /* 0x0000000300197819 */ /* 0x000fe400000006ff */
[----:B------:R-:W-:Y:S01]  /*9470*/  LEA.HI.X R17, R6, c[0x0][0x28c], R2, 0x1, P0 ;  /* 0x0000a30006117a11 */ /* 0x000fe200000f0c02 */
[----:B------:R-:W-:Y:S01]  /*9480*/  IMAD R2, R215, 0x80, R31 ;  /* 0x00000080d7027824 */ /* 0x000fe200078e021f */
[----:B------:R-:W-:Y:S01]  /*9490*/  LEA.HI.X R19, R8, c[0x0][0x274], R5, 0x1, P1 ;  /* 0x00009d0008137a11 */ /* 0x000fe200008f0c05 */
[----:B------:R-:W-:Y:S05]  /*94a0*/  @!P2 BRA `(.L_x_102) ;  /* 0x00001a200000a947 */ /* 0x000fea0003800000 */
[----:B------:R-:W-:Y:S01]  /*94b0*/  ISETP.GE.AND P0, PT, R2, R23, PT ;  /* 0x000000170200720c */ /* 0x000fe20003f06270 */
[----:B------:R-:W-:Y:S01]  /*94c0*/  BSSY B0, `(.L_x_103) ;  /* 0x0000017000007945 */ /* 0x000fe20003800000 */
[----:B------:R-:W-:Y:S01]  /*94d0*/  SHF.L.U32 R22, R0, 0x2, RZ ;  /* 0x0000000200167819 */ /* 0x000fe200000006ff */
[----:B------:R-:W-:Y:S01]  /*94e0*/  CS2R R8, SRZ ;  /* 0x0000000000087805 */ /* 0x000fe2000001ff00 */
[----:B------:R-:W-:Y:S01]  /*94f0*/  CS2R R12, SRZ ;  /* 0x00000000000c7805 */ /* 0x000fe2000001ff00 */
[----:B------:R-:W-:Y:S01]  /*9500*/  CS2R R6, SRZ ;  /* 0x0000000000067805 */ /* 0x000fe2000001ff00 */
[----:B------:R-:W-:-:S07]  /*9510*/  CS2R R10, SRZ ;  /* 0x00000000000a7805 */ /* 0x000fce000001ff00 */
[----:B------:R-:W-:Y:S05]  /*9520*/  @P0 BRA `(.L_x_104) ;  /* 0x0000010000000947 */ /* 0x000fea0003800000 */
[C---:B------:R-:W-:Y:S01]  /*9530*/  IADD3 R2, R22.reuse, 0x10, RZ ;  /* 0x0000001016027810 */ /* 0x040fe20007ffe0ff */
[----:B------:R-:W-:Y:S01]  /*9540*/  CS2R R8, SRZ ;  /* 0x0000000000087805 */ /* 0x000fe2000001ff00 */
[----:B------:R-:W-:Y:S01]  /*9550*/  ISETP.GE.AND P1, PT, R22, c[0x0][0x27c], PT ;  /* 0x00009f0016007a0c */ /* 0x000fe20003f26270 */
[----:B------:R-:W-:Y:S01]  /*9560*/  CS2R R6, SRZ ;  /* 0x0000000000067805 */ /* 0x000fe2000001ff00 */
[----:B------:R-:W-:-:S11]  /*9570*/  ISETP.GE.AND P0, PT, R2, c[0x0][0x27c], PT ;  /* 0x00009f0002007a0c */ /* 0x000fd60003f06270 */
[----:B------:R-:W-:Y:S02]  /*9580*/  @!P1 IMAD.WIDE R20, R22, 0x2, R18 ;  /* 0x0000000216149825 */ /* 0x000fe400078e0212 */
[----:B------:R-:W-:-:S03]  /*9590*/  @!P0 SHF.R.S32.HI R0, RZ, 0x1f, R2 ;  /* 0x0000001fff008819 */ /* 0x000fc60000011402 */
[----:B------:R1:W5:Y:S01]  /*95a0*/  @!P1 LD.E.64 R12, [R20.64] ;  /* 0x0000000a140c9980 */ /* 0x000362000c101b00 */
[----:B------:R-:W-:-:S04]  /*95b0*/  @!P0 LEA.HI R0, R0, R2, RZ, 0x2 ;  /* 0x0000000200008211 */ /* 0x000fc800078f10ff */
[----:B------:R-:W-:-:S05]  /*95c0*/  @!P0 LOP3.LUT R0, R0, 0xfffffffc, RZ, 0xc0, !PT ;  /* 0xfffffffc00008812 */ /* 0x000fca00078ec0ff */
[----:B------:R-:W-:-:S04]  /*95d0*/  @!P0 IMAD.WIDE R14, R0, 0x2, R16 ;  /* 0x00000002000e8825 */ /* 0x000fc800078e0210 */
[----:B------:R-:W-:Y:S01]  /*95e0*/  @!P0 IMAD.WIDE R18, R0, 0x2, R18 ;  /* 0x0000000200128825 */ /* 0x000fe200078e0212 */
[----:B------:R1:W5:Y:S03]  /*95f0*/  @!P0 LD.E.64 R6, [R14.64] ;  /* 0x0000000a0e068980 */ /* 0x000366000c101b00 */
[----:B------:R-:W-:Y:S01]  /*9600*/  @!P1 IMAD.WIDE R16, R22, 0x2, R16 ;  /* 0x0000000216109825 */ /* 0x000fe200078e0210 */
[----:B------:R1:W5:Y:S04]  /*9610*/  @!P0 LD.E.64 R8, [R18.64] ;  /* 0x0000000a12088980 */ /* 0x000368000c101b00 */
[----:B------:R1:W5:Y:S02]  /*9620*/  @!P1 LD.E.64 R10, [R16.64] ;  /* 0x0000000a100a9980 */ /* 0x000364000c101b00 */
.L_x_104:
[----:B------:R-:W-:Y:S05]  /*9630*/  BSYNC B0 ;  /* 0x0000000000007941 */ /* 0x000fea0003800000 */
.L_x_103:
[----:B------:R-:W-:Y:S01]  /*9640*/  SHF.R.S32.HI R2, RZ, 0x1f, R31 ;  /* 0x0000001fff027819 */ /* 0x000fe2000001141f */
[----:B-1---5:R-:W-:Y:S01]  /*9650*/  IMAD.MOV.U32 R15, RZ, RZ, R12 ;  /* 0x000000ffff0f7224 */ /* 0x022fe200078e000c */
[--C-:B------:R-:W-:Y:S01]  /*9660*/  SHF.R.U64 R18, R12, 0x10, R13.reuse ;  /* 0x000000100c127819 */ /* 0x100fe2000000120d */
[--C-:B------:R-:W-:Y:S01]  /*9670*/  IMAD.MOV.U32 R0, RZ, RZ, R13.reuse ;  /* 0x000000ffff007224 */ /* 0x100fe200078e000d */
[----:B------:R-:W-:Y:S01]  /*9680*/  LEA.HI R2, R2, R31, RZ, 0x3 ;  /* 0x0000001f02027211 */ /* 0x000fe200078f18ff */
[----:B------:R-:W-:Y:S01]  /*9690*/  IMAD.MOV.U32 R20, RZ, RZ, R10 ;  /* 0x000000ffff147224 */ /* 0x000fe200078e000a */
[----:B------:R-:W-:Y:S01]  /*96a0*/  SHF.R.U32.HI R12, RZ, 0x10, R13 ;  /* 0x00000010ff0c7819 */ /* 0x000fe2000001160d */
[----:B------:R-:W-:Y:S01]  /*96b0*/  IMAD R5, R215, -0x80, R23 ;  /* 0xffffff80d7057824 */ /* 0x000fe200078e0217 */
[----:B------:R-:W-:Y:S01]  /*96c0*/  LOP3.LUT R2, R2, 0xfffffff8, RZ, 0xc0, !PT ;  /* 0xfffffff802027812 */ /* 0x000fe200078ec0ff */
[----:B------:R-:W-:Y:S01]  /*96d0*/  IMAD.MOV.U32 R16, RZ, RZ, R9 ;  /* 0x000000ffff107224 */ /* 0x000fe200078e0009 */
[----:B------:R-:W-:Y:S01]  /*96e0*/  PRMT R26, R12, 0x5410, R0 ;  /* 0x000054100c1a7816 */ /* 0x000fe20000000000 */
[----:B------:R-:W-:Y:S01]  /*96f0*/  IMAD.MOV.U32 R13, RZ, RZ, R8 ;  /* 0x000000ffff0d7224 */ /* 0x000fe200078e0008 */
[----:B------:R-:W-:Y:S01]  /*9700*/  SHF.R.U64 R21, R10, 0x10, R11 ;  /* 0x000000100a157819 */ /* 0x000fe2000000120b */
[----:B------:R-:W-:Y:S01]  /*9710*/  IMAD.IADD R2, R31, 0x1, -R2 ;  /* 0x000000011f027824 */ /* 0x000fe200078e0a02 */
[----:B------:R-:W-:Y:S01]  /*9720*/  SHF.R.U64 R14, R8, 0x10, R9 ;  /* 0x00000010080e7819 */ /* 0x000fe20000001209 */
[----:B------:R-:W-:Y:S01]  /*9730*/  IMAD.MOV.U32 R19, RZ, RZ, R11 ;  /* 0x000000ffff137224 */ /* 0x000fe200078e000b */
[----:B------:R-:W-:Y:S01]  /*9740*/  PRMT R20, R20, 0x5410, R21 ;  /* 0x0000541014147816 */ /* 0x000fe20000000015 */
[C---:B------:R-:W-:Y:S01]  /*9750*/  IMAD.SHL.U32 R0, R2.reuse, 0x40, RZ ;  /* 0x0000004002007824 */ /* 0x040fe200078e00ff */
[----:B------:R-:W-:Y:S01]  /*9760*/  LOP3.LUT P1, RZ, R2, 0x4, RZ, 0xc0, !PT ;  /* 0x0000000402ff7812 */ /* 0x000fe2000782c0ff */
[----:B------:R-:W-:Y:S01]  /*9770*/  IMAD.MOV.U32 R10, RZ, RZ, R7 ;  /* 0x000000ffff0a7224 */ /* 0x000fe200078e0007 */
[----:B------:R-:W-:Y:S01]  /*9780*/  IMNMX R21, R5, 0x80, PT ;  /* 0x0000008005157817 */ /* 0x000fe20003800200 */
[----:B------:R-:W-:-:S04]  /*9790*/  DEPBAR.LE SB0, 0x1 ;  /* 0x000080400000791a */ /* 0x000fc80000000000 */
[----:B------:R-:W-:Y:S01]  /*97a0*/  LOP3.LUT R0, R0, 0x1c0, RZ, 0xc0, !PT ;  /* 0x000001c000007812 */ /* 0x000fe200078ec0ff */
[----:B------:R-:W-:Y:S01]  /*97b0*/  BSSY B1, `(.L_x_105) ;  /* 0x000006a000017945 */ /* 0x000fe20003800000 */
[----:B------:R-:W-:Y:S01]  /*97c0*/  BAR.SYNC.DEFER_BLOCKING 0x0 ;  /* 0x0000000000007b1d */ /* 0x000fe20000010000 */
[----:B------:R-:W-:Y:S02]  /*97d0*/  ISETP.GE.AND P0, PT, R31, R21, PT ;  /* 0x000000151f00720c */ /* 0x000fe40003f06270 */
[----:B------:R-:W-:Y:S02]  /*97e0*/  LOP3.LUT R2, R0, 0x18, R25, 0xf8, !PT ;  /* 0x0000001800027812 */ /* 0x000fe400078ef819 */
[----:B------:R-:W-:Y:S02]  /*97f0*/  SHF.R.U32.HI R0, RZ, 0x3, R0 ;  /* 0x00000003ff007819 */ /* 0x000fe40000011600 */
[----:B------:R-:W-:Y:S02]  /*9800*/  SHF.R.U32.HI R17, RZ, 0x10, R9 ;  /* 0x00000010ff117819 */ /* 0x000fe40000011609 */
[----:B------:R-:W-:-:S02]  /*9810*/  LOP3.LUT R0, R2, R0, RZ, 0x3c, !PT ;  /* 0x0000000002007212 */ /* 0x000fc400078e3cff */
[----:B------:R-:W-:Y:S01]  /*9820*/  SHF.R.U32.HI R9, RZ, 0x10, R11 ;  /* 0x00000010ff097819 */ /* 0x000fe2000001160b */
[----:B------:R-:W-:Y:S01]  /*9830*/  IMAD.MOV.U32 R11, RZ, RZ, R6 ;  /* 0x000000ffff0b7224 */ /* 0x000fe200078e0006 */
[--C-:B------:R-:W-:Y:S01]  /*9840*/  SHF.R.U64 R8, R6, 0x10, R7.reuse ;  /* 0x0000001006087819 */ /* 0x100fe20000001207 */
[----:B------:R-:W-:Y:S01]  /*9850*/  IMAD R0, R51, 0x200, R0 ;  /* 0x0000020033007824 */ /* 0x000fe200078e0200 */
[----:B------:R-:W-:Y:S02]  /*9860*/  SHF.R.U32.HI R6, RZ, 0x10, R7 ;  /* 0x00000010ff067819 */ /* 0x000fe40000011607 */
[----:B------:R-:W-:Y:S02]  /*9870*/  PRMT R24, R18, 0x5410, R15 ;  /* 0x0000541012187816 */ /* 0x000fe4000000000f */
[C---:B------:R-:W-:Y:S02]  /*9880*/  IADD3 R2, R0.reuse, 0x20, RZ ;  /* 0x0000002000027810 */ /* 0x040fe40007ffe0ff */
[----:B------:R-:W-:-:S02]  /*9890*/  @P1 IADD3 R2, R0, -0x20, RZ ;  /* 0xffffffe000021810 */ /* 0x000fc40007ffe0ff */
[----:B------:R-:W-:Y:S02]  /*98a0*/  PRMT R23, R9, 0x5410, R19 ;  /* 0x0000541009177816 */ /* 0x000fe40000000013 */
[----:B------:R-:W-:Y:S02]  /*98b0*/  PRMT R28, R14, 0x5410, R13 ;  /* 0x000054100e1c7816 */ /* 0x000fe4000000000d */
[----:B------:R-:W-:Y:S02]  /*98c0*/  PRMT R29, R17, 0x5410, R16 ;  /* 0x00005410111d7816 */ /* 0x000fe40000000010 */
[----:B------:R-:W-:Y:S02]  /*98d0*/  PRMT R25, R11, 0x5410, R8 ;  /* 0x000054100b197816 */ /* 0x000fe40000000008 */
[----:B------:R-:W-:Y:S02]  /*98e0*/  PRMT R27, R6, 0x5410, R10 ;  /* 0x00005410061b7816 */ /* 0x000fe4000000000a */
[----:B------:R-:W-:-:S02]  /*98f0*/  LEA R18, R0, 0x7100, 0x1 ;  /* 0x0000710000127811 */ /* 0x000fc400078e08ff */
[----:B------:R-:W-:Y:S01]  /*9900*/  LEA R19, R2, 0x7100, 0x1 ;  /* 0x0000710002137811 */ /* 0x000fe200078e08ff */
[----:B------:R-:W-:Y:S05]  /*9910*/  @P0 BRA `(.L_x_106) ;  /* 0x0000053000000947 */ /* 0x000fea0003800000 */
[----:B------:R-:W-:Y:S01]  /*9920*/  ISETP.GE.AND P0, PT, R22, c[0x0][0x27c], PT ;  /* 0x00009f0016007a0c */ /* 0x000fe20003f06270 */
[----:B------:R-:W-:-:S12]  /*9930*/  BSSY B0, `(.L_x_107) ;  /* 0x0000028000007945 */ /* 0x000fd80003800000 */
[----:B------:R-:W-:Y:S05]  /*9940*/  @P0 BRA `(.L_x_108) ;  /* 0x0000026000000947 */ /* 0x000fea0003800000 */
[----:B------:R-:W1:Y:S01]  /*9950*/  LDS.128 R8, [R18] ;  /* 0x0000000012087984 */ /* 0x000e620000000c00 */
[--C-:B------:R-:W-:Y:S02]  /*9960*/  HADD2.F32 R7, -RZ, R20.reuse.H0_H0 ;  /* 0x20000014ff077230 */ /* 0x100fe40000004100 */
[----:B------:R-:W-:Y:S02]  /*9970*/  HADD2.F32 R0, -RZ, R20.H1_H1 ;  /* 0x30000014ff007230 */ /* 0x000fe40000004100 */
[--C-:B------:R-:W-:Y:S02]  /*9980*/  HADD2.F32 R5, -RZ, R24.reuse.H1_H1 ;  /* 0x30000018ff057230 */ /* 0x100fe40000004100 */
[----:B------:R-:W-:Y:S02]  /*9990*/  HADD2.F32 R2, -RZ, R24.H0_H0 ;  /* 0x20000018ff027230 */ /* 0x000fe40000004100 */
[--C-:B-1----:R-:W-:Y:S02]  /*99a0*/  HADD2.F32 R12, -RZ, R8.reuse.H0_H0 ;  /* 0x20000008ff0c7230 */ /* 0x102fe40000004100 */
[----:B------:R-:W-:-:S02]  /*99b0*/  HADD2.F32 R8, -RZ, R8.H1_H1 ;  /* 0x30000008ff087230 */ /* 0x000fc40000004100 */
[--C-:B------:R-:W-:Y:S02]  /*99c0*/  HADD2.F32 R6, -RZ, R9.reuse.H0_H0 ;  /* 0x20000009ff067230 */ /* 0x100fe40000004100 */
[----:B------:R-:W-:Y:S02]  /*99d0*/  HADD2.F32 R9, -RZ, R9.H1_H1 ;  /* 0x30000009ff097230 */ /* 0x000fe40000004100 */
[--C-:B------:R-:W-:Y:S02]  /*99e0*/  HADD2.F32 R14, -RZ, R10.reuse.H0_H0 ;  /* 0x2000000aff0e7230 */ /* 0x100fe40000004100 */
[----:B------:R-:W-:Y:S01]  /*99f0*/  HADD2.F32 R13, -RZ, R10.H1_H1 ;  /* 0x3000000aff0d7230 */ /* 0x000fe20000004100 */
[-C--:B------:R-:W-:Y:S01]  /*9a00*/  FMUL.FTZ R10, R12, R7.reuse ;  /* 0x000000070c0a7220 */ /* 0x080fe20000410000 */
[--C-:B------:R-:W-:Y:S02]  /*9a10*/  HADD2.F32 R16, -RZ, R11.reuse.H0_H0 ;  /* 0x2000000bff107230 */ /* 0x100fe40000004100 */
[----:B------:R-:W-:Y:S01]  /*9a20*/  HADD2.F32 R15, -RZ, R11.H1_H1 ;  /* 0x3000000bff0f7230 */ /* 0x000fe20000004100 */
[----:B------:R-:W-:-:S02]  /*9a30*/  FMUL.FTZ R11, R8, R7 ;  /* 0x00000007080b7220 */ /* 0x000fc40000410000 */
[CC--:B------:R-:W-:Y:S02]  /*9a40*/  FMUL.FTZ R7, R9.reuse, R0.reuse ;  /* 0x0000000009077220 */ /* 0x0c0fe40000410000 */
[----:B------:R-:W-:Y:S02]  /*9a50*/  FMUL.FTZ R0, R6, R0 ;  /* 0x0000000006007220 */ /* 0x000fe40000410000 */
[-C--:B------:R-:W-:Y:S02]  /*9a60*/  FFMA.FTZ R17, R12, R5.reuse, -R11 ;  /* 0x000000050c117223 */ /* 0x080fe4000001080b */
[-C--:B------:R-:W-:Y:S01]  /*9a70*/  FFMA.FTZ R11, R6, R2.reuse, -R7 ;  /* 0x00000002060b7223 */ /* 0x080fe20000010807 */
[--C-:B------:R-:W-:Y:S01]  /*9a80*/  HADD2.F32 R6, -RZ, R23.reuse.H1_H1 ;  /* 0x30000017ff067230 */ /* 0x100fe20000004100 */
[----:B------:R-:W-:Y:S01]  /*9a90*/  FFMA.FTZ R9, R9, R2, R0 ;  /* 0x0000000209097223 */ /* 0x000fe20000010000 */
[----:B------:R-:W-:Y:S01]  /*9aa0*/  HADD2.F32 R0, -RZ, R23.H0_H0 ;  /* 0x20000017ff007230 */ /* 0x000fe20000004100 */
[----:B------:R-:W-:Y:S01]  /*9ab0*/  FFMA.FTZ R12, R8, R5, R10 ;  /* 0x00000005080c7223 */ /* 0x000fe2000001000a */
[--C-:B------:R-:W-:Y:S01]  /*9ac0*/  HADD2.F32 R5, -RZ, R26.reuse.H1_H1 ;  /* 0x3000001aff057230 */ /* 0x100fe20000004100 */
[-C--:B------:R-:W-:Y:S01]  /*9ad0*/  FMUL.FTZ R8, R13, R6.reuse ;  /* 0x000000060d087220 */ /* 0x080fe20000410000 */
[----:B------:R-:W-:Y:S01]  /*9ae0*/  HADD2.F32 R2, -RZ, R26.H0_H0 ;  /* 0x2000001aff027230 */ /* 0x000fe20000004100 */
[----:B------:R-:W-:Y:S01]  /*9af0*/  FMUL.FTZ R7, R14, R6 ;  /* 0x000000060e077220 */ /* 0x000fe20000410000 */
[----:B------:R-:W-:Y:S01]  /*9b00*/  F2FP.PACK_AB R9, R9, R11 ;  /* 0x0000000b0909723e */ /* 0x000fe200000000ff */
[----:B------:R-:W-:-:S02]  /*9b10*/  FMUL.FTZ R6, R15, R0 ;  /* 0x000000000f067220 */ /* 0x000fc40000410000 */
[----:B------:R-:W-:Y:S02]  /*9b20*/  FMUL.FTZ R0, R16, R0 ;  /* 0x0000000010007220 */ /* 0x000fe40000410000 */
[----:B------:R-:W-:Y:S01]  /*9b30*/  FFMA.FTZ R10, R14, R5, -R8 ;  /* 0x000000050e0a7223 */ /* 0x000fe20000010808 */
[----:B------:R-:W-:Y:S01]  /*9b40*/  F2FP.PACK_AB R8, R12, R17 ;  /* 0x000000110c08723e */ /* 0x000fe200000000ff */
[----:B------:R-:W-:Y:S02]  /*9b50*/  FFMA.FTZ R7, R13, R5, R7 ;  /* 0x000000050d077223 */ /* 0x000fe40000010007 */
[-C--:B------:R-:W-:Y:S02]  /*9b60*/  FFMA.FTZ R6, R16, R2.reuse, -R6 ;  /* 0x0000000210067223 */ /* 0x080fe40000010806 */
[----:B------:R-:W-:Y:S01]  /*9b70*/  FFMA.FTZ R0, R15, R2, R0 ;  /* 0x000000020f007223 */ /* 0x000fe20000010000 */
[----:B------:R-:W-:-:S04]  /*9b80*/  F2FP.PACK_AB R10, R7, R10 ;  /* 0x0000000a070a723e */ /* 0x000fc800000000ff */
[----:B------:R-:W-:-:S05]  /*9b90*/  F2FP.PACK_AB R11, R0, R6 ;  /* 0x00000006000b723e */ /* 0x000fca00000000ff */
[----:B------:R1:W-:Y:S02]  /*9ba0*/  STS.128 [R18], R8 ;  /* 0x0000000812007388 */ /* 0x0003e40000000c00 */
.L_x_108:
[----:B------:R-:W-:Y:S05]  /*9bb0*/  BSYNC B0 ;  /* 0x0000000000007941 */ /* 0x000fea0003800000 */
.L_x_107:
[----:B------:R-:W-:-:S04]  /*9bc0*/  IADD3 R0, R22, 0x10, RZ ;  /* 0x0000001016007810 */ /* 0x000fc80007ffe0ff */
[----:B------:R-:W-:-:S13]  /*9bd0*/  ISETP.GE.AND P0, PT, R0, c[0x0][0x27c], PT ;  /* 0x00009f0000007a0c */ /* 0x000fda0003f06270 */
[----:B------:R-:W-:Y:S05]  /*9be0*/  @P0 BRA `(.L_x_106) ;  /* 0x0000026000000947 */ /* 0x000fea0003800000 */
[----:B-1----:R-:W1:Y:S01]  /*9bf0*/  LDS.128 R8, [R19] ;  /* 0x0000000013087984 */ /* 0x002e620000000c00 */
        /* <DEDUP_REMOVED lines=37> */
.L_x_106:
[----:B------:R-:W-:Y:S05]  /*9e50*/  BSYNC B1 ;  /* 0x0000000000017941 */ /* 0x000fea0003800000 */
.L_x_105:
[----:B------:R-:W-:Y:S01]  /*9e60*/  IADD3 R0, R31, 0x20, RZ ;  /* 0x000000201f007810 */ /* 0x000fe20007ffe0ff */
[----:B------:R-:W-:Y:S03]  /*9e70*/  BSSY B1, `(.L_x_109) ;  /* 0x0000056000017945 */ /* 0x000fe60003800000 */
[----:B------:R-:W-:-:S13]  /*9e80*/  ISETP.GE.AND P0, PT, R0, R21, PT ;  /* 0x000000150000720c */ /* 0x000fda0003f06270 */
[----:B------:R-:W-:Y:S05]  /*9e90*/  @P0 BRA `(.L_x_110) ;  /* 0x0000053000000947 */ /* 0x000fea0003800000 */
[----:B------:R-:W-:Y:S01]  /*9ea0*/  ISETP.GE.AND P0, PT, R22, c[0x0][0x27c], PT ;  /* 0x00009f0016007a0c */ /* 0x000fe20003f06270 */
[----:B------:R-:W-:-:S12]  /*9eb0*/  BSSY B0, `(.L_x_111) ;  /* 0x0000028000007945 */ /* 0x000fd80003800000 */
[----:B------:R-:W-:Y:S05]  /*9ec0*/  @P0 BRA `(.L_x_112) ;  /* 0x0000026000000947 */ /* 0x000fea0003800000 */
[----:B-1----:R-:W1:Y:S01]  /*9ed0*/  LDS.128 R8, [R18+0x1000] ;  /* 0x0010000012087984 */ /* 0x002e620000000c00 */
        /* <DEDUP_REMOVED lines=10> */
[C---:B------:R-:W-:Y:S01]  /*9f80*/  FMUL.FTZ R10, R7.reuse, R12 ;  /* 0x0000000c070a7220 */ /* 0x040fe20000410000 */
[--C-:B------:R-:W-:Y:S02]  /*9f90*/  HADD2.F32 R16, -RZ, R11.reuse.H0_H0 ;  /* 0x2000000bff107230 */ /* 0x100fe40000004100 */
[----:B------:R-:W-:Y:S01]  /*9fa0*/  HADD2.F32 R15, -RZ, R11.H1_H1 ;  /* 0x3000000bff0f7230 */ /* 0x000fe20000004100 */
[----:B------:R-:W-:-:S02]  /*9fb0*/  FMUL.FTZ R11, R7, R8 ;  /* 0x00000008070b7220 */ /* 0x000fc40000410000 */
[CC--:B------:R-:W-:Y:S02]  /*9fc0*/  FMUL.FTZ R7, R0.reuse, R9.reuse ;  /* 0x0000000900077220 */ /* 0x0c0fe40000410000 */
[----:B------:R-:W-:Y:S02]  /*9fd0*/  FMUL.FTZ R0, R0, R6 ;  /* 0x0000000600007220 */ /* 0x000fe40000410000 */
[C---:B------:R-:W-:Y:S02]  /*9fe0*/  FFMA.FTZ R17, R5.reuse, R12, -R11 ;  /* 0x0000000c05117223 */ /* 0x040fe4000001080b */
[C---:B------:R-:W-:Y:S01]  /*9ff0*/  FFMA.FTZ R11, R2.reuse, R6, -R7 ;  /* 0x00000006020b7223 */ /* 0x040fe20000010807 */
[--C-:B------:R-:W-:Y:S01]  /*a000*/  HADD2.F32 R6, -RZ, R23.reuse.H1_H1 ;  /* 0x30000017ff067230 */ /* 0x100fe20000004100 */
[----:B------:R-:W-:Y:S01]  /*a010*/  FFMA.FTZ R9, R2, R9, R0 ;  /* 0x0000000902097223 */ /* 0x000fe20000010000 */
[----:B------:R-:W-:Y:S01]  /*a020*/  HADD2.F32 R0, -RZ, R23.H0_H0 ;  /* 0x20000017ff007230 */ /* 0x000fe20000004100 */
[----:B------:R-:W-:Y:S01]  /*a030*/  FFMA.FTZ R12, R5, R8, R10 ;  /* 0x00000008050c7223 */ /* 0x000fe2000001000a */
[--C-:B------:R-:W-:Y:S01]  /*a040*/  HADD2.F32 R5, -RZ, R26.reuse.H1_H1 ;  /* 0x3000001aff057230 */ /* 0x100fe20000004100 */
[C---:B------:R-:W-:Y:S01]  /*a050*/  FMUL.FTZ R8, R6.reuse, R13 ;  /* 0x0000000d06087220 */ /* 0x040fe20000410000 */
[----:B------:R-:W-:Y:S01]  /*a060*/  HADD2.F32 R2, -RZ, R26.H0_H0 ;  /* 0x2000001aff027230 */ /* 0x000fe20000004100 */
[----:B------:R-:W-:Y:S01]  /*a070*/  FMUL.FTZ R7, R6, R14 ;  /* 0x0000000e06077220 */ /* 0x000fe20000410000 */
[----:B------:R-:W-:Y:S01]  /*a080*/  F2FP.PACK_AB R9, R9, R11 ;  /* 0x0000000b0909723e */ /* 0x000fe200000000ff */
[----:B------:R-:W-:-:S02]  /*a090*/  FMUL.FTZ R6, R0, R15 ;  /* 0x0000000f00067220 */ /* 0x000fc40000410000 */
[----:B------:R-:W-:Y:S02]  /*a0a0*/  FMUL.FTZ R0, R0, R16 ;  /* 0x0000001000007220 */ /* 0x000fe40000410000 */
[C---:B------:R-:W-:Y:S01]  /*a0b0*/  FFMA.FTZ R10, R5.reuse, R14, -R8 ;  /* 0x0000000e050a7223 */ /* 0x040fe20000010808 */
[----:B------:R-:W-:Y:S01]  /*a0c0*/  F2FP.PACK_AB R8, R12, R17 ;  /* 0x000000110c08723e */ /* 0x000fe200000000ff */
[----:B------:R-:W-:Y:S02]  /*a0d0*/  FFMA.FTZ R7, R5, R13, R7 ;  /* 0x0000000d05077223 */ /* 0x000fe40000010007 */
[C---:B------:R-:W-:Y:S02]  /*a0e0*/  FFMA.FTZ R6, R2.reuse, R16, -R6 ;  /* 0x0000001002067223 */ /* 0x040fe40000010806 */
[----:B------:R-:W-:Y:S01]  /*a0f0*/  FFMA.FTZ R0, R2, R15, R0 ;  /* 0x0000000f02007223 */ /* 0x000fe20000010000 */
[----:B------:R-:W-:-:S04]  /*a100*/  F2FP.PACK_AB R10, R7, R10 ;  /* 0x0000000a070a723e */ /* 0x000fc800000000ff */
[----:B------:R-:W-:-:S05]  /*a110*/  F2FP.PACK_AB R11, R0, R6 ;  /* 0x00000006000b723e */ /* 0x000fca00000000ff */
[----:B------:R1:W-:Y:S02]  /*a120*/  STS.128 [R18+0x1000], R8 ;  /* 0x0010000812007388 */ /* 0x0003e40000000c00 */
.L_x_112:
[----:B------:R-:W-:Y:S05]  /*a130*/  BSYNC B0 ;  /* 0x0000000000007941 */ /* 0x000fea0003800000 */
.L_x_111:
[----:B------:R-:W-:-:S04]  /*a140*/  IADD3 R0, R22, 0x10, RZ ;  /* 0x0000001016007810 */ /* 0x000fc80007ffe0ff */
[----:B------:R-:W-:-:S13]  /*a150*/  ISETP.GE.AND P0, PT, R0, c[0x0][0x27c], PT ;  /* 0x00009f0000007a0c */ /* 0x000fda0003f06270 */
        /* <DEDUP_REMOVED lines=39> */
.L_x_110:
[----:B------:R-:W-:Y:S05]  /*a3d0*/  BSYNC B1 ;  /* 0x0000000000017941 */ /* 0x000fea0003800000 */
.L_x_109:
        /* <DEDUP_REMOVED lines=45> */
.L_x_116:
[----:B------:R-:W-:Y:S05]  /*a6b0*/  BSYNC B0 ;  /* 0x0000000000007941 */ /* 0x000fea0003800000 */
.L_x_115:
        /* <DEDUP_REMOVED lines=41> */
.L_x_114:
[----:B------:R-:W-:Y:S05]  /*a950*/  BSYNC B1 ;  /* 0x0000000000017941 */ /* 0x000fea0003800000 */
.L_x_113:
[----:B------:R-:W-:-:S04]  /*a960*/  IADD3 R0, R31, 0x60, RZ ;  /* 0x000000601f007810 */ /* 0x000fc80007ffe0ff */
        /* <DEDUP_REMOVED lines=43> */
.L_x_119:
[----:B------:R-:W-:Y:S05]  /*ac20*/  BSYNC B0 ;  /* 0x0000000000007941 */ /* 0x000fea0003800000 */
.L_x_118:
        /* <DEDUP_REMOVED lines=40> */
[----:B------:R1:W-:Y:S01]  /*aeb0*/  STS.128 [R19+0x3000], R8 ;  /* 0x0030000813007388 */ /* 0x0003e20000000c00 */
[----:B------:R-:W-:Y:S05]  /*aec0*/  BRA `(.L_x_117) ;  /* 0x00001a2000007947 */ /* 0x000fea0003800000 */
.L_x_102:
[----:B------:R-:W-:Y:S01]  /*aed0*/  ISETP.GE.AND P0, PT, R2, R23, PT ;  /* 0x000000170200720c */ /* 0x000fe20003f06270 */
[----:B------:R-:W-:Y:S01]  /*aee0*/  BSSY B0, `(.L_x_120) ;  /* 0x000000d000007945 */ /* 0x000fe20003800000 */
[----:B------:R-:W-:Y:S01]  /*aef0*/  CS2R R10, SRZ ;  /* 0x00000000000a7805 */ /* 0x000fe2000001ff00 */
[----:B------:R-:W-:Y:S01]  /*af00*/  CS2R R8, SRZ ;  /* 0x0000000000087805 */ /* 0x000fe2000001ff00 */
[----:B------:R-:W-:Y:S01]  /*af10*/  CS2R R14, SRZ ;  /* 0x00000000000e7805 */ /* 0x000fe2000001ff00 */
[----:B------:R-:W-:-:S08]  /*af20*/  CS2R R12, SRZ ;  /* 0x00000000000c7805 */ /* 0x000fd0000001ff00 */
[----:B------:R-:W-:Y:S05]  /*af30*/  @P0 BRA `(.L_x_121) ;  /* 0x0000007000000947 */ /* 0x000fea0003800000 */
[----:B------:R-:W-:Y:S01]  /*af40*/  ISETP.GE.AND P0, PT, R25, c[0x0][0x27c], PT ;  /* 0x00009f0019007a0c */ /* 0x000fe20003f06270 */
[----:B------:R-:W-:-:S12]  /*af50*/  CS2R R10, SRZ ;  /* 0x00000000000a7805 */ /* 0x000fd8000001ff00 */
[----:B------:R-:W-:Y:S05]  /*af60*/  @P0 BRA `(.L_x_121) ;  /* 0x0000004000000947 */ /* 0x000fea0003800000 */
[----:B------:R-:W-:-:S04]  /*af70*/  IMAD.WIDE R12, R25, 0x2, R18 ;  /* 0x00000002190c7825 */ /* 0x000fc800078e0212 */
[----:B------:R-:W-:Y:S02]  /*af80*/  IMAD.WIDE R8, R25, 0x2, R16 ;  /* 0x0000000219087825 */ /* 0x000fe400078e0210 */
[----:B------:R-:W5:Y:S04]  /*af90*/  LD.E.128 R12, [R12.64] ;  /* 0x0000000a0c0c7980 */ /* 0x000f68000c101d00 */
[----:B------:R-:W5:Y:S02]  /*afa0*/  LD.E.128 R8, [R8.64] ;  /* 0x0000000a08087980 */ /* 0x000f64000c101d00 */
.L_x_121:
[----:B------:R-:W-:Y:S05]  /*afb0*/  BSYNC B0 ;  /* 0x0000000000007941 */ /* 0x000fea0003800000 */
.L_x_120:
[----:B------:R-:W-:Y:S01]  /*afc0*/  IMAD R2, R215, -0x80, R23 ;  /* 0xffffff80d7027824 */ /* 0x000fe200078e0217 */
[----:B------:R-:W-:Y:S01]  /*afd0*/  ISETP.GE.AND P0, PT, R25, c[0x0][0x27c], PT ;  /* 0x00009f0019007a0c */ /* 0x000fe20003f06270 */
[--C-:B-----5:R-:W-:Y:S01]  /*afe0*/  IMAD.MOV.U32 R21, RZ, RZ, R13.reuse ;  /* 0x000000ffff157224 */ /* 0x120fe200078e000d */
[----:B------:R-:W-:Y:S01]  /*aff0*/  SHF.R.U64 R20, R12, 0x10, R13 ;  /* 0x000000100c147819 */ /* 0x000fe2000000120d */
[----:B------:R-:W-:Y:S01]  /*b000*/  IMAD.MOV.U32 R22, RZ, RZ, R12 ;  /* 0x000000ffff167224 */ /* 0x000fe200078e000c */
[----:B------:R-:W-:Y:S01]  /*b010*/  IMNMX R34, R2, 0x80, PT ;  /* 0x0000008002227817 */ /* 0x000fe20003800200 */
[----:B------:R-:W-:Y:S01]  /*b020*/  IMAD.MOV.U32 R18, RZ, RZ, R15 ;  /* 0x000000ffff127224 */ /* 0x000fe200078e000f */
[----:B------:R-:W-:Y:S01]  /*b030*/  SHF.R.U32.HI R17, RZ, 0x10, R13 ;  /* 0x00000010ff117819 */ /* 0x000fe2000001160d */
[----:B------:R-:W-:Y:S01]  /*b040*/  IMAD.MOV.U32 R19, RZ, RZ, R14 ;  /* 0x000000ffff137224 */ /* 0x000fe200078e000e */
[----:B------:R-:W-:Y:S01]  /*b050*/  ISETP.GE.OR P1, PT, R31, R34, P0 ;  /* 0x000000221f00720c */ /* 0x000fe20000726670 */
[----:B------:R-:W-:Y:S01]  /*b060*/  IMAD.MOV.U32 R7, RZ, RZ, R11 ;  /* 0x000000ffff077224 */ /* 0x000fe200078e000b */
[----:B------:R-:W-:Y:S01]  /*b070*/  SHF.R.U64 R16, R14, 0x10, R15 ;  /* 0x000000100e107819 */ /* 0x000fe2000000120f */
[----:B------:R-:W-:Y:S01]  /*b080*/  IMAD.MOV.U32 R14, RZ, RZ, R9 ;  /* 0x000000ffff0e7224 */ /* 0x000fe200078e0009 */
[----:B------:R-:W-:Y:S01]  /*b090*/  SHF.R.U32.HI R13, RZ, 0x10, R15 ;  /* 0x00000010ff0d7819 */ /* 0x000fe2000001160f */
[----:B------:R-:W-:Y:S01]  /*b0a0*/  IMAD.MOV.U32 R15, RZ, RZ, R8 ;  /* 0x000000ffff0f7224 */ /* 0x000fe200078e0008 */
[--C-:B------:R-:W-:Y:S01]  /*b0b0*/  SHF.R.U64 R12, R8, 0x10, R9.reuse ;  /* 0x00000010080c7819 */ /* 0x100fe20000001209 */
[----:B------:R-:W-:Y:S01]  /*b0c0*/  IMAD.MOV.U32 R8, RZ, RZ, R10 ;  /* 0x000000ffff087224 */ /* 0x000fe200078e000a */
[----:B------:R-:W-:Y:S01]  /*b0d0*/  SHF.R.U32.HI R6, RZ, 0x10, R9 ;  /* 0x00000010ff067819 */ /* 0x000fe20000011609 */
[----:B------:R-:W-:-:S04]  /*b0e0*/  DEPBAR.LE SB0, 0x1 ;  /* 0x000080400000791a */ /* 0x000fc80000000000 */
[--C-:B------:R-:W-:Y:S01]  /*b0f0*/  SHF.R.U64 R5, R10, 0x10, R11.reuse ;  /* 0x000000100a057819 */ /* 0x100fe2000000120b */
[----:B------:R-:W-:Y:S01]  /*b100*/  BSSY B0, `(.L_x_122) ;  /* 0x0000063000007945 */ /* 0x000fe20003800000 */
[----:B------:R-:W-:Y:S02]  /*b110*/  SHF.R.U32.HI R0, RZ, 0x10, R11 ;  /* 0x00000010ff007819 */ /* 0x000fe4000001160b */
[----:B------:R-:W-:Y:S02]  /*b120*/  PRMT R36, R22, 0x5410, R14 ;  /* 0x0000541016247816 */ /* 0x000fe4000000000e */
[----:B------:R-:W-:Y:S02]  /*b130*/  PRMT R39, R21, 0x5410, R17 ;  /* 0x0000541015277816 */ /* 0x000fe40000000011 */
[----:B------:R-:W-:Y:S02]  /*b140*/  PRMT R37, R6, 0x5410, R20 ;  /* 0x0000541006257816 */ /* 0x000fe40000000014 */
[----:B------:R-:W-:-:S02]  /*b150*/  PRMT R42, R16, 0x5410, R19 ;  /* 0x00005410102a7816 */ /* 0x000fc40000000013 */
[----:B------:R-:W-:Y:S02]  /*b160*/  PRMT R43, R13, 0x5410, R18 ;  /* 0x000054100d2b7816 */ /* 0x000fe40000000012 */
[----:B------:R-:W-:Y:S02]  /*b170*/  PRMT R35, R12, 0x5410, R15 ;  /* 0x000054100c237816 */ /* 0x000fe4000000000f */
[----:B------:R-:W-:Y:S02]  /*b180*/  PRMT R38, R8, 0x5410, R5 ;  /* 0x0000541008267816 */ /* 0x000fe40000000005 */
[----:B------:R-:W-:Y:S01]  /*b190*/  PRMT R41, R0, 0x5410, R7 ;  /* 0x0000541000297816 */ /* 0x000fe20000000007 */
[----:B------:R-:W-:Y:S06]  /*b1a0*/  BAR.SYNC.DEFER_BLOCKING 0x0 ;  /* 0x0000000000007b1d */ /* 0x000fec0000010000 */
[----:B------:R-:W-:Y:S05]  /*b1b0*/  @P1 BRA `(.L_x_123) ;  /* 0x0000057000001947 */ /* 0x000fea0003800000 */
[----:B------:R-:W-:Y:S02]  /*b1c0*/  SHF.L.U32 R0, R31, 0x6, RZ ;  /* 0x000000061f007819 */ /* 0x000fe400000006ff */
[----:B------:R-:W-:-:S02]  /*b1d0*/  IADD3 R5, R25, c[0x0][0x27c], RZ ;  /* 0x00009f0019057a10 */ /* 0x000fc40007ffe0ff */
[----:B------:R-:W-:Y:S02]  /*b1e0*/  LOP3.LUT R0, R0, 0x1c0, RZ, 0xc0, !PT ;  /* 0x000001c000007812 */ /* 0x000fe400078ec0ff */
[----:B------:R-:W-:Y:S02]  /*b1f0*/  SHF.L.U32 R7, R51, 0x9, RZ ;  /* 0x0000000933077819 */ /* 0x000fe400000006ff */
[C---:B------:R-:W-:Y:S02]  /*b200*/  LOP3.LUT R2, R0.reuse, 0x38, R25, 0xf8, !PT ;  /* 0x0000003800027812 */ /* 0x040fe400078ef819 */
[----:B------:R-:W-:Y:S02]  /*b210*/  SHF.R.U32.HI R6, RZ, 0x3, R0 ;  /* 0x00000003ff067819 */ /* 0x000fe40000011600 */
[----:B------:R-:W-:Y:S02]  /*b220*/  LOP3.LUT R0, R0, 0x38, R5, 0xf8, !PT ;  /* 0x0000003800007812 */ /* 0x000fe400078ef805 */
[----:B------:R-:W-:-:S02]  /*b230*/  LOP3.LUT R2, R7, R2, R6, 0xf6, !PT ;  /* 0x0000000207027212 */ /* 0x000fc400078ef606 */
[----:B------:R-:W-:Y:S01]  /*b240*/  LOP3.LUT R0, R7, R0, R6, 0xf6, !PT ;  /* 0x0000000007007212 */ /* 0x000fe200078ef606 */
[--C-:B------:R-:W-:Y:S01]  /*b250*/  HADD2.F32 R7, -RZ, R35.reuse.H0_H0 ;  /* 0x20000023ff077230 */ /* 0x100fe20000004100 */
[----:B------:R-:W-:Y:S01]  /*b260*/  SHF.L.U32 R28, R2, 0x1, RZ ;  /* 0x00000001021c7819 */ /* 0x000fe200000006ff */
[----:B------:R-:W-:Y:S01]  /*b270*/  HADD2.F32 R2, -RZ, R35.H1_H1 ;  /* 0x30000023ff027230 */ /* 0x000fe20000004100 */
[----:B------:R-:W-:-:S03]  /*b280*/  SHF.L.U32 R26, R0, 0x1, RZ ;  /* 0x00000001001a7819 */ /* 0x000fc600000006ff */
[----:B------:R-:W1:Y:S04]  /*b290*/  LDS.128 R12, [R28+0x7100] ;  /* 0x007100001c0c7984 */ /* 0x000e680000000c00 */
[----:B------:R-:W2:Y:S01]  /*b2a0*/  LDS.128 R8, [R26+0x7100] ;  /* 0x007100001a087984 */ /* 0x000ea20000000c00 */
[--C-:B-1----:R-:W-:Y:S02]  /*b2b0*/  HADD2.F32 R17, -RZ, R13.reuse.H0_H0 ;  /* 0x2000000dff117230 */ /* 0x102fe40000004100 */
[----:B------:R-:W-:Y:S02]  /*b2c0*/  HADD2.F32 R18, -RZ, R13.H1_H1 ;  /* 0x3000000dff127230 */ /* 0x000fe40000004100 */
[----:B--2---:R-:W-:Y:S02]  /*b2d0*/  HADD2.F32 R13, -RZ, R8.H0_H0 ;  /* 0x20000008ff0d7230 */ /* 0x004fe40000004100 */
[----:B------:R-:W-:-:S02]  /*b2e0*/  HADD2.F32 R5, -RZ, R12.H0_H0 ;  /* 0x2000000cff057230 */ /* 0x000fc40000004100 */
[----:B------:R-:W-:Y:S01]  /*b2f0*/  HADD2.F32 R16, -RZ, R12.H1_H1 ;  /* 0x3000000cff107230 */ /* 0x000fe20000004100 */
[-C--:B------:R-:W-:Y:S01]  /*b300*/  FMUL.FTZ R0, R13, R2.reuse ;  /* 0x000000020d007220 */ /* 0x080fe20000410000 */
[--C-:B------:R-:W-:Y:S01]  /*b310*/  HADD2.F32 R20, -RZ, R14.reuse.H0_H0 ;  /* 0x2000000eff147230 */ /* 0x100fe20000004100 */
[C---:B------:R-:W-:Y:S01]  /*b320*/  FMUL.FTZ R6, R5.reuse, R2 ;  /* 0x0000000205067220 */ /* 0x040fe20000410000 */
[----:B------:R-:W-:Y:S02]  /*b330*/  HADD2.F32 R21, -RZ, R14.H1_H1 ;  /* 0x3000000eff157230 */ /* 0x000fe40000004100 */
[----:B------:R-:W-:Y:S02]  /*b340*/  HADD2.F32 R12, -RZ, R36.H0_H0 ;  /* 0x20000024ff0c7230 */ /* 0x000fe40000004100 */
[----:B------:R-:W-:Y:S01]  /*b350*/  HADD2.F32 R14, -RZ, R8.H1_H1 ;  /* 0x30000008ff0e7230 */ /* 0x000fe20000004100 */
[-C--:B------:R-:W-:Y:S01]  /*b360*/  FMUL.FTZ R8, R16, R7.reuse ;  /* 0x0000000710087220 */ /* 0x080fe20000410000 */
[--C-:B------:R-:W-:Y:S01]  /*b370*/  HADD2.F32 R23, -RZ, R15.reuse.H0_H0 ;  /* 0x2000000fff177230 */ /* 0x100fe20000004100 */
[-C--:B------:R-:W-:Y:S01]  /*b380*/  FFMA.FTZ R30, R5, R12.reuse, -R0 ;  /* 0x0000000c051e7223 */ /* 0x080fe20000010800 */
[----:B------:R-:W-:Y:S01]  /*b390*/  HADD2.F32 R24, -RZ, R15.H1_H1 ;  /* 0x3000000fff187230 */ /* 0x000fe20000004100 */
[----:B------:R-:W-:Y:S01]  /*b3a0*/  FMUL.FTZ R5, R14, R7 ;  /* 0x000000070e057220 */ /* 0x000fe20000410000 */
[----:B------:R-:W-:Y:S01]  /*b3b0*/  HADD2.F32 R2, -RZ, R37.H1_H1 ;  /* 0x30000025ff027230 */ /* 0x000fe20000004100 */
[----:B------:R-:W-:Y:S01]  /*b3c0*/  FFMA.FTZ R29, R13, R12, R6 ;  /* 0x0000000c0d1d7223 */ /* 0x000fe20000010006 */
[----:B------:R-:W-:-:S02]  /*b3d0*/  HADD2.F32 R15, -RZ, R9.H0_H0 ;  /* 0x20000009ff0f7230 */ /* 0x000fc40000004100 */
[----:B------:R-:W-:Y:S01]  /*b3e0*/  HADD2.F32 R0, -RZ, R36.H1_H1 ;  /* 0x30000024ff007230 */ /* 0x000fe20000004100 */
[-C--:B------:R-:W-:Y:S01]  /*b3f0*/  FFMA.FTZ R12, R16, R2.reuse, -R5 ;  /* 0x00000002100c7223 */ /* 0x080fe20000010805 */
[----:B------:R-:W-:Y:S01]  /*b400*/  HADD2.F32 R6, -RZ, R39.H0_H0 ;  /* 0x20000027ff067230 */ /* 0x000fe20000004100 */
[----:B------:R-:W-:Y:S01]  /*b410*/  FFMA.FTZ R27, R14, R2, R8 ;  /* 0x000000020e1b7223 */ /* 0x000fe20000010008 */
[----:B------:R-:W-:Y:S01]  /*b420*/  HADD2.F32 R9, -RZ, R9.H1_H1 ;  /* 0x30000009ff097230 */ /* 0x000fe20000004100 */
[-C--:B------:R-:W-:Y:S01]  /*b430*/  FMUL.FTZ R7, R15, R0.reuse ;  /* 0x000000000f077220 */ /* 0x080fe20000410000 */
[----:B------:R-:W-:Y:S01]  /*b440*/  HADD2.F32 R5, -RZ, R37.H0_H0 ;  /* 0x20000025ff057230 */ /* 0x000fe20000004100 */
[C---:B------:R-:W-:Y:S01]  /*b450*/  FMUL.FTZ R8, R17.reuse, R0 ;  /* 0x0000000011087220 */ /* 0x040fe20000410000 */
[----:B------:R-:W-:Y:S01]  /*b460*/  HADD2.F32 R0, -RZ, R39.H1_H1 ;  /* 0x30000027ff007230 */ /* 0x000fe20000004100 */
[----:B------:R-:W-:Y:S01]  /*b470*/  FFMA.FTZ R17, R17, R6, -R7 ;  /* 0x0000000611117223 */ /* 0x000fe20000010807 */
[--C-:B------:R-:W-:Y:S01]  /*b480*/  HADD2.F32 R19, -RZ, R10.reuse.H0_H0 ;  /* 0x2000000aff137230 */ /* 0x100fe20000004100 */
[CC--:B------:R-:W-:Y:S01]  /*b490*/  FMUL.FTZ R7, R9.reuse, R5.reuse ;  /* 0x0000000509077220 */ /* 0x0c0fe20000410000 */
[----:B------:R-:W-:Y:S01]  /*b4a0*/  HADD2.F32 R10, -RZ, R10.H1_H1 ;  /* 0x3000000aff0a7230 */ /* 0x000fe20000004100 */
[C---:B------:R-:W-:Y:S01]  /*b4b0*/  FMUL.FTZ R2, R18.reuse, R5 ;  /* 0x0000000512027220 */ /* 0x040fe20000410000 */
[--C-:B------:R-:W-:Y:S01]  /*b4c0*/  HADD2.F32 R5, -RZ, R38.reuse.H0_H0 ;  /* 0x20000026ff057230 */ /* 0x100fe20000004100 */
[-C--:B------:R-:W-:Y:S01]  /*b4d0*/  FFMA.FTZ R13, R18, R0.reuse, -R7 ;  /* 0x00000000120d7223 */ /* 0x080fe20000010807 */
[--C-:B------:R-:W-:Y:S01]  /*b4e0*/  HADD2.F32 R22, -RZ, R11.reuse.H0_H0 ;  /* 0x2000000bff167230 */ /* 0x100fe20000004100 */
[----:B------:R-:W-:Y:S01]  /*b4f0*/  FFMA.FTZ R9, R9, R0, R2 ;  /* 0x0000000009097223 */ /* 0x000fe20000010002 */
[----:B------:R-:W-:Y:S01]  /*b500*/  HADD2.F32 R0, -RZ, R38.H1_H1 ;  /* 0x30000026ff007230 */ /* 0x000fe20000004100 */
[----:B------:R-:W-:Y:S01]  /*b510*/  FFMA.FTZ R16, R15, R6, R8 ;  /* 0x000000060f107223 */ /* 0x000fe20000010008 */
[--C-:B------:R-:W-:Y:S01]  /*b520*/  HADD2.F32 R2, -RZ, R42.reuse.H1_H1 ;  /* 0x3000002aff027230 */ /* 0x100fe20000004100 */
[-C--:B------:R-:W-:Y:S01]  /*b530*/  FMUL.FTZ R8, R19, R5.reuse ;  /* 0x0000000513087220 */ /* 0x080fe20000410000 */
[----:B------:R-:W-:Y:S01]  /*b540*/  HADD2.F32 R6, -RZ, R42.H0_H0 ;  /* 0x2000002aff067230 */ /* 0x000fe20000004100 */
[----:B------:R-:W-:Y:S01]  /*b550*/  FMUL.FTZ R7, R20, R5 ;  /* 0x0000000514077220 */ /* 0x000fe20000410000 */
[----:B------:R-:W-:Y:S01]  /*b560*/  HADD2.F32 R11, -RZ, R11.H1_H1 ;  /* 0x3000000bff0b7230 */ /* 0x000fe20000004100 */
[----:B------:R-:W-:Y:S01]  /*b570*/  FMUL.FTZ R5, R10, R0 ;  /* 0x000000000a057220 */ /* 0x000fe20000410000 */
[----:B------:R-:W-:Y:S01]  /*b580*/  F2FP.PACK_AB R12, R12, R30 ;  /* 0x0000001e0c0c723e */ /* 0x000fe200000000ff */
[----:B------:R-:W-:Y:S01]  /*b590*/  FMUL.FTZ R0, R21, R0 ;  /* 0x0000000015007220 */ /* 0x000fe20000410000 */
[----:B------:R-:W-:Y:S01]  /*b5a0*/  F2FP.PACK_AB R13, R13, R17 ;  /* 0x000000110d0d723e */ /* 0x000fe200000000ff */
[----:B------:R-:W-:Y:S01]  /*b5b0*/  FFMA.FTZ R20, R20, R2, -R8 ;  /* 0x0000000214147223 */ /* 0x000fe20000010808 */
[----:B------:R-:W-:Y:S01]  /*b5c0*/  F2FP.PACK_AB R9, R9, R16 ;  /* 0x000000100909723e */ /* 0x000fe200000000ff */
[----:B------:R-:W-:Y:S01]  /*b5d0*/  FFMA.FTZ R19, R19, R2, R7 ;  /* 0x0000000213137223 */ /* 0x000fe20000010007 */
[--C-:B------:R-:W-:Y:S01]  /*b5e0*/  HADD2.F32 R2, -RZ, R41.reuse.H1_H1 ;  /* 0x30000029ff027230 */ /* 0x100fe20000004100 */
[-C--:B------:R-:W-:Y:S01]  /*b5f0*/  FFMA.FTZ R10, R10, R6.reuse, R0 ;  /* 0x000000060a0a7223 */ /* 0x080fe20000010000 */
[----:B------:R-:W-:Y:S01]  /*b600*/  HADD2.F32 R0, -RZ, R41.H0_H0 ;  /* 0x20000029ff007230 */ /* 0x000fe20000004100 */
[----:B------:R-:W-:Y:S01]  /*b610*/  FFMA.FTZ R14, R21, R6, -R5 ;  /* 0x00000006150e7223 */ /* 0x000fe20000010805 */
[--C-:B------:R-:W-:Y:S01]  /*b620*/  HADD2.F32 R6, -RZ, R43.reuse.H1_H1 ;  /* 0x3000002bff067230 */ /* 0x100fe20000004100 */
[-C--:B------:R-:W-:Y:S01]  /*b630*/  FMUL.FTZ R8, R22, R2.reuse ;  /* 0x0000000216087220 */ /* 0x080fe20000410000 */
[----:B------:R-:W-:Y:S01]  /*b640*/  HADD2.F32 R5, -RZ, R43.H0_H0 ;  /* 0x2000002bff057230 */ /* 0x000fe20000004100 */
[----:B------:R-:W-:Y:S01]  /*b650*/  FMUL.FTZ R7, R23, R2 ;  /* 0x0000000217077220 */ /* 0x000fe20000410000 */
[----:B------:R-:W-:Y:S01]  /*b660*/  F2FP.PACK_AB R14, R14, R20 ;  /* 0x000000140e0e723e */ /* 0x000fe200000000ff */
[-C--:B------:R-:W-:Y:S01]  /*b670*/  FMUL.FTZ R2, R11, R0.reuse ;  /* 0x000000000b027220 */ /* 0x080fe20000410000 */
[----:B------:R-:W-:Y:S01]  /*b680*/  F2FP.PACK_AB R10, R10, R19 ;  /* 0x000000130a0a723e */ /* 0x000fe200000000ff */
[----:B------:R-:W-:-:S02]  /*b690*/  FMUL.FTZ R0, R24, R0 ;  /* 0x0000000018007220 */ /* 0x000fc40000410000 */
[-C--:B------:R-:W-:Y:S01]  /*b6a0*/  FFMA.FTZ R15, R23, R6.reuse, -R8 ;  /* 0x00000006170f7223 */ /* 0x080fe20000010808 */
[----:B------:R-:W-:Y:S01]  /*b6b0*/  F2FP.PACK_AB R8, R27, R29 ;  /* 0x0000001d1b08723e */ /* 0x000fe200000000ff */
[-C--:B------:R-:W-:Y:S02]  /*b6c0*/  FFMA.FTZ R2, R24, R5.reuse, -R2 ;  /* 0x0000000518027223 */ /* 0x080fe40000010802 */
[----:B------:R-:W-:Y:S02]  /*b6d0*/  FFMA.FTZ R7, R22, R6, R7 ;  /* 0x0000000616077223 */ /* 0x000fe40000010007 */
[----:B------:R-:W-:Y:S01]  /*b6e0*/  FFMA.FTZ R0, R11, R5, R0 ;  /* 0x000000050b007223 */ /* 0x000fe20000010000 */
[----:B------:R-:W-:-:S04]  /*b6f0*/  F2FP.PACK_AB R15, R2, R15 ;  /* 0x0000000f020f723e */ /* 0x000fc800000000ff */
[----:B------:R-:W-:Y:S01]  /*b700*/  F2FP.PACK_AB R11, R0, R7 ;  /* 0x00000007000b723e */ /* 0x000fe200000000ff */
[----:B------:R1:W-:Y:S04]  /*b710*/  STS.128 [R28+0x7100], R12 ;  /* 0x0071000c1c007388 */ /* 0x0003e80000000c00 */
[----:B------:R1:W-:Y:S02]  /*b720*/  STS.128 [R26+0x7100], R8 ;  /* 0x007100081a007388 */ /* 0x0003e40000000c00 */
.L_x_123:
[----:B------:R-:W-:Y:S05]  /*b730*/  BSYNC B0 ;  /* 0x0000000000007941 */ /* 0x000fea0003800000 */
.L_x_122:
[----:B------:R-:W-:Y:S01]  /*b740*/  IADD3 R0, R31, 0x20, RZ ;  /* 0x000000201f007810 */ /* 0x000fe20007ffe0ff */
[----:B------:R-:W-:Y:S03]  /*b750*/  BSSY B0, `(.L_x_124) ;  /* 0x000005d000007945 */ /* 0x000fe60003800000 */
[----:B------:R-:W-:-:S13]  /*b760*/  ISETP.GE.OR P1, PT, R0, R34, P0 ;  /* 0x000000220000720c */ /* 0x000fda0000726670 */
[----:B------:R-:W-:Y:S05]  /*b770*/  @P1 BRA `(.L_x_125) ;  /* 0x000005a000001947 */ /* 0x000fea0003800000 */
[----:B------:R-:W-:Y:S02]  /*b780*/  SHF.R.S32.HI R2, RZ, 0x1f, R0 ;  /* 0x0000001fff027819 */ /* 0x000fe40000011400 */
[----:B------:R-:W-:Y:S02]  /*b790*/  SHF.L.U32 R5, R0, 0x6, RZ ;  /* 0x0000000600057819 */ /* 0x000fe400000006ff */
[----:B------:R-:W-:Y:S02]  /*b7a0*/  LEA.HI R2, R2, R0, RZ, 0x3 ;  /* 0x0000000002027211 */ /* 0x000fe400078f18ff */
[----:B------:R-:W-:Y:S02]  /*b7b0*/  LOP3.LUT R0, R5, 0x1c0, RZ, 0xc0, !PT ;  /* 0x000001c005007812 */ /* 0x000fe400078ec0ff */
[----:B------:R-:W-:Y:S02]  /*b7c0*/  SHF.L.U32 R2, R2, 0x6, RZ ;  /* 0x0000000602027819 */ /* 0x000fe400000006ff */
[----:B------:R-:W-:-:S02]  /*b7d0*/  IADD3 R6, R25, c[0x0][0x27c], RZ ;  /* 0x00009f0019067a10 */ /* 0x000fc40007ffe0ff */
[----:B------:R-:W-:Y:S02]  /*b7e0*/  LOP3.LUT R5, R0, 0x38, R25, 0xf8, !PT ;  /* 0x0000003800057812 */ /* 0x000fe400078ef819 */
[----:B------:R-:W-:Y:S02]  /*b7f0*/  SHF.R.U32.HI R7, RZ, 0x3, R0 ;  /* 0x00000003ff077819 */ /* 0x000fe40000011600 */
[----:B------:R-:W-:Y:S02]  /*b800*/  LOP3.LUT R2, R2, 0xfffffe00, RZ, 0xc0, !PT ;  /* 0xfffffe0002027812 */ /* 0x000fe400078ec0ff */
[----:B------:R-:W-:Y:S02]  /*b810*/  LOP3.LUT R0, R0, 0x38, R6, 0xf8, !PT ;  /* 0x0000003800007812 */ /* 0x000fe400078ef806 */
[C-C-:B------:R-:W-:Y:S02]  /*b820*/  LOP3.LUT R5, R2.reuse, R5, R7.reuse, 0xf6, !PT ;  /* 0x0000000502057212 */ /* 0x140fe400078ef607 */
[----:B------:R-:W-:Y:S01]  /*b830*/  LOP3.LUT R2, R2, R0, R7, 0xf6, !PT ;  /* 0x0000000002027212 */ /* 0x000fe200078ef607 */
[----:B------:R-:W-:Y:S01]  /*b840*/  HADD2.F32 R7, -RZ, R35.H0_H0 ;  /* 0x20000023ff077230 */ /* 0x000fe20000004100 */
[----:B-1----:R-:W-:-:S02]  /*b850*/  SHF.L.U32 R28, R5, 0x1, RZ ;  /* 0x00000001051c7819 */ /* 0x002fc400000006ff */
[----:B------:R-:W-:Y:S01]  /*b860*/  SHF.L.U32 R26, R2, 0x1, RZ ;  /* 0x00000001021a7819 */ /* 0x000fe200000006ff */
[----:B------:R-:W-:Y:S02]  /*b870*/  HADD2.F32 R2, -RZ, R35.H1_H1 ;  /* 0x30000023ff027230 */ /* 0x000fe40000004100 */
[----:B------:R-:W1:Y:S04]  /*b880*/  LDS.128 R12, [R28+0x7100] ;  /* 0x007100001c0c7984 */ /* 0x000e680000000c00 */
[----:B------:R-:W2:Y:S01]  /*b890*/  LDS.128 R8, [R26+0x7100] ;  /* 0x007100001a087984 */ /* 0x000ea20000000c00 */
[--C-:B-1----:R-:W-:Y:S02]  /*b8a0*/  HADD2.F32 R17, -RZ, R13.reuse.H0_H0 ;  /* 0x2000000dff117230 */ /* 0x102fe40000004100 */
[----:B------:R-:W-:-:S02]  /*b8b0*/  HADD2.F32 R18, -RZ, R13.H1_H1 ;  /* 0x3000000dff127230 */ /* 0x000fc40000004100 */
[----:B--2---:R-:W-:Y:S02]  /*b8c0*/  HADD2.F32 R13, -RZ, R8.H0_H0 ;  /* 0x20000008ff0d7230 */ /* 0x004fe40000004100 */
[--C-:B------:R-:W-:Y:S02]  /*b8d0*/  HADD2.F32 R5, -RZ, R12.reuse.H0_H0 ;  /* 0x2000000cff057230 */ /* 0x100fe40000004100 */
[----:B------:R-:W-:Y:S01]  /*b8e0*/  HADD2.F32 R16, -RZ, R12.H1_H1 ;  /* 0x3000000cff107230 */ /* 0x000fe20000004100 */
[C---:B------:R-:W-:Y:S01]  /*b8f0*/  FMUL.FTZ R0, R2.reuse, R13 ;  /* 0x0000000d02007220 */ /* 0x040fe20000410000 */
[--C-:B------:R-:W-:Y:S01]  /*b900*/  HADD2.F32 R20, -RZ, R14.reuse.H0_H0 ;  /* 0x2000000eff147230 */ /* 0x100fe20000004100 */
[----:B------:R-:W-:Y:S01]  /*b910*/  FMUL.FTZ R6, R2, R5 ;  /* 0x0000000502067220 */ /* 0x000fe20000410000 */
[----:B------:R-:W-:Y:S02]  /*b920*/  HADD2.F32 R21, -RZ, R14.H1_H1 ;  /* 0x3000000eff157230 */ /* 0x000fe40000004100 */
[----:B------:R-:W-:-:S02]  /*b930*/  HADD2.F32 R12, -RZ, R36.H0_H0 ;  /* 0x20000024ff0c7230 */ /* 0x000fc40000004100 */
[----:B------:R-:W-:Y:S01]  /*b940*/  HADD2.F32 R14, -RZ, R8.H1_H1 ;  /* 0x30000008ff0e7230 */ /* 0x000fe20000004100 */
[C---:B------:R-:W-:Y:S01]  /*b950*/  FMUL.FTZ R8, R7.reuse, R16 ;  /* 0x0000001007087220 */ /* 0x040fe20000410000 */
[--C-:B------:R-:W-:Y:S01]  /*b960*/  HADD2.F32 R23, -RZ, R15.reuse.H0_H0 ;  /* 0x2000000fff177230 */ /* 0x100fe20000004100 */
[C---:B------:R-:W-:Y:S01]  /*b970*/  FFMA.FTZ R30, R12.reuse, R5, -R0 ;  /* 0x000000050c1e7223 */ /* 0x040fe20000010800 */
[----:B------:R-:W-:Y:S01]  /*b980*/  HADD2.F32 R24, -RZ, R15.H1_H1 ;  /* 0x3000000fff187230 */ /* 0x000fe20000004100 */
[----:B------:R-:W-:Y:S01]  /*b990*/  FMUL.FTZ R5, R7, R14 ;  /* 0x0000000e07057220 */ /* 0x000fe20000410000 */
[----:B------:R-:W-:Y:S01]  /*b9a0*/  HADD2.F32 R2, -RZ, R37.H1_H1 ;  /* 0x30000025ff027230 */ /* 0x000fe20000004100 */
[----:B------:R-:W-:Y:S01]  /*b9b0*/  FFMA.FTZ R29, R12, R13, R6 ;  /* 0x0000000d0c1d7223 */ /* 0x000fe20000010006 */
[----:B------:R-:W-:Y:S02]  /*b9c0*/  HADD2.F32 R15, -RZ, R9.H0_H0 ;  /* 0x20000009ff0f7230 */ /* 0x000fe40000004100 */
[----:B------:R-:W-:Y:S01]  /*b9d0*/  HADD2.F32 R0, -RZ, R36.H1_H1 ;  /* 0x30000024ff007230 */ /* 0x000fe20000004100 */
[C---:B------:R-:W-:Y:S01]  /*b9e0*/  FFMA.FTZ R12, R2.reuse, R16, -R5 ;  /* 0x00000010020c7223 */ /* 0x040fe20000010805 */
[----:B------:R-:W-:Y:S01]  /*b9f0*/  HADD2.F32 R6, -RZ, R39.H0_H0 ;  /* 0x20000027ff067230 */ /* 0x000fe20000004100 */
[----:B------:R-:W-:Y:S01]  /*ba00*/  FFMA.FTZ R27, R2, R14, R8 ;  /* 0x0000000e021b7223 */ /* 0x000fe20000010008 */
[----:B------:R-:W-:Y:S01]  /*ba10*/  HADD2.F32 R9, -RZ, R9.H1_H1 ;  /* 0x30000009ff097230 */ /* 0x000fe20000004100 */
[C---:B------:R-:W-:Y:S01]  /*ba20*/  FMUL.FTZ R7, R0.reuse, R15 ;  /* 0x0000000f00077220 */ /* 0x040fe20000410000 */
[----:B------:R-:W-:Y:S01]  /*ba30*/  HADD2.F32 R5, -RZ, R37.H0_H0 ;  /* 0x20000025ff057230 */ /* 0x000fe20000004100 */
[-C--:B------:R-:W-:Y:S01]  /*ba40*/  FMUL.FTZ R8, R0, R17.reuse ;  /* 0x0000001100087220 */ /* 0x080fe20000410000 */
[----:B------:R-:W-:Y:S01]  /*ba50*/  HADD2.F32 R0, -RZ, R39.H1_H1 ;  /* 0x30000027ff007230 */ /* 0x000fe20000004100 */
[----:B------:R-:W-:Y:S01]  /*ba60*/  FFMA.FTZ R17, R6, R17, -R7 ;  /* 0x0000001106117223 */ /* 0x000fe20000010807 */
[--C-:B------:R-:W-:Y:S01]  /*ba70*/  HADD2.F32 R19, -RZ, R10.reuse.H0_H0 ;  /* 0x2000000aff137230 */ /* 0x100fe20000004100 */
[CC--:B------:R-:W-:Y:S01]  /*ba80*/  FMUL.FTZ R7, R5.reuse, R9.reuse ;  /* 0x0000000905077220 */ /* 0x0c0fe20000410000 */
[----:B------:R-:W-:Y:S01]  /*ba90*/  HADD2.F32 R10, -RZ, R10.H1_H1 ;  /* 0x3000000aff0a7230 */ /* 0x000fe20000004100 */
[-C--:B------:R-:W-:Y:S01]  /*baa0*/  FMUL.FTZ R2, R5, R18.reuse ;  /* 0x0000001205027220 */ /* 0x080fe20000410000 */
[--C-:B------:R-:W-:Y:S01]  /*bab0*/  HADD2.F32 R5, -RZ, R38.reuse.H0_H0 ;  /* 0x20000026ff057230 */ /* 0x100fe20000004100 */
[C---:B------:R-:W-:Y:S01]  /*bac0*/  FFMA.FTZ R13, R0.reuse, R18, -R7 ;  /* 0x00000012000d7223 */ /* 0x040fe20000010807 */
[--C-:B------:R-:W-:Y:S01]  /*bad0*/  HADD2.F32 R22, -RZ, R11.reuse.H0_H0 ;  /* 0x2000000bff167230 */ /* 0x100fe20000004100 */
[----:B------:R-:W-:Y:S01]  /*bae0*/  FFMA.FTZ R9, R0, R9, R2 ;  /* 0x0000000900097223 */ /* 0x000fe20000010002 */
[----:B------:R-:W-:Y:S01]  /*baf0*/  HADD2.F32 R0, -RZ, R38.H1_H1 ;  /* 0x30000026ff007230 */ /* 0x000fe20000004100 */
[----:B------:R-:W-:Y:S01]  /*bb00*/  FFMA.FTZ R16, R6, R15, R8 ;  /* 0x0000000f06107223 */ /* 0x000fe20000010008 */
[--C-:B------:R-:W-:Y:S01]  /*bb10*/  HADD2.F32 R2, -RZ, R42.reuse.H1_H1 ;  /* 0x3000002aff027230 */ /* 0x100fe20000004100 */
[C---:B------:R-:W-:Y:S01]  /*bb20*/  FMUL.FTZ R8, R5.reuse, R19 ;  /* 0x0000001305087220 */ /* 0x040fe20000410000 */
[----:B------:R-:W-:Y:S01]  /*bb30*/  HADD2.F32 R6, -RZ, R42.H0_H0 ;  /* 0x2000002aff067230 */ /* 0x000fe20000004100 */
[----:B------:R-:W-:Y:S01]  /*bb40*/  FMUL.FTZ R7, R5, R20 ;  /* 0x0000001405077220 */ /* 0x000fe20000410000 */
[----:B------:R-:W-:Y:S01]  /*bb50*/  HADD2.F32 R11, -RZ, R11.H1_H1 ;  /* 0x3000000bff0b7230 */ /* 0x000fe20000004100 */
[----:B------:R-:W-:Y:S01]  /*bb60*/  FMUL.FTZ R5, R0, R10 ;  /* 0x0000000a00057220 */ /* 0x000fe20000410000 */
[----:B------:R-:W-:Y:S01]  /*bb70*/  F2FP.PACK_AB R12, R12, R30 ;  /* 0x0000001e0c0c723e */ /* 0x000fe200000000ff */
[----:B------:R-:W-:Y:S01]  /*bb80*/  FMUL.FTZ R0, R0, R21 ;  /* 0x0000001500007220 */ /* 0x000fe20000410000 */
[----:B------:R-:W-:Y:S01]  /*bb90*/  F2FP.PACK_AB R13, R13, R17 ;  /* 0x000000110d0d723e */ /* 0x000fe200000000ff */
[C---:B------:R-:W-:Y:S01]  /*bba0*/  FFMA.FTZ R20, R2.reuse, R20, -R8 ;  /* 0x0000001402147223 */ /* 0x040fe20000010808 */
[----:B------:R-:W-:Y:S01]  /*bbb0*/  F2FP.PACK_AB R9, R9, R16 ;  /* 0x000000100909723e */ /* 0x000fe200000000ff */
[----:B------:R-:W-:Y:S01]  /*bbc0*/  FFMA.FTZ R19, R2, R19, R7 ;  /* 0x0000001302137223 */ /* 0x000fe20000010007 */
[--C-:B------:R-:W-:Y:S01]  /*bbd0*/  HADD2.F32 R2, -RZ, R41.reuse.H1_H1 ;  /* 0x30000029ff027230 */ /* 0x100fe20000004100 */
[C---:B------:R-:W-:Y:S01]  /*bbe0*/  FFMA.FTZ R10, R6.reuse, R10, R0 ;  /* 0x0000000a060a7223 */ /* 0x040fe20000010000 */
[----:B------:R-:W-:Y:S01]  /*bbf0*/  HADD2.F32 R0, -RZ, R41.H0_H0 ;  /* 0x20000029ff007230 */ /* 0x000fe20000004100 */
[----:B------:R-:W-:Y:S01]  /*bc00*/  FFMA.FTZ R14, R6, R21, -R5 ;  /* 0x00000015060e7223 */ /* 0x000fe20000010805 */
[--C-:B------:R-:W-:Y:S01]  /*bc10*/  HADD2.F32 R6, -RZ, R43.reuse.H1_H1 ;  /* 0x3000002bff067230 */ /* 0x100fe20000004100 */
[C---:B------:R-:W-:Y:S01]  /*bc20*/  FMUL.FTZ R8, R2.reuse, R22 ;  /* 0x0000001602087220 */ /* 0x040fe20000410000 */
[----:B------:R-:W-:Y:S01]  /*bc30*/  HADD2.F32 R5, -RZ, R43.H0_H0 ;  /* 0x2000002bff057230 */ /* 0x000fe20000004100 */
[----:B------:R-:W-:Y:S01]  /*bc40*/  FMUL.FTZ R7, R2, R23 ;  /* 0x0000001702077220 */ /* 0x000fe20000410000 */
[----:B------:R-:W-:Y:S01]  /*bc50*/  F2FP.PACK_AB R14, R14, R20 ;  /* 0x000000140e0e723e */ /* 0x000fe200000000ff */
[----:B------:R-:W-:Y:S01]  /*bc60*/  FMUL.FTZ R2, R0, R11 ;  /* 0x0000000b00027220 */ /* 0x000fe20000410000 */
[----:B------:R-:W-:Y:S01]  /*bc70*/  F2FP.PACK_AB R10, R10, R19 ;  /* 0x000000130a0a723e */ /* 0x000fe200000000ff */
[----:B------:R-:W-:-:S02]  /*bc80*/  FMUL.FTZ R0, R0, R24 ;  /* 0x0000001800007220 */ /* 0x000fc40000410000 */
[C---:B------:R-:W-:Y:S01]  /*bc90*/  FFMA.FTZ R15, R6.reuse, R23, -R8 ;  /* 0x00000017060f7223 */ /* 0x040fe20000010808 */
[----:B------:R-:W-:Y:S01]  /*bca0*/  F2FP.PACK_AB R8, R27, R29 ;  /* 0x0000001d1b08723e */ /* 0x000fe200000000ff */
[C---:B------:R-:W-:Y:S02]  /*bcb0*/  FFMA.FTZ R2, R5.reuse, R24, -R2 ;  /* 0x0000001805027223 */ /* 0x040fe40000010802 */
[----:B------:R-:W-:Y:S02]  /*bcc0*/  FFMA.FTZ R7, R6, R22, R7 ;  /* 0x0000001606077223 */ /* 0x000fe40000010007 */
[----:B------:R-:W-:Y:S01]  /*bcd0*/  FFMA.FTZ R0, R5, R11, R0 ;  /* 0x0000000b05007223 */ /* 0x000fe20000010000 */
[----:B------:R-:W-:-:S04]  /*bce0*/  F2FP.PACK_AB R15, R2, R15 ;  /* 0x0000000f020f723e */ /* 0x000fc800000000ff */
[----:B------:R-:W-:Y:S01]  /*bcf0*/  F2FP.PACK_AB R11, R0, R7 ;  /* 0x00000007000b723e */ /* 0x000fe200000000ff */
[----:B------:R1:W-:Y:S04]  /*bd00*/  STS.128 [R28+0x7100], R12 ;  /* 0x0071000c1c007388 */ /* 0x0003e80000000c00 */
[----:B------:R1:W-:Y:S02]  /*bd10*/  STS.128 [R26+0x7100], R8 ;  /* 0x007100081a007388 */ /* 0x0003e40000000c00 */
.L_x_125:
[----:B------:R-:W-:Y:S05]  /*bd20*/  BSYNC B0 ;  /* 0x0000000000007941 */ /* 0x000fea0003800000 */
.L_x_124:
        /* <DEDUP_REMOVED lines=94> */
.L_x_127:
[----:B------:R-:W-:Y:S05]  /*c310*/  BSYNC B0 ;  /* 0x0000000000007941 */ /* 0x000fea0003800000 */
.L_x_126:
[----:B------:R-:W-:-:S04]  /*c320*/  IADD3 R0, R31, 0x60, RZ ;  /* 0x000000601f007810 */ /* 0x000fc80007ffe0ff */
        /* <DEDUP_REMOVED lines=15> */
[----:B------:R-:W-:-:S02]  /*c420*/  SHF.L.U32 R27, R5, 0x1, RZ ;  /* 0x00000001051b7819 */ /* 0x000fc400000006ff */
[----:B-1----:R-:W-:Y:S01]  /*c430*/  SHF.L.U32 R26, R2, 0x1, RZ ;  /* 0x00000001021a7819 */ /* 0x002fe200000006ff */
        /* <DEDUP_REMOVED lines=75> */
.L_x_117:
[----:B------:R-:W-:Y:S05]  /*c8f0*/  BSYNC B2 ;  /* 0x0000000000027941 */ /* 0x000fea0003800000 */
.L_x_101:
[----:B------:R-:W-:Y:S01]  /*c900*/  SHF.L.U32 R0, R46, 0x6, RZ ;  /* 0x000000062e007819 */ /* 0x000fe200000006ff */
[----:B------:R-:W-:Y:S01]  /*c910*/  IMAD R2, R49, c[0x0][0x208], RZ ;  /* 0x0000820031027a24 */ /* 0x000fe200078e02ff */
[----:B-1----:R-:W-:Y:S01]  /*c920*/  SHF.R.S32.HI R11, RZ, 0x4, R50 ;  /* 0x00000004ff0b7819 */ /* 0x002fe20000011432 */
[----:B---3--:R-:W-:Y:S01]  /*c930*/  IMAD.WIDE.U32 R6, R45, c[0x0][0x208], RZ ;  /* 0x000082002d067a25 */ /* 0x008fe200078e00ff */
[----:B------:R-:W-:Y:S01]  /*c940*/  SHF.L.U32 R9, R44, 0x3, RZ ;  /* 0x000000032c097819 */ /* 0x000fe200000006ff */
[----:B------:R-:W-:-:S04]  /*c950*/  DEPBAR.LE SB0, 0x0 ;  /* 0x000080000000791a */ /* 0x000fc80000000000 */
[----:B------:R-:W-:Y:S01]  /*c960*/  LOP3.LUT R0, R0, 0x1c0, RZ, 0xc0, !PT ;  /* 0x000001c000007812 */ /* 0x000fe200078ec0ff */
[----:B------:R-:W-:Y:S01]  /*c970*/  IMAD R8, R45, c[0x0][0x20c], R2 ;  /* 0x000083002d087a24 */ /* 0x000fe200078e0202 */
[----:B------:R-:W-:Y:S02]  /*c980*/  LEA.HI R5, R50, R11, RZ, 0x1 ;  /* 0x0000000b32057211 */ /* 0x000fe400078f08ff */
[----:B------:R-:W-:Y:S02]  /*c990*/  LOP3.LUT R9, R0, 0x8, R9, 0xf8, !PT ;  /* 0x0000000800097812 */ /* 0x000fe400078ef809 */
[----:B------:R-:W-:Y:S02]  /*c9a0*/  LOP3.LUT R5, R5, 0xfffffffe, RZ, 0xc0, !PT ;  /* 0xfffffffe05057812 */ /* 0x000fe400078ec0ff */
[----:B------:R-:W-:Y:S02]  /*c9b0*/  SHF.R.U32.HI R0, RZ, 0x3, R0 ;  /* 0x00000003ff007819 */ /* 0x000fe40000011600 */
[----:B------:R-:W-:-:S02]  /*c9c0*/  IADD3 R2, R11, -R5, RZ ;  /* 0x800000050b027210 */ /* 0x000fc40007ffe0ff */
[----:B------:R-:W-:Y:S02]  /*c9d0*/  LOP3.LUT R0, R9, R0, RZ, 0x3c, !PT ;  /* 0x0000000009007212 */ /* 0x000fe400078e3cff */
[----:B------:R-:W-:Y:S02]  /*c9e0*/  LOP3.LUT P2, RZ, R46, 0x2, RZ, 0xc0, !PT ;  /* 0x000000022eff7812 */ /* 0x000fe4000784c0ff */
[----:B------:R-:W-:Y:S02]  /*c9f0*/  LEA R0, R2, R0, 0x9 ;  /* 0x0000000002007211 */ /* 0x000fe400078e48ff */
[----:B------:R-:W-:Y:S02]  /*ca00*/  SHF.L.U32 R10, R47, 0x6, RZ ;  /* 0x000000062f0a7819 */ /* 0x000fe400000006ff */
[----:B------:R-:W-:Y:S01]  /*ca10*/  SHF.L.U32 R119, R0, 0x1, RZ ;  /* 0x0000000100777819 */ /* 0x000fe200000006ff */
[----:B------:R-:W-:Y:S01]  /*ca20*/  BAR.SYNC.DEFER_BLOCKING 0x0 ;  /* 0x0000000000007b1d */ /* 0x000fe20000010000 */
[----:B------:R-:W-:-:S02]  /*ca30*/  IADD3 R9, R7, R8, RZ ;  /* 0x0000000807097210 */ /* 0x000fc40007ffe0ff */
[----:B------:R-:W-:Y:S02]  /*ca40*/  LOP3.LUT R5, R10, 0x1c0, RZ, 0xc0, !PT ;  /* 0x000001c00a057812 */ /* 0x000fe400078ec0ff */
[----:B------:R-:W-:Y:S01]  /*ca50*/  SHF.L.U32 R8, R2, 0x3, RZ ;  /* 0x0000000302087819 */ /* 0x000fe200000006ff */
[----:B------:R-:W-:Y:S01]  /*ca60*/  IMAD R2, R9, 0x70, RZ ;  /* 0x0000007009027824 */ /* 0x000fe200078e02ff */
[----:B------:R-:W-:Y:S02]  /*ca70*/  IADD3 R0, R119, 0x3900, RZ ;  /* 0x0000390077007810 */ /* 0x000fe40007ffe0ff */
[----:B------:R-:W-:Y:S02]  /*ca80*/  LOP3.LUT R10, R5, 0x8, R8, 0xf8, !PT ;  /* 0x00000008050a7812 */ /* 0x000fe400078ef808 */
[----:B------:R-:W-:Y:S02]  /*ca90*/  IADD3 R234, R119, 0x3920, RZ ;  /* 0x0000392077ea7810 */ /* 0x000fe40007ffe0ff */
[----:B------:R-:W-:-:S02]  /*caa0*/  MOV R16, R54 ;  /* 0x0000003600107202 */ /* 0x000fc40000000f00 */
[----:B------:R-:W-:Y:S02]  /*cab0*/  SHF.R.U32.HI R5, RZ, 0x3, R5 ;  /* 0x00000003ff057819 */ /* 0x000fe40000011605 */
[----:B------:R-:W-:Y:S02]  /*cac0*/  @P2 IADD3 R234, R0, -0x20, RZ ;  /* 0xffffffe000ea2810 */ /* 0x000fe40007ffe0ff */
[----:B------:R-:W-:Y:S02]  /*cad0*/  MOV R17, R55 ;  /* 0x0000003700117202 */ /* 0x000fe40000000f00 */
[----:B------:R-:W-:Y:S02]  /*cae0*/  MOV R16, R52 ;  /* 0x0000003400107202 */ /* 0x000fe40000000f00 */
[----:B------:R-:W-:Y:S01]  /*caf0*/  SHF.L.U32 R0, R48, 0x6, RZ ;  /* 0x0000000630007819 */ /* 0x000fe200000006ff */
[----:B------:R-:W-:Y:S01]  /*cb00*/  LDSM.16.M88.4 R80, [R119+0x4100] ;  /* 0x004100007750783b */ /* 0x000fe20000000200 */
[----:B------:R-:W-:Y:S01]  /*cb10*/  LOP3.LUT R116, R10, R5, RZ, 0x3c, !PT ;  /* 0x000000050a747212 */ /* 0x000fe200078e3cff */
[----:B------:R-:W-:Y:S01]  /*cb20*/  IMAD.WIDE.U32 R6, R6, 0x70, R16 ;  /* 0x0000007006067825 */ /* 0x000fe200078e0010 */
[----:B------:R-:W-:Y:S01]  /*cb30*/  LOP3.LUT R5, R0, 0xfffffe00, RZ, 0xc0, !PT ;  /* 0xfffffe0000057812 */ /* 0x000fe200078ec0ff */
[----:B------:R1:W-:Y:S01]  /*cb40*/  STL.64 [R1+0x8], R16 ;  /* 0x0000081001007387 */ /* 0x0003e20000100a00 */
[----:B------:R-:W-:-:S02]  /*cb50*/  ISETP.GE.AND P0, PT, R32, c[0x0][0x1d4], PT ;  /* 0x0000750020007a0c */ /* 0x000fc40003f06270 */
[----:B------:R-:W-:Y:S01]  /*cb60*/  LEA R0, R51, R5, 0xa ;  /* 0x0000000533007211 */ /* 0x000fe200078e50ff */
[----:B------:R-:W-:Y:S01]  /*cb70*/  LDSM.16.M88.4 R88, [R119+0x4900] ;  /* 0x004900007758783b */ /* 0x000fe20000000200 */
[----:B------:R-:W-:Y:S02]  /*cb80*/  LEA R8, P1, R6, c[0x0][0x1f8], 0x1 ;  /* 0x00007e0006087a11 */ /* 0x000fe400078208ff */
[----:B------:R-:W-:Y:S01]  /*cb90*/  IADD3 R2, R7, R2, RZ ;  /* 0x0000000207027210 */ /* 0x000fe20007ffe0ff */
[----:B------:R-:W-:Y:S01]  /*cba0*/  LDSM.16.M88.4 R48, [R119+0x3900] ;  /* 0x003900007730783b */ /* 0x000fe20000000200 */
[----:B------:R-:W-:Y:S02]  /*cbb0*/  IADD3 R0, R116, R0, RZ ;  /* 0x0000000074007210 */ /* 0x000fe40007ffe0ff */
[----:B------:R-:W-:Y:S01]  /*cbc0*/  LEA.HI.X R9, R6, c[0x0][0x1fc], R2, 0x1, P1 ;  /* 0x00007f0006097a11 */ /* 0x000fe200008f0c02 */
[----:B------:R-:W-:Y:S01]  /*cbd0*/  LDSM.16.M88.4 R96, [R119+0x5100] ;  /* 0x005100007760783b */ /* 0x000fe20000000200 */
[----:B------:R-:W-:-:S02]  /*cbe0*/  MOV R6, c[0x0][0x208] ;  /* 0x0000820000067a02 */ /* 0x000fc40000000f00 */
[----:B------:R-:W-:Y:S01]  /*cbf0*/  SHF.L.U32 R230, R0, 0x1, RZ ;  /* 0x0000000100e67819 */ /* 0x000fe200000006ff */
[----:B------:R-:W-:Y:S01]  /*cc00*/  LDSM.16.M88.4 R104, [R119+0x5900] ;  /* 0x005900007768783b */ /* 0x000fe20000000200 */
[----:B------:R-:W-:Y:S02]  /*cc10*/  MOV R191, 0x5 ;  /* 0x0000000500bf7802 */ /* 0x000fe40000000f00 */
[----:B------:R-:W-:Y:S01]  /*cc20*/  SHF.L.U32 R2, R6, 0x5, RZ ;  /* 0x0000000506027819 */ /* 0x000fe200000006ff */
[----:B------:R-:W2:Y:S01]  /*cc30*/  LDSM.16.M88.4 R36, [R230+0x7100] ;  /* 0x00710000e624783b */ /* 0x000ea20000000200 */
[----:B------:R-:W-:Y:S02]  /*cc40*/  ISETP.LT.OR P4, PT, R40, 0x1, P0 ;  /* 0x000000012800780c */ /* 0x000fe40000781670 */
[----:B------:R-:W-:Y:S01]  /*cc50*/  IADD3 R12, P1, R2, R8, RZ ;  /* 0x00000008020c7210 */ /* 0x000fe20007f3e0ff */
[----:B------:R-:W-:Y:S01]  /*cc60*/  LDSM.16.M88.4 R112, [R119+0x6100] ;  /* 0x006100007770783b */ /* 0x000fe20000000200 */
[----:B------:R-:W-:-:S02]  /*cc70*/  LEA R233, R3, R230, 0x1 ;  /* 0x000000e603e97211 */ /* 0x000fc400078e08ff */
[----:B-1----:R-:W-:Y:S01]  /*cc80*/  SHF.L.U64.HI R16, R6, R191, c[0x0][0x20c] ;  /* 0x0000830006107619 */ /* 0x002fe200000102bf */
[----:B------:R-:W-:Y:S01]  /*cc90*/  LDSM.16.M88.4 R124, [R119+0x6900] ;  /* 0x00690000777c783b */ /* 0x000fe20000000200 */
[-C--:B------:R-:W-:Y:S02]  /*cca0*/  IADD3 R10, P2, R12, R2.reuse, RZ ;  /* 0x000000020c0a7210 */ /* 0x080fe40007f5e0ff */
[----:B------:R-:W-:Y:S01]  /*ccb0*/  IADD3.X R13, R16, R9, RZ, P1, !PT ;  /* 0x00000009100d7210 */ /* 0x000fe20000ffe4ff */
[----:B------:R-:W-:Y:S01]  /*ccc0*/  LDSM.16.M88.4 R52, [R234] ;  /* 0x00000000ea34783b */ /* 0x000fe20000000200 */
[----:B------:R-:W-:Y:S02]  /*ccd0*/  SHF.L.U32 R241, R241, 0x1, RZ ;  /* 0x00000001f1f17819 */ /* 0x000fe400000006ff */
[----:B------:R-:W-:Y:S01]  /*cce0*/  IADD3 R6, P1, R10, R2, RZ ;  /* 0x000000020a067210 */ /* 0x000fe20007f3e0ff */
[----:B------:R-:W-:Y:S01]  /*ccf0*/  LDSM.16.M88.4 R84, [R234+0x800] ;  /* 0x00080000ea54783b */ /* 0x000fe20000000200 */
[----:B------:R-:W-:-:S02]  /*cd00*/  IADD3.X R11, R13, R16, RZ, P2, !PT ;  /* 0x000000100d0b7210 */ /* 0x000fc400017fe4ff */
[----:B------:R-:W-:Y:S01]  /*cd10*/  P2R R14, PR, RZ, 0x8 ;  /* 0x00000008ff0e7803 */ /* 0x000fe20000000000 */
[----:B------:R-:W-:Y:S01]  /*cd20*/  LDSM.16.M88.4 R92, [R234+0x1000] ;  /* 0x00100000ea5c783b */ /* 0x000fe20000000200 */
[C---:B------:R-:W-:Y:S02]  /*cd30*/  ISETP.LT.OR P3, PT, R40.reuse, 0x21, P0 ;  /* 0x000000212800780c */ /* 0x040fe40000761670 */
[----:B------:R-:W-:Y:S01]  /*cd40*/  IADD3.X R7, R11, R16, RZ, P1, !PT ;  /* 0x000000100b077210 */ /* 0x000fe20000ffe4ff */
[----:B------:R-:W-:Y:S01]  /*cd50*/  LDSM.16.M88.4 R100, [R234+0x1800] ;  /* 0x00180000ea64783b */ /* 0x000fe20000000200 */
[----:B------:R-:W-:Y:S02]  /*cd60*/  P2R R0, PR, RZ, 0x8 ;  /* 0x00000008ff007803 */ /* 0x000fe40000000000 */
[C---:B------:R-:W-:Y:S01]  /*cd70*/  ISETP.LT.OR P5, PT, R40.reuse, 0x11, P0 ;  /* 0x000000112800780c */ /* 0x040fe200007a1670 */
[----:B------:R-:W-:Y:S01]  /*cd80*/  LDSM.16.M88.4 R108, [R234+0x2000] ;  /* 0x00200000ea6c783b */ /* 0x000fe20000000200 */
[----:B------:R-:W-:-:S02]  /*cd90*/  ISETP.LT.OR P3, PT, R40, 0x31, P0 ;  /* 0x000000312800780c */ /* 0x000fc40000761670 */
[C---:B------:R-:W-:Y:S01]  /*cda0*/  ISETP.LT.OR P6, PT, R40.reuse, 0x41, P0 ;  /* 0x000000412800780c */ /* 0x040fe200007c1670 */
[----:B------:R-:W-:Y:S01]  /*cdb0*/  LDSM.16.M88.4 R120, [R234+0x2800] ;  /* 0x00280000ea78783b */ /* 0x000fe20000000200 */
[----:B------:R-:W-:Y:S02]  /*cdc0*/  ISETP.LT.OR P2, PT, R40, 0x61, P0 ;  /* 0x000000612800780c */ /* 0x000fe40000741670 */
[----:B------:R-:W-:Y:S01]  /*cdd0*/  LEA R231, R4, R230, 0x1 ;  /* 0x000000e604e77211 */ /* 0x000fe200078e08ff */
[----:B------:R-:W-:Y:S01]  /*cde0*/  LDSM.16.M88.4 R128, [R234+0x3000] ;  /* 0x00300000ea80783b */ /* 0x000fe20000000200 */
[C---:B------:R-:W-:Y:S02]  /*cdf0*/  IADD3 R240, R234.reuse, 0x800, RZ ;  /* 0x00000800eaf07810 */ /* 0x040fe40007ffe0ff */
[----:B------:R-:W-:Y:S01]  /*ce00*/  LEA R232, R3, R231, 0x1 ;  /* 0x000000e703e87211 */ /* 0x000fe200078e08ff */
[----:B------:R-:W1:Y:S01]  /*ce10*/  LDSM.16.M88.4 R32, [R230+0x9100] ;  /* 0x00910000e620783b */ /* 0x000e620000000200 */
[----:B--2---:R-:W-:Y:S01]  /*ce20*/  HMMA.16816.F32 R68, R36, R50, RZ ;  /* 0x000000322444723c */ /* 0x004fe200000018ff */
[----:B------:R-:W-:-:S02]  /*ce30*/  IADD3 R239, R234, 0x1000, RZ ;  /* 0x00001000eaef7810 */ /* 0x000fc40007ffe0ff */
[----:B------:R-:W-:Y:S01]  /*ce40*/  LDSM.16.M88.4 R28, [R233+0x7100] ;  /* 0x00710000e91c783b */ /* 0x000fe20000000200 */
[C---:B------:R-:W-:Y:S02]  /*ce50*/  IADD3 R238, R234.reuse, 0x1800, RZ ;  /* 0x00001800eaee7810 */ /* 0x040fe40007ffe0ff */
[C---:B------:R-:W-:Y:S01]  /*ce60*/  IADD3 R237, R234.reuse, 0x2000, RZ ;  /* 0x00002000eaed7810 */ /* 0x040fe20007ffe0ff */
[----:B------:R-:W2:Y:S01]  /*ce70*/  LDSM.16.M88.4 R24, [R233+0x9100] ;  /* 0x00910000e918783b */ /* 0x000ea20000000200 */
[C---:B------:R-:W-:Y:S02]  /*ce80*/  IADD3 R236, R234.reuse, 0x2800, RZ ;  /* 0x00002800eaec7810 */ /* 0x040fe40007ffe0ff */
[----:B------:R-:W-:Y:S01]  /*ce90*/  IADD3 R235, R234, 0x3000, RZ ;  /* 0x00003000eaeb7810 */ /* 0x000fe20007ffe0ff */
[----:B------:R-:W-:Y:S01]  /*cea0*/  @!PT LDS RZ, [RZ] ;  /* 0x00000000fffff984 */ /* 0x000fe20000000800 */
[----:B------:R-:W-:Y:S01]  /*ceb0*/  @!PT LDS RZ, [RZ] ;  /* 0x00000000fffff984 */ /* 0x000fe20000000800 */
[----:B------:R-:W-:Y:S01]  /*cec0*/  @!PT LDS RZ, [RZ] ;  /* 0x00000000fffff984 */ /* 0x000fe20000000800 */
[----:B------:R3:W-:Y:S01]  /*ced0*/  LDGSTS.E.BYPASS.LTC128B.128 [R241+0x100], [R8.64], !P4 ;  /* 0x0010000008f17fae */ /* 0x0007e2000e101d4a */
[----:B------:R-:W-:-:S03]  /*cee0*/  LOP3.LUT P4, RZ, R46, 0x4, RZ, 0xc0, !PT ;  /* 0x000000042eff7812 */ /* 0x000fc6000788c0ff */
[----:B------:R4:W-:Y:S01]  /*cef0*/  LDGSTS.E.BYPASS.LTC128B.128 [R241+0x900], [R12.64], !P5 ;  /* 0x009000000cf17fae */ /* 0x0009e2000e901d4a */
[----:B------:R-:W-:Y:S02]  /*cf00*/  ISETP.LT.OR P5, PT, R40, 0x51, P0 ;  /* 0x000000512800780c */ /* 0x000fe400007a1670 */
[----:B---3--:R-:W-:Y:S01]  /*cf10*/  IADD3 R8, P1, R6, R2, RZ ;  /* 0x0000000206087210 */ /* 0x008fe20007f3e0ff */
[----:B-1----:R-:W-:Y:S03]  /*cf20*/  HMMA.16816.F32 R56, R32, R48, RZ ;  /* 0x000000302038723c */ /* 0x002fe600000018ff */
[----:B------:R-:W-:Y:S02]  /*cf30*/  IADD3.X R9, R7, R16, RZ, P1, !PT ;  /* 0x0000001007097210 */ /* 0x000fe40000ffe4ff */
[----:B------:R-:W-:Y:S02]  /*cf40*/  ISETP.NE.AND P1, PT, R0, RZ, PT ;  /* 0x000000ff0000720c */ /* 0x000fe40003f25270 */
[----:B------:R-:W-:-:S04]  /*cf50*/  MOV R0, 0x40 ;  /* 0x0000004000007802 */ /* 0x000fc80000000f00 */
[----:B------:R-:W-:Y:S02]  /*cf60*/  SEL R0, R0, 0xffffffc0, !P4 ;  /* 0xffffffc000007807 */ /* 0x000fe40006000000 */
[----:B------:R-:W-:Y:S02]  /*cf70*/  ISETP.GE.AND P4, PT, R205, 0x71, PT ;  /* 0x00000071cd00780c */ /* 0x000fe40003f86270 */
[----:B------:R-:W-:Y:S02]  /*cf80*/  IADD3 R229, R119, R0, RZ ;  /* 0x0000000077e57210 */ /* 0x000fe40007ffe0ff */
[----:B------:R-:W-:Y:S01]  /*cf90*/  IADD3 R228, R0, R234, RZ ;  /* 0x000000ea00e47210 */ /* 0x000fe20007ffe0ff */
[----:B------:R1:W-:Y:S04]  /*cfa0*/  LDGSTS.E.BYPASS.LTC128B.128 [R241+0x1100], [R10.64], !P1 ;  /* 0x011000000af17fae */ /* 0x0003e8000c901d4a */
[----:B------:R3:W-:Y:S01]  /*cfb0*/  LDGSTS.E.BYPASS.LTC128B.128 [R241+0x1900], [R6.64], !P3 ;  /* 0x0190000006f17fae */ /* 0x0007e2000d901d4a */
[----:B------:R-:W-:Y:S01]  /*cfc0*/  ISETP.NE.AND P3, PT, R14, RZ, PT ;  /* 0x000000ff0e00720c */ /* 0x000fe20003f65270 */
[----:B--2---:R-:W-:Y:S02]  /*cfd0*/  HMMA.16816.F32 R56, R24, R52, R56 ;  /* 0x000000341838723c */ /* 0x004fe40000001838 */
[----:B------:R2:W-:Y:S06]  /*cfe0*/  LDGSTS.E.BYPASS.LTC128B.128 [R241+0x2100], [R8.64], !P6 ;  /* 0x0210000008f17fae */ /* 0x0005ec000f101d4a */
[----:B----4-:R-:W-:Y:S01]  /*cff0*/  HMMA.16816.F32 R12, R36, R48, RZ ;  /* 0x00000030240c723c */ /* 0x010fe200000018ff */
[----:B-1----:R-:W-:-:S04]  /*d000*/  IADD3 R10, P1, R8, R2, RZ ;  /* 0x00000002080a7210 */ /* 0x002fc80007f3e0ff */
[----:B---3--:R-:W-:Y:S02]  /*d010*/  IADD3 R6, P0, R10, R2, RZ ;  /* 0x000000020a067210 */ /* 0x008fe40007f1e0ff */
[----:B------:R-:W-:-:S04]  /*d020*/  IADD3.X R11, R9, R16, RZ, P1, !PT ;  /* 0x00000010090b7210 */ /* 0x000fc80000ffe4ff */
[----:B------:R-:W-:Y:S01]  /*d030*/  IADD3.X R7, R11, R16, RZ, P0, !PT ;  /* 0x000000100b077210 */ /* 0x000fe200007fe4ff */
[----:B------:R2:W-:Y:S11]  /*d040*/  LDGSTS.E.BYPASS.LTC128B.128 [R241+0x2900], [R10.64], !P5 ;  /* 0x029000000af17fae */ /* 0x0005f6000e901d4a */
[----:B------:R-:W-:Y:S01]  /*d050*/  @!UPT UIADD3 URZ, URZ, URZ, URZ ;  /* 0x0000003f3f3ff290 */ /* 0x000fe2000fffe03f */
[----:B------:R-:W-:Y:S01]  /*d060*/  HMMA.16816.F32 R60, R28, R52, R12 ;  /* 0x000000341c3c723c */ /* 0x000fe2000000180c */
[----:B------:R1:W-:Y:S04]  /*d070*/  LDGSTS.E.BYPASS.LTC128B.128 [R241+0x3100], [R6.64], !P2 ;  /* 0x0310000006f17fae */ /* 0x0003e8000d101d4a */
[----:B------:R-:W-:Y:S04]  /*d080*/  LDSM.16.M88.4 R40, [R229+0x3900] ;  /* 0x00390000e528783b */ /* 0x000fe80000000200 */
[----:B------:R-:W3:Y:S04]  /*d090*/  LDSM.16.M88.4 R20, [R231+0x7100] ;  /* 0x00710000e714783b */ /* 0x000ee80000000200 */
[----:B------:R-:W4:Y:S04]  /*d0a0*/  LDSM.16.M88.4 R16, [R231+0x9100] ;  /* 0x00910000e710783b */ /* 0x000f280000000200 */
[----:B------:R-:W-:Y:S04]  /*d0b0*/  LDSM.16.M88.4 R44, [R228] ;  /* 0x00000000e42c783b */ /* 0x000fe80000000200 */
[----:B------:R-:W1:Y:S04]  /*d0c0*/  LDSM.16.M88.4 R12, [R232+0x7100] ;  /* 0x00710000e80c783b */ /* 0x000e680000000200 */
[----:B--2---:R-:W2:Y:S04]  /*d0d0*/  LDSM.16.M88.4 R8, [R232+0x9100] ;  /* 0x00910000e808783b */ /* 0x004ea80000000200 */
[----:B------:R-:W0:Y:S01]  /*d0e0*/  LDGDEPBAR ;  /* 0x00000000000079af */ /* 0x000e220000000000 */
[----:B---3--:R-:W-:Y:S08]  /*d0f0*/  HMMA.16816.F32 R64, R20, R40, R60 ;  /* 0x000000281440723c */ /* 0x008ff0000000183c */
[----:B------:R-:W-:Y:S08]  /*d100*/  HMMA.16816.F32 R60, R32, R50, RZ ;  /* 0x00000032203c723c */ /* 0x000ff000000018ff */
[----:B----4-:R-:W-:Y:S08]  /*d110*/  HMMA.16816.F32 R48, R16, R40, R56 ;  /* 0x000000281030723c */ /* 0x010ff00000001838 */
[----:B------:R-:W-:Y:S08]  /*d120*/  HMMA.16816.F32 R56, R28, R54, R68 ;  /* 0x000000361c38723c */ /* 0x000ff00000001844 */
[----:B-1----:R-:W-:Y:S08]  /*d130*/  HMMA.16816.F32 R68, R12, R44, R64 ;  /* 0x0000002c0c44723c */ /* 0x002ff00000001840 */
[----:B------:R-:W-:Y:S08]  /*d140*/  HMMA.16816.F32 R64, R24, R54, R60 ;  /* 0x000000361840723c */ /* 0x000ff0000000183c */
[----:B------:R-:W-:Y:S08]  /*d150*/  HMMA.16816.F32 R60, R36, R80, RZ ;  /* 0x00000050243c723c */ /* 0x000ff000000018ff */
[----:B--2---:R-:W-:Y:S01]  /*d160*/  HMMA.16816.F32 R76, R8, R44, R48 ;  /* 0x0000002c084c723c */ /* 0x004fe20000001830 */
        /* <DEDUP_REMOVED lines=9> */
[----:B------:R-:W3:Y:S01]  /*d200*/  LDSM.16.M88.4 R40, [R228+0x800] ;  /* 0x00080000e428783b */ /* 0x000ee20000000200 */
        /* <DEDUP_REMOVED lines=24> */
[----:B---3--:R-:W-:Y:S01]  /*d390*/  HMMA.16816.F32 R76, R8, R40, R44 ;  /* 0x00000028084c723c */ /* 0x008fe2000000182c */
[----:B------:R-:W1:Y:S01]  /*d3a0*/  LDSM.16.M88.4 R44, [R229+0x4900] ;  /* 0x00490000e52c783b */ /* 0x000e620000000200 */
[----:B------:R3:W1:Y:S02]  /*d3b0*/  MUFU.TANH R180, R0 ;  /* 0x0000000000b47308 */ /* 0x0006640000002400 */
[----:B---3--:R-:W-:-:S06]  /*d3c0*/  FMUL.FTZ R0, R68, c[0x0][0x320] ;  /* 0x0000c80044007a20 */ /* 0x008fcc0000410000 */
[----:B------:R3:W1:Y:S02]  /*d3d0*/  MUFU.TANH R182, R0 ;  /* 0x0000000000b67308 */ /* 0x0006640000002400 */
[----:B---3--:R-:W-:-:S06]  /*d3e0*/  FMUL.FTZ R0, R69, c[0x0][0x320] ;  /* 0x0000c80045007a20 */ /* 0x008fcc0000410000 */
[----:B------:R3:W1:Y:S02]  /*d3f0*/  MUFU.TANH R181, R0 ;  /* 0x0000000000b57308 */ /* 0x0006640000002400 */
[----:B---3--:R-:W-:-:S06]  /*d400*/  FMUL.FTZ R0, R70, c[0x0][0x320] ;  /* 0x0000c80046007a20 */ /* 0x008fcc0000410000 */
[----:B------:R3:W1:Y:S02]  /*d410*/  MUFU.TANH R178, R0 ;  /* 0x0000000000b27308 */ /* 0x0006640000002400 */
[----:B---3--:R-:W-:Y:S02]  /*d420*/  FMUL.FTZ R0, R71, c[0x0][0x320] ;  /* 0x0000c80047007a20 */ /* 0x008fe40000410000 */
[----:B------:R-:W-:Y:S04]  /*d430*/  HMMA.16816.F32 R68, R12, R40, R60 ;  /* 0x000000280c44723c */ /* 0x000fe8000000183c */
[----:B------:R3:W1:Y:S04]  /*d440*/  MUFU.TANH R177, R0 ;  /* 0x0000000000b17308 */ /* 0x0006680000002400 */
[----:B------:R-:W-:Y:S01]  /*d450*/  HMMA.16816.F32 R60, R36, R88, RZ ;  /* 0x00000058243c723c */ /* 0x000fe200000018ff */
[----:B---3--:R-:W-:-:S04]  /*d460*/  FMUL.FTZ R0, R72, c[0x0][0x320] ;  /* 0x0000c80048007a20 */ /* 0x008fc80000410000 */
[----:B------:R3:W1:Y:S11]  /*d470*/  MUFU.TANH R176, R0 ;  /* 0x0000000000b07308 */ /* 0x0006760000002400 */
[----:B------:R-:W-:Y:S08]  /*d480*/  @!UPT UIADD3 URZ, URZ, URZ, URZ ;  /* 0x0000003f3f3ff290 */ /* 0x000ff0000fffe03f */
[----:B------:R-:W-:Y:S01]  /*d490*/  HMMA.16816.F32 R60, R28, R92, R60 ;  /* 0x0000005c1c3c723c */ /* 0x000fe2000000183c */
[----:B---3--:R-:W-:-:S04]  /*d4a0*/  FMUL.FTZ R0, R73, c[0x0][0x320] ;  /* 0x0000c80049007a20 */ /* 0x008fc80000410000 */
[----:B------:R3:W2:Y:S11]  /*d4b0*/  MUFU.TANH R175, R0 ;  /* 0x0000000000af7308 */ /* 0x0006b60000002400 */
[----:B------:R-:W-:Y:S08]  /*d4c0*/  @!UPT UIADD3 URZ, URZ, URZ, URZ ;  /* 0x0000003f3f3ff290 */ /* 0x000ff0000fffe03f */
[----:B-1----:R-:W-:Y:S01]  /*d4d0*/  HMMA.16816.F32 R60, R20, R44, R60 ;  /* 0x0000002c143c723c */ /* 0x002fe2000000183c */
[----:B---3--:R-:W-:-:S04]  /*d4e0*/  FMUL.FTZ R0, R74, c[0x0][0x320] ;  /* 0x0000c8004a007a20 */ /* 0x008fc80000410000 */
[----:B------:R1:W3:Y:S02]  /*d4f0*/  MUFU.TANH R171, R0 ;  /* 0x0000000000ab7308 */ /* 0x0002e40000002400 */
        /* <DEDUP_REMOVED lines=24> */
[----:B-----5:R1:W1:Y:S07]  /*d680*/  MUFU.TANH R167, R0 ;  /* 0x0000000000a77308 */ /* 0x02026e0000002400 */
[----:B------:R-:W-:Y:S01]  /*d690*/  HMMA.16816.F32 R56, R32, R96, RZ ;  /* 0x000000602038723c */ /* 0x000fe200000018ff */
[----:B-1----:R-:W-:-:S04]  /*d6a0*/  FMUL.FTZ R0, R78, c[0x0][0x320] ;  /* 0x0000c8004e007a20 */ /* 0x002fc80000410000 */
[----:B------:R1:W1:Y:S02]  /*d6b0*/  MUFU.TANH R163, R0 ;  /* 0x0000000000a37308 */ /* 0x0002640000002400 */
[----:B-1----:R-:W-:Y:S02]  /*d6c0*/  FMUL.FTZ R0, R79, c[0x0][0x320] ;  /* 0x0000c8004f007a20 */ /* 0x002fe40000410000 */
[----:B------:R-:W-:Y:S04]  /*d6d0*/  HMMA.16816.F32 R76, R8, R48, R40 ;  /* 0x00000030084c723c */ /* 0x000fe80000001828 */
[----:B------:R1:W1:Y:S04]  /*d6e0*/  MUFU.TANH R164, R0 ;  /* 0x0000000000a47308 */ /* 0x0002680000002400 */
[----:B------:R-:W-:Y:S01]  /*d6f0*/  HMMA.16816.F32 R40, R20, R46, R52 ;  /* 0x0000002e1428723c */ /* 0x000fe20000001834 */
[----:B------:R-:W2:Y:S07]  /*d700*/  LDSM.16.M88.4 R52, [R229+0x5100] ;  /* 0x00510000e534783b */ /* 0x000eae0000000200 */
[----:B------:R-:W-:Y:S01]  /*d710*/  HMMA.16816.F32 R44, R24, R100, R56 ;  /* 0x00000064182c723c */ /* 0x000fe20000001838 */
[----:B-1----:R-:W-:-:S04]  /*d720*/  FMUL.FTZ R0, R68, c[0x0][0x320] ;  /* 0x0000c80044007a20 */ /* 0x002fc80000410000 */
[----:B------:R1:W1:Y:S02]  /*d730*/  MUFU.TANH R166, R0 ;  /* 0x0000000000a67308 */ /* 0x0002640000002400 */
[----:B-1----:R-:W-:-:S06]  /*d740*/  FMUL.FTZ R0, R69, c[0x0][0x320] ;  /* 0x0000c80045007a20 */ /* 0x002fcc0000410000 */
[----:B------:R1:W1:Y:S11]  /*d750*/  MUFU.TANH R165, R0 ;  /* 0x0000000000a57308 */ /* 0x0002760000002400 */
[----:B--2---:R-:W-:Y:S01]  /*d760*/  HMMA.16816.F32 R44, R16, R52, R44 ;  /* 0x00000034102c723c */ /* 0x004fe2000000182c */
[----:B-1----:R-:W-:-:S04]  /*d770*/  FMUL.FTZ R0, R70, c[0x0][0x320] ;  /* 0x0000c80046007a20 */ /* 0x002fc80000410000 */
[----:B------:R1:W2:Y:S02]  /*d780*/  MUFU.TANH R162, R0 ;  /* 0x0000000000a27308 */ /* 0x0002a40000002400 */
        /* <DEDUP_REMOVED lines=34> */
[----:B--2---:R-:W-:-:S04]  /*d9b0*/  FMUL.FTZ R0, R76, c[0x0][0x320] ;  /* 0x0000c8004c007a20 */ /* 0x004fc80000410000 */
[----:B------:R2:W1:Y:S11]  /*d9c0*/  MUFU.TANH R137, R0 ;  /* 0x0000000000897308 */ /* 0x0004760000002400 */
[----:B------:R-:W-:Y:S08]  /*d9d0*/  @!UPT UIADD3 URZ, URZ, URZ, URZ ;  /* 0x0000003f3f3ff290 */ /* 0x000ff0000fffe03f */
[----:B------:R-:W-:Y:S01]  /*d9e0*/  HMMA.16816.F32 R48, R28, R102, R48 ;  /* 0x000000661c30723c */ /* 0x000fe20000001830 */
[----:B--2---:R-:W-:-:S04]  /*d9f0*/  FMUL.FTZ R0, R77, c[0x0][0x320] ;  /* 0x0000c8004d007a20 */ /* 0x004fc80000410000 */
[----:B------:R2:W1:Y:S11]  /*da00*/  MUFU.TANH R138, R0 ;  /* 0x00000000008a7308 */ /* 0x0004760000002400 */
[----:B------:R-:W-:Y:S08]  /*da10*/  @!UPT UIADD3 URZ, URZ, URZ, URZ ;  /* 0x0000003f3f3ff290 */ /* 0x000ff0000fffe03f */
[----:B------:R-:W-:Y:S01]  /*da20*/  HMMA.16816.F32 R48, R20, R54, R48 ;  /* 0x000000361430723c */ /* 0x000fe20000001830 */
[----:B--2---:R-:W-:-:S04]  /*da30*/  FMUL.FTZ R0, R78, c[0x0][0x320] ;  /* 0x0000c8004e007a20 */ /* 0x004fc80000410000 */
[----:B------:R2:W1:Y:S02]  /*da40*/  MUFU.TANH R133, R0 ;  /* 0x0000000000857308 */ /* 0x0004640000002400 */
[----:B--2---:R-:W-:Y:S02]  /*da50*/  FMUL.FTZ R0, R79, c[0x0][0x320] ;  /* 0x0000c8004f007a20 */ /* 0x004fe40000410000 */
[----:B-1----:R-:W-:Y:S01]  /*da60*/  HMMA.16816.F32 R76, R8, R40, R44 ;  /* 0x00000028084c723c */ /* 0x002fe2000000182c */
[----:B------:R-:W1:Y:S03]  /*da70*/  LDSM.16.M88.4 R44, [R229+0x5900] ;  /* 0x00590000e52c783b */ /* 0x000e660000000200 */
[----:B------:R2:W1:Y:S02]  /*da80*/  MUFU.TANH R134, R0 ;  /* 0x0000000000867308 */ /* 0x0004640000002400 */
[----:B--2---:R-:W-:-:S06]  /*da90*/  FMUL.FTZ R0, R68, c[0x0][0x320] ;  /* 0x0000c80044007a20 */ /* 0x004fcc0000410000 */
[----:B------:R2:W1:Y:S02]  /*daa0*/  MUFU.TANH R147, R0 ;  /* 0x0000000000937308 */ /* 0x0004640000002400 */
[----:B--2---:R-:W-:Y:S01]  /*dab0*/  FMUL.FTZ R0, R69, c[0x0][0x320] ;  /* 0x0000c80045007a20 */ /* 0x004fe20000410000 */
[----:B-1----:R-:W-:Y:S05]  /*dac0*/  HMMA.16816.F32 R60, R20, R44, R60 ;  /* 0x0000002c143c723c */ /* 0x002fea000000183c */
[----:B------:R1:W2:Y:S02]  /*dad0*/  MUFU.TANH R144, R0 ;  /* 0x0000000000907308 */ /* 0x0002a40000002400 */
        /* <DEDUP_REMOVED lines=35> */
[----:B--2---:R-:W-:-:S04]  /*dd10*/  FMUL.FTZ R0, R76, c[0x0][0x320] ;  /* 0x0000c8004c007a20 */ /* 0x004fc80000410000 */
[----:B------:R2:W1:Y:S03]  /*dd20*/  MUFU.TANH R141, R0 ;  /* 0x00000000008d7308 */ /* 0x0004660000002400 */
[----:B------:R-:W-:Y:S01]  /*dd30*/  HMMA.16816.F32 R56, R32, R112, RZ ;  /* 0x000000702038723c */ /* 0x000fe200000018ff */
[----:B--2---:R-:W-:-:S04]  /*dd40*/  FMUL.FTZ R0, R77, c[0x0][0x320] ;  /* 0x0000c8004d007a20 */ /* 0x004fc80000410000 */
[----:B------:R2:W1:Y:S02]  /*dd50*/  MUFU.TANH R142, R0 ;  /* 0x00000000008e7308 */ /* 0x0004640000002400 */
[----:B--2---:R-:W-:-:S06]  /*dd60*/  FMUL.FTZ R0, R78, c[0x0][0x320] ;  /* 0x0000c8004e007a20 */ /* 0x004fcc0000410000 */
[----:B------:R2:W1:Y:S02]  /*dd70*/  MUFU.TANH R145, R0 ;  /* 0x0000000000917308 */ /* 0x0004640000002400 */
[----:B--2---:R-:W-:Y:S02]  /*dd80*/  FMUL.FTZ R0, R79, c[0x0][0x320] ;  /* 0x0000c8004f007a20 */ /* 0x004fe40000410000 */
[----:B-1----:R-:W-:Y:S04]  /*dd90*/  HMMA.16816.F32 R76, R8, R48, R40 ;  /* 0x00000030084c723c */ /* 0x002fe80000001828 */
[----:B------:R1:W2:Y:S04]  /*dda0*/  MUFU.TANH R146, R0 ;  /* 0x0000000000927308 */ /* 0x0002a80000002400 */
        /* <DEDUP_REMOVED lines=45> */
[----:B--2---:R-:W-:-:S04]  /*e080*/  FMUL.FTZ R0, R76, c[0x0][0x320] ;  /* 0x0000c8004c007a20 */ /* 0x004fc80000410000 */
[----:B------:R2:W1:Y:S11]  /*e090*/  MUFU.TANH R92, R0 ;  /* 0x00000000005c7308 */ /* 0x0004760000002400 */
[----:B------:R-:W-:Y:S01]  /*e0a0*/  HMMA.16816.F32 R48, R28, R122, R48 ;  /* 0x0000007a1c30723c */ /* 0x000fe20000001830 */
[----:B--2---:R-:W-:-:S07]  /*e0b0*/  FMUL.FTZ R0, R77, c[0x0][0x320] ;  /* 0x0000c8004d007a20 */ /* 0x004fce0000410000 */
[----:B------:R-:W-:Y:S01]  /*e0c0*/  HMMA.16816.F32 R28, R28, R130, R36 ;  /* 0x000000821c1c723c */ /* 0x000fe20000001824 */
[----:B------:R2:W1:Y:S11]  /*e0d0*/  MUFU.TANH R91, R0 ;  /* 0x00000000005b7308 */ /* 0x0004760000002400 */
[----:B------:R-:W-:Y:S04]  /*e0e0*/  @!UPT UIADD3 URZ, URZ, URZ, URZ ;  /* 0x0000003f3f3ff290 */ /* 0x000fe8000fffe03f */
[----:B------:R-:W-:Y:S01]  /*e0f0*/  HMMA.16816.F32 R48, R20, R54, R48 ;  /* 0x000000361430723c */ /* 0x000fe20000001830 */
[----:B--2---:R-:W-:-:S04]  /*e100*/  FMUL.FTZ R0, R78, c[0x0][0x320] ;  /* 0x0000c8004e007a20 */ /* 0x004fc80000410000 */
[----:B------:R2:W1:Y:S03]  /*e110*/  MUFU.TANH R90, R0 ;  /* 0x00000000005a7308 */ /* 0x0004660000002400 */
[----:B------:R-:W-:Y:S01]  /*e120*/  HMMA.16816.F32 R52, R16, R54, R64 ;  /* 0x000000361034723c */ /* 0x000fe20000001840 */
[----:B--2---:R-:W-:-:S07]  /*e130*/  FMUL.FTZ R0, R79, c[0x0][0x320] ;  /* 0x0000c8004f007a20 */ /* 0x004fce0000410000 */
[C---:B-1----:R-:W-:Y:S01]  /*e140*/  HMMA.16816.F32 R76, R8.reuse, R40, R44 ;  /* 0x00000028084c723c */ /* 0x042fe2000000182c */
[----:B------:R-:W1:Y:S01]  /*e150*/  LDSM.16.M88.4 R44, [R229+0x6900] ;  /* 0x00690000e52c783b */ /* 0x000e620000000200 */
[----:B------:R2:W1:Y:S11]  /*e160*/  MUFU.TANH R89, R0 ;  /* 0x0000000000597308 */ /* 0x0004760000002400 */
[----:B------:R-:W-:Y:S03]  /*e170*/  @!UPT UIADD3 URZ, URZ, URZ, URZ ;  /* 0x0000003f3f3ff290 */ /* 0x000fe6000fffe03f */
[----:B------:R-:W-:Y:S08]  /*e180*/  HMMA.16816.F32 R64, R8, R42, R52 ;  /* 0x0000002a0840723c */ /* 0x000ff00000001834 */
[----:B------:R-:W-:Y:S01]  /*e190*/  HMMA.16816.F32 R52, R32, R126, RZ ;  /* 0x0000007e2034723c */ /* 0x000fe200000018ff */
[----:B--2---:R-:W-:-:S04]  /*e1a0*/  FMUL.FTZ R0, R68, c[0x0][0x320] ;  /* 0x0000c80044007a20 */ /* 0x004fc80000410000 */
        /* <DEDUP_REMOVED lines=8> */
[----:B--2---:R-:W-:Y:S01]  /*e230*/  FMUL.FTZ R0, R69, c[0x0][0x320] ;  /* 0x0000c80045007a20 */ /* 0x004fe20000410000 */
[----:B------:R-:W2:Y:S01]  /*e240*/  MUFU.TANH R78, R78 ;  /* 0x0000004e004e7308 */ /* 0x000ea20000002400 */
[----:B------:R-:W-:Y:S07]  /*e250*/  HMMA.16816.F32 R36, R24, R130, R52 ;  /* 0x000000821824723c */ /* 0x000fee0000001834 */
[----:B------:R1:W1:Y:S08]  /*e260*/  MUFU.TANH R87, R0 ;  /* 0x0000000000577308 */ /* 0x0002700000002400 */
[----:B------:R-:W2:Y:S01]  /*e270*/  MUFU.TANH R79, R79 ;  /* 0x0000004f004f7308 */ /* 0x000ea20000002400 */
[----:B-1----:R-:W-:-:S07]  /*e280*/  FMUL.FTZ R0, R70, c[0x0][0x320] ;  /* 0x0000c80046007a20 */ /* 0x002fce0000410000 */
[----:B------:R-:W1:Y:S08]  /*e290*/  MUFU.TANH R64, R64 ;  /* 0x0000004000407308 */ /* 0x000e700000002400 */
[----:B------:R1:W1:Y:S08]  /*e2a0*/  MUFU.TANH R86, R0 ;  /* 0x0000000000567308 */ /* 0x0002700000002400 */
[----:B------:R-:W2:Y:S01]  /*e2b0*/  MUFU.TANH R65, R65 ;  /* 0x0000004100417308 */ /* 0x000ea20000002400 */
[----:B-1----:R-:W-:-:S07]  /*e2c0*/  FMUL.FTZ R0, R71, c[0x0][0x320] ;  /* 0x0000c80047007a20 */ /* 0x002fce0000410000 */
[----:B------:R-:W1:Y:S01]  /*e2d0*/  MUFU.TANH R66, R66 ;  /* 0x0000004200427308 */ /* 0x000e620000002400 */
[----:B------:R-:W-:Y:S07]  /*e2e0*/  HMMA.16816.F32 R68, R12, R40, R56 ;  /* 0x000000280c44723c */ /* 0x000fee0000001838 */
[----:B------:R1:W1:Y:S01]  /*e2f0*/  MUFU.TANH R85, R0 ;  /* 0x0000000000557308 */ /* 0x0002620000002400 */
[----:B------:R-:W-:Y:S01]  /*e300*/  HMMA.16816.F32 R56, R32, R124, RZ ;  /* 0x0000007c2038723c */ /* 0x000fe200000018ff */
[----:B-1----:R-:W-:-:S06]  /*e310*/  FMUL.FTZ R0, R72, c[0x0][0x320] ;  /* 0x0000c80048007a20 */ /* 0x002fcc0000410000 */
[----:B------:R1:W1:Y:S11]  /*e320*/  MUFU.TANH R84, R0 ;  /* 0x0000000000547308 */ /* 0x0002760000002400 */
[----:B------:R-:W-:Y:S06]  /*e330*/  @!UPT UIADD3 URZ, URZ, URZ, URZ ;  /* 0x0000003f3f3ff290 */ /* 0x000fec000fffe03f */
[----:B------:R-:W-:Y:S01]  /*e340*/  HMMA.16816.F32 R56, R24, R128, R56 ;  /* 0x000000801838723c */ /* 0x000fe20000001838 */
[----:B-1----:R-:W-:-:S04]  /*e350*/  FMUL.FTZ R0, R73, c[0x0][0x320] ;  /* 0x0000c80049007a20 */ /* 0x002fc80000410000 */
[----:B------:R1:W1:Y:S11]  /*e360*/  MUFU.TANH R83, R0 ;  /* 0x0000000000537308 */ /* 0x0002760000002400 */
[----:B------:R-:W-:Y:S08]  /*e370*/  @!UPT UIADD3 URZ, URZ, URZ, URZ ;  /* 0x0000003f3f3ff290 */ /* 0x000ff0000fffe03f */
[----:B------:R-:W-:Y:S01]  /*e380*/  HMMA.16816.F32 R32, R16, R44, R56 ;  /* 0x0000002c1020723c */ /* 0x000fe20000001838 */
[----:B-1----:R-:W-:-:S07]  /*e390*/  FMUL.FTZ R0, R74, c[0x0][0x320] ;  /* 0x0000c8004a007a20 */ /* 0x002fce0000410000 */
        /* <DEDUP_REMOVED lines=17> */
[----:B--2---:R-:W-:-:S04]  /*e4b0*/  FMUL.FTZ R0, R76, c[0x0][0x320] ;  /* 0x0000c8004c007a20 */ /* 0x004fc80000410000 */
[----:B------:R2:W1:Y:S02]  /*e4c0*/  MUFU.TANH R72, R0 ;  /* 0x0000000000487308 */ /* 0x0004640000002400 */
[----:B------:R-:W-:Y:S02]  /*e4d0*/  FMUL.FTZ R70, R70, c[0x0][0x320] ;  /* 0x0000c80046467a20 */ /* 0x000fe40000410000 */
[----:B------:R-:W-:Y:S02]  /*e4e0*/  FMUL.FTZ R68, R68, c[0x0][0x320] ;  /* 0x0000c80044447a20 */ /* 0x000fe40000410000 */
[----:B------:R-:W-:Y:S02]  /*e4f0*/  FMUL.FTZ R69, R69, c[0x0][0x320] ;  /* 0x0000c80045457a20 */ /* 0x000fe40000410000 */
[----:B------:R-:W-:Y:S01]  /*e500*/  FMUL.FTZ R71, R71, c[0x0][0x320] ;  /* 0x0000c80047477a20 */ /* 0x000fe20000410000 */
[----:B------:R-:W3:Y:S01]  /*e510*/  MUFU.TANH R60, R68 ;  /* 0x00000044003c7308 */ /* 0x000ee20000002400 */
[----:B--2---:R-:W-:-:S07]  /*e520*/  FMUL.FTZ R0, R67, c[0x0][0x320] ;  /* 0x0000c80043007a20 */ /* 0x004fce0000410000 */
[----:B------:R-:W2:Y:S01]  /*e530*/  MUFU.TANH R61, R69 ;  /* 0x00000045003d7308 */ /* 0x000ea20000002400 */
[-C--:B-1----:R-:W-:Y:S07]  /*e540*/  HMMA.16816.F32 R40, R12, R48.reuse, R40 ;  /* 0x000000300c28723c */ /* 0x082fee0000001828 */
[----:B------:R1:W1:Y:S01]  /*e550*/  MUFU.TANH R52, R0 ;  /* 0x0000000000347308 */ /* 0x0002620000002400 */
[----:B------:R-:W-:Y:S07]  /*e560*/  HMMA.16816.F32 R24, R8, R48, R32 ;  /* 0x000000300818723c */ /* 0x000fee0000001820 */
[----:B------:R-:W1:Y:S01]  /*e570*/  MUFU.TANH R70, R70 ;  /* 0x0000004600467308 */ /* 0x000e620000002400 */
[-C--:B------:R-:W-:Y:S07]  /*e580*/  HMMA.16816.F32 R12, R12, R50.reuse, R20 ;  /* 0x000000320c0c723c */ /* 0x080fee0000001814 */
[----:B------:R-:W2:Y:S01]  /*e590*/  MUFU.TANH R56, R71 ;  /* 0x0000004700387308 */ /* 0x000ea20000002400 */
[----:B------:R-:W-:Y:S01]  /*e5a0*/  HMMA.16816.F32 R8, R8, R50, R16 ;  /* 0x000000320808723c */ /* 0x000fe20000001810 */
[----:B------:R-:W-:-:S02]  /*e5b0*/  FMUL.FTZ R40, R40, c[0x0][0x320] ;  /* 0x0000c80028287a20 */ /* 0x000fc40000410000 */
[----:B------:R-:W-:Y:S02]  /*e5c0*/  FMUL.FTZ R41, R41, c[0x0][0x320] ;  /* 0x0000c80029297a20 */ /* 0x000fe40000410000 */
[----:B------:R-:W-:Y:S02]  /*e5d0*/  FMUL.FTZ R42, R42, c[0x0][0x320] ;  /* 0x0000c8002a2a7a20 */ /* 0x000fe40000410000 */
[----:B-1----:R-:W-:Y:S01]  /*e5e0*/  FMUL.FTZ R0, R43, c[0x0][0x320] ;  /* 0x0000c8002b007a20 */ /* 0x002fe20000410000 */
[----:B------:R-:W1:Y:S01]  /*e5f0*/  MUFU.TANH R40, R40 ;  /* 0x0000002800287308 */ /* 0x000e620000002400 */
[----:B------:R-:W-:Y:S01]  /*e600*/  FMUL.FTZ R24, R24, c[0x0][0x320] ;  /* 0x0000c80018187a20 */ /* 0x000fe20000410000 */
[----:B------:R-:W-:Y:S01]  /*e610*/  P2R R16, PR, RZ, 0x10 ;  /* 0x00000010ff107803 */ /* 0x000fe20000000000 */
[----:B------:R-:W-:Y:S02]  /*e620*/  FMUL.FTZ R25, R25, c[0x0][0x320] ;  /* 0x0000c80019197a20 */ /* 0x000fe40000410000 */
[----:B------:R-:W-:-:S02]  /*e630*/  FMUL.FTZ R26, R26, c[0x0][0x320] ;  /* 0x0000c8001a1a7a20 */ /* 0x000fc40000410000 */
[----:B------:R-:W-:Y:S01]  /*e640*/  FMUL.FTZ R27, R27, c[0x0][0x320] ;  /* 0x0000c8001b1b7a20 */ /* 0x000fe20000410000 */
[----:B------:R-:W1:Y:S01]  /*e650*/  MUFU.TANH R53, R42 ;  /* 0x0000002a00357308 */ /* 0x000e620000002400 */
[----:B------:R-:W-:Y:S02]  /*e660*/  FMUL.FTZ R12, R12, c[0x0][0x320] ;  /* 0x0000c8000c0c7a20 */ /* 0x000fe40000410000 */
[----:B------:R-:W-:Y:S02]  /*e670*/  FMUL.FTZ R13, R13, c[0x0][0x320] ;  /* 0x0000c8000d0d7a20 */ /* 0x000fe40000410000 */
[----:B------:R-:W-:Y:S02]  /*e680*/  FMUL.FTZ R14, R14, c[0x0][0x320] ;  /* 0x0000c8000e0e7a20 */ /* 0x000fe40000410000 */
[----:B------:R-:W-:Y:S01]  /*e690*/  FMUL.FTZ R15, R15, c[0x0][0x320] ;  /* 0x0000c8000f0f7a20 */ /* 0x000fe20000410000 */
[----:B------:R-:W1:Y:S01]  /*e6a0*/  MUFU.TANH R41, R41 ;  /* 0x0000002900297308 */ /* 0x000e620000002400 */
[----:B------:R-:W-:-:S02]  /*e6b0*/  FMUL.FTZ R8, R8, c[0x0][0x320] ;  /* 0x0000c80008087a20 */ /* 0x000fc40000410000 */
[----:B------:R-:W-:Y:S02]  /*e6c0*/  FMUL.FTZ R9, R9, c[0x0][0x320] ;  /* 0x0000c80009097a20 */ /* 0x000fe40000410000 */
[----:B------:R-:W-:Y:S02]  /*e6d0*/  FMUL.FTZ R10, R10, c[0x0][0x320] ;  /* 0x0000c8000a0a7a20 */ /* 0x000fe40000410000 */
[----:B------:R-:W-:Y:S01]  /*e6e0*/  FMUL.FTZ R11, R11, c[0x0][0x320] ;  /* 0x0000c8000b0b7a20 */ /* 0x000fe20000410000 */
        /* <DEDUP_REMOVED lines=13> */
[----:B-1----:R-:W-:Y:S01]  /*e7c0*/  LOP3.LUT R0, R116, R5, RZ, 0xfc, !PT ;  /* 0x0000000574007212 */ /* 0x002fe200078efcff */
[----:B------:R-:W-:Y:S06]  /*e7d0*/  BAR.SYNC.DEFER_BLOCKING 0x0 ;  /* 0x0000000000007b1d */ /* 0x000fec0000010000 */
[----:B------:R-:W-:Y:S05]  /*e7e0*/  @!P4 BRA `(.L_x_128) ;  /* 0x000002000000c947 */ /* 0x000fea0003800000 */
[----:B--234-:R-:W-:Y:S01]  /*e7f0*/  IADD3 R8, R198, -0x2, RZ ;  /* 0xfffffffec6087810 */ /* 0x01cfe20007ffe0ff */
[----:B------:R-:W-:-:S03]  /*e800*/  IMAD.SHL.U32 R18, R193, 0x20, RZ ;  /* 0x00000020c1127824 */ /* 0x000fc600078e00ff */
[----:B------:R-:W-:Y:S01]  /*e810*/  SHF.R.S32.HI R5, RZ, 0x1f, R8 ;  /* 0x0000001fff057819 */ /* 0x000fe20000011408 */
[----:B------:R-:W-:Y:S02]  /*e820*/  IMAD R2, R192, R8, RZ ;  /* 0x00000008c0027224 */ /* 0x000fe400078e02ff */
[----:B------:R-:W-:-:S04]  /*e830*/  IMAD.WIDE.U32 R8, R8, R194, R196 ;  /* 0x000000c208087225 */ /* 0x000fc800078e00c4 */
[----:B------:R-:W-:Y:S01]  /*e840*/  IMAD R2, R5, R194, R2 ;  /* 0x000000c205027224 */ /* 0x000fe200078e0202 */
[----:B------:R-:W-:Y:S02]  /*e850*/  LEA R6, P0, R8, c[0x0][0x1c8], 0x1 ;  /* 0x0000720008067a11 */ /* 0x000fe400078008ff */
[----:B------:R-:W-:Y:S01]  /*e860*/  SHF.L.U64.HI R5, R193, R191, c[0x0][0x1e4] ;  /* 0x00007900c1057619 */ /* 0x000fe200000102bf */
[----:B------:R-:W-:Y:S01]  /*e870*/  IMAD.IADD R2, R9, 0x1, R2 ;  /* 0x0000000109027824 */ /* 0x000fe200078e0202 */
[----:B------:R-:W-:-:S04]  /*e880*/  IADD3 R14, P1, R18, R6, RZ ;  /* 0x00000006120e7210 */ /* 0x000fc80007f3e0ff */
[----:B------:R-:W-:Y:S02]  /*e890*/  LEA.HI.X R7, R8, c[0x0][0x1cc], R2, 0x1, P0 ;  /* 0x0000730008077a11 */ /* 0x000fe400000f0c02 */
[----:B------:R-:W-:-:S03]  /*e8a0*/  IADD3 R12, P0, R18, R14, RZ ;  /* 0x0000000e120c7210 */ /* 0x000fc60007f1e0ff */
[C---:B------:R-:W-:Y:S01]  /*e8b0*/  IMAD.X R15, R5.reuse, 0x1, R7, P1 ;  /* 0x00000001050f7824 */ /* 0x040fe200008e0607 */
[C---:B------:R-:W-:Y:S01]  /*e8c0*/  IADD3 R10, P1, R18.reuse, R12, RZ ;  /* 0x0000000c120a7210 */ /* 0x040fe20007f3e0ff */
[----:B------:R-:W-:Y:S01]  /*e8d0*/  @!PT LDS RZ, [RZ] ;  /* 0x00000000fffff984 */ /* 0x000fe20000000800 */
[----:B------:R-:W-:Y:S01]  /*e8e0*/  @!PT LDS RZ, [RZ] ;  /* 0x00000000fffff984 */ /* 0x000fe20000000800 */
[----:B------:R-:W-:Y:S01]  /*e8f0*/  @!PT LDS RZ, [RZ] ;  /* 0x00000000fffff984 */ /* 0x000fe20000000800 */
[----:B------:R1:W-:Y:S02]  /*e900*/  LDGSTS.E.BYPASS.LTC128B.128 [R241+0x3900], [R6.64], !P3 ;  /* 0x0390000006f17fae */ /* 0x0003e4000d901d4a */
[C---:B------:R-:W-:Y:S01]  /*e910*/  IMAD.X R13, R5.reuse, 0x1, R15, P0 ;  /* 0x00000001050d7824 */ /* 0x040fe200000e060f */
[----:B------:R-:W-:Y:S01]  /*e920*/  IADD3 R8, P0, R18, R10, RZ ;  /* 0x0000000a12087210 */ /* 0x000fe20007f1e0ff */
[----:B------:R2:W-:Y:S02]  /*e930*/  LDGSTS.E.BYPASS.LTC128B.128 [R241+0x4100], [R14.64], !P3 ;  /* 0x041000000ef17fae */ /* 0x0005e4000d901d4a */
[C---:B------:R-:W-:Y:S02]  /*e940*/  IMAD.X R11, R5.reuse, 0x1, R13, P1 ;  /* 0x00000001050b7824 */ /* 0x040fe400008e060d */
        /* <DEDUP_REMOVED lines=10> */
.L_x_128:
[----:B--234-:R-:W-:Y:S01]  /*e9f0*/  LOP3.LUT R2, R190, 0xffffffe0, RZ, 0xc0, !PT ;  /* 0xffffffe0be027812 */ /* 0x01cfe200078ec0ff */
[----:B------:R-:W-:Y:S01]  /*ea00*/  IMAD.IADD R6, R205, 0x1, R189 ;  /* 0x00000001cd067824 */ /* 0x000fe200078e02bd */
[----:B------:R-:W-:Y:S01]  /*ea10*/  STL [R1+0x80], R241 ;  /* 0x000080f101007387 */ /* 0x000fe20000100800 */
[----:B------:R-:W-:Y:S02]  /*ea20*/  SHF.L.U32 R224, R0, 0x1, RZ ;  /* 0x0000000100e07819 */ /* 0x000fe400000006ff */
[----:B------:R-:W-:Y:S01]  /*ea30*/  IMAD.IADD R2, R217, 0x1, -R2 ;  /* 0x00000001d9027824 */ /* 0x000fe200078e0a02 */
[----:B------:R-:W-:Y:S02]  /*ea40*/  STL [R1+0x7c], R240 ;  /* 0x00007cf001007387 */ /* 0x000fe40000100800 */
[----:B------:R-:W-:-:S02]  /*ea50*/  IMAD R225, R4, 0x2, R224 ;  /* 0x0000000204e17824 */ /* 0x000fc400078e02e0 */
[----:B------:R-:W-:Y:S01]  /*ea60*/  SHF.R.S32.HI R5, RZ, 0x1f, R2 ;  /* 0x0000001fff057819 */ /* 0x000fe20000011402 */
[----:B------:R-:W-:Y:S01]  /*ea70*/  STL [R1+0x78], R239 ;  /* 0x000078ef01007387 */ /* 0x000fe20000100800 */
[----:B------:R-:W-:Y:S02]  /*ea80*/  IMAD R227, R3, 0x2, R224 ;  /* 0x0000000203e37824 */ /* 0x000fe400078e02e0 */
[----:B------:R-:W-:Y:S01]  /*ea90*/  LEA.HI R5, R5, R2, RZ, 0x2 ;  /* 0x0000000205057211 */ /* 0x000fe200078f10ff */
[----:B------:R-:W-:Y:S01]  /*eaa0*/  STL [R1+0x74], R238 ;  /* 0x000074ee01007387 */ /* 0x000fe20000100800 */
[----:B------:R-:W-:Y:S02]  /*eab0*/  IMAD R226, R3, 0x2, R225 ;  /* 0x0000000203e27824 */ /* 0x000fe400078e02e1 */
[----:B------:R-:W-:Y:S01]  /*eac0*/  LOP3.LUT R5, R5, 0x7ffffffc, RZ, 0xc0, !PT ;  /* 0x7ffffffc05057812 */ /* 0x000fe200078ec0ff */
[----:B------:R-:W-:Y:S04]  /*ead0*/  STL [R1+0x70], R237 ;  /* 0x000070ed01007387 */ /* 0x000fe80000100800 */
[----:B------:R-:W-:Y:S01]  /*eae0*/  IMAD.IADD R2, R2, 0x1, -R5 ;  /* 0x0000000102027824 */ /* 0x000fe200078e0a05 */
[----:B------:R-:W-:Y:S03]  /*eaf0*/  STL [R1+0x6c], R236 ;  /* 0x00006cec01007387 */ /* 0x000fe60000100800 */
[----:B------:R-:W-:Y:S01]  /*eb00*/  IMAD R2, R2, -0x2, R6 ;  /* 0xfffffffe02027824 */ /* 0x000fe200078e0206 */
[----:B------:R-:W-:Y:S04]  /*eb10*/  STL [R1+0x68], R235 ;  /* 0x000068eb01007387 */ /* 0x000fe80000100800 */
[C---:B------:R-:W-:Y:S01]  /*eb20*/  ISETP.GT.AND P0, PT, R2.reuse, RZ, PT ;  /* 0x000000ff0200720c */ /* 0x040fe20003f04270 */
[----:B------:R-:W-:Y:S01]  /*eb30*/  STL [R1+0x64], R234 ;  /* 0x000064ea01007387 */ /* 0x000fe20000100800 */
[----:B------:R-:W-:-:S02]  /*eb40*/  ISETP.GT.AND P2, PT, R2, 0x1, PT ;  /* 0x000000010200780c */ /* 0x000fc40003f44270 */
[----:B------:R-:W-:Y:S01]  /*eb50*/  ISETP.GT.AND P4, PT, R2, 0x8, PT ;  /* 0x000000080200780c */ /* 0x000fe20003f84270 */
[----:B------:R-:W-:Y:S01]  /*eb60*/  STL [R1+0x60], R233 ;  /* 0x000060e901007387 */ /* 0x000fe20000100800 */
[----:B------:R-:W-:Y:S02]  /*eb70*/  FSEL R9, R188, -INF , P0 ;  /* 0xff800000bc097808 */ /* 0x000fe40000000000 */
[----:B------:R-:W-:Y:S01]  /*eb80*/  FSEL R10, R187, -INF , P2 ;  /* 0xff800000bb0a7808 */ /* 0x000fe20001000000 */
[----:B------:R-:W-:Y:S01]  /*eb90*/  STL [R1+0x5c], R232 ;  /* 0x00005ce801007387 */ /* 0x000fe20000100800 */
[----:B------:R-:W-:Y:S02]  /*eba0*/  ISETP.GT.AND P5, PT, R2, 0x9, PT ;  /* 0x000000090200780c */ /* 0x000fe40003fa4270 */
[----:B------:R-:W-:Y:S01]  /*ebb0*/  FSEL R26, R182, -INF , P4 ;  /* 0xff800000b61a7808 */ /* 0x000fe20002000000 */
[----:B------:R-:W-:Y:S01]  /*ebc0*/  STL [R1+0x58], R231 ;  /* 0x000058e701007387 */ /* 0x000fe20000100800 */
[----:B------:R-:W-:-:S02]  /*ebd0*/  FMNMX.FTZ R71, R9, R10, !PT ;  /* 0x0000000a09477209 */ /* 0x000fc40007810000 */
[----:B------:R-:W-:Y:S01]  /*ebe0*/  ISETP.GT.AND P6, PT, R2, 0x10, PT ;  /* 0x000000100200780c */ /* 0x000fe20003fc4270 */
[----:B------:R-:W-:Y:S01]  /*ebf0*/  STL [R1+0x54], R230 ;  /* 0x000054e601007387 */ /* 0x000fe20000100800 */
[----:B------:R-:W-:Y:S02]  /*ec00*/  FSEL R27, R181, -INF , P5 ;  /* 0xff800000b51b7808 */ /* 0x000fe40002800000 */
[----:B------:R-:W-:Y:S01]  /*ec10*/  FMNMX.FTZ R71, R26, R71, !PT ;  /* 0x000000471a477209 */ /* 0x000fe20007810000 */
[----:B------:R-:W-:Y:S01]  /*ec20*/  STL [R1+0x50], R229 ;  /* 0x000050e501007387 */ /* 0x000fe20000100800 */
[----:B------:R-:W-:Y:S02]  /*ec30*/  FSEL R12, R184, -INF , P0 ;  /* 0xff800000b80c7808 */ /* 0x000fe40000000000 */
[----:B------:R-:W-:Y:S01]  /*ec40*/  FSEL R13, R183, -INF , P2 ;  /* 0xff800000b70d7808 */ /* 0x000fe20001000000 */
[----:B------:R1:W-:Y:S01]  /*ec50*/  STL [R1+0x4c], R228 ;  /* 0x00004ce401007387 */ /* 0x0003e20000100800 */
[----:B------:R-:W-:-:S02]  /*ec60*/  ISETP.GT.AND P1, PT, R2, 0x11, PT ;  /* 0x000000110200780c */ /* 0x000fc40003f24270 */
[----:B------:R-:W-:Y:S01]  /*ec70*/  FSEL R28, R174, -INF , P6 ;  /* 0xff800000ae1c7808 */ /* 0x000fe20003000000 */
[----:B------:R2:W-:Y:S01]  /*ec80*/  STL [R1+0x48], R119 ;  /* 0x0000487701007387 */ /* 0x0005e20000100800 */
[----:B------:R-:W-:Y:S02]  /*ec90*/  FMNMX.FTZ R71, R27, R71, !PT ;  /* 0x000000471b477209 */ /* 0x000fe40007810000 */
[----:B------:R-:W-:Y:S01]  /*eca0*/  FSEL R18, R179, -INF , P0 ;  /* 0xff800000b3127808 */ /* 0x000fe20000000000 */
[----:B------:R-:W0:Y:S01]  /*ecb0*/  LDGDEPBAR ;  /* 0x00000000000079af */ /* 0x000e220000000000 */
[----:B------:R-:W-:Y:S02]  /*ecc0*/  FSEL R29, R186, -INF , P0 ;  /* 0xff800000ba1d7808 */ /* 0x000fe40000000000 */
[----:B------:R-:W-:Y:S02]  /*ecd0*/  FSEL R14, R176, -INF , P4 ;  /* 0xff800000b00e7808 */ /* 0x000fe40002000000 */
[----:B------:R-:W-:-:S02]  /*ece0*/  FMNMX.FTZ R68, R12, R13, !PT ;  /* 0x0000000d0c447209 */ /* 0x000fc40007810000 */
[----:B------:R-:W-:Y:S02]  /*ecf0*/  ISETP.GT.AND P0, PT, R2, 0x18, PT ;  /* 0x000000180200780c */ /* 0x000fe40003f04270 */
[----:B------:R-:W-:Y:S02]  /*ed00*/  FSEL R104, R173, -INF , P1 ;  /* 0xff800000ad687808 */ /* 0x000fe40000800000 */
[----:B------:R-:W-:Y:S02]  /*ed10*/  FMNMX.FTZ R71, R28, R71, !PT ;  /* 0x000000471c477209 */ /* 0x000fe40007810000 */
[----:B------:R-:W-:Y:S02]  /*ed20*/  FSEL R20, R171, -INF , P4 ;  /* 0xff800000ab147808 */ /* 0x000fe40002000000 */
[----:B------:R-:W-:Y:S02]  /*ed30*/  FSEL R31, R178, -INF , P4 ;  /* 0xff800000b21f7808 */ /* 0x000fe40002000000 */
[----:B------:R-:W-:-:S02]  /*ed40*/  FSEL R15, R175, -INF , P5 ;  /* 0xff800000af0f7808 */ /* 0x000fc40002800000 */
[----:B------:R-:W-:Y:S02]  /*ed50*/  FMNMX.FTZ R68, R14, R68, !PT ;  /* 0x000000440e447209 */ /* 0x000fe40007810000 */
[----:B------:R-:W-:Y:S02]  /*ed60*/  ISETP.GT.AND P4, PT, R2, 0x19, PT ;  /* 0x000000190200780c */ /* 0x000fe40003f84270 */
[----:B------:R-:W-:Y:S02]  /*ed70*/  FSEL R105, R166, -INF , P0 ;  /* 0xff800000a6697808 */ /* 0x000fe40000000000 */
[----:B------:R-:W-:Y:S02]  /*ed80*/  FMNMX.FTZ R71, R104, R71, !PT ;  /* 0x0000004768477209 */ /* 0x000fe40007810000 */
[----:B------:R-:W-:Y:S02]  /*ed90*/  FSEL R25, R172, -INF , P5 ;  /* 0xff800000ac197808 */ /* 0x000fe40002800000 */
[----:B------:R-:W-:-:S02]  /*eda0*/  FSEL R36, R177, -INF , P5 ;  /* 0xff800000b1247808 */ /* 0x000fc40002800000 */
        /* <DEDUP_REMOVED lines=8> */
[----:B------:R-:W-:Y:S02]  /*ee30*/  FSEL R38, R167, -INF , P1 ;  /* 0xff800000a7267808 */ /* 0x000fe40000800000 */
[----:B------:R-:W-:Y:S02]  /*ee40*/  FSEL R116, R169, -INF , P1 ;  /* 0xff800000a9747808 */ /* 0x000fe40000800000 */
[----:B------:R-:W-:Y:S02]  /*ee50*/  ISETP.GT.AND P2, PT, R2, 0x28, PT ;  /* 0x000000280200780c */ /* 0x000fe40003f44270 */
[----:B------:R-:W-:-:S02]  /*ee60*/  FSEL R45, R163, -INF , P6 ;  /* 0xff800000a32d7808 */ /* 0x000fc40003000000 */
[----:B------:R-:W-:Y:S02]  /*ee70*/  FSEL R108, R170, -INF , P6 ;  /* 0xff800000aa6c7808 */ /* 0x000fe40003000000 */
[C---:B------:R-:W-:Y:S02]  /*ee80*/  ISETP.GT.AND P1, PT, R2.reuse, 0x29, PT ;  /* 0x000000290200780c */ /* 0x040fe40003f24270 */
[----:B------:R-:W-:Y:S02]  /*ee90*/  FMNMX.FTZ R68, R37, R68, !PT ;  /* 0x0000004425447209 */ /* 0x000fe40007810000 */
[----:B------:R-:W-:Y:S02]  /*eea0*/  ISETP.GT.AND P6, PT, R2, 0x21, PT ;  /* 0x000000210200780c */ /* 0x000fe40003fc4270 */
[----:B------:R-:W-:Y:S02]  /*eeb0*/  FSEL R107, R158, -INF , P5 ;  /* 0xff8000009e6b7808 */ /* 0x000fe40002800000 */
[----:B------:R-:W-:-:S02]  /*eec0*/  FMNMX.FTZ R71, R106, R71, !PT ;  /* 0x000000476a477209 */ /* 0x000fc40007810000 */
        /* <DEDUP_REMOVED lines=14> */
[----:B------:R-:W-:Y:S02]  /*efb0*/  FMNMX.FTZ R68, R38, R68, !PT ;  /* 0x0000004426447209 */ /* 0x000fe40007810000 */
[C---:B------:R-:W-:Y:S02]  /*efc0*/  ISETP.GT.AND P0, PT, R2.reuse, 0x30, PT ;  /* 0x000000300200780c */ /* 0x040fe40003f04270 */
[----:B------:R-:W-:Y:S02]  /*efd0*/  ISETP.GT.AND P5, PT, R2, 0x31, PT ;  /* 0x000000310200780c */ /* 0x000fe40003fa4270 */
[----:B------:R-:W-:-:S02]  /*efe0*/  FSEL R124, R157, -INF , P6 ;  /* 0xff8000009d7c7808 */ /* 0x000fc40003000000 */
[C---:B------:R-:W-:Y:S02]  /*eff0*/  ISETP.GT.AND P2, PT, R2.reuse, 0x40, PT ;  /* 0x000000400200780c */ /* 0x040fe40003f44270 */
[----:B------:R-:W-:Y:S02]  /*f000*/  ISETP.GT.AND P1, PT, R2, 0x41, PT ;  /* 0x000000410200780c */ /* 0x000fe40003f24270 */
[----:B------:R-:W-:Y:S02]  /*f010*/  FMNMX.FTZ R71, R107, R71, !PT ;  /* 0x000000476b477209 */ /* 0x000fe40007810000 */
[----:B------:R-:W-:Y:S02]  /*f020*/  FSEL R69, R118, -INF , P4 ;  /* 0xff80000076457808 */ /* 0x000fe40002000000 */
[----:B------:R-:W-:Y:S02]  /*f030*/  FSEL R44, R159, -INF , P4 ;  /* 0xff8000009f2c7808 */ /* 0x000fe40002000000 */
[----:B------:R-:W-:-:S02]  /*f040*/  FSEL R128, R138, -INF , P6 ;  /* 0xff8000008a807808 */ /* 0x000fc40003000000 */
[----:B------:R-:W-:Y:S02]  /*f050*/  FMNMX.FTZ R68, R39, R68, !PT ;  /* 0x0000004427447209 */ /* 0x000fe40007810000 */
[----:B------:R-:W-:Y:S02]  /*f060*/  FMNMX.FTZ R5, R18, R19, !PT ;  /* 0x0000001312057209 */ /* 0x000fe40007810000 */
        /* <DEDUP_REMOVED lines=19> */
[----:B------:R-:W-:Y:S02]  /*f1a0*/  FMNMX.FTZ R71, R124, R71, !PT ;  /* 0x000000477c477209 */ /* 0x000fe40007810000 */
[C---:B------:R-:W-:Y:S02]  /*f1b0*/  ISETP.GT.AND P6, PT, R2.reuse, 0x38, PT ;  /* 0x000000380200780c */ /* 0x040fe40003fc4270 */
[----:B------:R-:W-:-:S02]  /*f1c0*/  ISETP.GT.AND P4, PT, R2, 0x39, PT ;  /* 0x000000390200780c */ /* 0x000fc40003f84270 */
[C---:B------:R-:W-:Y:S02]  /*f1d0*/  ISETP.GT.AND P0, PT, R2.reuse, 0x48, PT ;  /* 0x000000480200780c */ /* 0x040fe40003f04270 */
[C---:B------:R-:W-:Y:S02]  /*f1e0*/  ISETP.GT.AND P5, PT, R2.reuse, 0x58, PT ;  /* 0x000000580200780c */ /* 0x040fe40003fa4270 */
[C---:B------:R-:W-:Y:S02]  /*f1f0*/  ISETP.GT.AND P2, PT, R2.reuse, 0x49, PT ;  /* 0x000000490200780c */ /* 0x040fe40003f44270 */
[----:B------:R-:W-:Y:S02]  /*f200*/  ISETP.GT.AND P1, PT, R2, 0x50, PT ;  /* 0x000000500200780c */ /* 0x000fe40003f24270 */
[----:B------:R-:W-:Y:S02]  /*f210*/  FMNMX.FTZ R68, R44, R68, !PT ;  /* 0x000000442c447209 */ /* 0x000fe40007810000 */
[----:B------:R-:W-:-:S02]  /*f220*/  FMNMX.FTZ R5, R20, R5, !PT ;  /* 0x0000000514057209 */ /* 0x000fc40007810000 */
        /* <DEDUP_REMOVED lines=25> */
[C---:B------:R-:W-:Y:S02]  /*f3c0*/  ISETP.GT.AND P6, PT, R2.reuse, 0x51, PT ;  /* 0x000000510200780c */ /* 0x040fe40003fc4270 */
        /* <DEDUP_REMOVED lines=34> */
[----:B------:R-:W-:Y:S02]  /*f5f0*/  FSEL R174, R81, -INF , P6 ;  /* 0xff80000051ae7808 */ /* 0x000fe40003000000 */
        /* <DEDUP_REMOVED lines=8> */
[----:B------:R-:W-:Y:S02]  /*f680*/  FSEL R172, R61, -INF , P4 ;  /* 0xff8000003dac7808 */ /* 0x000fe40002000000 */
[----:B------:R-:W-:Y:S02]  /*f690*/  FMNMX.FTZ R71, R173, R71, !PT ;  /* 0x00000047ad477209 */ /* 0x000fe40007810000 */
[----:B------:R-:W-:-:S02]  /*f6a0*/  FMNMX.FTZ R5, R36, R5, !PT ;  /* 0x0000000524057209 */ /* 0x000fc40007810000 */
[----:B------:R-:W-:Y:S02]  /*f6b0*/  FSEL R183, R77, -INF , P6 ;  /* 0xff8000004db77808 */ /* 0x000fe40003000000 */
[----:B------:R-:W-:Y:S02]  /*f6c0*/  FMNMX.FTZ R68, R243, R68, !PT ;  /* 0x00000044f3447209 */ /* 0x000fe40007810000 */
[----:B------:R-:W-:Y:S02]  /*f6d0*/  FMNMX.FTZ R2, R148, R2, !PT ;  /* 0x0000000294027209 */ /* 0x000fe40007810000 */
[----:B------:R-:W-:Y:S02]  /*f6e0*/  FSEL R203, R40, -INF , P2 ;  /* 0xff80000028cb7808 */ /* 0x000fe40001000000 */
[----:B------:R-:W-:Y:S02]  /*f6f0*/  FMNMX.FTZ R71, R172, R71, !PT ;  /* 0x00000047ac477209 */ /* 0x000fe40007810000 */
[----:B------:R-:W-:Y:S01]  /*f700*/  FMNMX.FTZ R5, R108, R5, !PT ;  /* 0x000000056c057209 */ /* 0x000fe20007810000 */
[----:B------:R-:W-:Y:S01]  /*f710*/  IMAD.MOV.U32 R4, RZ, RZ, R203 ;  /* 0x000000ffff047224 */ /* 0x000fe200078e00cb */
[----:B------:R-:W-:-:S02]  /*f720*/  FMNMX.FTZ R68, R183, R68, !PT ;  /* 0x00000044b7447209 */ /* 0x000fc40007810000 */
[----:B------:R-:W-:Y:S02]  /*f730*/  FMNMX.FTZ R2, R162, R2, !PT ;  /* 0x00000002a2027209 */ /* 0x000fe40007810000 */
[----:B-1----:R-:W-:Y:S02]  /*f740*/  FSEL R228, R41, -INF , P1 ;  /* 0xff80000029e47808 */ /* 0x002fe40000800000 */
[----:B------:R-:W-:Y:S02]  /*f750*/  FMNMX.FTZ R71, R203, R71, !PT ;  /* 0x00000047cb477209 */ /* 0x000fe40007810000 */
[----:B------:R-:W-:Y:S02]  /*f760*/  FMNMX.FTZ R5, R116, R5, !PT ;  /* 0x0000000574057209 */ /* 0x000fe40007810000 */
[----:B------:R-:W-:Y:S02]  /*f770*/  FSEL R179, R65, -INF , P4 ;  /* 0xff80000041b37808 */ /* 0x000fe40002000000 */
[----:B------:R-:W-:-:S02]  /*f780*/  FMNMX.FTZ R68, R182, R68, !PT ;  /* 0x00000044b6447209 */ /* 0x000fc40007810000 */
[----:B------:R-:W-:Y:S02]  /*f790*/  FMNMX.FTZ R2, R164, R2, !PT ;  /* 0x00000002a4027209 */ /* 0x000fe40007810000 */
[----:B--2---:R-:W-:Y:S02]  /*f7a0*/  FSEL R119, R21, -INF , P0 ;  /* 0xff80000015777808 */ /* 0x004fe40000000000 */
        /* <DEDUP_REMOVED lines=8> */
[----:B------:R-:W-:Y:S02]  /*f830*/  FSEL R187, R23, -INF , P1 ;  /* 0xff80000017bb7808 */ /* 0x000fe40000800000 */
[----:B------:R-:W-:-:S02]  /*f840*/  FMNMX.FTZ R68, R239, R68, !PT ;  /* 0x00000044ef447209 */ /* 0x000fc40007810000 */
[----:B------:R-:W-:Y:S02]  /*f850*/  FMNMX.FTZ R2, R165, R2, !PT ;  /* 0x00000002a5027209 */ /* 0x000fe40007810000 */
[----:B------:R-:W-:Y:S02]  /*f860*/  FMNMX.FTZ R71, R204, R71, !PT ;  /* 0x00000047cc477209 */ /* 0x000fe40007810000 */
[----:B------:R-:W-:Y:S02]  /*f870*/  FMNMX.FTZ R5, R137, R5, !PT ;  /* 0x0000000589057209 */ /* 0x000fe40007810000 */
[----:B------:R-:W-:Y:S01]  /*f880*/  FSEL R195, R79, -INF , P6 ;  /* 0xff8000004fc37808 */ /* 0x000fe20003000000 */
[----:B------:R-:W1:Y:S01]  /*f890*/  SHFL.BFLY PT, R6, R71, 0x2, 0x1f ;  /* 0x0c401f0047067f89 */ /* 0x000e6200000e0000 */
[----:B------:R-:W-:Y:S02]  /*f8a0*/  FSEL R186, R17, -INF , P0 ;  /* 0xff80000011ba7808 */ /* 0x000fe40000000000 */
[----:B------:R-:W-:-:S02]  /*f8b0*/  FMNMX.FTZ R68, R187, R68, !PT ;  /* 0x00000044bb447209 */ /* 0x000fc40007810000 */
[----:B------:R-:W-:Y:S02]  /*f8c0*/  FMNMX.FTZ R2, R191, R2, !PT ;  /* 0x00000002bf027209 */ /* 0x000fe40007810000 */
[----:B------:R-:W-:Y:S02]  /*f8d0*/  FMNMX.FTZ R5, R138, R5, !PT ;  /* 0x000000058a057209 */ /* 0x000fe40007810000 */
[----:B------:R-:W-:Y:S02]  /*f8e0*/  FSEL R238, R32, -INF , P5 ;  /* 0xff80000020ee7808 */ /* 0x000fe40002800000 */
[----:B------:R-:W-:Y:S02]  /*f8f0*/  FMNMX.FTZ R68, R186, R68, !PT ;  /* 0x00000044ba447209 */ /* 0x000fe40007810000 */
[----:B------:R-:W-:Y:S02]  /*f900*/  FMNMX.FTZ R2, R195, R2, !PT ;  /* 0x00000002c3027209 */ /* 0x000fe40007810000 */
[----:B------:R-:W-:-:S02]  /*f910*/  FMNMX.FTZ R5, R139, R5, !PT ;  /* 0x000000058b057209 */ /* 0x000fc40007810000 */
[----:B------:R-:W-:Y:S02]  /*f920*/  FMNMX.FTZ R68, R238, R68, !PT ;  /* 0x00000044ee447209 */ /* 0x000fe40007810000 */
[----:B------:R-:W-:Y:S02]  /*f930*/  FSEL R169, R52, -INF , P4 ;  /* 0xff80000034a97808 */ /* 0x000fe40002000000 */
[----:B------:R-:W-:Y:S01]  /*f940*/  FMNMX.FTZ R2, R189, R2, !PT ;  /* 0x00000002bd027209 */ /* 0x000fe20007810000 */
[----:B------:R-:W2:Y:S01]  /*f950*/  SHFL.BFLY PT, R8, R68, 0x2, 0x1f ;  /* 0x0c401f0044087f89 */ /* 0x000ea200000e0000 */
        /* <DEDUP_REMOVED lines=11> */
[----:B------:R-:W-:Y:S01]  /*fa10*/  FMNMX.FTZ R2, R192, R2, !PT ;  /* 0x00000002c0027209 */ /* 0x000fe20007810000 */
[----:B------:R-:W-:Y:S01]  /*fa20*/  LDSM.16.MT88.4 R32, [R225+0x100] ;  /* 0x00010000e120783b */ /* 0x000fe20000004200 */
[----:B------:R-:W-:Y:S02]  /*fa30*/  FMNMX.FTZ R5, R156, R5, !PT ;  /* 0x000000059c057209 */ /* 0x000fe40007810000 */
[----:B-1----:R-:W-:Y:S02]  /*fa40*/  FMNMX.FTZ R71, R71, R6, !PT ;  /* 0x0000000647477209 */ /* 0x002fe40007810000 */
[----:B------:R-:W-:-:S02]  /*fa50*/  FMNMX.FTZ R2, R199, R2, !PT ;  /* 0x00000002c7027209 */ /* 0x000fc40007810000 */
[----:B------:R-:W-:Y:S01]  /*fa60*/  FMNMX.FTZ R5, R175, R5, !PT ;  /* 0x00000005af057209 */ /* 0x000fe20007810000 */
[----:B------:R-:W1:Y:S01]  /*fa70*/  SHFL.BFLY PT, R7, R71, 0x1, 0x1f ;  /* 0x0c201f0047077f89 */ /* 0x000e6200000e0000 */
[----:B--2---:R-:W-:Y:S02]  /*fa80*/  FMNMX.FTZ R68, R68, R8, !PT ;  /* 0x0000000844447209 */ /* 0x004fe40007810000 */
[----:B------:R-:W-:Y:S01]  /*fa90*/  FMNMX.FTZ R5, R176, R5, !PT ;  /* 0x00000005b0057209 */ /* 0x000fe20007810000 */
[----:B------:R-:W2:Y:S01]  /*faa0*/  SHFL.BFLY PT, R6, R2, 0x2, 0x1f ;  /* 0x0c401f0002067f89 */ /* 0x000ea200000e0000 */
[----:B------:R-:W-:Y:S02]  /*fab0*/  FSEL R212, R73, -INF , P6 ;  /* 0xff80000049d47808 */ /* 0x000fe40003000000 */
[----:B------:R-:W-:Y:S01]  /*fac0*/  FMNMX.FTZ R5, R177, R5, !PT ;  /* 0x00000005b1057209 */ /* 0x000fe20007810000 */
[----:B------:R-:W3:Y:S01]  /*fad0*/  SHFL.BFLY PT, R8, R68, 0x1, 0x1f ;  /* 0x0c201f0044087f89 */ /* 0x000ee200000e0000 */
[----:B------:R-:W-:-:S02]  /*fae0*/  FSEL R168, R56, -INF , P4 ;  /* 0xff80000038a87808 */ /* 0x000fc40002000000 */
[----:B------:R-:W-:Y:S02]  /*faf0*/  FMNMX.FTZ R5, R178, R5, !PT ;  /* 0x00000005b2057209 */ /* 0x000fe40007810000 */
[----:B------:R-:W-:Y:S02]  /*fb00*/  FSEL R206, R53, -INF , P2 ;  /* 0xff80000035ce7808 */ /* 0x000fe40001000000 */
[----:B------:R-:W-:Y:S02]  /*fb10*/  FMNMX.FTZ R5, R130, R5, !PT ;  /* 0x0000000582057209 */ /* 0x000fe40007810000 */
[----:B------:R-:W-:Y:S02]  /*fb20*/  FSEL R198, R49, -INF , P1 ;  /* 0xff80000031c67808 */ /* 0x000fe40000800000 */
[----:B------:R-:W-:Y:S02]  /*fb30*/  FMNMX.FTZ R5, R212, R5, !PT ;  /* 0x00000005d4057209 */ /* 0x000fe40007810000 */
[----:B------:R-:W-:-:S02]  /*fb40*/  FSEL R213, R48, -INF , P0 ;  /* 0xff80000030d57808 */ /* 0x000fc40000000000 */
[----:B------:R-:W-:Y:S02]  /*fb50*/  FMNMX.FTZ R5, R207, R5, !PT ;  /* 0x00000005cf057209 */ /* 0x000fe40007810000 */
[----:B-1----:R-:W-:Y:S02]  /*fb60*/  FMNMX.FTZ R71, R71, R7, !PT ;  /* 0x0000000747477209 */ /* 0x002fe40007810000 */
[----:B------:R-:W-:Y:S02]  /*fb70*/  FMNMX.FTZ R5, R168, R5, !PT ;  /* 0x00000005a8057209 */ /* 0x000fe40007810000 */
[----:B--2---:R-:W-:Y:S01]  /*fb80*/  FMNMX.FTZ R2, R2, R6, !PT ;  /* 0x0000000602027209 */ /* 0x004fe20007810000 */
[C---:B------:R-:W-:Y:S01]  /*fb90*/  FMUL.FTZ R7, R71.reuse, c[0x0][0x2d0] ;  /* 0x0000b40047077a20 */ /* 0x040fe20000410000 */
[----:B------:R-:W-:Y:S02]  /*fba0*/  FSETP.NEU.FTZ.AND P4, PT, R71, -INF , PT ;  /* 0xff8000004700780b */ /* 0x000fe40003f9d000 */
[----:B------:R-:W-:Y:S01]  /*fbb0*/  FMNMX.FTZ R5, R206, R5, !PT ;  /* 0x00000005ce057209 */ /* 0x000fe20007810000 */
[----:B------:R-:W1:Y:S01]  /*fbc0*/  SHFL.BFLY PT, R11, R2, 0x1, 0x1f ;  /* 0x0c201f00020b7f89 */ /* 0x000e6200000e0000 */
[----:B------:R-:W-:-:S02]  /*fbd0*/  FSEL R7, R7, RZ, P4 ;  /* 0x000000ff07077208 */ /* 0x000fc40002000000 */
[----:B------:R-:W-:Y:S02]  /*fbe0*/  FMNMX.FTZ R5, R198, R5, !PT ;  /* 0x00000005c6057209 */ /* 0x000fe40007810000 */
[----:B---3--:R-:W-:Y:S01]  /*fbf0*/  FMNMX.FTZ R68, R68, R8, !PT ;  /* 0x0000000844447209 */ /* 0x008fe20007810000 */
[--C-:B------:R-:W-:Y:S01]  /*fc00*/  FFMA.FTZ R6, R9, c[0x0][0x2d0], -R7.reuse ;  /* 0x0000b40009067a23 */ /* 0x100fe20000010807 */
[----:B------:R-:W-:Y:S02]  /*fc10*/  FSEL R131, R43, -INF , P5 ;  /* 0xff8000002b837808 */ /* 0x000fe40002800000 */
[----:B------:R-:W-:Y:S01]  /*fc20*/  FMNMX.FTZ R8, R213, R5, !PT ;  /* 0x00000005d5087209 */ /* 0x000fe20007810000 */
[C---:B------:R-:W-:Y:S01]  /*fc30*/  FMUL.FTZ R9, R68.reuse, c[0x0][0x2d0] ;  /* 0x0000b40044097a20 */ /* 0x040fe20000410000 */
[----:B------:R-:W-:Y:S01]  /*fc40*/  FSETP.NEU.FTZ.AND P0, PT, R68, -INF , PT ;  /* 0xff8000004400780b */ /* 0x000fe20003f1d000 */
[----:B------:R2:W-:Y:S01]  /*fc50*/  MUFU.EX2 R236, R6 ;  /* 0x0000000600ec7308 */ /* 0x0005e20000000800 */
[----:B------:R-:W-:Y:S01]  /*fc60*/  FMNMX.FTZ R8, R131, R8, !PT ;  /* 0x0000000883087209 */ /* 0x000fe20007810000 */
[----:B------:R-:W-:Y:S01]  /*fc70*/  FFMA.FTZ R5, R10, c[0x0][0x2d0], -R7 ;  /* 0x0000b4000a057a23 */ /* 0x000fe20000010807 */
[----:B------:R-:W-:Y:S01]  /*fc80*/  ISETP.NE.AND P6, PT, R16, RZ, PT ;  /* 0x000000ff1000720c */ /* 0x000fe20003fc5270 */
[----:B------:R-:W-:Y:S04]  /*fc90*/  LDSM.16.MT88.4 R40, [R226+0x100] ;  /* 0x00010000e228783b */ /* 0x000fe80000004200 */
[----:B------:R-:W3:Y:S01]  /*fca0*/  SHFL.BFLY PT, R10, R8, 0x2, 0x1f ;  /* 0x0c401f00080a7f89 */ /* 0x000ee200000e0000 */
[----:B------:R4:W4:Y:S01]  /*fcb0*/  MUFU.EX2 R235, R5 ;  /* 0x0000000500eb7308 */ /* 0x0009220000000800 */
[----:B-1----:R-:W-:-:S02]  /*fcc0*/  FMNMX.FTZ R2, R2, R11, !PT ;  /* 0x0000000b02027209 */ /* 0x002fc40007810000 */
[----:B--2---:R-:W-:Y:S02]  /*fcd0*/  FSEL R6, R9, RZ, P0 ;  /* 0x000000ff09067208 */ /* 0x004fe40000000000 */
[----:B------:R-:W-:-:S03]  /*fce0*/  FSETP.NEU.FTZ.AND P0, PT, R2, -INF , PT ;  /* 0xff8000000200780b */ /* 0x000fc60003f1d000 */
[--C-:B------:R-:W-:Y:S02]  /*fcf0*/  FFMA.FTZ R9, R14, c[0x0][0x2d0], -R6.reuse ;  /* 0x0000b4000e097a23 */ /* 0x100fe40000010806 */
[----:B----4-:R-:W-:Y:S02]  /*fd00*/  FFMA.FTZ R5, R12, c[0x0][0x2d0], -R6 ;  /* 0x0000b4000c057a23 */ /* 0x010fe40000010806 */
[----:B------:R1:W-:Y:S01]  /*fd10*/  MUFU.EX2 R193, R9 ;  /* 0x0000000900c17308 */ /* 0x0003e20000000800 */
[----:B------:R-:W-:Y:S02]  /*fd20*/  F2FP.PACK_AB R12, R235, R236 ;  /* 0x000000eceb0c723e */ /* 0x000fe400000000ff */
[----:B---3--:R-:W-:-:S05]  /*fd30*/  FMNMX.FTZ R8, R8, R10, !PT ;  /* 0x0000000a08087209 */ /* 0x008fca0007810000 */
        /* <DEDUP_REMOVED lines=80> */
[----:B-1----:R-:W-:-:S04]  /*10240*/  FFMA.FTZ R3, R69, c[0x0][0x2d0], -R5 ;  /* 0x0000b40045037a23 */ /* 0x002fc80000010805 */
        /* <DEDUP_REMOVED lines=22> */
[----:B-1----:R-:W-:Y:S01]  /*103b0*/  FFMA.FTZ R3, R116, c[0x0][0x2d0], -R0 ;  /* 0x0000b40074037a23 */ /* 0x002fe20000010800 */
[----:B------:R-:W-:-:S03]  /*103c0*/  MOV R116, R213 ;  /* 0x000000d500747202 */ /* 0x000fc60000000f00 */
[----:B------:R1:W2:Y:S02]  /*103d0*/  MUFU.EX2 R247, R3 ;  /* 0x0000000300f77308 */ /* 0x0002a40000000800 */
[----:B-1----:R-:W-:Y:S01]  /*103e0*/  FFMA.FTZ R3, R117, c[0x0][0x2d0], -R0 ;  /* 0x0000b40075037a23 */ /* 0x002fe20000010800 */
[----:B--2---:R-:W-:Y:S01]  /*103f0*/  F2FP.PACK_AB R9, R247, R244 ;  /* 0x000000f4f709723e */ /* 0x004fe200000000ff */
[----:B------:R-:W-:-:S04]  /*10400*/  IMAD.MOV.U32 R117, RZ, RZ, R131 ;  /* 0x000000ffff757224 */ /* 0x000fc800078e0083 */
[----:B------:R1:W-:Y:S02]  /*10410*/  MUFU.EX2 R250, R3 ;  /* 0x0000000300fa7308 */ /* 0x0003e40000000800 */
[----:B-1----:R-:W-:Y:S02]  /*10420*/  FFMA.FTZ R3, R118, c[0x0][0x2d0], -R0 ;  /* 0x0000b40076037a23 */ /* 0x002fe40000010800 */
        /* <DEDUP_REMOVED lines=28> */
[----:B---3--:R-:W-:Y:S01]  /*105f0*/  FFMA.FTZ R3, R132, c[0x0][0x2d0], -R6 ;  /* 0x0000b40084037a23 */ /* 0x008fe20000010806 */
[----:B------:R-:W-:-:S03]  /*10600*/  MOV R132, R211 ;  /* 0x000000d300847202 */ /* 0x000fc60000000f00 */
        /* <DEDUP_REMOVED lines=16> */
[----:B---3--:R-:W-:Y:S02]  /*10710*/  F2FP.PACK_AB R11, R217, R218 ;  /* 0x000000dad90b723e */ /* 0x008fe400000000ff */
[----:B------:R-:W-:-:S03]  /*10720*/  MOV R137, R207 ;  /* 0x000000cf00897202 */ /* 0x000fc60000000f00 */
[----:B------:R2:W-:Y:S02]  /*10730*/  MUFU.EX2 R215, R3 ;  /* 0x0000000300d77308 */ /* 0x0005e40000000800 */
[C---:B-1----:R-:W-:Y:S08]  /*10740*/  HMMA.16816.F32 R48, R8.reuse, R20, R120 ;  /* 0x000000140830723c */ /* 0x042ff00000001878 */
[----:B------:R-:W-:Y:S01]  /*10750*/  HMMA.16816.F32 R56, R8, R18, R84 ;  /* 0x000000120838723c */ /* 0x000fe20000001854 */
[----:B--2---:R-:W-:-:S02]  /*10760*/  FFMA.FTZ R3, R138, c[0x0][0x2d0], -R0 ;  /* 0x0000b4008a037a23 */ /* 0x004fc40000010800 */
[----:B------:R-:W-:Y:S02]  /*10770*/  IMAD.MOV.U32 R138, RZ, RZ, R206 ;  /* 0x000000ffff8a7224 */ /* 0x000fe400078e00ce */
        /* <DEDUP_REMOVED lines=16> */
[--C-:B-1----:R-:W-:Y:S01]  /*10880*/  FFMA.FTZ R3, R141, c[0x0][0x2d0], -R6.reuse ;  /* 0x0000b4008d037a23 */ /* 0x102fe20000010806 */
        /* <DEDUP_REMOVED lines=16> */
[----:B------:R-:W-:Y:S01]  /*10990*/  MOV R131, R133 ;  /* 0x0000008500837202 */ /* 0x000fe20000000f00 */
[----:B------:R-:W-:Y:S02]  /*109a0*/  IMAD.MOV.U32 R133, RZ, RZ, R197 ;  /* 0x000000ffff857224 */ /* 0x000fe400078e00c5 */
[----:B------:R-:W-:Y:S01]  /*109b0*/  IMAD.MOV.U32 R128, RZ, RZ, R187 ;  /* 0x000000ffff807224 */ /* 0x000fe200078e00bb */
[----:B------:R-:W-:Y:S01]  /*109c0*/  HMMA.16816.F32 R104, R8, R20, R72 ;  /* 0x000000140868723c */ /* 0x000fe20000001848 */
[----:B------:R-:W-:Y:S01]  /*109d0*/  LDSM.16.MT88.4 R20, [R225+0x1900] ;  /* 0x00190000e114783b */ /* 0x000fe20000004200 */
[----:B------:R-:W-:-:S02]  /*109e0*/  IMAD.MOV.U32 R129, RZ, RZ, R186 ;  /* 0x000000ffff817224 */ /* 0x000fc400078e00ba */
[----:B------:R-:W-:-:S04]  /*109f0*/  IMAD.MOV.U32 R130, RZ, RZ, R184 ;  /* 0x000000ffff827224 */ /* 0x000fc800078e00b8 */
        /* <DEDUP_REMOVED lines=30> */
[----:B------:R-:W-:-:S02]  /*10be0*/  IMAD.MOV.U32 R136, RZ, RZ, R185 ;  /* 0x000000ffff887224 */ /* 0x000fc400078e00b9 */
[----:B------:R-:W-:Y:S01]  /*10bf0*/  IMAD.MOV.U32 R126, RZ, RZ, R118 ;  /* 0x000000ffff7e7224 */ /* 0x000fe200078e0076 */
[----:B------:R-:W-:Y:S01]  /*10c00*/  HMMA.16816.F32 R108, R8, R18, R44 ;  /* 0x00000012086c723c */ /* 0x000fe2000000182c */
[----:B-1----:R-:W-:Y:S01]  /*10c10*/  FFMA.FTZ R3, R151, c[0x0][0x2d0], -R7 ;  /* 0x0000b40097037a23 */ /* 0x002fe20000010807 */
[----:B------:R-:W-:-:S06]  /*10c20*/  MOV R151, R193 ;  /* 0x000000c100977202 */ /* 0x000fcc0000000f00 */
[C---:B------:R-:W-:Y:S01]  /*10c30*/  HMMA.16816.F32 R92, R8.reuse, R12, R60 ;  /* 0x0000000c085c723c */ /* 0x040fe2000000183c */
[----:B------:R1:W-:Y:S07]  /*10c40*/  MUFU.EX2 R202, R3 ;  /* 0x0000000300ca7308 */ /* 0x0003ee0000000800 */
[C---:B------:R-:W-:Y:S07]  /*10c50*/  HMMA.16816.F32 R56, R8.reuse, R20, R120 ;  /* 0x000000140838723c */ /* 0x040fee0000001878 */
[----:B------:R-:W-:Y:S01]  /*10c60*/  MOV R123, R143 ;  /* 0x0000008f007b7202 */ /* 0x000fe20000000f00 */
[----:B------:R-:W-:Y:S01]  /*10c70*/  HMMA.16816.F32 R52, R8, R22, R80 ;  /* 0x000000160834723c */ /* 0x000fe20000001850 */
[----:B------:R-:W-:-:S02]  /*10c80*/  IMAD.MOV.U32 R122, RZ, RZ, R142 ;  /* 0x000000ffff7a7224 */ /* 0x000fc400078e008e */
[----:B-1----:R-:W-:Y:S02]  /*10c90*/  FFMA.FTZ R3, R152, c[0x0][0x2d0], -R7 ;  /* 0x0000b40098037a23 */ /* 0x002fe40000010807 */
[----:B------:R-:W-:Y:S02]  /*10ca0*/  IMAD.MOV.U32 R152, RZ, RZ, R198 ;  /* 0x000000ffff987224 */ /* 0x000fe400078e00c6 */
[----:B------:R1:W3:Y:S01]  /*10cb0*/  MUFU.EX2 R201, R3 ;  /* 0x0000000300c97308 */ /* 0x0002e20000000800 */
[----:B------:R-:W-:Y:S01]  /*10cc0*/  HMMA.16816.F32 R40, R8, R26, R84 ;  /* 0x0000001a0828723c */ /* 0x000fe20000001854 */
[----:B------:R-:W-:Y:S02]  /*10cd0*/  IMAD.MOV.U32 R121, RZ, RZ, R141 ;  /* 0x000000ffff797224 */ /* 0x000fe400078e008d */
[----:B------:R-:W-:-:S04]  /*10ce0*/  IMAD.MOV.U32 R120, RZ, RZ, R140 ;  /* 0x000000ffff787224 */ /* 0x000fc800078e008c */
[----:B--2---:R-:W-:Y:S01]  /*10cf0*/  F2FP.PACK_AB R8, R203, R204 ;  /* 0x000000cccb08723e */ /* 0x004fe200000000ff */
[----:B-1----:R-:W-:Y:S01]  /*10d00*/  FFMA.FTZ R3, R153, c[0x0][0x2d0], -R0 ;  /* 0x0000b40099037a23 */ /* 0x002fe20000010800 */
[----:B---3--:R-:W-:Y:S01]  /*10d10*/  F2FP.PACK_AB R10, R201, R202 ;  /* 0x000000cac90a723e */ /* 0x008fe200000000ff */
[----:B------:R-:W-:Y:S02]  /*10d20*/  IMAD.MOV.U32 R153, RZ, RZ, R194 ;  /* 0x000000ffff997224 */ /* 0x000fe400078e00c2 */
[----:B------:R1:W-:Y:S02]  /*10d30*/  MUFU.EX2 R200, R3 ;  /* 0x0000000300c87308 */ /* 0x0003e40000000800 */
[----:B-1----:R-:W-:Y:S02]  /*10d40*/  FFMA.FTZ R3, R154, c[0x0][0x2d0], -R0 ;  /* 0x0000b4009a037a23 */ /* 0x002fe40000010800 */
[----:B------:R-:W-:Y:S01]  /*10d50*/  IMAD.MOV.U32 R154, RZ, RZ, R138 ;  /* 0x000000ffff9a7224 */ /* 0x000fe200078e008a */
[----:B------:R-:W-:-:S03]  /*10d60*/  MOV R138, R117 ;  /* 0x00000075008a7202 */ /* 0x000fc60000000f00 */
[----:B------:R1:W2:Y:S02]  /*10d70*/  MUFU.EX2 R199, R3 ;  /* 0x0000000300c77308 */ /* 0x0002a40000000800 */
[----:B-1----:R-:W-:Y:S01]  /*10d80*/  FFMA.FTZ R3, R155, c[0x0][0x2d0], -R0 ;  /* 0x0000b4009b037a23 */ /* 0x002fe20000010800 */
[----:B--2---:R-:W-:Y:S02]  /*10d90*/  F2FP.PACK_AB R9, R199, R200 ;  /* 0x000000c8c709723e */ /* 0x004fe400000000ff */
[----:B------:R-:W-:-:S03]  /*10da0*/  MOV R155, R139 ;  /* 0x0000008b009b7202 */ /* 0x000fc60000000f00 */
[----:B------:R1:W-:Y:S01]  /*10db0*/  MUFU.EX2 R198, R3 ;  /* 0x0000000300c67308 */ /* 0x0003e20000000800 */
[----:B------:R-:W-:Y:S02]  /*10dc0*/  IMAD.MOV.U32 R139, RZ, RZ, R116 ;  /* 0x000000ffff8b7224 */ /* 0x000fe400078e0074 */
[----:B-1----:R-:W-:Y:S02]  /*10dd0*/  FFMA.FTZ R3, R156, c[0x0][0x2d0], -R0 ;  /* 0x0000b4009c037a23 */ /* 0x002fe40000010800 */
[----:B------:R-:W-:Y:S01]  /*10de0*/  IMAD.MOV.U32 R156, RZ, RZ, R137 ;  /* 0x000000ffff9c7224 */ /* 0x000fe200078e0089 */
[----:B------:R-:W-:Y:S02]  /*10df0*/  MOV R137, R188 ;  /* 0x000000bc00897202 */ /* 0x000fe40000000f00 */
[----:B------:R1:W2:Y:S02]  /*10e00*/  MUFU.EX2 R197, R3 ;  /* 0x0000000300c57308 */ /* 0x0002a40000000800 */
[----:B-1----:R-:W-:Y:S01]  /*10e10*/  FFMA.FTZ R3, R157, c[0x0][0x2d0], -R7 ;  /* 0x0000b4009d037a23 */ /* 0x002fe20000010807 */
[----:B--2---:R-:W-:Y:S01]  /*10e20*/  F2FP.PACK_AB R11, R197, R198 ;  /* 0x000000c6c50b723e */ /* 0x004fe200000000ff */
[----:B------:R-:W-:-:S04]  /*10e30*/  IMAD.MOV.U32 R157, RZ, RZ, R191 ;  /* 0x000000ffff9d7224 */ /* 0x000fc800078e00bf */
        /* <DEDUP_REMOVED lines=11> */
[C---:B------:R-:W-:Y:S01]  /*10ef0*/  HMMA.16816.F32 R72, R8.reuse, R20, R72 ;  /* 0x000000140848723c */ /* 0x040fe20000001848 */
[----:B------:R1:W4:Y:S07]  /*10f00*/  MUFU.EX2 R194, R3 ;  /* 0x0000000300c27308 */ /* 0x00032e0000000800 */
[C---:B------:R-:W-:Y:S01]  /*10f10*/  HMMA.16816.F32 R76, R8.reuse, R22, R76 ;  /* 0x00000016084c723c */ /* 0x040fe2000000184c */
[----:B------:R-:W2:Y:S07]  /*10f20*/  LDSM.16.MT88.4 R20, [R225+0x2100] ;  /* 0x00210000e114783b */ /* 0x000eae0000004200 */
[----:B------:R-:W-:Y:S01]  /*10f30*/  HMMA.16816.F32 R80, R8, R24, R100 ;  /* 0x000000180850723c */ /* 0x000fe20000001864 */
[----:B-1----:R-:W-:-:S04]  /*10f40*/  FFMA.FTZ R3, R160, c[0x0][0x2d0], -R6 ;  /* 0x0000b400a0037a23 */ /* 0x002fc80000010806 */
[----:B------:R1:W-:Y:S03]  /*10f50*/  MUFU.EX2 R193, R3 ;  /* 0x0000000300c17308 */ /* 0x0003e60000000800 */
[----:B------:R-:W-:Y:S01]  /*10f60*/  HMMA.16816.F32 R84, R8, R26, R96 ;  /* 0x0000001a0854723c */ /* 0x000fe20000001860 */
[----:B------:R-:W-:Y:S06]  /*10f70*/  LDSM.16.MT88.4 R24, [R224+0x2900] ;  /* 0x00290000e018783b */ /* 0x000fec0000004200 */
[----:B----4-:R-:W-:Y:S01]  /*10f80*/  F2FP.PACK_AB R8, R194, R196 ;  /* 0x000000c4c208723e */ /* 0x010fe200000000ff */
[----:B-1----:R-:W-:-:S04]  /*10f90*/  FFMA.FTZ R3, R161, c[0x0][0x2d0], -R6 ;  /* 0x0000b400a1037a23 */ /* 0x002fc80000010806 */
[----:B------:R1:W4:Y:S02]  /*10fa0*/  MUFU.EX2 R192, R3 ;  /* 0x0000000300c07308 */ /* 0x0003240000000800 */
[----:B-1----:R-:W-:Y:S01]  /*10fb0*/  FFMA.FTZ R3, R162, c[0x0][0x2d0], -R5 ;  /* 0x0000b400a2037a23 */ /* 0x002fe20000010805 */
[----:B----4-:R-:W-:-:S05]  /*10fc0*/  F2FP.PACK_AB R10, R192, R193 ;  /* 0x000000c1c00a723e */ /* 0x010fca00000000ff */
[----:B------:R1:W-:Y:S02]  /*10fd0*/  MUFU.EX2 R191, R3 ;  /* 0x0000000300bf7308 */ /* 0x0003e40000000800 */
[----:B-1----:R-:W-:-:S06]  /*10fe0*/  FFMA.FTZ R3, R164, c[0x0][0x2d0], -R5 ;  /* 0x0000b400a4037a23 */ /* 0x002fcc0000010805 */
        /* <DEDUP_REMOVED lines=8> */
[----:B------:R1:W4:Y:S02]  /*11070*/  MUFU.EX2 R187, R3 ;  /* 0x0000000300bb7308 */ /* 0x0003240000000800 */
[C---:B--2---:R-:W-:Y:S08]  /*11080*/  HMMA.16816.F32 R140, R8.reuse, R12, R92 ;  /* 0x0000000c088c723c */ /* 0x044ff0000000185c */
[----:B------:R-:W-:Y:S01]  /*11090*/  HMMA.16816.F32 R144, R8, R14, R64 ;  /* 0x0000000e0890723c */ /* 0x000fe20000001840 */
[----:B-1----:R-:W-:-:S04]  /*110a0*/  FFMA.FTZ R3, R166, c[0x0][0x2d0], -R7 ;  /* 0x0000b400a6037a23 */ /* 0x002fc80000010807 */
[----:B------:R1:W-:Y:S03]  /*110b0*/  MUFU.EX2 R186, R3 ;  /* 0x0000000300ba7308 */ /* 0x0003e60000000800 */
[C---:B---3--:R-:W-:Y:S08]  /*110c0*/  HMMA.16816.F32 R112, R8.reuse, R16, R112 ;  /* 0x000000100870723c */ /* 0x048ff00000001870 */
[----:B------:R-:W-:Y:S01]  /*110d0*/  HMMA.16816.F32 R108, R8, R18, R108 ;  /* 0x00000012086c723c */ /* 0x000fe2000000186c */
[----:B-1----:R-:W-:-:S07]  /*110e0*/  FFMA.FTZ R3, R171, c[0x0][0x2d0], -R7 ;  /* 0x0000b400ab037a23 */ /* 0x002fce0000010807 */
        /* <DEDUP_REMOVED lines=40> */
[----:B-1----:R-:W-:Y:S02]  /*11370*/  FFMA.FTZ R3, R157, c[0x0][0x2d0], -R5 ;  /* 0x0000b4009d037a23 */ /* 0x002fe40000010805 */
[----:B------:R-:W-:Y:S01]  /*11380*/  IMAD.MOV.U32 R157, RZ, RZ, R124 ;  /* 0x000000ffff9d7224 */ /* 0x000fe200078e007c */
[----:B------:R-:W-:Y:S01]  /*11390*/  MOV R124, R125 ;  /* 0x0000007d007c7202 */ /* 0x000fe20000000f00 */
[----:B------:R-:W-:Y:S02]  /*113a0*/  IMAD.MOV.U32 R125, RZ, RZ, R126 ;  /* 0x000000ffff7d7224 */ /* 0x000fe400078e007e */
[----:B------:R1:W-:Y:S01]  /*113b0*/  MUFU.EX2 R75, R3 ;  /* 0x00000003004b7308 */ /* 0x0003e20000000800 */
[----:B------:R-:W-:Y:S02]  /*113c0*/  IMAD.MOV.U32 R126, RZ, RZ, R127 ;  /* 0x000000ffff7e7224 */ /* 0x000fe400078e007f */
[----:B------:R-:W-:Y:S01]  /*113d0*/  IMAD.MOV.U32 R127, RZ, RZ, R156 ;  /* 0x000000ffff7f7224 */ /* 0x000fe200078e009c */
[----:B------:R-:W-:Y:S01]  /*113e0*/  MOV R156, R120 ;  /* 0x00000078009c7202 */ /* 0x000fe20000000f00 */
[----:B------:R-:W-:-:S02]  /*113f0*/  IMAD.MOV.U32 R120, RZ, RZ, R121 ;  /* 0x000000ffff787224 */ /* 0x000fc400078e0079 */
[----:B------:R-:W-:Y:S01]  /*11400*/  IMAD.MOV.U32 R121, RZ, RZ, R122 ;  /* 0x000000ffff797224 */ /* 0x000fe200078e007a */
[----:B------:R-:W-:Y:S01]  /*11410*/  MOV R122, R123 ;  /* 0x0000007b007a7202 */ /* 0x000fe20000000f00 */
[----:B------:R-:W-:Y:S01]  /*11420*/  IMAD.MOV.U32 R123, RZ, RZ, R241 ;  /* 0x000000ffff7b7224 */ /* 0x000fe200078e00f1 */
[----:B------:R-:W-:Y:S01]  /*11430*/  HMMA.16816.F32 R36, R8, R22, R76 ;  /* 0x000000160824723c */ /* 0x000fe2000000184c */
[----:B------:R-:W3:Y:S01]  /*11440*/  LDSM.16.MT88.4 R20, [R227+0x2900] ;  /* 0x00290000e314783b */ /* 0x000ee20000004200 */
[----:B------:R-:W-:Y:S01]  /*11450*/  IMAD.MOV.U32 R161, RZ, RZ, R131 ;  /* 0x000000ffffa17224 */ /* 0x000fe200078e0083 */
[----:B------:R-:W-:Y:S01]  /*11460*/  MOV R160, R237 ;  /* 0x000000ed00a07202 */ /* 0x000fe20000000f00 */
[----:B------:R-:W-:Y:S01]  /*11470*/  FFMA.FTZ R4, R4, c[0x0][0x2d0], -R7 ;  /* 0x0000b40004047a23 */ /* 0x000fe20000010807 */
[----:B------:R4:W5:Y:S01]  /*11480*/  LDL.LU R241, [R1+0x80] ;  /* 0x0000800001f17983 */ /* 0x0009620000300800 */
[----:B-1----:R-:W-:Y:S02]  /*11490*/  FFMA.FTZ R3, R157, c[0x0][0x2d0], -R5 ;  /* 0x0000b4009d037a23 */ /* 0x002fe40000010805 */
[----:B------:R-:W-:Y:S01]  /*114a0*/  IMAD.MOV.U32 R157, RZ, RZ, R124 ;  /* 0x000000ffff9d7224 */ /* 0x000fe200078e007c */
[----:B------:R-:W-:Y:S01]  /*114b0*/  MOV R124, R125 ;  /* 0x0000007d007c7202 */ /* 0x000fe20000000f00 */
[----:B------:R-:W-:Y:S01]  /*114c0*/  IMAD.MOV.U32 R125, RZ, RZ, R126 ;  /* 0x000000ffff7d7224 */ /* 0x000fe200078e007e */
[----:B------:R1:W1:Y:S01]  /*114d0*/  MUFU.EX2 R74, R3 ;  /* 0x00000003004a7308 */ /* 0x0002620000000800 */
        /* <DEDUP_REMOVED lines=9> */
[----:B------:R-:W-:Y:S01]  /*11570*/  HMMA.16816.F32 R48, R8, R28, R80 ;  /* 0x0000001c0830723c */ /* 0x000fe20000001850 */
[----:B------:R-:W-:Y:S02]  /*11580*/  IMAD.MOV.U32 R167, RZ, RZ, R161 ;  /* 0x000000ffffa77224 */ /* 0x000fe400078e00a1 */
        /* <DEDUP_REMOVED lines=9> */
[----:B------:R4:W5:Y:S01]  /*11620*/  LDL.LU R240, [R1+0x7c] ;  /* 0x00007c0001f07983 */ /* 0x0009620000300800 */
[----:B------:R-:W-:Y:S01]  /*11630*/  IMAD.MOV.U32 R120, RZ, RZ, R121 ;  /* 0x000000ffff787224 */ /* 0x000fe200078e0079 */
[----:B------:R-:W-:Y:S01]  /*11640*/  MOV R121, R122 ;  /* 0x0000007a00797202 */ /* 0x000fe20000000f00 */
[----:B------:R-:W-:-:S02]  /*11650*/  IMAD.MOV.U32 R122, RZ, RZ, R123 ;  /* 0x000000ffff7a7224 */ /* 0x000fc400078e007b */
[----:B------:R-:W-:Y:S01]  /*11660*/  IMAD.MOV.U32 R123, RZ, RZ, R153 ;  /* 0x000000ffff7b7224 */ /* 0x000fe200078e0099 */
[----:B------:R-:W-:Y:S01]  /*11670*/  MOV R153, R151 ;  /* 0x0000009700997202 */ /* 0x000fe20000000f00 */
[----:B------:R-:W-:Y:S01]  /*11680*/  IMAD.MOV.U32 R151, RZ, RZ, R239 ;  /* 0x000000ffff977224 */ /* 0x000fe200078e00ef */
[----:B--2---:R-:W-:Y:S01]  /*11690*/  F2FP.PACK_AB R8, R102, R103 ;  /* 0x000000676608723e */ /* 0x004fe200000000ff */
[----:B------:R4:W5:Y:S01]  /*116a0*/  LDL.LU R239, [R1+0x78] ;  /* 0x0000780001ef7983 */ /* 0x0009620000300800 */
[----:B-1----:R-:W-:-:S04]  /*116b0*/  FFMA.FTZ R3, R169, c[0x0][0x2d0], -R5 ;  /* 0x0000b400a9037a23 */ /* 0x002fc80000010805 */
[----:B------:R1:W2:Y:S02]  /*116c0*/  MUFU.EX2 R72, R3 ;  /* 0x0000000300487308 */ /* 0x0002a40000000800 */
[----:B-1----:R-:W-:Y:S02]  /*116d0*/  FFMA.FTZ R3, R157, c[0x0][0x2d0], -R0 ;  /* 0x0000b4009d037a23 */ /* 0x002fe40000010800 */
[----:B------:R-:W-:Y:S01]  /*116e0*/  IMAD.MOV.U32 R157, RZ, RZ, R125 ;  /* 0x000000ffff9d7224 */ /* 0x000fe200078e007d */
[----:B------:R-:W-:-:S03]  /*116f0*/  MOV R125, R120 ;  /* 0x00000078007d7202 */ /* 0x000fc60000000f00 */
[----:B------:R1:W-:Y:S01]  /*11700*/  MUFU.EX2 R61, R3 ;  /* 0x00000003003d7308 */ /* 0x0003e20000000800 */
[----:B------:R-:W-:Y:S02]  /*11710*/  IMAD.MOV.U32 R120, RZ, RZ, R122 ;  /* 0x000000ffff787224 */ /* 0x000fe400078e007a */
[----:B------:R-:W-:Y:S01]  /*11720*/  IMAD.MOV.U32 R122, RZ, RZ, R153 ;  /* 0x000000ffff7a7224 */ /* 0x000fe200078e0099 */
[----:B------:R-:W-:Y:S01]  /*11730*/  MOV R153, R128 ;  /* 0x0000008000997202 */ /* 0x000fe20000000f00 */
[----:B------:R-:W-:Y:S02]  /*11740*/  IMAD.MOV.U32 R128, RZ, RZ, R130 ;  /* 0x000000ffff807224 */ /* 0x000fe400078e0082 */
[----:B------:R-:W-:Y:S02]  /*11750*/  IMAD.MOV.U32 R130, RZ, RZ, R238 ;  /* 0x000000ffff827224 */ /* 0x000fe400078e00ee */
[----:B-1----:R-:W-:Y:S01]  /*11760*/  FFMA.FTZ R3, R124, c[0x0][0x2d0], -R0 ;  /* 0x0000b4007c037a23 */ /* 0x002fe20000010800 */
[----:B------:R-:W-:Y:S01]  /*11770*/  F2FP.PACK_AB R9, R74, R75 ;  /* 0x0000004b4a09723e */ /* 0x000fe200000000ff */
[----:B------:R-:W-:Y:S01]  /*11780*/  IMAD.MOV.U32 R124, RZ, RZ, R121 ;  /* 0x000000ffff7c7224 */ /* 0x000fe200078e0079 */
[----:B------:R-:W-:Y:S01]  /*11790*/  MOV R121, R123 ;  /* 0x0000007b00797202 */ /* 0x000fe20000000f00 */
[----:B------:R-:W-:Y:S01]  /*117a0*/  IMAD.MOV.U32 R123, RZ, RZ, R151 ;  /* 0x000000ffff7b7224 */ /* 0x000fe200078e0097 */
[----:B------:R-:W-:Y:S01]  /*117b0*/  F2FP.PACK_AB R10, R100, R101 ;  /* 0x00000065640a723e */ /* 0x000fe200000000ff */
[----:B------:R-:W-:Y:S01]  /*117c0*/  IMAD.MOV.U32 R151, RZ, RZ, R129 ;  /* 0x000000ffff977224 */ /* 0x000fe200078e0081 */
[----:B------:R-:W-:-:S02]  /*117d0*/  MOV R129, R69 ;  /* 0x0000004500817202 */ /* 0x000fc40000000f00 */
[----:B--2---:R-:W-:Y:S01]  /*117e0*/  F2FP.PACK_AB R11, R72, R73 ;  /* 0x00000049480b723e */ /* 0x004fe200000000ff */
[----:B------:R1:W2:Y:S01]  /*117f0*/  MUFU.EX2 R69, R3 ;  /* 0x0000000300457308 */ /* 0x0002a20000000800 */
[----:B------:R-:W-:Y:S01]  /*11800*/  MOV R163, R153 ;  /* 0x0000009900a37202 */ /* 0x000fe20000000f00 */
[----:B------:R-:W-:Y:S01]  /*11810*/  IMAD.MOV.U32 R159, RZ, RZ, R122 ;  /* 0x000000ffff9f7224 */ /* 0x000fe200078e007a */
[----:B------:R4:W5:Y:S01]  /*11820*/  LDL.LU R238, [R1+0x74] ;  /* 0x0000740001ee7983 */ /* 0x0009620000300800 */
[----:B------:R-:W-:Y:S01]  /*11830*/  IMAD.MOV.U32 R165, RZ, RZ, R123 ;  /* 0x000000ffffa57224 */ /* 0x000fe200078e007b */
[----:B------:R-:W-:Y:S01]  /*11840*/  MOV R158, R121 ;  /* 0x00000079009e7202 */ /* 0x000fe20000000f00 */
[----:B------:R-:W-:Y:S01]  /*11850*/  IMAD.MOV.U32 R164, RZ, RZ, R151 ;  /* 0x000000ffffa47224 */ /* 0x000fe200078e0097 */
[----:B------:R-:W-:Y:S01]  /*11860*/  MOV R153, R129 ;  /* 0x0000008100997202 */ /* 0x000fe20000000f00 */
[----:B------:R-:W-:Y:S01]  /*11870*/  IMAD.MOV.U32 R162, RZ, RZ, R130 ;  /* 0x000000ffffa27224 */ /* 0x000fe200078e0082 */
[----:B---3--:R-:W-:Y:S01]  /*11880*/  HMMA.16816.F32 R140, R8, R20, R140 ;  /* 0x00000014088c723c */ /* 0x008fe2000000188c */
[----:B-1----:R-:W-:-:S02]  /*11890*/  FFMA.FTZ R3, R157, c[0x0][0x2d0], -R0 ;  /* 0x0000b4009d037a23 */ /* 0x002fc40000010800 */
[----:B------:R-:W-:-:S05]  /*118a0*/  IMAD.MOV.U32 R170, RZ, RZ, R163 ;  /* 0x000000ffffaa7224 */ /* 0x000fca00078e00a3 */
[C---:B------:R-:W-:Y:S01]  /*118b0*/  HMMA.16816.F32 R144, R8.reuse, R22, R144 ;  /* 0x000000160890723c */ /* 0x040fe20000001890 */
[----:B------:R1:W-:Y:S01]  /*118c0*/  MUFU.EX2 R63, R3 ;  /* 0x00000003003f7308 */ /* 0x0003e20000000800 */
[----:B------:R-:W-:Y:S01]  /*118d0*/  IMAD.MOV.U32 R157, RZ, RZ, R120 ;  /* 0x000000ffff9d7224 */ /* 0x000fe200078e0078 */
[----:B------:R-:W-:Y:S01]  /*118e0*/  MOV R161, R124 ;  /* 0x0000007c00a17202 */ /* 0x000fe20000000f00 */
[----:B------:R-:W-:Y:S01]  /*118f0*/  IMAD.MOV.U32 R151, RZ, RZ, R128 ;  /* 0x000000ffff977224 */ /* 0x000fe200078e0080 */
[----:B------:R4:W5:Y:S01]  /*11900*/  LDL.LU R237, [R1+0x70] ;  /* 0x0000700001ed7983 */ /* 0x0009620000300800 */
[----:B------:R-:W-:Y:S01]  /*11910*/  IMAD.MOV.U32 R171, RZ, RZ, R164 ;  /* 0x000000ffffab7224 */ /* 0x000fe200078e00a4 */
[----:B------:R-:W-:Y:S01]  /*11920*/  MOV R166, R162 ;  /* 0x000000a200a67202 */ /* 0x000fe20000000f00 */
[----:B------:R-:W-:Y:S01]  /*11930*/  HMMA.16816.F32 R120, R8, R24, R112 ;  /* 0x000000180878723c */ /* 0x000fe20000001870 */
[----:B------:R-:W-:Y:S01]  /*11940*/  MOV R163, R159 ;  /* 0x0000009f00a37202 */ /* 0x000fe20000000f00 */
[----:B------:R-:W-:-:S02]  /*11950*/  IMAD.MOV.U32 R164, RZ, RZ, R125 ;  /* 0x000000ffffa47224 */ /* 0x000fc400078e007d */
[----:B------:R-:W-:Y:S02]  /*11960*/  IMAD.MOV.U32 R162, RZ, RZ, R155 ;  /* 0x000000ffffa27224 */ /* 0x000fe400078e009b */
[----:B------:R-:W-:Y:S01]  /*11970*/  IMAD.MOV.U32 R155, RZ, RZ, R154 ;  /* 0x000000ffff9b7224 */ /* 0x000fe200078e009a */
[----:B------:R-:W-:Y:S01]  /*11980*/  MOV R154, R152 ;  /* 0x00000098009a7202 */ /* 0x000fe20000000f00 */
[----:B------:R-:W-:Y:S01]  /*11990*/  HMMA.16816.F32 R128, R8, R26, R108 ;  /* 0x0000001a0880723c */ /* 0x000fe2000000186c */
[----:B-1----:R-:W-:Y:S02]  /*119a0*/  FFMA.FTZ R3, R168, c[0x0][0x2d0], -R0 ;  /* 0x0000b400a8037a23 */ /* 0x002fe40000010800 */
[----:B------:R-:W-:Y:S01]  /*119b0*/  IMAD.MOV.U32 R159, RZ, RZ, R158 ;  /* 0x000000ffff9f7224 */ /* 0x000fe200078e009e */
[----:B------:R-:W-:Y:S01]  /*119c0*/  MOV R158, R127 ;  /* 0x0000007f009e7202 */ /* 0x000fe20000000f00 */
[----:B------:R1:W3:Y:S01]  /*119d0*/  MUFU.EX2 R62, R3 ;  /* 0x00000003003e7308 */ /* 0x0002e20000000800 */
[----:B------:R-:W-:-:S02]  /*119e0*/  IMAD.MOV.U32 R152, RZ, RZ, R236 ;  /* 0x000000ffff987224 */ /* 0x000fc400078e00ec */
[C---:B------:R-:W-:Y:S01]  /*119f0*/  HMMA.16816.F32 R96, R8.reuse, R16, R96 ;  /* 0x000000100860723c */ /* 0x040fe20000001860 */
[----:B------:R4:W5:Y:S07]  /*11a00*/  LDL.LU R236, [R1+0x6c] ;  /* 0x00006c0001ec7983 */ /* 0x00096e0000300800 */
[----:B------:R-:W-:Y:S01]  /*11a10*/  HMMA.16816.F32 R92, R8, R18, R92 ;  /* 0x00000012085c723c */ /* 0x000fe2000000185c */
[----:B-1----:R-:W-:Y:S02]  /*11a20*/  FFMA.FTZ R3, R165, c[0x0][0x2d0], -R6 ;  /* 0x0000b400a5037a23 */ /* 0x002fe40000010806 */
[----:B------:R-:W-:-:S05]  /*11a30*/  IMAD.MOV.U32 R165, RZ, RZ, R160 ;  /* 0x000000ffffa57224 */ /* 0x000fca00078e00a0 */
[----:B------:R-:W-:Y:S01]  /*11a40*/  HMMA.16816.F32 R88, R8, R12, R88 ;  /* 0x0000000c0858723c */ /* 0x000fe20000001858 */
[----:B------:R1:W-:Y:S01]  /*11a50*/  MUFU.EX2 R60, R3 ;  /* 0x00000003003c7308 */ /* 0x0003e20000000800 */
[----:B------:R-:W-:Y:S02]  /*11a60*/  IMAD.MOV.U32 R160, RZ, RZ, R157 ;  /* 0x000000ffffa07224 */ /* 0x000fe400078e009d */
[----:B------:R-:W-:-:S04]  /*11a70*/  IMAD.MOV.U32 R157, RZ, RZ, R126 ;  /* 0x000000ffff9d7224 */ /* 0x000fc800078e007e */
[----:B------:R-:W-:Y:S07]  /*11a80*/  HMMA.16816.F32 R64, R8, R14, R64 ;  /* 0x0000000e0840723c */ /* 0x000fee0000001840 */
[----:B------:R-:W-:Y:S02]  /*11a90*/  F2FP.PACK_AB R8, R117, R184 ;  /* 0x000000b87508723e */ /* 0x000fe400000000ff */
[----:B--2---:R-:W-:Y:S01]  /*11aa0*/  F2FP.PACK_AB R9, R69, R61 ;  /* 0x0000003d4509723e */ /* 0x004fe200000000ff */
[----:B-1----:R-:W-:Y:S01]  /*11ab0*/  FFMA.FTZ R3, R170, c[0x0][0x2d0], -R6 ;  /* 0x0000b400aa037a23 */ /* 0x002fe20000010806 */
[----:B------:R-:W-:-:S02]  /*11ac0*/  F2FP.PACK_AB R10, R106, R104 ;  /* 0x000000686a0a723e */ /* 0x000fc400000000ff */
[----:B---3--:R-:W-:Y:S01]  /*11ad0*/  F2FP.PACK_AB R11, R62, R63 ;  /* 0x0000003f3e0b723e */ /* 0x008fe200000000ff */
[----:B------:R-:W-:Y:S01]  /*11ae0*/  IMAD.MOV.U32 R170, RZ, RZ, R171 ;  /* 0x000000ffffaa7224 */ /* 0x000fe200078e00ab */
[----:B------:R-:W-:Y:S01]  /*11af0*/  MOV R171, R166 ;  /* 0x000000a600ab7202 */ /* 0x000fe20000000f00 */
[----:B------:R-:W-:Y:S02]  /*11b00*/  IMAD.MOV.U32 R166, RZ, RZ, R167 ;  /* 0x000000ffffa67224 */ /* 0x000fe400078e00a7 */
[----:B------:R-:W-:Y:S01]  /*11b10*/  IMAD.MOV.U32 R167, RZ, RZ, R165 ;  /* 0x000000ffffa77224 */ /* 0x000fe200078e00a5 */
[----:B------:R-:W-:Y:S01]  /*11b20*/  MOV R165, R163 ;  /* 0x000000a300a57202 */ /* 0x000fe20000000f00 */
[----:B------:R-:W-:Y:S01]  /*11b30*/  HMMA.16816.F32 R124, R8, R24, R56 ;  /* 0x00000018087c723c */ /* 0x000fe20000001838 */
[----:B------:R-:W-:Y:S01]  /*11b40*/  IMAD.MOV.U32 R163, RZ, RZ, R164 ;  /* 0x000000ffffa37224 */ /* 0x000fe200078e00a4 */
[----:B------:R1:W-:Y:S01]  /*11b50*/  MUFU.EX2 R57, R3 ;  /* 0x0000000300397308 */ /* 0x0003e20000000800 */
[----:B------:R-:W-:Y:S01]  /*11b60*/  IMAD.MOV.U32 R164, RZ, RZ, R162 ;  /* 0x000000ffffa47224 */ /* 0x000fe200078e00a2 */
[----:B------:R-:W-:Y:S01]  /*11b70*/  MOV R162, R155 ;  /* 0x0000009b00a27202 */ /* 0x000fe20000000f00 */
        /* <DEDUP_REMOVED lines=8> */
[----:B-1----:R-:W-:Y:S02]  /*11c00*/  FFMA.FTZ R3, R170, c[0x0][0x2d0], -R6 ;  /* 0x0000b400aa037a23 */ /* 0x002fe40000010806 */
[----:B------:R-:W-:Y:S02]  /*11c10*/  IMAD.MOV.U32 R170, RZ, RZ, R163 ;  /* 0x000000ffffaa7224 */ /* 0x000fe400078e00a3 */
[----:B------:R1:W-:Y:S01]  /*11c20*/  MUFU.EX2 R56, R3 ;  /* 0x0000000300387308 */ /* 0x0003e20000000800 */
        /* <DEDUP_REMOVED lines=8> */
[----:B------:R-:W-:Y:S01]  /*11cb0*/  HMMA.16816.F32 R52, R8, R26, R52 ;  /* 0x0000001a0834723c */ /* 0x000fe20000001834 */
[----:B------:R-:W-:Y:S01]  /*11cc0*/  IMAD.MOV.U32 R162, RZ, RZ, R138 ;  /* 0x000000ffffa27224 */ /* 0x000fe200078e008a */
[----:B------:R-:W2:Y:S01]  /*11cd0*/  MUFU.EX2 R24, R4 ;  /* 0x0000000400187308 */ /* 0x000ea20000000800 */
[----:B-1----:R-:W-:Y:S01]  /*11ce0*/  FFMA.FTZ R3, R178, c[0x0][0x2d0], -R6 ;  /* 0x0000b400b2037a23 */ /* 0x002fe20000010806 */
[----:B------:R-:W-:Y:S01]  /*11cf0*/  MOV R178, R177 ;  /* 0x000000b100b27202 */ /* 0x000fe20000000f00 */
[----:B------:R-:W-:-:S03]  /*11d00*/  IMAD.MOV.U32 R177, RZ, RZ, R176 ;  /* 0x000000ffffb17224 */ /* 0x000fc600078e00b0 */
[C---:B------:R-:W-:Y:S01]  /*11d10*/  HMMA.16816.F32 R48, R8.reuse, R12, R48 ;  /* 0x0000000c0830723c */ /* 0x040fe20000001830 */
[----:B------:R-:W-:Y:S01]  /*11d20*/  IMAD.MOV.U32 R176, RZ, RZ, R175 ;  /* 0x000000ffffb07224 */ /* 0x000fe200078e00af */
[----:B------:R-:W-:Y:S01]  /*11d30*/  MOV R175, R170 ;  /* 0x000000aa00af7202 */ /* 0x000fe20000000f00 */
[----:B------:R-:W-:Y:S01]  /*11d40*/  IMAD.MOV.U32 R154, RZ, RZ, R136 ;  /* 0x000000ffff9a7224 */ /* 0x000fe200078e0088 */
[----:B------:R4:W5:Y:S01]  /*11d50*/  LDL.LU R235, [R1+0x68] ;  /* 0x0000680001eb7983 */ /* 0x0009620000300800 */
[----:B------:R-:W-:Y:S02]  /*11d60*/  IMAD.MOV.U32 R170, RZ, RZ, R171 ;  /* 0x000000ffffaa7224 */ /* 0x000fe400078e00ab */
[----:B------:R-:W-:Y:S01]  /*11d70*/  IMAD.MOV.U32 R171, RZ, RZ, R166 ;  /* 0x000000ffffab7224 */ /* 0x000fe200078e00a6 */
[----:B------:R-:W-:Y:S01]  /*11d80*/  HMMA.16816.F32 R136, R8, R20, R44 ;  /* 0x000000140888723c */ /* 0x000fe2000000182c */
[----:B------:R1:W-:Y:S01]  /*11d90*/  MUFU.EX2 R45, R3 ;  /* 0x00000003002d7308 */ /* 0x0003e20000000800 */
[----:B------:R-:W-:Y:S01]  /*11da0*/  MOV R166, R167 ;  /* 0x000000a700a67202 */ /* 0x000fe20000000f00 */
[----:B------:R-:W-:-:S02]  /*11db0*/  IMAD.MOV.U32 R167, RZ, RZ, R165 ;  /* 0x000000ffffa77224 */ /* 0x000fc400078e00a5 */
[----:B------:R-:W-:Y:S01]  /*11dc0*/  IMAD.MOV.U32 R165, RZ, RZ, R163 ;  /* 0x000000ffffa57224 */ /* 0x000fe200078e00a3 */
[----:B------:R-:W-:Y:S01]  /*11dd0*/  MOV R163, R164 ;  /* 0x000000a400a37202 */ /* 0x000fe20000000f00 */
[----:B------:R-:W-:Y:S02]  /*11de0*/  IMAD.MOV.U32 R164, RZ, RZ, R162 ;  /* 0x000000ffffa47224 */ /* 0x000fe400078e00a2 */
[----:B------:R-:W-:Y:S01]  /*11df0*/  IMAD.MOV.U32 R162, RZ, RZ, R155 ;  /* 0x000000ffffa27224 */ /* 0x000fe200078e009b */
[----:B------:R-:W-:Y:S01]  /*11e00*/  MOV R155, R154 ;  /* 0x0000009a009b7202 */ /* 0x000fe20000000f00 */
[----:B-1----:R-:W-:Y:S01]  /*11e10*/  FFMA.FTZ R3, R178, c[0x0][0x2d0], -R5 ;  /* 0x0000b400b2037a23 */ /* 0x002fe20000010805 */
[----:B------:R-:W-:Y:S01]  /*11e20*/  MOV R178, R177 ;  /* 0x000000b100b27202 */ /* 0x000fe20000000f00 */
[----:B------:R-:W-:Y:S02]  /*11e30*/  IMAD.MOV.U32 R177, RZ, RZ, R176 ;  /* 0x000000ffffb17224 */ /* 0x000fe400078e00b0 */
[----:B------:R-:W-:Y:S01]  /*11e40*/  IMAD.MOV.U32 R176, RZ, RZ, R175 ;  /* 0x000000ffffb07224 */ /* 0x000fe200078e00af */
[----:B------:R-:W-:Y:S01]  /*11e50*/  MOV R175, R170 ;  /* 0x000000aa00af7202 */ /* 0x000fe20000000f00 */
[----:B------:R-:W-:-:S02]  /*11e60*/  IMAD.MOV.U32 R170, RZ, RZ, R171 ;  /* 0x000000ffffaa7224 */ /* 0x000fc400078e00ab */
[----:B------:R-:W-:Y:S01]  /*11e70*/  IMAD.MOV.U32 R171, RZ, RZ, R166 ;  /* 0x000000ffffab7224 */ /* 0x000fe200078e00a6 */
[----:B------:R-:W-:Y:S01]  /*11e80*/  MOV R166, R167 ;  /* 0x000000a700a67202 */ /* 0x000fe20000000f00 */
[----:B------:R-:W-:Y:S02]  /*11e90*/  IMAD.MOV.U32 R154, RZ, RZ, R151 ;  /* 0x000000ffff9a7224 */ /* 0x000fe400078e0097 */
[----:B------:R-:W-:Y:S02]  /*11ea0*/  IMAD.MOV.U32 R151, RZ, RZ, R233 ;  /* 0x000000ffff977224 */ /* 0x000fe400078e00e9 */
[----:B------:R-:W-:Y:S01]  /*11eb0*/  IMAD.MOV.U32 R167, RZ, RZ, R165 ;  /* 0x000000ffffa77224 */ /* 0x000fe200078e00a5 */
[----:B------:R1:W-:Y:S01]  /*11ec0*/  MUFU.EX2 R44, R3 ;  /* 0x00000003002c7308 */ /* 0x0003e20000000800 */
[----:B------:R-:W-:Y:S01]  /*11ed0*/  IMAD.MOV.U32 R165, RZ, RZ, R163 ;  /* 0x000000ffffa57224 */ /* 0x000fe200078e00a3 */
[----:B------:R-:W-:Y:S01]  /*11ee0*/  MOV R163, R164 ;  /* 0x000000a400a37202 */ /* 0x000fe20000000f00 */
[----:B------:R-:W-:-:S02]  /*11ef0*/  IMAD.MOV.U32 R164, RZ, RZ, R162 ;  /* 0x000000ffffa47224 */ /* 0x000fc400078e00a2 */
[----:B------:R-:W-:Y:S01]  /*11f00*/  IMAD.MOV.U32 R172, RZ, RZ, R176 ;  /* 0x000000ffffac7224 */ /* 0x000fe200078e00b0 */
[----:B------:R-:W-:Y:S01]  /*11f10*/  MOV R173, R175 ;  /* 0x000000af00ad7202 */ /* 0x000fe20000000f00 */
[----:B------:R-:W-:Y:S01]  /*11f20*/  IMAD.MOV.U32 R162, RZ, RZ, R155 ;  /* 0x000000ffffa27224 */ /* 0x000fe200078e009b */
[----:B------:R-:W-:Y:S01]  /*11f30*/  MOV R155, R151 ;  /* 0x00000097009b7202 */ /* 0x000fe20000000f00 */
[----:B------:R-:W-:Y:S02]  /*11f40*/  IMAD.MOV.U32 R243, RZ, RZ, R177 ;  /* 0x000000fffff37224 */ /* 0x000fe400078e00b1 */
[----:B------:R-:W-:Y:S02]  /*11f50*/  IMAD.MOV.U32 R151, RZ, RZ, R135 ;  /* 0x000000ffff977224 */ /* 0x000fe400078e0087 */
[----:B------:R-:W-:Y:S02]  /*11f60*/  IMAD.MOV.U32 R174, RZ, RZ, R170 ;  /* 0x000000ffffae7224 */ /* 0x000fe400078e00aa */
[----:B-1----:R-:W-:-:S02]  /*11f70*/  FFMA.FTZ R3, R178, c[0x0][0x2d0], -R5 ;  /* 0x0000b400b2037a23 */ /* 0x002fc40000010805 */
[----:B------:R-:W-:Y:S01]  /*11f80*/  IMAD.MOV.U32 R178, RZ, RZ, R171 ;  /* 0x000000ffffb27224 */ /* 0x000fe200078e00ab */
[----:B------:R-:W-:Y:S01]  /*11f90*/  MOV R83, R172 ;  /* 0x000000ac00537202 */ /* 0x000fe20000000f00 */
[----:B------:R-:W-:Y:S01]  /*11fa0*/  IMAD.MOV.U32 R135, RZ, RZ, R134 ;  /* 0x000000ffff877224 */ /* 0x000fe200078e0086 */
[----:B------:R1:W-:Y:S01]  /*11fb0*/  MUFU.EX2 R27, R3 ;  /* 0x00000003001b7308 */ /* 0x0003e20000000800 */
[----:B------:R-:W-:Y:S01]  /*11fc0*/  MOV R134, R232 ;  /* 0x000000e800867202 */ /* 0x000fe20000000f00 */
        /* <DEDUP_REMOVED lines=9> */
[----:B-1----:R-:W-:Y:S01]  /*12060*/  FFMA.FTZ R3, R243, c[0x0][0x2d0], -R5 ;  /* 0x0000b400f3037a23 */ /* 0x002fe20000010805 */
[----:B------:R-:W-:Y:S01]  /*12070*/  MOV R179, R175 ;  /* 0x000000af00b37202 */ /* 0x000fe20000000f00 */
[----:B------:R-:W-:Y:S02]  /*12080*/  IMAD.MOV.U32 R171, RZ, RZ, R164 ;  /* 0x000000ffffab7224 */ /* 0x000fe400078e00a4 */
[----:B------:R1:W-:Y:S01]  /*12090*/  MUFU.EX2 R26, R3 ;  /* 0x00000003001a7308 */ /* 0x0003e20000000800 */
[----:B------:R-:W-:Y:S01]  /*120a0*/  IMAD.MOV.U32 R163, RZ, RZ, R134 ;  /* 0x000000ffffa37224 */ /* 0x000fe200078e0086 */
[----:B------:R-:W-:Y:S01]  /*120b0*/  MOV R164, R133 ;  /* 0x0000008500a47202 */ /* 0x000fe20000000f00 */
[----:B------:R-:W-:Y:S01]  /*120c0*/  IMAD.MOV.U32 R79, RZ, RZ, R176 ;  /* 0x000000ffff4f7224 */ /* 0x000fe200078e00b0 */
[----:B------:R-:W-:Y:S01]  /*120d0*/  MOV R172, R166 ;  /* 0x000000a600ac7202 */ /* 0x000fe20000000f00 */
[----:B------:R-:W-:Y:S02]  /*120e0*/  IMAD.MOV.U32 R165, RZ, RZ, R135 ;  /* 0x000000ffffa57224 */ /* 0x000fe400078e0087 */
[----:B------:R-:W-:-:S02]  /*120f0*/  IMAD.MOV.U32 R183, RZ, RZ, R170 ;  /* 0x000000ffffb77224 */ /* 0x000fc400078e00aa */
[----:B------:R-:W-:Y:S02]  /*12100*/  IMAD.MOV.U32 R151, RZ, RZ, R231 ;  /* 0x000000ffff977224 */ /* 0x000fe400078e00e7 */
[----:B------:R-:W-:Y:S02]  /*12110*/  IMAD.MOV.U32 R173, RZ, RZ, R167 ;  /* 0x000000ffffad7224 */ /* 0x000fe400078e00a7 */
[----:B-1----:R-:W-:Y:S02]  /*12120*/  FFMA.FTZ R3, R83, c[0x0][0x2d0], -R5 ;  /* 0x0000b40053037a23 */ /* 0x002fe40000010805 */
[----:B------:R-:W-:Y:S01]  /*12130*/  IMAD.MOV.U32 R83, RZ, RZ, R76 ;  /* 0x000000ffff537224 */ /* 0x000fe200078e004c */
[----:B------:R-:W-:Y:S01]  /*12140*/  MOV R76, R77 ;  /* 0x0000004d004c7202 */ /* 0x000fe20000000f00 */
        /* <DEDUP_REMOVED lines=12> */
[----:B------:R-:W-:Y:S01]  /*12210*/  IMAD.MOV.U32 R243, RZ, RZ, R171 ;  /* 0x000000fffff37224 */ /* 0x000fe200078e00ab */
[----:B------:R1:W-:Y:S01]  /*12220*/  MUFU.EX2 R25, R3 ;  /* 0x0000000300197308 */ /* 0x0003e20000000800 */
[----:B------:R-:W-:Y:S01]  /*12230*/  IMAD.MOV.U32 R183, RZ, RZ, R172 ;  /* 0x000000ffffb77224 */ /* 0x000fe200078e00ac */
[----:B------:R-:W-:Y:S01]  /*12240*/  MOV R172, R173 ;  /* 0x000000ad00ac7202 */ /* 0x000fe20000000f00 */
[----:B------:R-:W-:Y:S01]  /*12250*/  IMAD.MOV.U32 R176, RZ, RZ, R162 ;  /* 0x000000ffffb07224 */ /* 0x000fe200078e00a2 */
[----:B------:R-:W-:Y:S01]  /*12260*/  HMMA.16816.F32 R40, R8, R22, R40 ;  /* 0x000000160828723c */ /* 0x000fe20000001828 */
[----:B------:R-:W-:Y:S01]  /*12270*/  IMAD.MOV.U32 R173, RZ, RZ, R174 ;  /* 0x000000ffffad7224 */ /* 0x000fe200078e00ae */
[----:B------:R-:W3:Y:S01]  /*12280*/  LDSM.16.MT88.4 R132, [R224+0x3100] ;  /* 0x00310000e084783b */ /* 0x000ee20000004200 */
[----:B------:R-:W-:Y:S01]  /*12290*/  IMAD.MOV.U32 R174, RZ, RZ, R178 ;  /* 0x000000ffffae7224 */ /* 0x000fe200078e00b2 */
[----:B------:R-:W-:Y:S01]  /*122a0*/  MOV R178, R177 ;  /* 0x000000b100b27202 */ /* 0x000fe20000000f00 */
[----:B------:R-:W-:Y:S01]  /*122b0*/  IMAD.MOV.U32 R171, RZ, RZ, R149 ;  /* 0x000000ffffab7224 */ /* 0x000fe200078e0095 */
[----:B------:R-:W-:Y:S01]  /*122c0*/  LDSM.16.MT88.4 R164, [R225+0x3100] ;  /* 0x00310000e1a4783b */ /* 0x000fe20000004200 */
[----:B------:R-:W-:-:S02]  /*122d0*/  IMAD.MOV.U32 R162, RZ, RZ, R230 ;  /* 0x000000ffffa27224 */ /* 0x000fc400078e00e6 */
[----:B------:R-:W-:Y:S01]  /*122e0*/  IMAD.MOV.U32 R177, RZ, RZ, R176 ;  /* 0x000000ffffb17224 */ /* 0x000fe200078e00b0 */
[----:B------:R-:W-:Y:S01]  /*122f0*/  HMMA.16816.F32 R28, R8, R14, R28 ;  /* 0x0000000e081c723c */ /* 0x000fe2000000181c */
[----:B------:R-:W-:Y:S01]  /*12300*/  IMAD.MOV.U32 R176, RZ, RZ, R175 ;  /* 0x000000ffffb07224 */ /* 0x000fe200078e00af */
[----:B------:R-:W-:Y:S01]  /*12310*/  MOV R175, R170 ;  /* 0x000000aa00af7202 */ /* 0x000fe20000000f00 */
[----:B------:R-:W-:Y:S01]  /*12320*/  IMAD.MOV.U32 R170, RZ, RZ, R171 ;  /* 0x000000ffffaa7224 */ /* 0x000fe200078e00ab */
[----:B------:R-:W2:Y:S01]  /*12330*/  LDSM.16.MT88.4 R148, [R227+0x3100] ;  /* 0x00310000e394783b */ /* 0x000ea20000004200 */
[----:B------:R-:W-:Y:S01]  /*12340*/  IMAD.MOV.U32 R171, RZ, RZ, R163 ;  /* 0x000000ffffab7224 */ /* 0x000fe200078e00a3 */
[----:B------:R-:W-:Y:S01]  /*12350*/  MOV R163, R162 ;  /* 0x000000a200a37202 */ /* 0x000fe20000000f00 */
[----:B------:R-:W-:Y:S02]  /*12360*/  IMAD.MOV.U32 R162, RZ, RZ, R161 ;  /* 0x000000ffffa27224 */ /* 0x000fe400078e00a1 */
[----:B------:R-:W-:Y:S01]  /*12370*/  IMAD.MOV.U32 R161, RZ, RZ, R160 ;  /* 0x000000ffffa17224 */ /* 0x000fe200078e00a0 */
[----:B------:R-:W-:Y:S01]  /*12380*/  MOV R160, R159 ;  /* 0x0000009f00a07202 */ /* 0x000fe20000000f00 */
[----:B------:R-:W-:-:S02]  /*12390*/  FFMA.FTZ R6, R76, c[0x0][0x2d0], -R0 ;  /* 0x0000b4004c067a23 */ /* 0x000fc40000010800 */
[--C-:B------:R-:W-:Y:S02]  /*123a0*/  FFMA.FTZ R12, R77, c[0x0][0x2d0], -R0.reuse ;  /* 0x0000b4004d0c7a23 */ /* 0x100fe40000010800 */
[--C-:B------:R-:W-:Y:S02]  /*123b0*/  FFMA.FTZ R4, R78, c[0x0][0x2d0], -R0.reuse ;  /* 0x0000b4004e047a23 */ /* 0x100fe40000010800 */
[----:B------:R-:W-:Y:S02]  /*123c0*/  FFMA.FTZ R13, R79, c[0x0][0x2d0], -R0 ;  /* 0x0000b4004f0d7a23 */ /* 0x000fe40000010800 */
[----:B------:R-:W-:Y:S01]  /*123d0*/  FADD.FTZ R0, R182, R179 ;  /* 0x000000b3b6007221 */ /* 0x000fe20000010000 */
[----:B------:R-:W-:Y:S01]  /*123e0*/  MOV R86, R171 ;  /* 0x000000ab00567202 */ /* 0x000fe20000000f00 */
[----:B------:R-:W-:Y:S02]  /*123f0*/  FFMA.FTZ R5, R119, c[0x0][0x2d0], -R7 ;  /* 0x0000b40077057a23 */ /* 0x000fe40000010807 */
[----:B------:R-:W-:-:S02]  /*12400*/  IMAD.MOV.U32 R182, RZ, RZ, R174 ;  /* 0x000000ffffb67224 */ /* 0x000fc400078e00ae */
[----:B------:R-:W-:Y:S02]  /*12410*/  IMAD.MOV.U32 R174, RZ, RZ, R176 ;  /* 0x000000ffffae7224 */ /* 0x000fe400078e00b0 */
[----:B-1----:R-:W-:Y:S02]  /*12420*/  FFMA.FTZ R3, R228, c[0x0][0x2d0], -R7 ;  /* 0x0000b400e4037a23 */ /* 0x002fe40000010807 */
[----:B------:R-:W-:Y:S01]  /*12430*/  FADD.FTZ R20, R181, R180 ;  /* 0x000000b4b5147221 */ /* 0x000fe20000010000 */
[----:B------:R-:W-:Y:S01]  /*12440*/  HMMA.16816.F32 R32, R8, R16, R32 ;  /* 0x000000100820723c */ /* 0x000fe20000001820 */
[----:B------:R-:W-:Y:S01]  /*12450*/  FADD.FTZ R21, R243, R183 ;  /* 0x000000b7f3157221 */ /* 0x000fe20000010000 */
[----:B------:R1:W-:Y:S01]  /*12460*/  MUFU.EX2 R15, R5 ;  /* 0x00000005000f7308 */ /* 0x0003e20000000800 */
[----:B------:R-:W-:Y:S01]  /*12470*/  IMAD.MOV.U32 R82, RZ, RZ, R160 ;  /* 0x000000ffff527224 */ /* 0x000fe200078e00a0 */
[----:B------:R-:W-:Y:S01]  /*12480*/  MOV R183, R173 ;  /* 0x000000ad00b77202 */ /* 0x000fe20000000f00 */
[----:B------:R-:W-:-:S02]  /*12490*/  IMAD.MOV.U32 R76, RZ, RZ, R156 ;  /* 0x000000ffff4c7224 */ /* 0x000fc400078e009c */
[----:B------:R-:W-:Y:S01]  /*124a0*/  FADD.FTZ R22, R252, R249 ;  /* 0x000000f9fc167221 */ /* 0x000fe20000010000 */
[----:B------:R-:W-:Y:S01]  /*124b0*/  HMMA.16816.F32 R36, R8, R18, R36 ;  /* 0x000000120824723c */ /* 0x000fe20000001824 */
[----:B------:R-:W-:Y:S01]  /*124c0*/  IMAD.MOV.U32 R77, RZ, RZ, R170 ;  /* 0x000000ffff4d7224 */ /* 0x000fe200078e00aa */
[----:B------:R2:W-:Y:S01]  /*124d0*/  MUFU.EX2 R11, R4 ;  /* 0x00000004000b7308 */ /* 0x0005e20000000800 */
[----:B------:R-:W-:Y:S01]  /*124e0*/  IMAD.MOV.U32 R159, RZ, RZ, R229 ;  /* 0x000000ffff9f7224 */ /* 0x000fe200078e00e5 */
[----:B------:R-:W-:Y:S01]  /*124f0*/  MOV R87, R175 ;  /* 0x000000af00577202 */ /* 0x000fe20000000f00 */
[----:B------:R-:W-:Y:S02]  /*12500*/  IMAD.MOV.U32 R152, RZ, RZ, R234 ;  /* 0x000000ffff987224 */ /* 0x000fe400078e00ea */
[----:B-1----:R-:W-:-:S03]  /*12510*/  FADD.FTZ R5, R174, R0 ;  /* 0x00000000ae057221 */ /* 0x002fc60000010000 */
[----:B------:R1:W-:Y:S01]  /*12520*/  MUFU.EX2 R23, R3 ;  /* 0x0000000300177308 */ /* 0x0003e20000000800 */
[----:B------:R-:W-:Y:S02]  /*12530*/  FADD.FTZ R0, R76, R22 ;  /* 0x000000164c007221 */ /* 0x000fe40000010000 */
[----:B------:R-:W-:Y:S01]  /*12540*/  FFMA.FTZ R7, R83, c[0x0][0x2d0], -R7 ;  /* 0x0000b40053077a23 */ /* 0x000fe20000010807 */
[----:B------:R-:W-:Y:S01]  /*12550*/  MOV R81, R161 ;  /* 0x000000a100517202 */ /* 0x000fe20000000f00 */
[----:B------:R-:W-:-:S03]  /*12560*/  IMAD.MOV.U32 R169, RZ, RZ, R163 ;  /* 0x000000ffffa97224 */ /* 0x000fc600078e00a3 */
[----:B------:R3:W3:Y:S01]  /*12570*/  MUFU.EX2 R9, R6 ;  /* 0x0000000600097308 */ /* 0x0006e20000000800 */
[----:B--2---:R-:W-:Y:S02]  /*12580*/  FADD.FTZ R4, R86, R20 ;  /* 0x0000001456047221 */ /* 0x004fe40000010000 */
[----:B------:R-:W-:Y:S01]  /*12590*/  IMAD.MOV.U32 R80, RZ, RZ, R162 ;  /* 0x000000ffff507224 */ /* 0x000fe200078e00a2 */
[----:B------:R-:W-:Y:S01]  /*125a0*/  MOV R78, R177 ;  /* 0x000000b1004e7202 */ /* 0x000fe20000000f00 */
[----:B------:R-:W-:Y:S01]  /*125b0*/  FADD.FTZ R5, R77, R5 ;  /* 0x000000054d057221 */ /* 0x000fe20000010000 */
[----:B------:R-:W-:Y:S01]  /*125c0*/  MOV R170, R158 ;  /* 0x0000009e00aa7202 */ /* 0x000fe20000000f00 */
[----:B------:R-:W-:Y:S02]  /*125d0*/  IMAD.MOV.U32 R79, RZ, RZ, R178 ;  /* 0x000000ffff4f7224 */ /* 0x000fe400078e00b2 */
[----:B------:R-:W-:Y:S02]  /*125e0*/  IMAD.MOV.U32 R171, RZ, RZ, R157 ;  /* 0x000000ffffab7224 */ /* 0x000fe400078e009d */
[----:B------:R-:W-:Y:S01]  /*125f0*/  IMAD.MOV.U32 R243, RZ, RZ, R172 ;  /* 0x000000fffff37224 */ /* 0x000fe200078e00ac */
[----:B------:R-:W2:Y:S01]  /*12600*/  MUFU.EX2 R10, R12 ;  /* 0x0000000c000a7308 */ /* 0x000ea20000000800 */
[----:B-1----:R-:W-:Y:S01]  /*12610*/  FADD.FTZ R3, R82, R21 ;  /* 0x0000001552037221 */ /* 0x002fe20000010000 */
[----:B------:R-:W1:Y:S01]  /*12620*/  LDSM.16.MT88.4 R16, [R226+0x3100] ;  /* 0x00310000e210783b */ /* 0x000e620000004200 */
[----:B------:R-:W-:-:S02]  /*12630*/  FADD.FTZ R4, R183, R4 ;  /* 0x00000004b7047221 */ /* 0x000fc40000010000 */
[----:B------:R-:W-:Y:S01]  /*12640*/  IMAD.MOV.U32 R83, RZ, RZ, R159 ;  /* 0x000000ffff537224 */ /* 0x000fe200078e009f */
[----:B------:R4:W5:Y:S01]  /*12650*/  LDL.LU R234, [R1+0x64] ;  /* 0x0000640001ea7983 */ /* 0x0009620000300800 */
[----:B---3--:R-:W-:Y:S02]  /*12660*/  FADD.FTZ R6, R154, R3 ;  /* 0x000000039a067221 */ /* 0x008fe40000010000 */
[----:B------:R-:W-:Y:S01]  /*12670*/  FADD.FTZ R3, R152, R0 ;  /* 0x0000000098037221 */ /* 0x000fe20000010000 */
[----:B------:R3:W1:Y:S01]  /*12680*/  MUFU.EX2 R14, R7 ;  /* 0x00000007000e7308 */ /* 0x0006620000000800 */
[----:B------:R-:W-:Y:S01]  /*12690*/  FADD.FTZ R0, R87, R5 ;  /* 0x0000000557007221 */ /* 0x000fe20000010000 */
[----:B------:R-:W-:Y:S01]  /*126a0*/  MOV R76, R79 ;  /* 0x0000004f004c7202 */ /* 0x000fe20000000f00 */
[----:B------:R-:W-:Y:S01]  /*126b0*/  FADD.FTZ R5, R244, R4 ;  /* 0x00000004f4057221 */ /* 0x000fe20000010000 */
[----:B------:R4:W5:Y:S01]  /*126c0*/  LDL.LU R233, [R1+0x60] ;  /* 0x0000600001e97983 */ /* 0x0009620000300800 */
[----:B------:R-:W-:-:S02]  /*126d0*/  IMAD.MOV.U32 R82, RZ, RZ, R83 ;  /* 0x000000ffff527224 */ /* 0x000fc400078e0053 */
[----:B------:R-:W-:Y:S02]  /*126e0*/  FADD.FTZ R4, R169, R6 ;  /* 0x00000006a9047221 */ /* 0x000fe40000010000 */
[----:B------:R-:W-:Y:S02]  /*126f0*/  FADD.FTZ R3, R80, R3 ;  /* 0x0000000350037221 */ /* 0x000fe40000010000 */
[----:B------:R-:W-:Y:S02]  /*12700*/  FADD.FTZ R0, R81, R0 ;  /* 0x0000000051007221 */ /* 0x000fe40000010000 */
[----:B------:R-:W-:Y:S01]  /*12710*/  IMAD.MOV.U32 R77, RZ, RZ, R182 ;  /* 0x000000ffff4d7224 */ /* 0x000fe200078e00b6 */
[----:B------:R-:W-:Y:S01]  /*12720*/  MOV R79, R155 ;  /* 0x0000009b004f7202 */ /* 0x000fe20000000f00 */
[----:B------:R-:W-:Y:S01]  /*12730*/  FADD.FTZ R8, R247, R5 ;  /* 0x00000005f7087221 */ /* 0x000fe20000010000 */
[----:B------:R-:W1:Y:S01]  /*12740*/  MUFU.EX2 R13, R13 ;  /* 0x0000000d000d7308 */ /* 0x000e620000000800 */
[----:B------:R-:W-:Y:S01]  /*12750*/  IMAD.MOV.U32 R83, RZ, RZ, R78 ;  /* 0x000000ffff537224 */ /* 0x000fe200078e004e */
[----:B------:R4:W5:Y:S01]  /*12760*/  LDL.LU R232, [R1+0x5c] ;  /* 0x00005c0001e87983 */ /* 0x0009620000300800 */
[----:B---3--:R-:W-:-:S02]  /*12770*/  FADD.FTZ R7, R82, R4 ;  /* 0x0000000452077221 */ /* 0x008fc40000010000 */
[----:B------:R-:W-:Y:S01]  /*12780*/  FADD.FTZ R6, R170, R3 ;  /* 0x00000003aa067221 */ /* 0x000fe20000010000 */
[----:B------:R4:W5:Y:S01]  /*12790*/  LDL.LU R231, [R1+0x58] ;  /* 0x0000580001e77983 */ /* 0x0009620000300800 */
[----:B------:R-:W-:Y:S02]  /*127a0*/  FADD.FTZ R5, R171, R0 ;  /* 0x00000000ab057221 */ /* 0x000fe40000010000 */
[----:B------:R-:W-:Y:S01]  /*127b0*/  FADD.FTZ R4, R250, R8 ;  /* 0x00000008fa047221 */ /* 0x000fe20000010000 */
[----:B------:R4:W5:Y:S01]  /*127c0*/  LDL.LU R230, [R1+0x54] ;  /* 0x0000540001e67983 */ /* 0x0009620000300800 */
[----:B------:R-:W-:Y:S02]  /*127d0*/  IMAD.MOV.U32 R78, RZ, RZ, R243 ;  /* 0x000000ffff4e7224 */ /* 0x000fe400078e00f3 */
[----:B------:R-:W-:Y:S01]  /*127e0*/  FADD.FTZ R3, R83, R7 ;  /* 0x0000000753037221 */ /* 0x000fe20000010000 */
[----:B------:R4:W5:Y:S01]  /*127f0*/  LDL.LU R229, [R1+0x50] ;  /* 0x0000500001e57983 */ /* 0x0009620000300800 */
[----:B------:R-:W-:-:S02]  /*12800*/  FADD.FTZ R0, R76, R6 ;  /* 0x000000064c007221 */ /* 0x000fc40000010000 */
[----:B------:R-:W-:Y:S01]  /*12810*/  IMAD.MOV.U32 R243, RZ, RZ, R153 ;  /* 0x000000fffff37224 */ /* 0x000fe200078e0099 */
[----:B------:R4:W5:Y:S01]  /*12820*/  LDL.LU R228, [R1+0x4c] ;  /* 0x00004c0001e47983 */ /* 0x0009620000300800 */
[----:B------:R-:W-:Y:S02]  /*12830*/  FADD.FTZ R6, R77, R5 ;  /* 0x000000054d067221 */ /* 0x000fe40000010000 */
[----:B------:R-:W-:Y:S01]  /*12840*/  FADD.FTZ R4, R246, R4 ;  /* 0x00000004f6047221 */ /* 0x000fe20000010000 */
[----:B------:R4:W5:Y:S01]  /*12850*/  LDL.LU R119, [R1+0x48] ;  /* 0x0000480001777983 */ /* 0x0009620000300800 */
        /* <DEDUP_REMOVED lines=71> */
[----:B--2---:R-:W-:Y:S02]  /*12cd0*/  FADD.FTZ R3, R10, R0 ;  /* 0x000000000a037221 */ /* 0x004fe40000010000 */
[----:B------:R-:W-:Y:S02]  /*12ce0*/  FADD.FTZ R0, R57, R5 ;  /* 0x0000000539007221 */ /* 0x000fe40000010000 */
[----:B------:R-:W-:Y:S02]  /*12cf0*/  FADD.FTZ R6, R27, R6 ;  /* 0x000000061b067221 */ /* 0x000fe40000010000 */
[----:B------:R-:W-:-:S02]  /*12d00*/  FADD.FTZ R5, R15, R4 ;  /* 0x000000040f057221 */ /* 0x000fc40000010000 */
[----:B------:R-:W-:Y:S02]  /*12d10*/  FADD.FTZ R4, R11, R3 ;  /* 0x000000030b047221 */ /* 0x000fe40000010000 */
[----:B------:R-:W-:Y:S02]  /*12d20*/  FADD.FTZ R3, R56, R0 ;  /* 0x0000000038037221 */ /* 0x000fe40000010000 */
[----:B------:R-:W-:Y:S02]  /*12d30*/  FADD.FTZ R0, R26, R6 ;  /* 0x000000061a007221 */ /* 0x000fe40000010000 */
[----:B-1----:R-:W-:Y:S02]  /*12d40*/  FADD.FTZ R5, R14, R5 ;  /* 0x000000050e057221 */ /* 0x002fe40000010000 */
[----:B------:R-:W-:Y:S02]  /*12d50*/  FADD.FTZ R4, R13, R4 ;  /* 0x000000040d047221 */ /* 0x000fe40000010000 */
[----:B------:R-:W-:-:S02]  /*12d60*/  FADD.FTZ R0, R25, R0 ;  /* 0x0000000019007221 */ /* 0x000fc40000010000 */
        /* <DEDUP_REMOVED lines=15> */
[C---:B------:R-:W-:Y:S08]  /*12e60*/  HMMA.16816.F32 R140, R176.reuse, R148, R140 ;  /* 0x00000094b08c723c */ /* 0x040ff0000000188c */
        /* <DEDUP_REMOVED lines=14> */
[----:B----4-:R-:W2:Y:S04]  /*12f50*/  LDL.LU R243, [R1] ;  /* 0x0000000001f37983 */ /* 0x010ea80000300800 */
[----:B------:R-:W3:Y:S04]  /*12f60*/  LDL.LU.64 R76, [R1+0x8] ;  /* 0x00000800014c7983 */ /* 0x000ee80000300a00 */
[----:B------:R-:W4:Y:S01]  /*12f70*/  LDL.LU.64 R78, [R1+0x10] ;  /* 0x00001000014e7983 */ /* 0x000f220000300a00 */
[----:B------:R-:W-:Y:S01]  /*12f80*/  IMAD.MOV.U32 R116, RZ, RZ, R70 ;  /* 0x000000ffff747224 */ /* 0x000fe200078e0046 */
[----:B------:R-:W-:Y:S01]  /*12f90*/  MOV R118, R2 ;  /* 0x0000000200767202 */ /* 0x000fe20000000f00 */
[----:B------:R-:W-:Y:S01]  /*12fa0*/  IMAD.MOV.U32 R3, RZ, RZ, R71 ;  /* 0x000000ffff037224 */ /* 0x000fe200078e0047 */
[----:B------:R-:W-:Y:S01]  /*12fb0*/  ULDC UR4, c[0x0][0x208] ;  /* 0x0000820000047ab9 */ /* 0x000fe20000000800 */
[----:B------:R-:W-:Y:S01]  /*12fc0*/  IMAD.MOV.U32 R117, RZ, RZ, R68 ;  /* 0x000000ffff757224 */ /* 0x000fe200078e0044 */
[----:B------:R-:W-:-:S02]  /*12fd0*/  USHF.L.U32 UR4, UR4, 0x5, URZ ;  /* 0x0000000504047899 */ /* 0x000fc4000800063f */
[----:B------:R-:W-:Y:S01]  /*12fe0*/  ULDC.64 UR6, c[0x0][0x118] ;  /* 0x0000460000067ab9 */ /* 0x000fe20000000a00 */
[----:B--2---:R-:W-:Y:S02]  /*12ff0*/  IADD3 R242, R243, -0x2, RZ ;  /* 0xfffffffef3f27810 */ /* 0x004fe40007ffe0ff */
[----:B---3--:R-:W-:Y:S02]  /*13000*/  MOV R5, R77 ;  /* 0x0000004d00057202 */ /* 0x008fe40000000f00 */
[----:B----4-:R-:W-:-:S05]  /*13010*/  MOV R4, R78 ;  /* 0x0000004e00047202 */ /* 0x010fca0000000f00 */
[----:B------:R1:W-:Y:S02]  /*13020*/  STL.64 [R1+0x30], R4 ;  /* 0x0000300401007387 */ /* 0x0003e40000100a00 */
.L_x_130:
[----:B--2---:R-:W2:Y:S01]  /*13030*/  LDL.64 R72, [R1+0x30] ;  /* 0x0000300001487983 */ /* 0x004ea20000100a00 */
[----:B------:R-:W-:Y:S04]  /*13040*/  DEPBAR.LE SB0, 0x0 ;  /* 0x000080000000791a */ /* 0x000fe80000000000 */
[----:B------:R-:W-:Y:S01]  /*13050*/  SHF.R.S32.HI R0, RZ, 0x1f, R242 ;  /* 0x0000001fff007819 */ /* 0x000fe200000114f2 */
[----:B------:R-:W-:Y:S01]  /*13060*/  BAR.SYNC.DEFER_BLOCKING 0x0 ;  /* 0x0000000000007b1d */ /* 0x000fe20000010000 */
[----:B------:R-:W-:Y:S01]  /*13070*/  IMAD.WIDE.U32 R84, R242, c[0x0][0x208], RZ ;  /* 0x00008200f2547a25 */ /* 0x000fe200078e00ff */
[----:B------:R-:W-:Y:S02]  /*13080*/  MOV R104, 0x5 ;  /* 0x0000000500687802 */ /* 0x000fe40000000f00 */
[----:B------:R-:W-:Y:S01]  /*13090*/  MOV R2, c[0x0][0x208] ;  /* 0x0000820000027a02 */ /* 0x000fe20000000f00 */
[----:B------:R-:W-:Y:S03]  /*130a0*/  IMAD R0, R0, c[0x0][0x208], RZ ;  /* 0x0000820000007a24 */ /* 0x000fe600078e02ff */
[----:B------:R-:W-:Y:S01]  /*130b0*/  SHF.L.U64.HI R2, R2, R104, c[0x0][0x20c] ;  /* 0x0000830002027619 */ /* 0x000fe20000010268 */
[----:B------:R-:W-:Y:S01]  /*130c0*/  IMAD R0, R242, c[0x0][0x20c], R0 ;  /* 0x00008300f2007a24 */ /* 0x000fe200078e0200 */
[----:B-----5:R-:W-:Y:S04]  /*130d0*/  STL [R1+0x48], R230 ;  /* 0x000048e601007387 */ /* 0x020fe80000100800 */
[----:B------:R-:W-:Y:S01]  /*130e0*/  IADD3 R0, R85, R0, RZ ;  /* 0x0000000055007210 */ /* 0x000fe20007ffe0ff */
[----:B------:R-:W-:Y:S04]  /*130f0*/  STL [R1+0x4c], R119 ;  /* 0x00004c7701007387 */ /* 0x000fe80000100800 */
        /* <DEDUP_REMOVED lines=34> */
[-C--:B------:R-:W-:Y:S02]  /*13320*/  IADD3.X R89, R91, R2.reuse, RZ, P0, !PT ;  /* 0x000000025b597210 */ /* 0x080fe400007fe4ff */
[----:B------:R-:W-:Y:S02]  /*13330*/  IADD3 R94, P1, R88, UR4, RZ ;  /* 0x00000004585e7c10 */ /* 0x000fe4000ff3e0ff */
[C---:B------:R-:W-:Y:S01]  /*13340*/  HMMA.16816.F32 R16, R112.reuse, R18, RZ ;  /* 0x000000127010723c */ /* 0x040fe200000018ff */
[----:B------:R1:W-:Y:S03]  /*13350*/  LDGSTS.E.BYPASS.LTC128B.128 [R241+0x900], [R88.64], !P3 ;  /* 0x0090000058f17fae */ /* 0x0003e6000d901d46 */
[-C--:B------:R-:W-:Y:S02]  /*13360*/  IADD3.X R95, R89, R2.reuse, RZ, P1, !PT ;  /* 0x00000002595f7210 */ /* 0x080fe40000ffe4ff */
[----:B------:R-:W-:Y:S02]  /*13370*/  IADD3 R92, P0, R94, UR4, RZ ;  /* 0x000000045e5c7c10 */ /* 0x000fe4000ff1e0ff */
[-C--:B------:R-:W-:Y:S01]  /*13380*/  HMMA.16816.F32 R20, R112, R32.reuse, RZ ;  /* 0x000000207014723c */ /* 0x080fe200000018ff */
        /* <DEDUP_REMOVED lines=9> */
[-C--:B------:R-:W-:Y:S04]  /*13420*/  IADD3.X R103, R101, R2.reuse, RZ, P0, !PT ;  /* 0x0000000265677210 */ /* 0x080fe800007fe4ff */
[C---:B------:R-:W-:Y:S01]  /*13430*/  HMMA.16816.F32 R32, R112.reuse, R34, RZ ;  /* 0x000000227020723c */ /* 0x040fe200000018ff */
[----:B------:R4:W-:Y:S07]  /*13440*/  LDGSTS.E.BYPASS.LTC128B.128 [R241+0x2900], [R102.64], !P3 ;  /* 0x0290000066f17fae */ /* 0x0009ee000d901d46 */
[-C--:B------:R-:W-:Y:S08]  /*13450*/  HMMA.16816.F32 R36, R112, R48.reuse, RZ ;  /* 0x000000307024723c */ /* 0x080ff000000018ff */
[C---:B------:R-:W-:Y:S04]  /*13460*/  HMMA.16816.F32 R40, R108.reuse, R48, RZ ;  /* 0x000000306c28723c */ /* 0x040fe800000018ff */
[----:B---3--:R-:W-:Y:S04]  /*13470*/  IADD3 R100, P0, R102, UR4, RZ ;  /* 0x0000000466647c10 */ /* 0x008fe8000ff1e0ff */
[-C--:B------:R-:W-:Y:S01]  /*13480*/  HMMA.16816.F32 R44, R108, R50.reuse, RZ ;  /* 0x000000326c2c723c */ /* 0x080fe200000018ff */
[----:B------:R-:W-:Y:S02]  /*13490*/  IADD3.X R101, R103, R2, RZ, P0, !PT ;  /* 0x0000000267657210 */ /* 0x000fe400007fe4ff */
        /* <DEDUP_REMOVED lines=496> */
[----:B--2---:R-:W-:Y:S04]  /*153a0*/  MOV R39, 0x5 ;  /* 0x0000000500277802 */ /* 0x004fe80000000f00 */
        /* <DEDUP_REMOVED lines=118> */
[----:B------:R-:W-:Y:S01]  /*15b10*/  @P0 SHF.L.U64.HI R14, R38, R39, c[0x0][0x1e4] ;  /* 0x00007900260e0619 */ /* 0x000fe20000010227 */
        /* <DEDUP_REMOVED lines=13> */
[C---:B-1----:R-:W-:Y:S04]  /*15bf0*/  @P0 IADD3 R8, P4, R15.reuse, R4, RZ ;  /* 0x000000040f080210 */ /* 0x042fe80007f9e0ff */
[C---:B------:R-:W-:Y:S02]  /*15c00*/  @P0 IADD3.X R9, R14.reuse, R5, RZ, P4, !PT ;  /* 0x000000050e090210 */ /* 0x040fe400027fe4ff */
[----:B------:R-:W-:Y:S03]  /*15c10*/  @P0 IADD3 R12, P2, R15, R8, RZ ;  /* 0x000000080f0c0210 */ /* 0x000fe60007f5e0ff */
[----:B------:R1:W-:Y:S01]  /*15c20*/  @P0 LDGSTS.E.BYPASS.LTC128B.128 [R241+0x4100], [R8.64], !P3 ;  /* 0x0410000008f10fae */ /* 0x0003e2000d901d46 */
[C---:B------:R-:W-:Y:S01]  /*15c30*/  @P0 IADD3.X R13, R14.reuse, R9, RZ, P2, !PT ;  /* 0x000000090e0d0210 */ /* 0x040fe200017fe4ff */
[--C-:B---3--:R-:W-:Y:S01]  /*15c40*/  FFMA.FTZ R4, R29, c[0x0][0x2d0], -R106.reuse ;  /* 0x0000b4001d047a23 */ /* 0x108fe2000001086a */
[----:B------:R-:W-:Y:S01]  /*15c50*/  @P0 IADD3 R10, P1, R15, R12, RZ ;  /* 0x0000000c0f0a0210 */ /* 0x000fe20007f3e0ff */
[----:B------:R-:W-:Y:S02]  /*15c60*/  FMUL.FTZ R29, R69, R145 ;  /* 0x00000091451d7220 */ /* 0x000fe40000410000 */
[----:B------:R3:W2:Y:S01]  /*15c70*/  MUFU.EX2 R33, R4 ;  /* 0x0000000400217308 */ /* 0x0006a20000000800 */
[C---:B------:R-:W-:Y:S01]  /*15c80*/  @P0 IADD3.X R11, R14.reuse, R13, RZ, P1, !PT ;  /* 0x0000000d0e0b0210 */ /* 0x040fe20000ffe4ff */
[----:B------:R2:W-:Y:S01]  /*15c90*/  @P0 LDGSTS.E.BYPASS.LTC128B.128 [R241+0x4900], [R12.64], !P3 ;  /* 0x049000000cf10fae */ /* 0x0005e2000d901d46 */
[C---:B----4-:R-:W-:Y:S04]  /*15ca0*/  @P0 IADD3 R6, P4, R15.reuse, R10, RZ ;  /* 0x0000000a0f060210 */ /* 0x050fe80007f9e0ff */
[----:B------:R-:W-:Y:S03]  /*15cb0*/  @P0 IADD3.X R7, R14, R11, RZ, P4, !PT ;  /* 0x0000000b0e070210 */ /* 0x000fe600027fe4ff */
[----:B------:R4:W-:Y:S08]  /*15cc0*/  @P0 LDGSTS.E.BYPASS.LTC128B.128 [R241+0x5100], [R10.64], !P3 ;  /* 0x051000000af10fae */ /* 0x0009f0000d901d46 */
[----:B------:R4:W-:Y:S01]  /*15cd0*/  @P0 LDGSTS.E.BYPASS.LTC128B.128 [R241+0x5900], [R6.64], !P3 ;  /* 0x0590000006f10fae */ /* 0x0009e2000d901d46 */
[----:B-1----:R-:W-:Y:S02]  /*15ce0*/  FFMA.FTZ R9, R26, c[0x0][0x2d0], -R3 ;  /* 0x0000b4001a097a23 */ /* 0x002fe40000010803 */
[----:B------:R-:W-:Y:S01]  /*15cf0*/  FMUL.FTZ R26, R0, R142 ;  /* 0x0000008e001a7220 */ /* 0x000fe20000410000 */
[C---:B---3--:R-:W-:Y:S01]  /*15d00*/  @P0 IADD3 R4, P2, R15.reuse, R6, RZ ;  /* 0x000000060f040210 */ /* 0x048fe20007f5e0ff */
        /* <DEDUP_REMOVED lines=650> */
.L_x_129:
[----:B--2-4-:R-:W2:Y:S04]  /*185b0*/  LDL.LU R0, [R1+0x18] ;  /* 0x0000180001007983 */ /* 0x014ea80000300800 */
        /* <DEDUP_REMOVED lines=120> */
.L_x_99:
[----:B------:R-:W1:Y:S01]  /*18d40*/  S2R R55, SR_CTAID.Y ;  /* 0x0000000000377919 */ /* 0x000e620000002600 */
[----:B------:R-:W-:Y:S01]  /*18d50*/  ULDC.64 UR4, c[0x0][0x118] ;  /* 0x0000460000047ab9 */ /* 0x000fe20000000a00 */
[----:B-1----:R-:W-:Y:S01]  /*18d60*/  SHF.R.S32.HI R42, RZ, 0x1f, R55 ;  /* 0x0000001fff2a7819 */ /* 0x002fe20000011437 */
[----:B------:R-:W-:Y:S05]  /*18d70*/  @P4 BRA `(.L_x_131) ;  /* 0x0000131000004947 */ /* 0x000fea0003800000 */
[----:B------:R-:W2:Y:S01]  /*18d80*/  LDL R43, [R1+0x28] ;  /* 0x00002800012b7983 */ /* 0x000ea20000100800 */
[----:B------:R-:W-:Y:S01]  /*18d90*/  IMAD.MOV.U32 R6, RZ, RZ, -0x10 ;  /* 0xfffffff0ff067424 */ /* 0x000fe200078e00ff */
[----:B------:R-:W-:Y:S02]  /*18da0*/  F2FP.PACK_AB R5, R125, R124 ;  /* 0x0000007c7d05723e */ /* 0x000fe400000000ff */
[----:B------:R-:W1:Y:S01]  /*18db0*/  S2R R40, SR_TID.X ;  /* 0x0000000000287919 */ /* 0x000e620000002100 */
        /* <DEDUP_REMOVED lines=12> */
[----:B-1----:R-:W-:Y:S02]  /*18e80*/  SHF.R.S32.HI R41, RZ, 0x1f, R40 ;  /* 0x0000001fff297819 */ /* 0x002fe40000011428 */
[----:B------:R-:W-:-:S02]  /*18e90*/  F2FP.PACK_AB R142, R143, R142 ;  /* 0x0000008e8f8e723e */ /* 0x000fc400000000ff */
[CC--:B------:R-:W-:Y:S02]  /*18ea0*/  LEA.HI R2, R41.reuse, R40.reuse, RZ, 0x2 ;  /* 0x0000002829027211 */ /* 0x0c0fe400078f10ff */
[----:B------:R-:W-:Y:S02]  /*18eb0*/  LEA.HI R35, R41, R40, RZ, 0x5 ;  /* 0x0000002829237211 */ /* 0x000fe400078f28ff */
[--C-:B------:R-:W-:Y:S02]  /*18ec0*/  SHF.R.S32.HI R3, RZ, 0x2, R2.reuse ;  /* 0x00000002ff037819 */ /* 0x100fe40000011402 */
[----:B------:R-:W-:Y:S02]  /*18ed0*/  SHF.R.S32.HI R0, RZ, 0x1f, R2 ;  /* 0x0000001fff007819 */ /* 0x000fe40000011402 */
[----:B------:R-:W-:Y:S02]  /*18ee0*/  SHF.R.S32.HI R34, RZ, 0x5, R35 ;  /* 0x00000005ff227819 */ /* 0x000fe40000011423 */
[----:B------:R-:W-:-:S02]  /*18ef0*/  LEA.HI R0, R0, R3, RZ, 0x3 ;  /* 0x0000000300007211 */ /* 0x000fc400078f18ff */
[----:B------:R-:W-:Y:S02]  /*18f00*/  F2FP.PACK_AB R30, R30, R144 ;  /* 0x000000901e1e723e */ /* 0x000fe400000000ff */
[----:B------:R-:W-:Y:S02]  /*18f10*/  LOP3.LUT R0, R0, 0xfffffff8, RZ, 0xc0, !PT ;  /* 0xfffffff800007812 */ /* 0x000fe400078ec0ff */
[----:B------:R-:W-:Y:S02]  /*18f20*/  F2FP.PACK_AB R146, R147, R146 ;  /* 0x000000929392723e */ /* 0x000fe400000000ff */
[----:B------:R-:W-:Y:S01]  /*18f30*/  F2FP.PACK_AB R23, R23, R152 ;  /* 0x000000981717723e */ /* 0x000fe200000000ff */
[----:B------:R-:W-:Y:S01]  /*18f40*/  IMAD.IADD R3, R3, 0x1, -R0 ;  /* 0x0000000103037824 */ /* 0x000fe200078e0a00 */
[----:B------:R-:W-:Y:S02]  /*18f50*/  LOP3.LUT R0, R2, 0xfffffffc, RZ, 0xc0, !PT ;  /* 0xfffffffc02007812 */ /* 0x000fe400078ec0ff */
[----:B------:R-:W-:Y:S01]  /*18f60*/  F2FP.PACK_AB R22, R22, R154 ;  /* 0x0000009a1616723e */ /* 0x000fe200000000ff */
[----:B------:R-:W-:Y:S01]  /*18f70*/  IMAD.SHL.U32 R2, R3, 0x40, RZ ;  /* 0x0000004003027824 */ /* 0x000fe200078e00ff */
[----:B------:R-:W-:Y:S01]  /*18f80*/  F2FP.PACK_AB R19, R19, R164 ;  /* 0x000000a41313723e */ /* 0x000fe200000000ff */
[----:B------:R-:W-:Y:S01]  /*18f90*/  IMAD.IADD R26, R40, 0x1, -R0 ;  /* 0x00000001281a7824 */ /* 0x000fe200078e0a00 */
[----:B------:R-:W-:-:S02]  /*18fa0*/  F2FP.PACK_AB R14, R14, R166 ;  /* 0x000000a60e0e723e */ /* 0x000fc400000000ff */
[----:B------:R-:W-:Y:S01]  /*18fb0*/  LOP3.LUT R0, R2, 0x1c0, RZ, 0xc0, !PT ;  /* 0x000001c002007812 */ /* 0x000fe200078ec0ff */
[----:B------:R-:W-:Y:S01]  /*18fc0*/  IMAD R4, R34, 0x200, R26 ;  /* 0x0000020022047824 */ /* 0x000fe200078e021a */
[----:B------:R-:W-:Y:S02]  /*18fd0*/  F2FP.PACK_AB R21, R21, R156 ;  /* 0x0000009c1515723e */ /* 0x000fe400000000ff */
[----:B------:R-:W-:Y:S02]  /*18fe0*/  LEA.HI R2, R0, R0, RZ, 0x1d ;  /* 0x0000000000027211 */ /* 0x000fe400078fe8ff */
[----:B------:R-:W-:Y:S02]  /*18ff0*/  LOP3.LUT R0, R3, 0x1, RZ, 0xc0, !PT ;  /* 0x0000000103007812 */ /* 0x000fe400078ec0ff */
[----:B------:R-:W-:Y:S01]  /*19000*/  F2FP.PACK_AB R159, R159, R158 ;  /* 0x0000009e9f9f723e */ /* 0x000fe200000000ff */
[----:B------:R-:W-:Y:S01]  /*19010*/  IMAD.U32 R2, R4, 0x2, R2 ;  /* 0x0000000204027824 */ /* 0x000fe200078e0002 */
[----:B------:R-:W-:-:S02]  /*19020*/  ISETP.NE.U32.AND P0, PT, R0, 0x1, PT ;  /* 0x000000010000780c */ /* 0x000fc40003f05070 */
[----:B------:R-:W-:Y:S01]  /*19030*/  F2FP.PACK_AB R18, R18, R160 ;  /* 0x000000a01212723e */ /* 0x000fe200000000ff */
[----:B------:R-:W-:Y:S01]  /*19040*/  IMAD.SHL.U32 R2, R2, 0x2, RZ ;  /* 0x0000000202027824 */ /* 0x000fe200078e00ff */
[----:B------:R-:W-:Y:S01]  /*19050*/  BAR.SYNC.DEFER_BLOCKING 0x1, 0x80 ;  /* 0x0042000000007b1d */ /* 0x000fe20000010000 */
[----:B------:R-:W-:Y:S02]  /*19060*/  SEL R6, R6, 0x10, !P0 ;  /* 0x0000001006067807 */ /* 0x000fe40004000000 */
[----:B------:R-:W-:Y:S02]  /*19070*/  R2P PR, R3, 0x6 ;  /* 0x0000000603007804 */ /* 0x000fe40000000000 */
[C---:B------:R-:W-:Y:S01]  /*19080*/  IADD3 R4, R2.reuse, 0x80, RZ ;  /* 0x0000008002047810 */ /* 0x040fe20007ffe0ff */
[C---:B------:R-:W-:Y:S01]  /*19090*/  IMAD.IADD R3, R2.reuse, 0x1, R6 ;  /* 0x0000000102037824 */ /* 0x040fe200078e0206 */
[----:B------:R-:W-:Y:S02]  /*190a0*/  IADD3 R0, R2, 0xc0, RZ ;  /* 0x000000c002007810 */ /* 0x000fe40007ffe0ff */
[----:B------:R-:W-:-:S02]  /*190b0*/  F2FP.PACK_AB R20, R20, R162 ;  /* 0x000000a21414723e */ /* 0x000fc400000000ff */
[----:B------:R-:W-:Y:S02]  /*190c0*/  F2FP.PACK_AB R17, R17, R168 ;  /* 0x000000a81111723e */ /* 0x000fe400000000ff */
[----:B------:R-:W-:Y:S02]  /*190d0*/  F2FP.PACK_AB R16, R16, R170 ;  /* 0x000000aa1010723e */ /* 0x000fe400000000ff */
[----:B------:R-:W-:Y:S02]  /*190e0*/  F2FP.PACK_AB R12, R12, R180 ;  /* 0x000000b40c0c723e */ /* 0x000fe400000000ff */
[----:B------:R-:W-:Y:S02]  /*190f0*/  @P2 IADD3 R0, R4, -0x40, RZ ;  /* 0xffffffc004002810 */ /* 0x000fe40007ffe0ff */
[----:B------:R-:W-:Y:S02]  /*19100*/  F2FP.PACK_AB R11, R183, R182 ;  /* 0x000000b6b70b723e */ /* 0x000fe400000000ff */
[----:B------:R-:W-:-:S02]  /*19110*/  F2FP.PACK_AB R13, R173, R172 ;  /* 0x000000acad0d723e */ /* 0x000fc400000000ff */
[----:B------:R-:W-:Y:S01]  /*19120*/  F2FP.PACK_AB R15, R15, R174 ;  /* 0x000000ae0f0f723e */ /* 0x000fe200000000ff */
[----:B------:R1:W-:Y:S01]  /*19130*/  STS [R2+0x80], R5 ;  /* 0x0000800502007388 */ /* 0x0003e20000000800 */
[----:B------:R-:W-:Y:S02]  /*19140*/  F2FP.PACK_AB R10, R177, R176 ;  /* 0x000000b0b10a723e */ /* 0x000fe400000000ff */
[----:B------:R-:W-:Y:S01]  /*19150*/  F2FP.PACK_AB R9, R179, R178 ;  /* 0x000000b2b309723e */ /* 0x000fe200000000ff */
[----:B------:R-:W-:Y:S01]  /*19160*/  STS [R2+0x480], R25 ;  /* 0x0004801902007388 */ /* 0x000fe20000000800 */
[----:B------:R-:W-:-:S03]  /*19170*/  ISETP.NE.U32.AND P0, PT, RZ, c[0x0][0x500], PT ;  /* 0x00014000ff007a0c */ /* 0x000fc60003f05070 */
[----:B------:R3:W-:Y:S04]  /*19180*/  STS [R3+0x80], R8 ;  /* 0x0000800803007388 */ /* 0x0007e80000000800 */
[----:B------:R-:W-:Y:S04]  /*19190*/  STS [R3+0x480], R29 ;  /* 0x0004801d03007388 */ /* 0x000fe80000000800 */
[----:B------:R-:W-:Y:S04]  /*191a0*/  STS [R2+0x2080], R33 ;  /* 0x0020802102007388 */ /* 0x000fe80000000800 */
[----:B------:R4:W-:Y:S04]  /*191b0*/  STS [R2+0x2480], R122 ;  /* 0x0024807a02007388 */ /* 0x0009e80000000800 */
[----:B------:R-:W-:Y:S01]  /*191c0*/  STS [R3+0x2080], R32 ;  /* 0x0020802003007388 */ /* 0x000fe20000000800 */
[----:B-1----:R-:W-:-:S03]  /*191d0*/  IMAD.MOV.U32 R5, RZ, RZ, 0x20 ;  /* 0x00000020ff057424 */ /* 0x002fc600078e00ff */
[----:B------:R-:W-:Y:S02]  /*191e0*/  STS [R3+0x2480], R130 ;  /* 0x0024808203007388 */ /* 0x000fe40000000800 */
[----:B---3--:R-:W-:Y:S02]  /*191f0*/  SEL R8, R5, 0xffffffe0, !P1 ;  /* 0xffffffe005087807 */ /* 0x008fe40004800000 */
[----:B------:R-:W-:Y:S02]  /*19200*/  ISETP.NE.AND.EX P1, PT, RZ, c[0x0][0x504], PT, P0 ;  /* 0x00014100ff007a0c */ /* 0x000fe40003f25300 */
[----:B------:R-:W-:Y:S01]  /*19210*/  ISETP.NE.U32.AND P0, PT, RZ, c[0x0][0x508], PT ;  /* 0x00014200ff007a0c */ /* 0x000fe20003f05070 */
[----:B------:R-:W-:Y:S02]  /*19220*/  IMAD.IADD R5, R2, 0x1, R8 ;  /* 0x0000000102057824 */ /* 0x000fe400078e0208 */
[----:B------:R-:W-:Y:S01]  /*19230*/  IMAD.IADD R4, R8, 0x1, R3 ;  /* 0x0000000108047824 */ /* 0x000fe200078e0203 */
[----:B------:R-:W-:-:S02]  /*19240*/  ISETP.NE.AND.EX P0, PT, RZ, c[0x0][0x50c], PT, P0 ;  /* 0x00014300ff007a0c */ /* 0x000fc40003f05300 */
[----:B------:R-:W-:Y:S01]  /*19250*/  STS [R5+0x80], R28 ;  /* 0x0000801c05007388 */ /* 0x000fe20000000800 */
[----:B----4-:R-:W-:-:S03]  /*19260*/  IADD3 R2, R8, 0x400, R0 ;  /* 0x0000040008027810 */ /* 0x010fc60007ffe000 */
[----:B------:R-:W-:Y:S04]  /*19270*/  STS [R5+0x480], R27 ;  /* 0x0004801b05007388 */ /* 0x000fe80000000800 */
[----:B------:R1:W-:Y:S04]  /*19280*/  STS [R4+0x80], R7 ;  /* 0x0000800704007388 */ /* 0x0003e80000000800 */
[----:B------:R-:W-:Y:S04]  /*19290*/  STS [R4+0x480], R24 ;  /* 0x0004801804007388 */ /* 0x000fe80000000800 */
[----:B------:R-:W-:Y:S04]  /*192a0*/  STS [R5+0x2080], R31 ;  /* 0x0020801f05007388 */ /* 0x000fe80000000800 */
[----:B------:R-:W-:Y:S04]  /*192b0*/  STS [R5+0x2480], R142 ;  /* 0x0024808e05007388 */ /* 0x000fe80000000800 */
[----:B------:R-:W-:Y:S04]  /*192c0*/  STS [R4+0x2080], R30 ;  /* 0x0020801e04007388 */ /* 0x000fe80000000800 */
[----:B------:R-:W-:Y:S04]  /*192d0*/  STS [R4+0x2480], R146 ;  /* 0x0024809204007388 */ /* 0x000fe80000000800 */
[----:B------:R-:W-:Y:S01]  /*192e0*/  STS [R0], R23 ;  /* 0x0000001700007388 */ /* 0x000fe20000000800 */
[----:B-1----:R-:W-:-:S02]  /*192f0*/  IMAD.IADD R7, R6, 0x1, R2 ;  /* 0x0000000106077824 */ /* 0x002fc400078e0202 */
[----:B------:R-:W-:Y:S01]  /*19300*/  IMAD.IADD R2, R6, 0x1, R0 ;  /* 0x0000000106027824 */ /* 0x000fe200078e0200 */
[----:B------:R-:W-:Y:S03]  /*19310*/  STS [R0+0x400], R22 ;  /* 0x0004001600007388 */ /* 0x000fe60000000800 */
[C---:B------:R-:W-:Y:S01]  /*19320*/  IMAD.IADD R3, R8.reuse, 0x1, R2 ;  /* 0x0000000108037824 */ /* 0x040fe200078e0202 */
        /* <DEDUP_REMOVED lines=30> */
.L_x_132:
[----:B----4-:R-:W-:Y:S01]  /*19510*/  LOP3.LUT R0, R35, 0xffffffe0, RZ, 0xc0, !PT ;  /* 0xffffffe023007812 */ /* 0x010fe200078ec0ff */
[----:B------:R-:W-:Y:S01]  /*19520*/  IMAD.MOV.U32 R6, RZ, RZ, c[0x0][0x4e8] ;  /* 0x00013a00ff067624 */ /* 0x000fe200078e00ff */
[----:B------:R-:W-:Y:S01]  /*19530*/  SHF.R.S32.HI R5, RZ, 0x1f, R34 ;  /* 0x0000001fff057819 */ /* 0x000fe20000011422 */
[----:B------:R-:W1:Y:S01]  /*19540*/  S2R R24, SR_CTAID.X ;  /* 0x0000000000187919 */ /* 0x000e620000002500 */
[----:B------:R-:W-:Y:S01]  /*19550*/  LEA.HI R4, R26, R26, RZ, 0x1 ;  /* 0x0000001a1a047211 */ /* 0x000fe200078f08ff */
[----:B------:R-:W-:Y:S01]  /*19560*/  IMAD.IADD R0, R40, 0x1, -R0 ;  /* 0x0000000128007824 */ /* 0x000fe200078e0a00 */
[----:B------:R-:W-:Y:S01]  /*19570*/  LEA.HI R5, R5, R34, RZ, 0x2 ;  /* 0x0000002205057211 */ /* 0x000fe200078f10ff */
[----:B------:R-:W-:Y:S01]  /*19580*/  IMAD R13, R42, c[0x0][0x3e8], RZ ;  /* 0x0000fa002a0d7a24 */ /* 0x000fe200078e02ff */
[----:B------:R-:W-:-:S02]  /*19590*/  ISETP.NE.AND P2, PT, R6, 0x1, PT ;  /* 0x000000010600780c */ /* 0x000fc40003f45270 */
[----:B------:R-:W-:Y:S01]  /*195a0*/  SHF.R.S32.HI R8, RZ, 0x1f, R0 ;  /* 0x0000001fff087819 */ /* 0x000fe20000011400 */
[----:B------:R-:W-:Y:S01]  /*195b0*/  IMAD R13, R55, c[0x0][0x3ec], R13 ;  /* 0x0000fb00370d7a24 */ /* 0x000fe200078e020d */
[----:B------:R-:W-:Y:S01]  /*195c0*/  LOP3.LUT R6, R5, 0xffffffc, RZ, 0xc0, !PT ;  /* 0x0ffffffc05067812 */ /* 0x000fe200078ec0ff */
[C---:B------:R-:W-:Y:S01]  /*195d0*/  IMAD.SHL.U32 R5, R4.reuse, 0x20, RZ ;  /* 0x0000002004057824 */ /* 0x040fe200078e00ff */
[----:B------:R-:W-:Y:S02]  /*195e0*/  LOP3.LUT R7, R4, 0x1ffffffe, RZ, 0xc0, !PT ;  /* 0x1ffffffe04077812 */ /* 0x000fe400078ec0ff */
[----:B------:R-:W-:Y:S01]  /*195f0*/  LEA.HI R4, R8, R0, RZ, 0x2 ;  /* 0x0000000008047211 */ /* 0x000fe200078f10ff */
[----:B------:R-:W-:Y:S01]  /*19600*/  IMAD.IADD R6, R34, 0x1, -R6 ;  /* 0x0000000122067824 */ /* 0x000fe200078e0a06 */
[----:B------:R-:W-:Y:S01]  /*19610*/  LOP3.LUT R5, R5, 0xffffffc0, RZ, 0xc0, !PT ;  /* 0xffffffc005057812 */ /* 0x000fe200078ec0ff */
[----:B------:R-:W-:Y:S01]  /*19620*/  IMAD.IADD R7, R26, 0x1, -R7 ;  /* 0x000000011a077824 */ /* 0x000fe200078e0a07 */
[----:B------:R-:W-:-:S02]  /*19630*/  SHF.R.S32.HI R4, RZ, 0x2, R4 ;  /* 0x00000002ff047819 */ /* 0x000fc40000011404 */
[----:B------:R-:W-:Y:S01]  /*19640*/  LOP3.LUT P0, RZ, R0, 0x3, RZ, 0xc0, !PT ;  /* 0x0000000300ff7812 */ /* 0x000fe2000780c0ff */
[----:B------:R-:W-:Y:S01]  /*19650*/  IMAD R0, R3, c[0x0][0x3a0], RZ ;  /* 0x0000e80003007a24 */ /* 0x000fe200078e02ff */
[-C--:B------:R-:W-:Y:S01]  /*19660*/  LEA.HI R8, R41, R40.reuse, RZ, 0x3 ;  /* 0x0000002829087211 */ /* 0x080fe200078f18ff */
[----:B------:R-:W-:Y:S01]  /*19670*/  IMAD R7, R7, 0x8, R5 ;  /* 0x0000000807077824 */ /* 0x000fe200078e0205 */
[----:B------:R-:W-:Y:S01]  /*19680*/  SHF.R.S32.HI R12, RZ, 0x1f, R43 ;  /* 0x0000001fff0c7819 */ /* 0x000fe2000001142b */
[----:B------:R-:W-:Y:S01]  /*19690*/  IMAD R16, R6, 0x10, R4 ;  /* 0x0000001006107824 */ /* 0x000fe200078e0204 */
[----:B------:R-:W-:Y:S01]  /*196a0*/  SHF.R.S32.HI R21, RZ, 0x3, R8 ;  /* 0x00000003ff157819 */ /* 0x000fe20000011408 */
[----:B------:R-:W-:Y:S01]  /*196b0*/  IMAD.WIDE.U32 R4, R55, c[0x0][0x490], R2 ;  /* 0x0001240037047a25 */ /* 0x000fe200078e0002 */
[----:B------:R-:W-:Y:S02]  /*196c0*/  LOP3.LUT R8, R8, 0xfffffff8, RZ, 0xc0, !PT ;  /* 0xfffffff808087812 */ /* 0x000fe400078ec0ff */
[----:B------:R-:W-:Y:S01]  /*196d0*/  LEA.HI R23, R41, R40, RZ, 0x6 ;  /* 0x0000002829177211 */ /* 0x000fe200078f30ff */
[----:B------:R-:W-:-:S02]  /*196e0*/  IMAD R0, R2, c[0x0][0x3a4], R0 ;  /* 0x0000e90002007a24 */ /* 0x000fc400078e0200 */
[----:B------:R-:W-:Y:S02]  /*196f0*/  IMAD R6, R42, c[0x0][0x490], RZ ;  /* 0x000124002a067a24 */ /* 0x000fe400078e02ff */
[----:B------:R-:W-:-:S04]  /*19700*/  IMAD.WIDE.U32 R2, R2, c[0x0][0x3a0], RZ ;  /* 0x0000e80002027a25 */ /* 0x000fc800078e00ff */
[----:B------:R-:W-:Y:S02]  /*19710*/  IMAD.IADD R7, R16, 0x1, R7 ;  /* 0x0000000110077824 */ /* 0x000fe400078e0207 */
[----:B------:R-:W-:Y:S02]  /*19720*/  IMAD R6, R55, c[0x0][0x494], R6 ;  /* 0x0001250037067a24 */ /* 0x000fe400078e0206 */
[----:B------:R-:W-:Y:S02]  /*19730*/  IMAD.IADD R3, R3, 0x1, R0 ;  /* 0x0000000103037824 */ /* 0x000fe400078e0200 */
[----:B------:R-:W-:Y:S02]  /*19740*/  IMAD.IADD R8, R40, 0x1, -R8 ;  /* 0x0000000128087824 */ /* 0x000fe400078e0a08 */
[----:B------:R-:W-:Y:S02]  /*19750*/  IMAD.SHL.U32 R0, R21, 0x40, RZ ;  /* 0x0000004015007824 */ /* 0x000fe400078e00ff */
[----:B-1----:R-:W-:-:S02]  /*19760*/  IMAD R7, R24, 0x80, R7 ;  /* 0x0000008018077824 */ /* 0x002fc400078e0207 */
[----:B------:R-:W-:Y:S01]  /*19770*/  IMAD.IADD R5, R5, 0x1, R6 ;  /* 0x0000000105057824 */ /* 0x000fe200078e0206 */
[----:B------:R-:W-:Y:S01]  /*19780*/  LOP3.LUT R0, R0, 0x1c0, RZ, 0xc0, !PT ;  /* 0x000001c000007812 */ /* 0x000fe200078ec0ff */
[----:B------:R-:W-:Y:S02]  /*19790*/  IMAD.SHL.U32 R6, R8, 0x8, RZ ;  /* 0x0000000808067824 */ /* 0x000fe400078e00ff */
[----:B------:R-:W-:Y:S01]  /*197a0*/  @P2 IMAD.HI.U32 R10, R7, c[0x0][0x4ec], RZ ;  /* 0x00013b00070a2a27 */ /* 0x000fe200078e00ff */
[----:B------:R-:W-:Y:S02]  /*197b0*/  SHF.R.U32.HI R9, RZ, 0x3, R0 ;  /* 0x00000003ff097819 */ /* 0x000fe40000011600 */
[----:B------:R-:W-:Y:S01]  /*197c0*/  LOP3.LUT R11, R0, 0x38, R6, 0xf8, !PT ;  /* 0x00000038000b7812 */ /* 0x000fe200078ef806 */
[----:B------:R-:W-:Y:S01]  /*197d0*/  IMAD.MOV.U32 R0, RZ, RZ, R7 ;  /* 0x000000ffff007224 */ /* 0x000fe200078e0007 */
[----:B------:R-:W-:Y:S01]  /*197e0*/  @P2 SHF.R.U32.HI R0, RZ, c[0x0][0x4f0], R10 ;  /* 0x00013c00ff002a19 */ /* 0x000fe2000001160a */
[----:B------:R-:W-:Y:S01]  /*197f0*/  IMAD R8, R8, 0x10, R21 ;  /* 0x0000001008087824 */ /* 0x000fe200078e0215 */
[----:B------:R-:W-:Y:S01]  /*19800*/  LOP3.LUT R22, R11, R9, RZ, 0x3c, !PT ;  /* 0x000000090b167212 */ /* 0x000fe200078e3cff */
[----:B------:R-:W-:Y:S01]  /*19810*/  IMAD.WIDE.U32 R2, R55, c[0x0][0x3e8], R2 ;  /* 0x0000fa0037027a25 */ /* 0x000fe200078e0002 */
[----:B------:R-:W-:-:S02]  /*19820*/  SEL R10, R12, RZ, !P1 ;  /* 0x000000ff0c0a7207 */ /* 0x000fc40004800000 */
[----:B------:R-:W-:Y:S01]  /*19830*/  SEL R9, R43, RZ, !P1 ;  /* 0x000000ff2b097207 */ /* 0x000fe20004800000 */
[----:B------:R-:W-:Y:S01]  /*19840*/  IMAD R11, R24, 0x80, R8 ;  /* 0x00000080180b7824 */ /* 0x000fe200078e0208 */
[----:B------:R-:W-:Y:S01]  /*19850*/  SHF.R.S32.HI R53, RZ, 0x1f, R6 ;  /* 0x0000001fff357819 */ /* 0x000fe20000011406 */
[----:B------:R-:W-:Y:S02]  /*19860*/  IMAD.MOV R12, RZ, RZ, -R0 ;  /* 0x000000ffff0c7224 */ /* 0x000fe400078e0a00 */
[----:B------:R-:W-:Y:S02]  /*19870*/  IMAD.IADD R3, R3, 0x1, R13 ;  /* 0x0000000103037824 */ /* 0x000fe400078e020d */
[----:B------:R-:W-:Y:S02]  /*19880*/  IMAD R13, R10, c[0x0][0x498], RZ ;  /* 0x000126000a0d7a24 */ /* 0x000fe400078e02ff */
[----:B------:R-:W-:-:S04]  /*19890*/  IMAD.WIDE.U32 R4, R9, c[0x0][0x498], R4 ;  /* 0x0001260009047a25 */ /* 0x000fc800078e0004 */
[----:B------:R-:W-:Y:S01]  /*198a0*/  @P2 IMAD.HI.U32 R14, R11, c[0x0][0x4ec], RZ ;  /* 0x00013b000b0e2a27 */ /* 0x000fe200078e00ff */
[----:B------:R-:W-:-:S03]  /*198b0*/  IADD3 R4, P1, R0, R4, RZ ;  /* 0x0000000400047210 */ /* 0x000fc60007f3e0ff */
[----:B------:R-:W-:Y:S02]  /*198c0*/  IMAD R7, R12, c[0x0][0x4e8], R7 ;  /* 0x00013a000c077a24 */ /* 0x000fe400078e0207 */
[C---:B------:R-:W-:Y:S01]  /*198d0*/  IMAD R12, R9.reuse, c[0x0][0x49c], R13 ;  /* 0x00012700090c7a24 */ /* 0x040fe200078e020d */
[----:B------:R-:W-:Y:S01]  /*198e0*/  SHF.R.S32.HI R13, RZ, 0x1f, R0 ;  /* 0x0000001fff0d7819 */ /* 0x000fe20000011400 */
[----:B------:R-:W-:Y:S01]  /*198f0*/  IMAD.MOV.U32 R8, RZ, RZ, R11 ;  /* 0x000000ffff087224 */ /* 0x000fe200078e000b */
[----:B------:R-:W-:Y:S01]  /*19900*/  @P2 SHF.R.U32.HI R8, RZ, c[0x0][0x4f0], R14 ;  /* 0x00013c00ff082a19 */ /* 0x000fe2000001160e */
[----:B------:R-:W-:Y:S01]  /*19910*/  IMAD R0, R10, c[0x0][0x3f0], RZ ;  /* 0x0000fc000a007a24 */ /* 0x000fe200078e02ff */
[----:B------:R-:W-:Y:S01]  /*19920*/  SHF.R.S32.HI R14, RZ, 0x1f, R7 ;  /* 0x0000001fff0e7819 */ /* 0x000fe20000011407 */
[----:B------:R-:W-:Y:S01]  /*19930*/  IMAD.WIDE.U32 R2, R9, c[0x0][0x3f0], R2 ;  /* 0x0000fc0009027a25 */ /* 0x000fe200078e0002 */
[----:B------:R-:W-:Y:S02]  /*19940*/  IADD3.X R5, R13, R5, R12, P1, !PT ;  /* 0x000000050d057210 */ /* 0x000fe40000ffe40c */
[----:B------:R-:W-:Y:S01]  /*19950*/  SHF.R.S32.HI R12, RZ, 0x1f, R8 ;  /* 0x0000001fff0c7819 */ /* 0x000fe20000011408 */
[----:B------:R-:W-:-:S02]  /*19960*/  IMAD R10, R9, c[0x0][0x3f4], R0 ;  /* 0x0000fd00090a7a24 */ /* 0x000fc400078e0200 */
[----:B------:R-:W-:Y:S02]  /*19970*/  IMAD R0, R14, c[0x0][0x488], RZ ;  /* 0x000122000e007a24 */ /* 0x000fe400078e02ff */
[----:B------:R-:W-:-:S04]  /*19980*/  IMAD.WIDE.U32 R4, R7, c[0x0][0x488], R4 ;  /* 0x0001220007047a25 */ /* 0x000fc800078e0004 */
[----:B------:R-:W-:Y:S01]  /*19990*/  IMAD R9, R7, c[0x0][0x48c], R0 ;  /* 0x0001230007097a24 */ /* 0x000fe200078e0200 */
[----:B------:R-:W-:Y:S01]  /*199a0*/  LEA R7, P1, R4, c[0x0][0x450], 0x2 ;  /* 0x0001140004077a11 */ /* 0x000fe200078210ff */
[----:B------:R-:W-:Y:S02]  /*199b0*/  IMAD.MOV R18, RZ, RZ, -R8 ;  /* 0x000000ffff127224 */ /* 0x000fe400078e0a08 */
[----:B------:R-:W-:Y:S02]  /*199c0*/  IMAD.IADD R3, R3, 0x1, R10 ;  /* 0x0000000103037824 */ /* 0x000fe400078e020a */
[----:B------:R-:W-:Y:S01]  /*199d0*/  IMAD R0, R12, c[0x0][0x3e0], RZ ;  /* 0x0000f8000c007a24 */ /* 0x000fe200078e02ff */
[----:B------:R-:W-:Y:S01]  /*199e0*/  SHFL.IDX PT, R14, R7, 0x1, 0x1c1f ;  /* 0x003c1f00070e7f89 */ /* 0x000fe200000e0000 */
[----:B------:R-:W-:Y:S02]  /*199f0*/  IMAD.IADD R10, R5, 0x1, R9 ;  /* 0x00000001050a7824 */ /* 0x000fe400078e0209 */
[----:B------:R-:W-:Y:S01]  /*19a00*/  IMAD R18, R18, c[0x0][0x4e8], R11 ;  /* 0x00013a0012127a24 */ /* 0x000fe200078e020b */
[----:B------:R-:W-:Y:S01]  /*19a10*/  SHFL.IDX PT, R12, R7, 0x2, 0x1c1f ;  /* 0x005c1f00070c7f89 */ /* 0x000fe200000e0000 */
[----:B------:R-:W-:Y:S01]  /*19a20*/  IMAD R5, R8, c[0x0][0x3e4], R0 ;  /* 0x0000f90008057a24 */ /* 0x000fe200078e0200 */
[----:B------:R-:W-:Y:S01]  /*19a30*/  LEA.HI.X R0, R4, c[0x0][0x454], R10, 0x2, P1 ;  /* 0x0001150004007a11 */ /* 0x000fe200008f140a */
[----:B------:R-:W-:Y:S01]  /*19a40*/  IMAD.WIDE.U32 R8, R8, c[0x0][0x3e0], R2 ;  /* 0x0000f80008087a25 */ /* 0x000fe200078e0002 */
[----:B------:R-:W-:-:S03]  /*19a50*/  SHF.R.S32.HI R10, RZ, 0x1f, R18 ;  /* 0x0000001fff0a7819 */ /* 0x000fc60000011412 */
[----:B------:R-:W-:Y:S01]  /*19a60*/  IMAD R3, R24, 0x80, R16 ;  /* 0x0000008018037824 */ /* 0x000fe200078e0210 */
[----:B------:R-:W-:Y:S01]  /*19a70*/  SHFL.IDX PT, R17, R0, RZ, 0x1c1f ;  /* 0x001c1fff00117589 */ /* 0x000fe200000e0000 */
[----:B-----5:R-:W-:Y:S02]  /*19a80*/  IMAD R2, R15, c[0x0][0x4e8], RZ ;  /* 0x00013a000f027a24 */ /* 0x020fe400078e02ff */
[----:B------:R-:W-:Y:S01]  /*19a90*/  IMAD.MOV.U32 R4, RZ, RZ, R8 ;  /* 0x000000ffff047224 */ /* 0x000fe200078e0008 */
[----:B------:R-:W1:Y:S01]  /*19aa0*/  SHFL.IDX PT, R16, R7, RZ, 0x1c1f ;  /* 0x001c1fff07107589 */ /* 0x000e6200000e0000 */
[----:B------:R-:W-:Y:S01]  /*19ab0*/  IMAD R8, R10, c[0x0][0x3d8], RZ ;  /* 0x0000f6000a087a24 */ /* 0x000fe200078e02ff */
[----:B------:R-:W-:Y:S01]  /*19ac0*/  IADD3 R20, R3, 0x8, RZ ;  /* 0x0000000803147810 */ /* 0x000fe20007ffe0ff */
[----:B------:R-:W-:Y:S01]  /*19ad0*/  IMAD.IADD R5, R9, 0x1, R5 ;  /* 0x0000000109057824 */ /* 0x000fe200078e0205 */
[----:B------:R-:W2:Y:S01]  /*19ae0*/  SHFL.IDX PT, R15, R0, 0x1, 0x1c1f ;  /* 0x003c1f00000f7f89 */ /* 0x000ea200000e0000 */
[C---:B------:R-:W-:Y:S01]  /*19af0*/  IMAD R19, R18.reuse, c[0x0][0x3dc], R8 ;  /* 0x0000f70012137a24 */ /* 0x040fe200078e0208 */
[-C--:B------:R-:W-:Y:S01]  /*19b00*/  ISETP.GE.OR P4, PT, R3, R2.reuse, P0 ;  /* 0x000000020300720c */ /* 0x080fe20000786670 */
[----:B------:R-:W-:Y:S01]  /*19b10*/  IMAD.WIDE.U32 R8, R18, c[0x0][0x3d8], R4 ;  /* 0x0000f60012087a25 */ /* 0x000fe200078e0004 */
[----:B------:R-:W3:Y:S01]  /*19b20*/  SHFL.IDX PT, R13, R0, 0x2, 0x1c1f ;  /* 0x005c1f00000d7f89 */ /* 0x000ee200000e0000 */
[----:B------:R-:W-:-:S02]  /*19b30*/  ISETP.GE.OR P3, PT, R20, R2, P0 ;  /* 0x000000021400720c */ /* 0x000fc40000766670 */
[----:B------:R-:W-:Y:S01]  /*19b40*/  IMAD.SHL.U32 R5, R23, 0x8, RZ ;  /* 0x0000000817057824 */ /* 0x000fe200078e00ff */
[----:B------:R4:W-:Y:S01]  /*19b50*/  SHFL.IDX PT, R10, R7, 0x3, 0x1c1f ;  /* 0x007c1f00070a7f89 */ /* 0x0009e200000e0000 */
[----:B------:R-:W-:-:S03]  /*19b60*/  LEA R4, P1, R8, c[0x0][0x380], 0x1 ;  /* 0x0000e00008047a11 */ /* 0x000fc600078208ff */
[----:B------:R3:W3:Y:S01]  /*19b70*/  SHFL.IDX PT, R11, R0, 0x3, 0x1c1f ;  /* 0x007c1f00000b7f89 */ /* 0x0006e200000e0000 */
[----:B------:R-:W-:-:S03]  /*19b80*/  LOP3.LUT R5, R22, 0x7ffffe00, R5, 0xf8, !PT ;  /* 0x7ffffe0016057812 */ /* 0x000fc600078ef805 */
[----:B------:R-:W-:Y:S02]  /*19b90*/  SHFL.IDX PT, R48, R4, 0x4, 0x181f ;  /* 0x00981f0004307f89 */ /* 0x000fe400000e0000 */
[----:B------:R-:W-:Y:S02]  /*19ba0*/  IMAD.SHL.U32 R5, R5, 0x2, RZ ;  /* 0x0000000205057824 */ /* 0x000fe400078e00ff */
[----:B-1----:R-:W-:Y:S04]  /*19bb0*/  @!P4 ST.E [R16.64], R36 ;  /* 0x000000241000c985 */ /* 0x002fe8000c101904 */
[----:B--2---:R-:W-:Y:S04]  /*19bc0*/  @!P3 ST.E [R14.64], R37 ;  /* 0x000000250e00b985 */ /* 0x004fe8000c101904 */
[----:B------:R-:W-:Y:S01]  /*19bd0*/  SHFL.IDX PT, R14, R4, 0x2, 0x181f ;  /* 0x00581f00040e7f89 */ /* 0x000fe200000e0000 */
[----:B----4-:R-:W-:-:S03]  /*19be0*/  IADD3 R7, R3, 0x48, RZ ;  /* 0x0000004803077810 */ /* 0x010fc60007ffe0ff */
[----:B------:R-:W-:Y:S01]  /*19bf0*/  SHFL.IDX PT, R15, R4, 0x3, 0x181f ;  /* 0x00781f00040f7f89 */ /* 0x000fe200000e0000 */
[----:B---3--:R-:W-:Y:S01]  /*19c00*/  IADD3 R0, R3, 0x40, RZ ;  /* 0x0000004003007810 */ /* 0x008fe20007ffe0ff */
[----:B------:R-:W-:Y:S02]  /*19c10*/  IMAD.IADD R3, R9, 0x1, R19 ;  /* 0x0000000109037824 */ /* 0x000fe400078e0213 */
[----:B------:R-:W-:Y:S01]  /*19c20*/  SHFL.IDX PT, R49, R4, 0x6, 0x181f ;  /* 0x00d81f0004317f89 */ /* 0x000fe200000e0000 */
[-C--:B------:R-:W-:Y:S01]  /*19c30*/  ISETP.GE.OR P2, PT, R0, R2.reuse, P0 ;  /* 0x000000020000720c */ /* 0x080fe20000746670 */
[----:B------:R-:W-:Y:S01]  /*19c40*/  IMAD R0, R24, 0x80, R21 ;  /* 0x0000008018007824 */ /* 0x000fe200078e0215 */
[----:B------:R-:W-:Y:S02]  /*19c50*/  ISETP.GE.OR P0, PT, R7, R2, P0 ;  /* 0x000000020700720c */ /* 0x000fe40000706670 */
[----:B------:R-:W-:Y:S02]  /*19c60*/  LEA.HI.X R3, R8, c[0x0][0x384], R3, 0x1, P1 ;  /* 0x0000e10008037a11 */ /* 0x000fe400008f0c03 */
[----:B------:R-:W1:Y:S01]  /*19c70*/  SHFL.IDX PT, R8, R4, 0x1, 0x181f ;  /* 0x00381f0004087f89 */ /* 0x000e6200000e0000 */
[----:B------:R-:W-:-:S02]  /*19c80*/  IADD3 R7, R0, 0x10, RZ ;  /* 0x0000001000077810 */ /* 0x000fc40007ffe0ff */
[C---:B------:R-:W-:Y:S01]  /*19c90*/  IADD3 R32, R0.reuse, 0x40, RZ ;  /* 0x0000004000207810 */ /* 0x040fe20007ffe0ff */
[----:B------:R-:W-:Y:S01]  /*19ca0*/  SHFL.IDX PT, R9, R3, RZ, 0x181f ;  /* 0x00181fff03097589 */ /* 0x000fe200000e0000 */
[----:B------:R-:W-:-:S03]  /*19cb0*/  IADD3 R54, R0, 0x60, RZ ;  /* 0x0000006000367810 */ /* 0x000fc60007ffe0ff */
[----:B------:R-:W-:Y:S04]  /*19cc0*/  @!P2 ST.E [R12.64], R38 ;  /* 0x000000260c00a985 */ /* 0x000fe8000c101904 */
[----:B------:R1:W-:Y:S01]  /*19cd0*/  @!P0 ST.E [R10.64], R39 ;  /* 0x000000270a008985 */ /* 0x0003e2000c101904 */
[----:B------:R-:W-:-:S03]  /*19ce0*/  ISETP.GE.AND P0, PT, R6, c[0x0][0x3c8], PT ;  /* 0x0000f20006007a0c */ /* 0x000fc60003f06270 */
[----:B------:R-:W2:Y:S01]  /*19cf0*/  SHFL.IDX PT, R12, R4, RZ, 0x181f ;  /* 0x00181fff040c7589 */ /* 0x000ea200000e0000 */
[-C--:B------:R-:W-:Y:S02]  /*19d00*/  ISETP.GE.OR P4, PT, R7, R2.reuse, P0 ;  /* 0x000000020700720c */ /* 0x080fe40000786670 */
[C---:B------:R-:W-:Y:S01]  /*19d10*/  ISETP.GE.OR P1, PT, R0.reuse, R2, P0 ;  /* 0x000000020000720c */ /* 0x040fe20000726670 */
[----:B------:R-:W-:Y:S01]  /*19d20*/  LDS.128 R24, [R5+0x80] ;  /* 0x0000800005187984 */ /* 0x000fe20000000c00 */
[----:B------:R-:W-:-:S03]  /*19d30*/  IADD3 R7, R0, 0x20, RZ ;  /* 0x0000002000077810 */ /* 0x000fc60007ffe0ff */
[----:B------:R-:W3:Y:S01]  /*19d40*/  SHFL.IDX PT, R11, R3, 0x1, 0x181f ;  /* 0x00381f00030b7f89 */ /* 0x000ee200000e0000 */
[-C--:B------:R-:W-:Y:S02]  /*19d50*/  ISETP.GE.OR P3, PT, R7, R2.reuse, P0 ;  /* 0x000000020700720c */ /* 0x080fe40000766670 */
[----:B------:R-:W-:Y:S01]  /*19d60*/  IADD3 R7, R0, 0x30, RZ ;  /* 0x0000003000077810 */ /* 0x000fe20007ffe0ff */
[----:B------:R-:W4:Y:S03]  /*19d70*/  SHFL.IDX PT, R44, R3, 0x2, 0x181f ;  /* 0x00581f00032c7f89 */ /* 0x000f2600000e0000 */
[----:B------:R-:W-:Y:S01]  /*19d80*/  ISETP.GE.OR P2, PT, R7, R2, P0 ;  /* 0x000000020700720c */ /* 0x000fe20000746670 */
[----:B------:R-:W-:Y:S04]  /*19d90*/  LDS.128 R20, [R5+0x880] ;  /* 0x0008800005147984 */ /* 0x000fe80000000c00 */
[----:B------:R-:W-:Y:S01]  /*19da0*/  LDS.128 R16, [R5+0x1080] ;  /* 0x0010800005107984 */ /* 0x000fe20000000c00 */
[----:B-1----:R-:W-:-:S03]  /*19db0*/  @!P4 LEA R10, P6, R6, R8, 0x1 ;  /* 0x00000008060ac211 */ /* 0x002fc600078c08ff */
[----:B------:R-:W1:Y:S01]  /*19dc0*/  SHFL.IDX PT, R45, R3, 0x3, 0x181f ;  /* 0x00781f00032d7f89 */ /* 0x000e6200000e0000 */
[----:B--2---:R-:W-:-:S03]  /*19dd0*/  @!P1 LEA R12, P5, R6, R12, 0x1 ;  /* 0x0000000c060c9211 */ /* 0x004fc600078a08ff */
[----:B------:R-:W2:Y:S01]  /*19de0*/  LDS.128 R28, [R5+0x1880] ;  /* 0x00188000051c7984 */ /* 0x000ea20000000c00 */
[----:B------:R-:W-:-:S03]  /*19df0*/  @!P1 LEA.HI.X R13, R6, R9, R53, 0x1, P5 ;  /* 0x00000009060d9211 */ /* 0x000fc600028f0c35 */
[----:B------:R-:W-:Y:S02]  /*19e00*/  LDS.128 R36, [R5+0x2880] ;  /* 0x0028800005247984 */ /* 0x000fe40000000c00 */
[----:B------:R-:W-:Y:S02]  /*19e10*/  P2R R7, PR, RZ, 0x40 ;  /* 0x00000040ff077803 */ /* 0x000fe40000000000 */
[----:B------:R-:W-:Y:S01]  /*19e20*/  LDS.128 R40, [R5+0x3080] ;  /* 0x0030800005287984 */ /* 0x000fe20000000c00 */
[----:B------:R-:W-:Y:S02]  /*19e30*/  ISETP.GE.OR P6, PT, R32, R2, P0 ;  /* 0x000000022000720c */ /* 0x000fe400007c6670 */
[----:B------:R-:W-:Y:S01]  /*19e40*/  ISETP.NE.AND P5, PT, R7, RZ, PT ;  /* 0x000000ff0700720c */ /* 0x000fe20003fa5270 */
[----:B------:R-:W-:Y:S03]  /*19e50*/  LDS.128 R32, [R5+0x2080] ;  /* 0x0020800005207984 */ /* 0x000fe60000000c00 */
[C---:B---3--:R-:W-:Y:S01]  /*19e60*/  @!P4 LEA.HI.X R11, R6.reuse, R11, R53, 0x1, P5 ;  /* 0x0000000b060bc211 */ /* 0x048fe200028f0c35 */
[----:B------:R-:W3:Y:S01]  /*19e70*/  SHFL.IDX PT, R7, R4, 0x5, 0x181f ;  /* 0x00b81f0004077f89 */ /* 0x000ee200000e0000 */
[----:B------:R-:W-:-:S03]  /*19e80*/  @!P3 LEA R8, P5, R6, R14, 0x1 ;  /* 0x0000000e0608b211 */ /* 0x000fc600078a08ff */
[----:B------:R-:W2:Y:S01]  /*19e90*/  SHFL.IDX PT, R52, R3, 0x4, 0x181f ;  /* 0x00981f0003347f89 */ /* 0x000ea200000e0000 */
[C-C-:B----4-:R-:W-:Y:S02]  /*19ea0*/  @!P3 LEA.HI.X R9, R6.reuse, R44, R53.reuse, 0x1, P5 ;  /* 0x0000002c0609b211 */ /* 0x150fe400028f0c35 */
[----:B------:R-:W-:Y:S01]  /*19eb0*/  @!P2 LEA R14, P5, R6, R15, 0x1 ;  /* 0x0000000f060ea211 */ /* 0x000fe200078a08ff */
[----:B------:R-:W4:Y:S01]  /*19ec0*/  SHFL.IDX PT, R51, R3, 0x5, 0x181f ;  /* 0x00b81f0003337f89 */ /* 0x000f2200000e0000 */
[----:B------:R-:W-:Y:S02]  /*19ed0*/  IADD3 R44, R0, 0x50, RZ ;  /* 0x00000050002c7810 */ /* 0x000fe40007ffe0ff */
[----:B-1----:R-:W-:Y:S01]  /*19ee0*/  @!P2 LEA.HI.X R15, R6, R45, R53, 0x1, P5 ;  /* 0x0000002d060fa211 */ /* 0x002fe200028f0c35 */
[----:B------:R-:W1:Y:S01]  /*19ef0*/  SHFL.IDX PT, R50, R3, 0x6, 0x181f ;  /* 0x00d81f0003327f89 */ /* 0x000e6200000e0000 */
[-C--:B------:R-:W-:Y:S02]  /*19f00*/  ISETP.GE.OR P5, PT, R44, R2.reuse, P0 ;  /* 0x000000022c00720c */ /* 0x080fe400007a6670 */
[----:B------:R-:W-:Y:S01]  /*19f10*/  IADD3 R0, R0, 0x70, RZ ;  /* 0x0000007000007810 */ /* 0x000fe20007ffe0ff */
[----:B------:R-:W1:Y:S04]  /*19f20*/  LDS.128 R44, [R5+0x3880] ;  /* 0x00388000052c7984 */ /* 0x000e680000000c00 */
[----:B------:R3:W-:Y:S01]  /*19f30*/  @!P1 ST.E.128 [R12.64], R24 ;  /* 0x000000180c009985 */ /* 0x0007e2000c101d04 */
[----:B------:R-:W-:-:S02]  /*19f40*/  ISETP.GE.OR P1, PT, R54, R2, P0 ;  /* 0x000000023600720c */ /* 0x000fc40000726670 */
[----:B------:R-:W-:Y:S01]  /*19f50*/  ISETP.GE.OR P0, PT, R0, R2, P0 ;  /* 0x000000020000720c */ /* 0x000fe20000706670 */
[----:B------:R1:W-:Y:S04]  /*19f60*/  @!P4 ST.E.128 [R10.64], R20 ;  /* 0x000000140a00c985 */ /* 0x0003e8000c101d04 */
[----:B------:R4:W-:Y:S04]  /*19f70*/  @!P3 ST.E.128 [R8.64], R16 ;  /* 0x000000100800b985 */ /* 0x0009e8000c101d04 */
[----:B--2---:R2:W-:Y:S04]  /*19f80*/  @!P2 ST.E.128 [R14.64], R28 ;  /* 0x0000001c0e00a985 */ /* 0x0045e8000c101d04 */
[----:B------:R-:W2:Y:S04]  /*19f90*/  SHFL.IDX PT, R4, R4, 0x7, 0x181f ;  /* 0x00f81f0004047f89 */ /* 0x000ea800000e0000 */
[----:B------:R-:W2:Y:S01]  /*19fa0*/  SHFL.IDX PT, R3, R3, 0x7, 0x181f ;  /* 0x00f81f0003037f89 */ /* 0x000ea200000e0000 */
[----:B---3--:R-:W-:-:S02]  /*19fb0*/  @!P6 LEA R12, P4, R6, R48, 0x1 ;  /* 0x00000030060ce211 */ /* 0x008fc400078808ff */
[C---:B-1----:R-:W-:Y:S02]  /*19fc0*/  @!P5 LEA R10, P3, R6.reuse, R7, 0x1 ;  /* 0x00000007060ad211 */ /* 0x042fe400078608ff */
[C-C-:B------:R-:W-:Y:S02]  /*19fd0*/  @!P6 LEA.HI.X R13, R6.reuse, R52, R53.reuse, 0x1, P4 ;  /* 0x00000034060de211 */ /* 0x140fe400020f0c35 */
[C---:B----4-:R-:W-:Y:S02]  /*19fe0*/  @!P1 LEA R8, P2, R6.reuse, R49, 0x1 ;  /* 0x0000003106089211 */ /* 0x050fe400078408ff */
        /* <DEDUP_REMOVED lines=10> */
.L_x_131:
        /* <DEDUP_REMOVED lines=19> */
.L_x_133:
        /* <DEDUP_REMOVED lines=12> */
[----:B------:R-:W-:Y:S01]  /*1a280*/  MOV R0, c[0x0][0x4e8] ;  /* 0x00013a0000007a02 */ /* 0x000fe20000000f00 */
[----:B------:R-:W-:Y:S01]  /*1a290*/  IMAD R6, R42, c[0x0][0x490], RZ ;  /* 0x000124002a067a24 */ /* 0x000fe200078e02ff */
[----:B------:R-:W-:Y:S01]  /*1a2a0*/  MOV R2, R4 ;  /* 0x0000000400027202 */ /* 0x000fe20000000f00 */
[----:B------:R-:W-:Y:S01]  /*1a2b0*/  IMAD.MOV.U32 R3, RZ, RZ, R5 ;  /* 0x000000ffff037224 */ /* 0x000fe200078e0005 */
[----:B------:R-:W-:Y:S01]  /*1a2c0*/  ISETP.NE.AND P0, PT, R0, 0x1, PT ;  /* 0x000000010000780c */ /* 0x000fe20003f05270 */
[C---:B------:R-:W-:Y:S01]  /*1a2d0*/  IMAD R6, R55.reuse, c[0x0][0x494], R6 ;  /* 0x0001250037067a24 */ /* 0x040fe200078e0206 */
[----:B------:R-:W-:Y:S01]  /*1a2e0*/  MOV R0, R8 ;  /* 0x0000000800007202 */ /* 0x000fe20000000f00 */
[----:B------:R-:W-:-:S05]  /*1a2f0*/  IMAD.WIDE.U32 R2, R55, c[0x0][0x490], R2 ;  /* 0x0001240037027a25 */ /* 0x000fca00078e0002 */
[----:B------:R-:W-:-:S05]  /*1a300*/  IADD3 R3, R6, R3, RZ ;  /* 0x0000000306037210 */ /* 0x000fca0007ffe0ff */
[----:B------:R-:W-:-:S04]  /*1a310*/  @P0 IMAD.HI.U32 R7, R8, c[0x0][0x4ec], RZ ;  /* 0x00013b0008070a27 */ /* 0x000fc800078e00ff */
[----:B------:R-:W-:Y:S01]  /*1a320*/  IMAD.WIDE.U32 R2, R9, c[0x0][0x498], R2 ;  /* 0x0001260009027a25 */ /* 0x000fe200078e0002 */
[----:B------:R-:W-:-:S03]  /*1a330*/  @P0 SHF.R.U32.HI R0, RZ, c[0x0][0x4f0], R7 ;  /* 0x00013c00ff000a19 */ /* 0x000fc60000011607 */
[----:B------:R-:W-:Y:S01]  /*1a340*/  IMAD R7, R11, c[0x0][0x498], RZ ;  /* 0x000126000b077a24 */ /* 0x000fe200078e02ff */
[----:B------:R-:W-:Y:S01]  /*1a350*/  IADD3 R2, P0, R0, R2, RZ ;  /* 0x0000000200027210 */ /* 0x000fe20007f1e0ff */
[----:B------:R-:W-:Y:S02]  /*1a360*/  IMAD.MOV R6, RZ, RZ, -R0 ;  /* 0x000000ffff067224 */ /* 0x000fe400078e0a00 */
[----:B------:R-:W-:Y:S02]  /*1a370*/  IMAD R7, R9, c[0x0][0x49c], R7 ;  /* 0x0001270009077a24 */ /* 0x000fe400078e0207 */
[----:B------:R-:W-:Y:S01]  /*1a380*/  IMAD R6, R6, c[0x0][0x4e8], R8 ;  /* 0x00013a0006067a24 */ /* 0x000fe200078e0208 */
[----:B------:R-:W-:-:S04]  /*1a390*/  SHF.R.S32.HI R8, RZ, 0x1f, R0 ;  /* 0x0000001fff087819 */ /* 0x000fc80000011400 */
[----:B------:R-:W-:Y:S02]  /*1a3a0*/  SHF.R.S32.HI R0, RZ, 0x1f, R6 ;  /* 0x0000001fff007819 */ /* 0x000fe40000011406 */
[----:B------:R-:W-:-:S03]  /*1a3b0*/  IADD3.X R3, R8, R3, R7, P0, !PT ;  /* 0x0000000308037210 */ /* 0x000fc600007fe407 */
[----:B------:R-:W-:Y:S02]  /*1a3c0*/  IMAD R0, R0, c[0x0][0x488], RZ ;  /* 0x0001220000007a24 */ /* 0x000fe400078e02ff */
[----:B------:R-:W-:-:S04]  /*1a3d0*/  IMAD.WIDE.U32 R2, R6, c[0x0][0x488], R2 ;  /* 0x0001220006027a25 */ /* 0x000fc800078e0002 */
[----:B------:R-:W-:Y:S01]  /*1a3e0*/  IMAD R0, R6, c[0x0][0x48c], R0 ;  /* 0x0001230006007a24 */ /* 0x000fe200078e0200 */
[----:B------:R-:W-:-:S04]  /*1a3f0*/  LEA R6, P0, R2, c[0x0][0x450], 0x2 ;  /* 0x0001140002067a11 */ /* 0x000fc800078010ff */
[----:B------:R-:W-:-:S04]  /*1a400*/  IADD3 R0, R3, R0, RZ ;  /* 0x0000000003007210 */ /* 0x000fc80007ffe0ff */
[----:B------:R-:W-:Y:S02]  /*1a410*/  LEA.HI.X R7, R2, c[0x0][0x454], R0, 0x2, P0 ;  /* 0x0001150002077a11 */ /* 0x000fe400000f1400 */
[----:B------:R-:W-:-:S05]  /*1a420*/  MOV R0, 0xff800000 ;  /* 0xff80000000007802 */ /* 0x000fca0000000f00 */
[----:B------:R1:W-:Y:S02]  /*1a430*/  STG.E [R6.64], R0 ;  /* 0x0000000006007986 */ /* 0x0003e4000c101904 */
.L_x_135:
[----:B------:R-:W-:Y:S05]  /*1a440*/  BSYNC B0 ;  /* 0x0000000000007941 */ /* 0x000fea0003800000 */
.L_x_134:
[----:B------:R-:W2:Y:S01]  /*1a450*/  S2R R12, SR_CTAID.X ;  /* 0x00000000000c7919 */ /* 0x000ea20000002500 */
[----:B-1----:R-:W-:Y:S01]  /*1a460*/  IMAD R0, R5, c[0x0][0x3a0], RZ ;  /* 0x0000e80005007a24 */ /* 0x002fe200078e02ff */
[----:B------:R-:W-:Y:S01]  /*1a470*/  SHF.R.S32.HI R5, RZ, 0x1f, R10 ;  /* 0x0000001fff057819 */ /* 0x000fe2000001140a */
[----:B------:R-:W-:-:S03]  /*1a480*/  IMAD.WIDE.U32 R2, R4, c[0x0][0x3a0], RZ ;  /* 0x0000e80004027a25 */ /* 0x000fc600078e00ff */
[----:B------:R-:W-:Y:S01]  /*1a490*/  LEA.HI R5, R5, R10, RZ, 0x3 ;  /* 0x0000000a05057211 */ /* 0x000fe200078f18ff */
[----:B------:R-:W-:Y:S02]  /*1a4a0*/  IMAD R0, R4, c[0x0][0x3a4], R0 ;  /* 0x0000e90004007a24 */ /* 0x000fe400078e0200 */
[----:B------:R-:W-:Y:S01]  /*1a4b0*/  IMAD.MOV.U32 R6, RZ, RZ, c[0x0][0x4e8] ;  /* 0x00013a00ff067624 */ /* 0x000fe200078e00ff */
[----:B------:R-:W-:Y:S01]  /*1a4c0*/  LOP3.LUT R4, R5, 0xfffffff8, RZ, 0xc0, !PT ;  /* 0xfffffff805047812 */ /* 0x000fe200078ec0ff */
[----:B------:R-:W-:Y:S02]  /*1a4d0*/  IMAD.IADD R3, R3, 0x1, R0 ;  /* 0x0000000103037824 */ /* 0x000fe400078e0200 */
[----:B------:R-:W-:Y:S01]  /*1a4e0*/  IMAD R0, R42, c[0x0][0x3e8], RZ ;  /* 0x0000fa002a007a24 */ /* 0x000fe200078e02ff */
[----:B------:R-:W-:Y:S01]  /*1a4f0*/  ISETP.NE.AND P0, PT, R6, 0x1, PT ;  /* 0x000000010600780c */ /* 0x000fe20003f05270 */
[----:B------:R-:W-:Y:S01]  /*1a500*/  IMAD.IADD R8, R10, 0x1, -R4 ;  /* 0x000000010a087824 */ /* 0x000fe200078e0a04 */
[----:B------:R-:W-:Y:S01]  /*1a510*/  SHF.R.S32.HI R10, RZ, 0x3, R5 ;  /* 0x00000003ff0a7819 */ /* 0x000fe20000011405 */
[----:B------:R-:W-:-:S02]  /*1a520*/  IMAD R0, R55, c[0x0][0x3ec], R0 ;  /* 0x0000fb0037007a24 */ /* 0x000fc400078e0200 */
[----:B------:R-:W-:-:S04]  /*1a530*/  IMAD.WIDE.U32 R2, R55, c[0x0][0x3e8], R2 ;  /* 0x0000fa0037027a25 */ /* 0x000fc800078e0002 */
[----:B------:R-:W-:Y:S02]  /*1a540*/  IMAD R4, R8, 0x10, R10 ;  /* 0x0000001008047824 */ /* 0x000fe400078e020a */
[----:B------:R-:W-:Y:S02]  /*1a550*/  IMAD.IADD R3, R0, 0x1, R3 ;  /* 0x0000000100037824 */ /* 0x000fe400078e0203 */
[----:B--2---:R-:W-:Y:S02]  /*1a560*/  IMAD R4, R12, 0x80, R4 ;  /* 0x000000800c047824 */ /* 0x004fe400078e0204 */
[----:B------:R-:W-:Y:S02]  /*1a570*/  IMAD R6, R11, c[0x0][0x3f0], RZ ;  /* 0x0000fc000b067a24 */ /* 0x000fe400078e02ff */
[----:B------:R-:W-:-:S04]  /*1a580*/  @P0 IMAD.HI.U32 R5, R4, c[0x0][0x4ec], RZ ;  /* 0x00013b0004050a27 */ /* 0x000fc800078e00ff */
[----:B------:R-:W-:Y:S01]  /*1a590*/  IMAD.MOV.U32 R0, RZ, RZ, R4 ;  /* 0x000000ffff007224 */ /* 0x000fe200078e0004 */
[----:B------:R-:W-:Y:S01]  /*1a5a0*/  @P0 SHF.R.U32.HI R0, RZ, c[0x0][0x4f0], R5 ;  /* 0x00013c00ff000a19 */ /* 0x000fe20000011605 */
[C---:B------:R-:W-:Y:S02]  /*1a5b0*/  IMAD R7, R9.reuse, c[0x0][0x3f4], R6 ;  /* 0x0000fd0009077a24 */ /* 0x040fe400078e0206 */
[----:B------:R-:W-:Y:S01]  /*1a5c0*/  IMAD.WIDE.U32 R2, R9, c[0x0][0x3f0], R2 ;  /* 0x0000fc0009027a25 */ /* 0x000fe200078e0002 */
[----:B------:R-:W-:-:S03]  /*1a5d0*/  SHF.R.S32.HI R6, RZ, 0x1f, R0 ;  /* 0x0000001fff067819 */ /* 0x000fc60000011400 */
[----:B------:R-:W-:Y:S02]  /*1a5e0*/  IMAD.MOV R5, RZ, RZ, -R0 ;  /* 0x000000ffff057224 */ /* 0x000fe400078e0a00 */
[----:B------:R-:W-:Y:S02]  /*1a5f0*/  IMAD.IADD R3, R3, 0x1, R7 ;  /* 0x0000000103037824 */ /* 0x000fe400078e0207 */
[----:B------:R-:W-:Y:S02]  /*1a600*/  IMAD R5, R5, c[0x0][0x4e8], R4 ;  /* 0x00013a0005057a24 */ /* 0x000fe400078e0204 */
[----:B------:R-:W-:Y:S02]  /*1a610*/  IMAD R6, R6, c[0x0][0x3e0], RZ ;  /* 0x0000f80006067a24 */ /* 0x000fe400078e02ff */
[----:B------:R-:W-:Y:S01]  /*1a620*/  IMAD.WIDE.U32 R2, R0, c[0x0][0x3e0], R2 ;  /* 0x0000f80000027a25 */ /* 0x000fe200078e0002 */
[----:B------:R-:W-:-:S03]  /*1a630*/  SHF.R.S32.HI R4, RZ, 0x1f, R5 ;  /* 0x0000001fff047819 */ /* 0x000fc60000011405 */
[----:B------:R-:W-:Y:S02]  /*1a640*/  IMAD R0, R0, c[0x0][0x3e4], R6 ;  /* 0x0000f90000007a24 */ /* 0x000fe400078e0206 */
[----:B-----5:R-:W-:Y:S02]  /*1a650*/  IMAD R19, R19, c[0x0][0x4e8], RZ ;  /* 0x00013a0013137a24 */ /* 0x020fe400078e02ff */
        /* <DEDUP_REMOVED lines=14> */
[----:B------:R-:W-:-:S02]  /*1a740*/  IADD3 R8, R2, 0x10, RZ ;  /* 0x0000001002087810 */ /* 0x000fc40007ffe0ff */
[-C--:B------:R-:W-:Y:S01]  /*1a750*/  ISETP.GE.OR P1, PT, R2, R19.reuse, P0 ;  /* 0x000000130200720c */ /* 0x080fe20000726670 */
[----:B------:R-:W3:Y:S01]  /*1a760*/  SHFL.IDX PT, R9, R3, 0x1, 0x181f ;  /* 0x00381f0003097f89 */ /* 0x000ee200000e0000 */
[-C--:B------:R-:W-:Y:S02]  /*1a770*/  ISETP.GE.OR P5, PT, R8, R19.reuse, P0 ;  /* 0x000000130800720c */ /* 0x080fe400007a6670 */
[C---:B------:R-:W-:Y:S01]  /*1a780*/  IADD3 R14, R2.reuse, 0x20, RZ ;  /* 0x00000020020e7810 */ /* 0x040fe20007ffe0ff */
[----:B------:R-:W4:Y:S01]  /*1a790*/  SHFL.IDX PT, R8, R4, 0x2, 0x181f ;  /* 0x00581f0004087f89 */ /* 0x000f2200000e0000 */
[----:B------:R-:W-:Y:S02]  /*1a7a0*/  IADD3 R10, R2, 0x40, RZ ;  /* 0x00000040020a7810 */ /* 0x000fe40007ffe0ff */
[----:B------:R-:W-:Y:S01]  /*1a7b0*/  ISETP.GE.OR P4, PT, R14, R19, P0 ;  /* 0x000000130e00720c */ /* 0x000fe20000786670 */
[----:B------:R-:W3:Y:S01]  /*1a7c0*/  SHFL.IDX PT, R12, R3, 0x2, 0x181f ;  /* 0x00581f00030c7f89 */ /* 0x000ee200000e0000 */
[----:B------:R-:W-:-:S02]  /*1a7d0*/  IADD3 R13, R2, 0x30, RZ ;  /* 0x00000030020d7810 */ /* 0x000fc40007ffe0ff */
[-C--:B------:R-:W-:Y:S01]  /*1a7e0*/  ISETP.GE.OR P6, PT, R10, R19.reuse, P0 ;  /* 0x000000130a00720c */ /* 0x080fe200007c6670 */
[----:B------:R-:W3:Y:S01]  /*1a7f0*/  SHFL.IDX PT, R11, R4, 0x3, 0x181f ;  /* 0x00781f00040b7f89 */ /* 0x000ee200000e0000 */
[C---:B-1----:R-:W-:Y:S02]  /*1a800*/  @!P1 LEA R6, P2, R0.reuse, R6, 0x1 ;  /* 0x0000000600069211 */ /* 0x042fe400078408ff */
[----:B------:R-:W-:Y:S01]  /*1a810*/  ISETP.GE.OR P3, PT, R13, R19, P0 ;  /* 0x000000130d00720c */ /* 0x000fe20000766670 */
[----:B------:R-:W1:Y:S01]  /*1a820*/  SHFL.IDX PT, R14, R3, 0x3, 0x181f ;  /* 0x00781f00030e7f89 */ /* 0x000e6200000e0000 */
[----:B--2---:R-:W-:-:S03]  /*1a830*/  @!P1 LEA.HI.X R7, R0, R7, R20, 0x1, P2 ;  /* 0x0000000700079211 */ /* 0x004fc600010f0c14 */
[----:B------:R-:W2:Y:S04]  /*1a840*/  SHFL.IDX PT, R10, R4, 0x4, 0x181f ;  /* 0x00981f00040a7f89 */ /* 0x000ea800000e0000 */
[----:B------:R1:W-:Y:S04]  /*1a850*/  @!P1 ST.E.128 [R6.64], RZ ;  /* 0x000000ff06009985 */ /* 0x0003e8000c101d04 */
[----:B------:R-:W-:Y:S04]  /*1a860*/  SHFL.IDX PT, R13, R4, 0x5, 0x181f ;  /* 0x00b81f00040d7f89 */ /* 0x000fe800000e0000 */
[----:B------:R-:W-:Y:S04]  /*1a870*/  SHFL.IDX PT, R15, R4, 0x6, 0x181f ;  /* 0x00d81f00040f7f89 */ /* 0x000fe800000e0000 */
[----:B------:R-:W2:Y:S04]  /*1a880*/  SHFL.IDX PT, R18, R3, 0x4, 0x181f ;  /* 0x00981f0003127f89 */ /* 0x000ea800000e0000 */
[----:B------:R-:W2:Y:S04]  /*1a890*/  SHFL.IDX PT, R17, R3, 0x5, 0x181f ;  /* 0x00b81f0003117f89 */ /* 0x000ea800000e0000 */
[----:B------:R-:W2:Y:S04]  /*1a8a0*/  SHFL.IDX PT, R16, R3, 0x6, 0x181f ;  /* 0x00d81f0003107f89 */ /* 0x000ea800000e0000 */
[----:B------:R-:W2:Y:S01]  /*1a8b0*/  SHFL.IDX PT, R4, R4, 0x7, 0x181f ;  /* 0x00f81f0004047f89 */ /* 0x000ea200000e0000 */
[----:B-1----:R-:W-:-:S02]  /*1a8c0*/  IADD3 R7, R2, 0x50, RZ ;  /* 0x0000005002077810 */ /* 0x002fc40007ffe0ff */
[C---:B------:R-:W-:Y:S01]  /*1a8d0*/  @!P5 LEA R6, P1, R0.reuse, R5, 0x1 ;  /* 0x000000050006d211 */ /* 0x040fe200078208ff */
[----:B------:R-:W1:Y:S01]  /*1a8e0*/  SHFL.IDX PT, R3, R3, 0x7, 0x181f ;  /* 0x00f81f0003037f89 */ /* 0x000e6200000e0000 */
[----:B------:R-:W-:Y:S02]  /*1a8f0*/  ISETP.GE.OR P2, PT, R7, R19, P0 ;  /* 0x000000130700720c */ /* 0x000fe40000746670 */
[C---:B---3--:R-:W-:Y:S02]  /*1a900*/  @!P5 LEA.HI.X R7, R0.reuse, R9, R20, 0x1, P1 ;  /* 0x000000090007d211 */ /* 0x048fe400008f0c14 */
[----:B----4-:R-:W-:Y:S02]  /*1a910*/  @!P4 LEA R8, P1, R0, R8, 0x1 ;  /* 0x000000080008c211 */ /* 0x010fe400078208ff */
[C---:B------:R-:W-:Y:S01]  /*1a920*/  IADD3 R9, R2.reuse, 0x60, RZ ;  /* 0x0000006002097810 */ /* 0x040fe20007ffe0ff */
[----:B------:R3:W-:Y:S01]  /*1a930*/  @!P5 ST.E.128 [R6.64], RZ ;  /* 0x000000ff0600d985 */ /* 0x0007e2000c101d04 */
[----:B------:R-:W-:-:S09]  /*1a940*/  IADD3 R2, R2, 0x70, RZ ;  /* 0x0000007002027810 */ /* 0x000fd20007ffe0ff */
[----:B------:R-:W-:Y:S02]  /*1a950*/  P2R R5, PR, RZ, 0x2 ;  /* 0x00000002ff057803 */ /* 0x000fe40000000000 */
[-C--:B------:R-:W-:Y:S02]  /*1a960*/  ISETP.GE.OR P1, PT, R9, R19.reuse, P0 ;  /* 0x000000130900720c */ /* 0x080fe40000726670 */
[----:B------:R-:W-:Y:S02]  /*1a970*/  ISETP.NE.AND P5, PT, R5, RZ, PT ;  /* 0x000000ff0500720c */ /* 0x000fe40003fa5270 */
[----:B------:R-:W-:Y:S02]  /*1a980*/  ISETP.GE.OR P0, PT, R2, R19, P0 ;  /* 0x000000130200720c */ /* 0x000fe40000706670 */
[----:B------:R-:W-:-:S05]  /*1a990*/  @!P4 LEA.HI.X R9, R0, R12, R20, 0x1, P5 ;  /* 0x0000000c0009c211 */ /* 0x000fca00028f0c14 */
[----:B------:R4:W-:Y:S01]  /*1a9a0*/  @!P4 ST.E.128 [R8.64], RZ ;  /* 0x000000ff0800c985 */ /* 0x0009e2000c101d04 */
[----:B---3--:R-:W-:-:S04]  /*1a9b0*/  @!P3 LEA R6, P5, R0, R11, 0x1 ;  /* 0x0000000b0006b211 */ /* 0x008fc800078a08ff */
[C---:B------:R-:W-:Y:S02]  /*1a9c0*/  @!P3 LEA.HI.X R7, R0.reuse, R14, R20, 0x1, P5 ;  /* 0x0000000e0007b211 */ /* 0x040fe400028f0c14 */
[----:B--2---:R-:W-:-:S03]  /*1a9d0*/  @!P6 LEA R10, P5, R0, R10, 0x1 ;  /* 0x0000000a000ae211 */ /* 0x004fc600078a08ff */
[----:B------:R2:W-:Y:S01]  /*1a9e0*/  @!P3 ST.E.128 [R6.64], RZ ;  /* 0x000000ff0600b985 */ /* 0x0005e2000c101d04 */
[----:B------:R-:W-:-:S05]  /*1a9f0*/  @!P6 LEA.HI.X R11, R0, R18, R20, 0x1, P5 ;  /* 0x00000012000be211 */ /* 0x000fca00028f0c14 */
[----:B------:R3:W-:Y:S01]  /*1aa00*/  @!P6 ST.E.128 [R10.64], RZ ;  /* 0x000000ff0a00e985 */ /* 0x0007e2000c101d04 */
[----:B----4-:R-:W-:-:S04]  /*1aa10*/  @!P2 LEA R8, P4, R0, R13, 0x1 ;  /* 0x0000000d0008a211 */ /* 0x010fc800078808ff */
[----:B------:R-:W-:-:S05]  /*1aa20*/  @!P2 LEA.HI.X R9, R0, R17, R20, 0x1, P4 ;  /* 0x000000110009a211 */ /* 0x000fca00020f0c14 */
[----:B------:R3:W-:Y:S01]  /*1aa30*/  @!P2 ST.E.128 [R8.64], RZ ;  /* 0x000000ff0800a985 */ /* 0x0007e2000c101d04 */
[----:B--2---:R-:W-:-:S04]  /*1aa40*/  @!P1 LEA R6, P3, R0, R15, 0x1 ;  /* 0x0000000f00069211 */ /* 0x004fc800078608ff */
[----:B------:R-:W-:-:S05]  /*1aa50*/  @!P1 LEA.HI.X R7, R0, R16, R20, 0x1, P3 ;  /* 0x0000001000079211 */ /* 0x000fca00018f0c14 */
[----:B------:R3:W-:Y:S01]  /*1aa60*/  @!P1 ST.E.128 [R6.64], RZ ;  /* 0x000000ff06009985 */ /* 0x0007e2000c101d04 */
[----:B------:R-:W-:Y:S05]  /*1aa70*/  @P0 EXIT ;  /* 0x000000000000094d */ /* 0x000fea0003800000 */
[----:B-1----:R-:W-:-:S04]  /*1aa80*/  LEA R2, P0, R0, R4, 0x1 ;  /* 0x0000000400027211 */ /* 0x002fc800078008ff */
[----:B------:R-:W-:-:S05]  /*1aa90*/  LEA.HI.X R3, R0, R3, R20, 0x1, P0 ;  /* 0x0000000300037211 */ /* 0x000fca00000f0c14 */
[----:B------:R-:W-:Y:S01]  /*1aaa0*/  ST.E.128 [R2.64], RZ ;  /* 0x000000ff02007985 */ /* 0x000fe2000c101d04 */
[----:B------:R-:W-:Y:S05]  /*1aab0*/  EXIT ;  /* 0x000000000000794d */ /* 0x000fea0003800000 */
.L_x_136:
        /* <DEDUP_REMOVED lines=12> */
.L_x_737:


//--------------------- .text._ZN7cutlass13device_kernelIN5flash19enable_sm80_to_sm89INS1_16FlashAttnFwdSm80INS1_25CollectiveMainloopFwdSm80ILi4ELi1ELb0EN4cute5tupleIJNS5_1CILi128EEENS7_ILi96EEENS7_ILi64EEEEEELi64ENS_6half_tEfNS_4arch4Sm80ELb0ELb1ELb1ELb0ELb0ELb0ELb1ELb0EEENS1_21CollectiveEpilogueFwdINS6_IJS8_SA_S9_EEENS6_IJNS7_ILi1EEESI_SI_EEESC_SE_Li128ELb0ELb1ELb0ELb0EEENS1_19SingleTileSchedulerILb0ELb0ELb1ELi128EEEEEEEEEvNT_6ParamsE --------------------------
	.section	.text._ZN7cutlass13device_kernelIN5flash19enable_sm80_to_sm89INS1_16FlashAttnFwdSm80INS1_25CollectiveMainloopFwdSm80ILi4ELi1ELb0EN4cute5tupleIJNS5_1CILi128EEENS7_ILi96EEENS7_ILi64EEEEEELi64ENS_6half_tEfNS_4arch4Sm80ELb0ELb1ELb1ELb0ELb0ELb0ELb1ELb0EEENS1_21CollectiveEpilogueFwdINS6_IJS8_SA_S9_EEENS6_IJNS7_ILi1EEESI_SI_EEESC_SE_Li128ELb0ELb1ELb0ELb0EEENS1_19SingleTileSchedulerILb0ELb0ELb1ELi128EEEEEEEEEvNT_6ParamsE,"ax",@progbits
	.sectioninfo	@"SHI_REGISTERS=255"
	.align	128
.text._ZN7cutlass13device_kernelIN5flash19enable_sm80_to_sm89INS1_16FlashAttnFwdSm80INS1_25CollectiveMainloopFwdSm80ILi4ELi1ELb0EN4cute5tupleIJNS5_1CILi128EEENS7_ILi96EEENS7_ILi64EEEEEELi64ENS_6half_tEfNS_4arch4Sm80ELb0ELb1ELb1ELb0ELb0ELb0ELb1ELb0EEENS1_21CollectiveEpilogueFwdINS6_IJS8_SA_S9_EEENS6_IJNS7_ILi1EEESI_SI_EEESC_SE_Li128ELb0ELb1ELb0ELb0EEENS1_19SingleTileSchedulerILb0ELb0ELb1ELi128EEEEEEEEEvNT_6ParamsE:
        .type           _ZN7cutlass13device_kernelIN5flash19enable_sm80_to_sm89INS1_16FlashAttnFwdSm80INS1_25CollectiveMainloopFwdSm80ILi4ELi1ELb0EN4cute5tupleIJNS5_1CILi128EEENS7_ILi96EEENS7_ILi64EEEEEELi64ENS_6half_tEfNS_4arch4Sm80ELb0ELb1ELb1ELb0ELb0ELb0ELb1ELb0EEENS1_21CollectiveEpilogueFwdINS6_IJS8_SA_S9_EEENS6_IJNS7_ILi1EEESI_SI_EEESC_SE_Li128ELb0ELb1ELb0ELb0EEENS1_19SingleTileSchedulerILb0ELb0ELb1ELi128EEEEEEEEEvNT_6ParamsE,@function
        .size           _ZN7cutlass13device_kernelIN5flash19enable_sm80_to_sm89INS1_16FlashAttnFwdSm80INS1_25CollectiveMainloopFwdSm80ILi4ELi1ELb0EN4cute5tupleIJNS5_1CILi128EEENS7_ILi96EEENS7_ILi64EEEEEELi64ENS_6half_tEfNS_4arch4Sm80ELb0ELb1ELb1ELb0ELb0ELb0ELb1ELb0EEENS1_21CollectiveEpilogueFwdINS6_IJS8_SA_S9_EEENS6_IJNS7_ILi1EEESI_SI_EEESC_SE_Li128ELb0ELb1ELb0ELb0EEENS1_19SingleTileSchedulerILb0ELb0ELb1ELi128EEEEEEEEEvNT_6ParamsE,(.L_x_738 - _ZN7cutlass13device_kernelIN5flash19enable_sm80_to_sm89INS1_16FlashAttnFwdSm80INS1_25CollectiveMainloopFwdSm80ILi4ELi1ELb0EN4cute5tupleIJNS5_1CILi128EEENS7_ILi96EEENS7_ILi64EEEEEELi64ENS_6half_tEfNS_4arch4Sm80ELb0ELb1ELb1ELb0ELb0ELb0ELb1ELb0EEENS1_21CollectiveEpilogueFwdINS6_IJS8_SA_S9_EEENS6_IJNS7_ILi1EEESI_SI_EEESC_SE_Li128ELb0ELb1ELb0ELb0EEENS1_19SingleTileSchedulerILb0ELb0ELb1ELi128EEEEEEEEEvNT_6ParamsE)
        .other          _ZN7cutlass13device_kernelIN5flash19enable_sm80_to_sm89INS1_16FlashAttnFwdSm80INS1_25CollectiveMainloopFwdSm80ILi4ELi1ELb0EN4cute5tupleIJNS5_1CILi128EEENS7_ILi96EEENS7_ILi64EEEEEELi64ENS_6half_tEfNS_4arch4Sm80ELb0ELb1ELb1ELb0ELb0ELb0ELb1ELb0EEENS1_21CollectiveEpilogueFwdINS6_IJS8_SA_S9_EEENS6_IJNS7_ILi1EEESI_SI_EEESC_SE_Li128ELb0ELb1ELb0ELb0EEENS1_19SingleTileSchedulerILb0ELb0ELb1ELi128EEEEEEEEEvNT_6ParamsE,@"STO_CUDA_ENTRY STV_DEFAULT"
_ZN7cutlass13device_kernelIN5flash19enable_sm80_to_sm89INS1_16FlashAttnFwdSm80INS1_25CollectiveMainloopFwdSm80ILi4ELi1ELb0EN4cute5tupleIJNS5_1CILi128EEENS7_ILi96EEENS7_ILi64EEEEEELi64ENS_6half_tEfNS_4arch4Sm80ELb0ELb1ELb1ELb0ELb0ELb0ELb1ELb0EEENS1_21CollectiveEpilogueFwdINS6_IJS8_SA_S9_EEENS6_IJNS7_ILi1EEESI_SI_EEESC_SE_Li128ELb0ELb1ELb0ELb0EEENS1_19SingleTileSchedulerILb0ELb0ELb1ELi128EEEEEEEEEvNT_6ParamsE:
[----:B------:R-:W-:-:S03]  /*0000*/  MOV R1, c[0x0][0x28] ;  /* 0x00000a0000017a02 */ /* 0x000fc60000000f00 */
[----:B------:R-:W1:Y:S01]  /*0010*/  S2R R28, SR_CTAID.Z ;  /* 0x00000000001c7919 */ /* 0x000e620000002700 */
[----:B------:R-:W-:Y:S02]  /*0020*/  IADD3 R1, R1, -0x68, RZ ;  /* 0xffffff9801017810 */ /* 0x000fe40007ffe0ff */
[----:B-1----:R-:W-:-:S13]  /*0030*/  ISETP.GE.AND P0, PT, R28, RZ, PT ;  /* 0x000000ff1c00720c */ /* 0x002fda0003f06270 */
[----:B------:R-:W-:Y:S05]  /*0040*/  @!P0 EXIT ;  /* 0x000000000000894d */ /* 0x000fea0003800000 */
[----:B------:R-:W1:Y:S01]  /*0050*/  S2UR UR7, SR_CTAID.X ;  /* 0x00000000000779c3 */ /* 0x000e620000002500 */
[----:B------:R-:W-:Y:S01]  /*0060*/  ULDC UR9, c[0x0][0x2c4] ;  /* 0x0000b10000097ab9 */ /* 0x000fe20000000800 */
[----:B------:R-:W2:Y:S01]  /*0070*/  S2R R202, SR_TID.X ;  /* 0x0000000000ca7919 */ /* 0x000ea20000002100 */
[----:B------:R-:W-:Y:S02]  /*0080*/  UISETP.NE.AND UP2, UPT, UR9, 0x1, UPT ;  /* 0x000000010900788c */ /* 0x000fe4000bf45270 */
[----:B------:R-:W-:Y:S02]  /*0090*/  ULDC.64 UR4, c[0x0][0x2c8] ;  /* 0x0000b20000047ab9 */ /* 0x000fe40000000a00 */
[----:B------:R-:W-:Y:S02]  /*00a0*/  UMOV UR8, 0x1 ;  /* 0x0000000100087882 */ /* 0x000fe40000000000 */
[----:B------:R-:W-:Y:S02]  /*00b0*/  ULDC UR6, c[0x0][0x168] ;  /* 0x00005a0000067ab9 */ /* 0x000fe40000000800 */
[----:B------:R-:W-:-:S02]  /*00c0*/  UIADD3 UR6, UR8, -UR6, URZ ;  /* 0x8000000608067290 */ /* 0x000fc4000fffe03f */
[----:B-1----:R-:W-:-:S04]  /*00d0*/  USHF.L.U32 UR7, UR7, 0x7, URZ ;  /* 0x0000000707077899 */ /* 0x002fc8000800063f */
[----:B------:R-:W-:Y:S02]  /*00e0*/  @UP2 UIADD3 UR12, UR7, 0x7f, URZ ;  /* 0x0000007f070c2890 */ /* 0x000fe4000fffe03f */
[----:B------:R-:W-:Y:S02]  /*00f0*/  UIADD3 UR10, UR7, 0x7f, URZ ;  /* 0x0000007f070a7890 */ /* 0x000fe4000fffe03f */
[----:B------:R-:W-:-:S04]  /*0100*/  UIMAD.WIDE.U32 UR12, UR12, UR4, URZ ;  /* 0x000000040c0c72a5 */ /* 0x000fc8000f8e003f */
[----:B------:R-:W-:-:S03]  /*0110*/  @UP2 USHF.R.U32.HI UR10, URZ, UR5, UR13 ;  /* 0x000000053f0a2299 */ /* 0x000fc6000801160d */
[----:B------:R-:W-:Y:S02]  /*0120*/  ULDC.64 UR4, c[0x0][0x328] ;  /* 0x0000ca0000047ab9 */ /* 0x000fe40000000a00 */
[----:B------:R-:W-:-:S03]  /*0130*/  UISETP.LE.AND UP1, UPT, UR8, UR5, UPT ;  /* 0x000000050800728c */ /* 0x000fc6000bf23270 */
[----:B------:R-:W-:Y:S02]  /*0140*/  ULDC UR5, c[0x0][0x1d0] ;  /* 0x0000740000057ab9 */ /* 0x000fe40000000800 */
[----:B------:R-:W-:Y:S01]  /*0150*/  UIADD3 UR5, UR10, UR5, UR6 ;  /* 0x000000050a057290 */ /* 0x000fe2000fffe006 */
[----:B------:R-:W-:-:S03]  /*0160*/  PLOP3.LUT P0, PT, PT, PT, UP1, 0x40, 0x0 ;  /* 0x000000000000781c */ /* 0x000fc60003f0e818 */
[----:B------:R-:W-:-:S06]  /*0170*/  UIADD3 UR4, UR5, UR4, URZ ;  /* 0x0000000405047290 */ /* 0x000fcc000fffe03f */
[----:B------:R-:W-:-:S04]  /*0180*/  MOV R0, UR4 ;  /* 0x0000000400007c02 */ /* 0x000fc80008000f00 */
[----:B------:R-:W-:Y:S05]  /*0190*/  @P0 BRA `(.L_x_137) ;  /* 0x0000013000000947 */ /* 0x000fea0003800000 */
[----:B--2---:R-:W-:Y:S01]  /*01a0*/  ISETP.LT.AND P0, PT, RZ, UR5, PT ;  /* 0x00000005ff007c0c */ /* 0x004fe2000bf01270 */
[----:B------:R-:W-:-:S12]  /*01b0*/  UIADD3 UR6, UR5, -0x1, URZ ;  /* 0xffffffff05067890 */ /* 0x000fd8000fffe03f */
[----:B------:R-:W-:Y:S05]  /*01c0*/  @P0 BRA `(.L_x_138) ;  /* 0x0000008000000947 */ /* 0x000fea0003800000 */
[----:B------:R-:W-:Y:S02]  /*01d0*/  ULDC UR4, c[0x0][0x32c] ;  /* 0x0000cb0000047ab9 */ /* 0x000fe40000000800 */
[----:B------:R-:W-:Y:S02]  /*01e0*/  UISETP.NE.AND UP0, UPT, UR8, UR4, UPT ;  /* 0x000000040800728c */ /* 0x000fe4000bf05270 */
[----:B------:R-:W-:-:S03]  /*01f0*/  UIADD3 UR6, -UR5, URZ, URZ ;  /* 0x0000003f05067290 */ /* 0x000fc6000fffe13f */
[----:B------:R-:W-:Y:S02]  /*0200*/  ULDC.64 UR4, c[0x0][0x330] ;  /* 0x0000cc0000047ab9 */ /* 0x000fe40000000a00 */
[----:B------:R-:W-:-:S04]  /*0210*/  UIMAD.WIDE.U32 UR10, UR6, UR4, URZ ;  /* 0x00000004060a72a5 */ /* 0x000fc8000f8e003f */
[----:B------:R-:W-:-:S04]  /*0220*/  @UP0 USHF.R.U32.HI UR6, URZ, UR5, UR11 ;  /* 0x000000053f060299 */ /* 0x000fc8000801160b */
[----:B------:R-:W-:Y:S01]  /*0230*/  ULOP3.LUT UR6, URZ, UR6, URZ, 0x33, !UPT ;  /* 0x000000063f067292 */ /* 0x000fe2000f8e333f */
[----:B------:R-:W-:Y:S05]  /*0240*/  BRA `(.L_x_139) ;  /* 0x0000005000007947 */ /* 0x000fea0003800000 */
.L_x_138:
[----:B------:R-:W-:Y:S02]  /*0250*/  ULDC UR4, c[0x0][0x32c] ;  /* 0x0000cb0000047ab9 */ /* 0x000fe40000000800 */
[----:B------:R-:W-:-:S03]  /*0260*/  UISETP.NE.AND UP0, UPT, UR8, UR4, UPT ;  /* 0x000000040800728c */ /* 0x000fc6000bf05270 */
[----:B------:R-:W-:Y:S02]  /*0270*/  ULDC.64 UR4, c[0x0][0x330] ;  /* 0x0000cc0000047ab9 */ /* 0x000fe40000000a00 */
[----:B------:R-:W-:-:S06]  /*0280*/  UIMAD.WIDE.U32 UR10, UR6, UR4, URZ ;  /* 0x00000004060a72a5 */ /* 0x000fcc000f8e003f */
[----:B------:R-:W-:Y:S02]  /*0290*/  @UP0 USHF.R.U32.HI UR6, URZ, UR5, UR11 ;  /* 0x000000053f060299 */ /* 0x000fe4000801160b */
.L_x_139:
[----:B------:R-:W-:Y:S02]  /*02a0*/  ULDC UR4, c[0x0][0x32c] ;  /* 0x0000cb0000047ab9 */ /* 0x000fe40000000800 */
[----:B------:R-:W-:-:S06]  /*02b0*/  UIMAD UR4, UR6, UR4, UR4 ;  /* 0x00000004060472a4 */ /* 0x000fcc000f8e0204 */
[----:B------:R-:W-:-:S03]  /*02c0*/  IMNMX R0, R0, UR4, PT ;  /* 0x0000000400007c17 */ /* 0x000fc6000b800200 */
.L_x_137:
[----:B--2---:R-:W-:Y:S01]  /*02d0*/  UMOV UR8, 0x5f ;  /* 0x0000005f00087882 */ /* 0x004fe20000000000 */
[----:B------:R-:W-:Y:S01]  /*02e0*/  IADD3 R0, R0, 0x5f, RZ ;  /* 0x0000005f00007810 */ /* 0x000fe20007ffe0ff */
[----:B------:R-:W-:Y:S01]  /*02f0*/  ULDC UR6, c[0x0][0x1d0] ;  /* 0x0000740000067ab9 */ /* 0x000fe20000000800 */
[----:B------:R-:W-:Y:S01]  /*0300*/  PLOP3.LUT P0, PT, PT, PT, UP1, 0x40, 0x0 ;  /* 0x000000000000781c */ /* 0x000fe20003f0e818 */
[----:B------:R-:W-:Y:S02]  /*0310*/  UIADD3 UR8, UR8, UR6, URZ ;  /* 0x0000000608087290 */ /* 0x000fe4000fffe03f */
[----:B------:R-:W-:Y:S01]  /*0320*/  ULDC.64 UR4, c[0x0][0x2c8] ;  /* 0x0000b20000047ab9 */ /* 0x000fe20000000a00 */
[----:B------:R-:W-:Y:S01]  /*0330*/  IMAD.HI R0, R0, 0x2aaaaaab, RZ ;  /* 0x2aaaaaab00007827 */ /* 0x000fe200078e02ff */
[----:B------:R-:W-:Y:S02]  /*0340*/  UIMAD.WIDE UR10, UR8, 0x2aaaaaab, URZ ;  /* 0x2aaaaaab080a78a5 */ /* 0x000fe4000f8e023f */
[----:B------:R-:W-:-:S02]  /*0350*/  UIMAD.WIDE.U32 UR12, UR7, UR4, URZ ;  /* 0x00000004070c72a5 */ /* 0x000fc4000f8e003f */
[----:B------:R-:W-:Y:S01]  /*0360*/  ULDC UR8, c[0x0][0x168] ;  /* 0x00005a0000087ab9 */ /* 0x000fe20000000800 */
[----:B------:R-:W-:Y:S01]  /*0370*/  SHF.R.U32.HI R2, RZ, 0x1f, R0 ;  /* 0x0000001fff027819 */ /* 0x000fe20000011600 */
[----:B------:R-:W-:Y:S02]  /*0380*/  UIADD3 UR6, UR6, -UR8, URZ ;  /* 0x8000000806067290 */ /* 0x000fe4000fffe03f */
[----:B------:R-:W-:Y:S01]  /*0390*/  USHF.R.U32.HI UR8, URZ, 0x1f, UR11 ;  /* 0x0000001f3f087899 */ /* 0x000fe2000801160b */
[----:B------:R-:W-:Y:S01]  /*03a0*/  LEA.HI.SX32 R0, R0, R2, 0x1c ;  /* 0x0000000200007211 */ /* 0x000fe200078fe2ff */
[----:B------:R-:W-:Y:S02]  /*03b0*/  UMOV UR4, UR7 ;  /* 0x0000000700047c82 */ /* 0x000fe40008000000 */
[----:B------:R-:W-:Y:S02]  /*03c0*/  @UP2 USHF.R.U32.HI UR4, URZ, UR5, UR13 ;  /* 0x000000053f042299 */ /* 0x000fe4000801160d */
[----:B------:R-:W-:-:S02]  /*03d0*/  ULEA.HI.SX32 UR11, UR11, UR8, 0x1c ;  /* 0x000000080b0b7291 */ /* 0x000fc4000f8fe23f */
[----:B------:R-:W-:Y:S02]  /*03e0*/  UIADD3 UR4, UR6, UR4, URZ ;  /* 0x0000000406047290 */ /* 0x000fe4000fffe03f */
[----:B------:R-:W-:Y:S02]  /*03f0*/  ULDC UR5, c[0x0][0x324] ;  /* 0x0000c90000057ab9 */ /* 0x000fe40000000800 */
[----:B------:R-:W-:Y:S01]  /*0400*/  UIADD3 UR8, UR4, -UR5, URZ ;  /* 0x8000000504087290 */ /* 0x000fe2000fffe03f */
[----:B------:R-:W-:Y:S01]  /*0410*/  IMNMX R242, R0, UR11, PT ;  /* 0x0000000b00f27c17 */ /* 0x000fe2000b800200 */
[----:B------:R-:W-:Y:S05]  /*0420*/  @P0 BRA `(.L_x_140) ;  /* 0x0000015000000947 */ /* 0x000fea0003800000 */
[----:B------:R-:W-:Y:S02]  /*0430*/  UMOV UR10, UR4 ;  /* 0x00000004000a7c82 */ /* 0x000fe40008000000 */
[----:B------:R-:W-:-:S06]  /*0440*/  UISETP.GT.AND UP0, UPT, UR10, -0x1, UPT ;  /* 0xffffffff0a00788c */ /* 0x000fcc000bf04270 */
[----:B------:R-:W-:-:S13]  /*0450*/  PLOP3.LUT P0, PT, PT, PT, UP0, 0x80, 0x0 ;  /* 0x000000000000781c */ /* 0x000fda0003f0f008 */
[----:B------:R-:W-:Y:S05]  /*0460*/  @P0 BRA `(.L_x_141) ;  /* 0x0000008000000947 */ /* 0x000fea0003800000 */
[----:B------:R-:W-:Y:S02]  /*0470*/  ULDC UR4, c[0x0][0x32c] ;  /* 0x0000cb0000047ab9 */ /* 0x000fe40000000800 */
[----:B------:R-:W-:Y:S02]  /*0480*/  UISETP.NE.AND UP0, UPT, UR4, 0x1, UPT ;  /* 0x000000010400788c */ /* 0x000fe4000bf05270 */
[----:B------:R-:W-:Y:S02]  /*0490*/  ULOP3.LUT UR10, URZ, UR10, URZ, 0x33, !UPT ;  /* 0x0000000a3f0a7292 */ /* 0x000fe4000f8e333f */
[----:B------:R-:W-:Y:S02]  /*04a0*/  ULDC.64 UR4, c[0x0][0x330] ;  /* 0x0000cc0000047ab9 */ /* 0x000fe40000000a00 */
[----:B------:R-:W-:-:S05]  /*04b0*/  UIMAD.WIDE.U32 UR12, UR10, UR4, URZ ;  /* 0x000000040a0c72a5 */ /* 0x000fca000f8e003f */
[----:B------:R-:W-:-:S04]  /*04c0*/  @UP0 USHF.R.U32.HI UR10, URZ, UR5, UR13 ;  /* 0x000000053f0a0299 */ /* 0x000fc8000801160d */
[----:B------:R-:W-:Y:S01]  /*04d0*/  ULOP3.LUT UR10, URZ, UR10, URZ, 0x33, !UPT ;  /* 0x0000000a3f0a7292 */ /* 0x000fe2000f8e333f */
[----:B------:R-:W-:Y:S05]  /*04e0*/  BRA `(.L_x_142) ;  /* 0x0000005000007947 */ /* 0x000fea0003800000 */
.L_x_141:
[----:B------:R-:W-:Y:S02]  /*04f0*/  ULDC UR4, c[0x0][0x32c] ;  /* 0x0000cb0000047ab9 */ /* 0x000fe40000000800 */
[----:B------:R-:W-:-:S03]  /*0500*/  UISETP.NE.AND UP0, UPT, UR4, 0x1, UPT ;  /* 0x000000010400788c */ /* 0x000fc6000bf05270 */
[----:B------:R-:W-:Y:S02]  /*0510*/  ULDC.64 UR4, c[0x0][0x330] ;  /* 0x0000cc0000047ab9 */ /* 0x000fe40000000a00 */
[----:B------:R-:W-:-:S06]  /*0520*/  UIMAD.WIDE.U32 UR12, UR10, UR4, URZ ;  /* 0x000000040a0c72a5 */ /* 0x000fcc000f8e003f */
[----:B------:R-:W-:Y:S02]  /*0530*/  @UP0 USHF.R.U32.HI UR10, URZ, UR5, UR13 ;  /* 0x000000053f0a0299 */ /* 0x000fe4000801160d */
.L_x_142:
[----:B------:R-:W-:Y:S02]  /*0540*/  ULDC UR4, c[0x0][0x32c] ;  /* 0x0000cb0000047ab9 */ /* 0x000fe40000000800 */
[----:B------:R-:W-:-:S04]  /*0550*/  UIMAD UR4, UR10, UR4, URZ ;  /* 0x000000040a0472a4 */ /* 0x000fc8000f8e023f */
[----:B------:R-:W-:-:S04]  /*0560*/  UISETP.LT.AND UP0, UPT, UR8, UR4, UPT ;  /* 0x000000040800728c */ /* 0x000fc8000bf01270 */
[----:B------:R-:W-:-:S04]  /*0570*/  USEL UR8, UR8, UR4, !UP0 ;  /* 0x0000000408087287 */ /* 0x000fc8000c000000 */
.L_x_140:
[----:B------:R-:W-:Y:S01]  /*0580*/  UIMAD.WIDE UR4, UR8, 0x2aaaaaab, URZ ;  /* 0x2aaaaaab080478a5 */ /* 0x000fe2000f8e023f */
[----:B------:R-:W-:Y:S01]  /*0590*/  PLOP3.LUT P4, PT, PT, PT, PT, 0x80, 0x0 ;  /* 0x000000000000781c */ /* 0x000fe20003f8f070 */
[----:B------:R-:W-:Y:S01]  /*05a0*/  ULDC.64 UR12, c[0x0][0x118] ;  /* 0x00004600000c7ab9 */ /* 0x000fe20000000a00 */
[----:B------:R-:W-:Y:S01]  /*05b0*/  CS2R R162, SRZ ;  /* 0x0000000000a27805 */ /* 0x000fe2000001ff00 */
[----:B------:R-:W-:Y:S01]  /*05c0*/  USHF.R.U32.HI UR4, URZ, 0x1f, UR5 ;  /* 0x0000001f3f047899 */ /* 0x000fe20008011605 */
[----:B------:R-:W-:Y:S01]  /*05d0*/  CS2R R160, SRZ ;  /* 0x0000000000a07805 */ /* 0x000fe2000001ff00 */
[----:B------:R-:W-:Y:S01]  /*05e0*/  CS2R R166, SRZ ;  /* 0x0000000000a67805 */ /* 0x000fe2000001ff00 */
[----:B------:R-:W-:Y:S01]  /*05f0*/  CS2R R164, SRZ ;  /* 0x0000000000a47805 */ /* 0x000fe2000001ff00 */
[----:B------:R-:W-:Y:S01]  /*0600*/  ULEA.HI.SX32 UR4, UR5, UR4, 0x1c ;  /* 0x0000000405047291 */ /* 0x000fe2000f8fe23f */
[----:B------:R-:W-:Y:S01]  /*0610*/  CS2R R158, SRZ ;  /* 0x00000000009e7805 */ /* 0x000fe2000001ff00 */
[----:B------:R-:W-:Y:S01]  /*0620*/  CS2R R156, SRZ ;  /* 0x00000000009c7805 */ /* 0x000fe2000001ff00 */
[----:B------:R-:W-:Y:S01]  /*0630*/  CS2R R154, SRZ ;  /* 0x00000000009a7805 */ /* 0x000fe2000001ff00 */
[----:B------:R-:W-:Y:S01]  /*0640*/  UISETP.LT.AND UP0, UPT, URZ, UR4, UPT ;  /* 0x000000043f00728c */ /* 0x000fe2000bf01270 */
[----:B------:R-:W-:Y:S01]  /*0650*/  CS2R R152, SRZ ;  /* 0x0000000000987805 */ /* 0x000fe2000001ff00 */
[----:B------:R-:W-:Y:S01]  /*0660*/  CS2R R146, SRZ ;  /* 0x0000000000927805 */ /* 0x000fe2000001ff00 */
[----:B------:R-:W-:Y:S01]  /*0670*/  CS2R R144, SRZ ;  /* 0x0000000000907805 */ /* 0x000fe2000001ff00 */
[----:B------:R-:W-:Y:S01]  /*0680*/  USEL UR8, URZ, UR4, !UP0 ;  /* 0x000000043f087287 */ /* 0x000fe2000c000000 */
[----:B------:R-:W-:Y:S01]  /*0690*/  CS2R R150, SRZ ;  /* 0x0000000000967805 */ /* 0x000fe2000001ff00 */
[----:B------:R-:W-:Y:S01]  /*06a0*/  CS2R R148, SRZ ;  /* 0x0000000000947805 */ /* 0x000fe2000001ff00 */
[----:B------:R-:W-:Y:S01]  /*06b0*/  CS2R R142, SRZ ;  /* 0x00000000008e7805 */ /* 0x000fe2000001ff00 */
[----:B------:R-:W-:Y:S01]  /*06c0*/  CS2R R140, SRZ ;  /* 0x00000000008c7805 */ /* 0x000fe2000001ff00 */
[----:B------:R-:W-:Y:S01]  /*06d0*/  CS2R R138, SRZ ;  /* 0x00000000008a7805 */ /* 0x000fe2000001ff00 */
[----:B------:R-:W-:Y:S01]  /*06e0*/  ISETP.GT.AND P0, PT, R242, UR8, PT ;  /* 0x00000008f2007c0c */ /* 0x000fe2000bf04270 */
[----:B------:R-:W-:Y:S01]  /*06f0*/  CS2R R136, SRZ ;  /* 0x0000000000887805 */ /* 0x000fe2000001ff00 */
        /* <DEDUP_REMOVED lines=11> */
[----:B------:R-:W-:Y:S01]  /*07b0*/  IMAD.MOV.U32 R23, RZ, RZ, RZ ;  /* 0x000000ffff177224 */ /* 0x000fe200078e00ff */
[----:B------:R-:W-:Y:S01]  /*07c0*/  CS2R R110, SRZ ;  /* 0x00000000006e7805 */ /* 0x000fe2000001ff00 */
[----:B------:R-:W-:Y:S01]  /*07d0*/  IMAD.MOV.U32 R116, RZ, RZ, RZ ;  /* 0x000000ffff747224 */ /* 0x000fe200078e00ff */
[----:B------:R-:W-:Y:S01]  /*07e0*/  CS2R R108, SRZ ;  /* 0x00000000006c7805 */ /* 0x000fe2000001ff00 */
[----:B------:R-:W-:Y:S01]  /*07f0*/  CS2R R106, SRZ ;  /* 0x00000000006a7805 */ /* 0x000fe2000001ff00 */
[----:B------:R-:W-:Y:S01]  /*0800*/  CS2R R104, SRZ ;  /* 0x0000000000687805 */ /* 0x000fe2000001ff00 */
[----:B------:R-:W-:Y:S01]  /*0810*/  CS2R R26, SRZ ;  /* 0x00000000001a7805 */ /* 0x000fe2000001ff00 */
[----:B------:R-:W-:Y:S01]  /*0820*/  CS2R R24, SRZ ;  /* 0x0000000000187805 */ /* 0x000fe2000001ff00 */
[----:B------:R-:W-:Y:S05]  /*0830*/  @!P0 BRA `(.L_x_143) ;  /* 0x0001a06000008947 */ /* 0x000fea0003800000 */
[----:B------:R-:W-:-:S04]  /*0840*/  ISETP.NE.U32.AND P0, PT, RZ, c[0x0][0x340], PT ;  /* 0x0000d000ff007a0c */ /* 0x000fc80003f05070 */
[----:B------:R-:W-:Y:S01]  /*0850*/  ISETP.NE.AND.EX P1, PT, RZ, c[0x0][0x344], PT, P0 ;  /* 0x0000d100ff007a0c */ /* 0x000fe20003f25300 */
[----:B------:R-:W1:Y:S01]  /*0860*/  S2R R42, SR_CTAID.Y ;  /* 0x00000000002a7919 */ /* 0x000e620000002600 */
[----:B------:R-:W-:Y:S02]  /*0870*/  SHF.R.S32.HI R201, RZ, 0x1f, R202 ;  /* 0x0000001fffc97819 */ /* 0x000fe400000114ca */
[----:B------:R-:W-:-:S09]  /*0880*/  P2R R17, PR, RZ, 0x2 ;  /* 0x00000002ff117803 */ /* 0x000fd20000000000 */
[----:B------:R-:W-:-:S04]  /*0890*/  @P1 IMAD.MOV.U32 R0, RZ, RZ, 0x4 ;  /* 0x00000004ff001424 */ /* 0x000fc800078e00ff */
[----:B------:R-:W-:-:S05]  /*08a0*/  @P1 IMAD.WIDE R2, R28, R0, c[0x0][0x340] ;  /* 0x0000d0001c021625 */ /* 0x000fca00078e0200 */
[----:B------:R2:W3:Y:S01]  /*08b0*/  @P1 LDG.E R19, [R2.64] ;  /* 0x0000000c02131981 */ /* 0x0004e2000c1e1900 */
[----:B------:R-:W-:Y:S01]  /*08c0*/  PLOP3.LUT P1, PT, PT, PT, UP2, 0x80, 0x0 ;  /* 0x000000000000781c */ /* 0x000fe20003f2f028 */
[----:B------:R-:W-:Y:S01]  /*08d0*/  ULDC UR4, c[0x0][0x168] ;  /* 0x00005a0000047ab9 */ /* 0x000fe20000000800 */
[----:B-1----:R-:W-:Y:S01]  /*08e0*/  SHF.R.S32.HI R43, RZ, 0x1f, R42 ;  /* 0x0000001fff2b7819 */ /* 0x002fe2000001142a */
[----:B------:R-:W-:Y:S01]  /*08f0*/  IMAD.WIDE.U32 R6, R42, c[0x0][0x1b8], RZ ;  /* 0x00006e002a067a25 */ /* 0x000fe200078e00ff */
[----:B------:R-:W-:Y:S01]  /*0900*/  PLOP3.LUT P0, PT, PT, PT, UP2, 0x80, 0x0 ;  /* 0x000000000000781c */ /* 0x000fe20003f0f028 */
[----:B------:R-:W-:Y:S01]  /*0910*/  UIMAD UR4, UR9, UR4, URZ ;  /* 0x00000004090472a4 */ /* 0x000fe2000f8e023f */
[----:B------:R-:W-:Y:S01]  /*0920*/  SHF.R.S32.HI R21, RZ, 0x1f, R28 ;  /* 0x0000001fff157819 */ /* 0x000fe2000001141c */
[----:B------:R-:W-:Y:S01]  /*0930*/  IMAD.MOV.U32 R203, RZ, RZ, c[0x0][0x1e0] ;  /* 0x00007800ffcb7624 */ /* 0x000fe200078e00ff */
[CC--:B------:R-:W-:Y:S01]  /*0940*/  LEA.HI R10, R201.reuse, R202.reuse, RZ, 0x6 ;  /* 0x000000cac90a7211 */ /* 0x0c0fe200078f30ff */
[----:B------:R-:W-:Y:S01]  /*0950*/  IMAD.MOV.U32 R204, RZ, RZ, c[0x0][0x1e4] ;  /* 0x00007900ffcc7624 */ /* 0x000fe200078e00ff */
[----:B------:R-:W-:Y:S01]  /*0960*/  IADD3 R197, R242, -0x1, RZ ;  /* 0xfffffffff2c57810 */ /* 0x000fe20007ffe0ff */
[----:B------:R-:W-:Y:S01]  /*0970*/  UMOV UR9, 0x5 ;  /* 0x0000000500097882 */ /* 0x000fe20000000000 */
[----:B------:R-:W-:-:S02]  /*0980*/  LEA.HI R199, R201, R202, RZ, 0x5 ;  /* 0x000000cac9c77211 */ /* 0x000fc400078f28ff */
[----:B------:R-:W-:Y:S02]  /*0990*/  SHF.R.S32.HI R40, RZ, 0x1f, R197 ;  /* 0x0000001fff287819 */ /* 0x000fe400000114c5 */
[----:B------:R-:W-:Y:S02]  /*09a0*/  SHF.R.S32.HI R198, RZ, 0x5, R199 ;  /* 0x00000005ffc67819 */ /* 0x000fe400000114c7 */
[----:B--2---:R-:W-:-:S04]  /*09b0*/  LEA.HI R2, R201, R202, RZ, 0x3 ;  /* 0x000000cac9027211 */ /* 0x004fc800078f18ff */
[----:B------:R-:W-:Y:S02]  /*09c0*/  LOP3.LUT R0, R2, 0xfffffff8, RZ, 0xc0, !PT ;  /* 0xfffffff802007812 */ /* 0x000fe400078ec0ff */
[----:B------:R-:W-:Y:S01]  /*09d0*/  SHF.R.S32.HI R22, RZ, 0x3, R2 ;  /* 0x00000003ff167819 */ /* 0x000fe20000011402 */
[----:B------:R-:W-:Y:S02]  /*09e0*/  IMAD R2, R43, c[0x0][0x1b8], RZ ;  /* 0x00006e002b027a24 */ /* 0x000fe400078e02ff */
[----:B------:R-:W-:Y:S01]  /*09f0*/  IMAD.IADD R45, R202, 0x1, -R0 ;  /* 0x00000001ca2d7824 */ /* 0x000fe200078e0a00 */
[----:B------:R-:W-:Y:S01]  /*0a00*/  IADD3 R8, R22, UR7, RZ ;  /* 0x0000000716087c10 */ /* 0x000fe2000fffe0ff */
[----:B------:R-:W-:Y:S01]  /*0a10*/  IMAD R2, R42, c[0x0][0x1bc], R2 ;  /* 0x00006f002a027a24 */ /* 0x000fe200078e0202 */
[--C-:B------:R-:W-:Y:S01]  /*0a20*/  SHF.R.S32.HI R41, RZ, 0x1f, R22.reuse ;  /* 0x0000001fff297819 */ /* 0x100fe20000011416 */
[----:B------:R-:W-:Y:S01]  /*0a30*/  IMAD R0, R45, 0x10, R22 ;  /* 0x000000102d007824 */ /* 0x000fe200078e0216 */
[----:B------:R-:W-:Y:S01]  /*0a40*/  IADD3 R18, R8, 0x40, RZ ;  /* 0x0000004008127810 */ /* 0x000fe20007ffe0ff */
[----:B------:R-:W-:-:S02]  /*0a50*/  IMAD.IADD R3, R7, 0x1, R2 ;  /* 0x0000000107037824 */ /* 0x000fc400078e0202 */
[----:B------:R-:W-:Y:S01]  /*0a60*/  IMAD R7, R21, c[0x0][0x1c0], RZ ;  /* 0x0000700015077a24 */ /* 0x000fe200078e02ff */
[----:B------:R-:W-:Y:S01]  /*0a70*/  IADD3 R4, R0, UR7, RZ ;  /* 0x0000000700047c10 */ /* 0x000fe2000fffe0ff */
[----:B------:R-:W-:Y:S02]  /*0a80*/  IMAD.MOV.U32 R2, RZ, RZ, R6 ;  /* 0x000000ffff027224 */ /* 0x000fe400078e0006 */
[----:B------:R-:W-:Y:S02]  /*0a90*/  IMAD R6, R28, c[0x0][0x1c4], R7 ;  /* 0x000071001c067a24 */ /* 0x000fe400078e0207 */
[----:B------:R-:W-:Y:S01]  /*0aa0*/  @P1 IMAD.HI.U32 R5, R4, c[0x0][0x2c8], RZ ;  /* 0x0000b20004051a27 */ /* 0x000fe200078e00ff */
[----:B------:R-:W-:-:S03]  /*0ab0*/  ISETP.GE.AND P1, PT, R8, UR4, PT ;  /* 0x0000000408007c0c */ /* 0x000fc6000bf26270 */
        /* <DEDUP_REMOVED lines=14> */
[----:B------:R-:W-:Y:S02]  /*0ba0*/  ISETP.GE.AND P5, PT, R12, c[0x0][0x198], PT ;  /* 0x000066000c007a0c */ /* 0x000fe40003fa6270 */
[----:B------:R-:W-:Y:S01]  /*0bb0*/  SHF.R.S32.HI R13, RZ, 0x1f, R12 ;  /* 0x0000001fff0d7819 */ /* 0x000fe2000001140c */
[----:B------:R-:W-:-:S02]  /*0bc0*/  IMAD R0, R5, c[0x0][0x1ac], R0 ;  /* 0x00006b0005007a24 */ /* 0x000fc400078e0200 */
[----:B------:R-:W-:Y:S01]  /*0bd0*/  IMAD.WIDE.U32 R4, R5, c[0x0][0x1a8], R2 ;  /* 0x00006a0005047a25 */ /* 0x000fe200078e0002 */
[----:B------:R-:W-:-:S03]  /*0be0*/  IADD3 R3, R8, 0x10, RZ ;  /* 0x0000001008037810 */ /* 0x000fc60007ffe0ff */
[----:B------:R-:W-:Y:S01]  /*0bf0*/  IMAD.IADD R0, R5, 0x1, R0 ;  /* 0x0000000105007824 */ /* 0x000fe200078e0200 */
[----:B------:R-:W-:Y:S02]  /*0c00*/  LEA R2, P0, R4, c[0x0][0x160], 0x1 ;  /* 0x0000580004027a11 */ /* 0x000fe400078008ff */
[----:B------:R-:W-:Y:S02]  /*0c10*/  IADD3 R5, R8, 0x30, RZ ;  /* 0x0000003008057810 */ /* 0x000fe40007ffe0ff */
[----:B------:R-:W-:Y:S01]  /*0c20*/  LEA.HI.X R0, R4, c[0x0][0x164], R0, 0x1, P0 ;  /* 0x0000590004007a11 */ /* 0x000fe200000f0c00 */
[----:B------:R-:W1:Y:S01]  /*0c30*/  SHFL.IDX PT, R6, R2, RZ, 0x181f ;  /* 0x00181fff02067589 */ /* 0x000e6200000e0000 */
[----:B------:R-:W-:Y:S01]  /*0c40*/  IMAD.SHL.U32 R4, R22, 0x40, RZ ;  /* 0x0000004016047824 */ /* 0x000fe200078e00ff */
[----:B------:R-:W-:Y:S02]  /*0c50*/  ISETP.GE.AND P0, PT, R3, UR4, PT ;  /* 0x0000000403007c0c */ /* 0x000fe4000bf06270 */
[----:B------:R-:W2:Y:S01]  /*0c60*/  SHFL.IDX PT, R7, R0, RZ, 0x181f ;  /* 0x00181fff00077589 */ /* 0x000ea200000e0000 */
[----:B------:R-:W-:-:S02]  /*0c70*/  ISETP.GE.AND P3, PT, R5, UR4, PT ;  /* 0x0000000405007c0c */ /* 0x000fc4000bf66270 */
[----:B------:R-:W-:Y:S01]  /*0c80*/  LOP3.LUT R3, R4, 0x1c0, RZ, 0xc0, !PT ;  /* 0x000001c004037812 */ /* 0x000fe200078ec0ff */
[----:B------:R-:W4:Y:S01]  /*0c90*/  SHFL.IDX PT, R9, R2, 0x1, 0x181f ;  /* 0x00381f0002097f89 */ /* 0x000f2200000e0000 */
[----:B------:R-:W-:-:S03]  /*0ca0*/  IADD3 R4, R8, 0x20, RZ ;  /* 0x0000002008047810 */ /* 0x000fc60007ffe0ff */
[----:B------:R-:W5:Y:S01]  /*0cb0*/  SHFL.IDX PT, R15, R0, 0x1, 0x181f ;  /* 0x00381f00000f7f89 */ /* 0x000f6200000e0000 */
[----:B------:R-:W-:Y:S02]  /*0cc0*/  ISETP.GE.AND P2, PT, R4, UR4, PT ;  /* 0x0000000404007c0c */ /* 0x000fe4000bf46270 */
[----:B------:R-:W-:Y:S01]  /*0cd0*/  SHF.R.U32.HI R4, RZ, 0x3, R3 ;  /* 0x00000003ff047819 */ /* 0x000fe20000011603 */
[----:B------:R-:W5:Y:S01]  /*0ce0*/  SHFL.IDX PT, R14, R2, 0x2, 0x181f ;  /* 0x00581f00020e7f89 */ /* 0x000f6200000e0000 */
[----:B------:R-:W-:-:S03]  /*0cf0*/  LOP3.LUT R3, R3, 0x38, R12, 0xf8, !PT ;  /* 0x0000003803037812 */ /* 0x000fc600078ef80c */
[----:B------:R-:W5:Y:S01]  /*0d00*/  SHFL.IDX PT, R16, R0, 0x2, 0x181f ;  /* 0x00581f0000107f89 */ /* 0x000f6200000e0000 */
[----:B------:R-:W-:Y:S01]  /*0d10*/  LOP3.LUT R3, R3, R4, RZ, 0x3c, !PT ;  /* 0x0000000403037212 */ /* 0x000fe200078e3cff */
[----:B------:R-:W-:Y:S01]  /*0d20*/  IMAD.SHL.U32 R4, R10, 0x8, RZ ;  /* 0x000000080a047824 */ /* 0x000fe200078e00ff */
[C---:B-1----:R-:W-:Y:S01]  /*0d30*/  @!P1 LEA R6, P4, R12.reuse, R6, 0x1 ;  /* 0x000000060c069211 */ /* 0x042fe200078808ff */
[----:B------:R-:W1:Y:S03]  /*0d40*/  SHFL.IDX PT, R10, R2, 0x3, 0x181f ;  /* 0x00781f00020a7f89 */ /* 0x000e6600000e0000 */
[----:B------:R-:W-:Y:S02]  /*0d50*/  LOP3.LUT R3, R3, 0xfffffe00, R4, 0xf8, !PT ;  /* 0xfffffe0003037812 */ /* 0x000fe400078ef804 */
[C---:B--2---:R-:W-:Y:S01]  /*0d60*/  @!P1 LEA.HI.X R7, R12.reuse, R7, R13, 0x1, P4 ;  /* 0x000000070c079211 */ /* 0x044fe200020f0c0d */
[----:B------:R-:W2:Y:S01]  /*0d70*/  SHFL.IDX PT, R11, R0, 0x3, 0x181f ;  /* 0x00781f00000b7f89 */ /* 0x000ea200000e0000 */
[----:B----4-:R-:W-:Y:S01]  /*0d80*/  @!P0 LEA R4, P4, R12, R9, 0x1 ;  /* 0x000000090c048211 */ /* 0x010fe200078808ff */
[----:B------:R-:W-:-:S02]  /*0d90*/  IMAD.SHL.U32 R227, R3, 0x2, RZ ;  /* 0x0000000203e37824 */ /* 0x000fc400078e00ff */
[----:B------:R-:W4:Y:S01]  /*0da0*/  SHFL.IDX PT, R9, R2, 0x4, 0x181f ;  /* 0x00981f0002097f89 */ /* 0x000f2200000e0000 */
[----:B------:R-:W-:Y:S02]  /*0db0*/  IADD3 R3, R8, 0x50, RZ ;  /* 0x0000005008037810 */ /* 0x000fe40007ffe0ff */
[----:B-----5:R-:W-:Y:S01]  /*0dc0*/  @!P0 LEA.HI.X R5, R12, R15, R13, 0x1, P4 ;  /* 0x0000000f0c058211 */ /* 0x020fe200020f0c0d */
[----:B------:R5:W-:Y:S01]  /*0dd0*/  @!P1 LDGSTS.E.BYPASS.LTC128B.128 [R227+0x6100], [R6.64], !P5 ;  /* 0x0610000006e39fae */ /* 0x000be2000e901d4c */
[----:B------:R-:W-:Y:S02]  /*0de0*/  ISETP.GE.AND P6, PT, R3, UR4, PT ;  /* 0x0000000403007c0c */ /* 0x000fe4000bfc6270 */
[----:B------:R-:W-:Y:S01]  /*0df0*/  IADD3 R3, R8, 0x60, RZ ;  /* 0x0000006008037810 */ /* 0x000fe20007ffe0ff */
[----:B------:R1:W-:Y:S03]  /*0e00*/  @!P0 LDGSTS.E.BYPASS.LTC128B.128 [R227+0x6900], [R4.64], !P5 ;  /* 0x0690000004e38fae */ /* 0x0003e6000e901d4c */
[----:B------:R-:W-:Y:S01]  /*0e10*/  ISETP.GE.AND P4, PT, R3, UR4, PT ;  /* 0x0000000403007c0c */ /* 0x000fe2000bf86270 */
[----:B------:R-:W-:Y:S04]  /*0e20*/  SHFL.IDX PT, R15, R2, 0x6, 0x181f ;  /* 0x00d81f00020f7f89 */ /* 0x000fe800000e0000 */
[----:B-----5:R-:W-:Y:S01]  /*0e30*/  SHFL.IDX PT, R7, R2, 0x5, 0x181f ;  /* 0x00b81f0002077f89 */ /* 0x020fe200000e0000 */
[----:B------:R-:W-:Y:S01]  /*0e40*/  IMAD R6, R41, c[0x0][0x1e0], RZ ;  /* 0x0000780029067a24 */ /* 0x000fe200078e02ff */
[----:B-1----:R-:W-:-:S03]  /*0e50*/  @!P2 LEA R4, P0, R12, R14, 0x1 ;  /* 0x0000000e0c04a211 */ /* 0x002fc600078008ff */
[----:B------:R-:W-:Y:S01]  /*0e60*/  IMAD R6, R22, c[0x0][0x1e4], R6 ;  /* 0x0000790016067a24 */ /* 0x000fe200078e0206 */
[----:B------:R-:W1:Y:S01]  /*0e70*/  SHFL.IDX PT, R14, R0, 0x4, 0x181f ;  /* 0x00981f00000e7f89 */ /* 0x000e6200000e0000 */
[----:B------:R-:W-:-:S03]  /*0e80*/  @!P2 LEA.HI.X R5, R12, R16, R13, 0x1, P0 ;  /* 0x000000100c05a211 */ /* 0x000fc600000f0c0d */
[----:B------:R-:W5:Y:S04]  /*0e90*/  SHFL.IDX PT, R16, R0, 0x5, 0x181f ;  /* 0x00b81f0000107f89 */ /* 0x000f6800000e0000 */
[----:B------:R1:W-:Y:S01]  /*0ea0*/  @!P2 LDGSTS.E.BYPASS.LTC128B.128 [R227+0x7100], [R4.64], !P5 ;  /* 0x0710000004e3afae */ /* 0x0003e2000e901d4c */
[----:B------:R-:W-:-:S03]  /*0eb0*/  ISETP.NE.AND P2, PT, R17, RZ, PT ;  /* 0x000000ff1100720c */ /* 0x000fc60003f45270 */
[----:B------:R-:W2:Y:S01]  /*0ec0*/  SHFL.IDX PT, R17, R0, 0x6, 0x181f ;  /* 0x00d81f0000117f89 */ /* 0x000ea200000e0000 */
[----:B-1----:R-:W-:-:S03]  /*0ed0*/  @!P3 LEA R4, P0, R12, R10, 0x1 ;  /* 0x0000000a0c04b211 */ /* 0x002fc600078008ff */
[----:B------:R1:W4:Y:S01]  /*0ee0*/  SHFL.IDX PT, R10, R2, 0x7, 0x181f ;  /* 0x00f81f00020a7f89 */ /* 0x00032200000e0000 */
[----:B--2---:R-:W-:-:S03]  /*0ef0*/  @!P3 LEA.HI.X R5, R12, R11, R13, 0x1, P0 ;  /* 0x0000000b0c05b211 */ /* 0x004fc600000f0c0d */
[----:B------:R2:W4:Y:S04]  /*0f00*/  SHFL.IDX PT, R11, R0, 0x7, 0x181f ;  /* 0x00f81f00000b7f89 */ /* 0x00052800000e0000 */
[----:B------:R5:W-:Y:S01]  /*0f10*/  @!P3 LDGSTS.E.BYPASS.LTC128B.128 [R227+0x7900], [R4.64], !P5 ;  /* 0x0790000004e3bfae */ /* 0x000be2000e901d4c */
[----:B------:R-:W-:Y:S02]  /*0f20*/  ISETP.GE.AND P3, PT, R18, UR4, PT ;  /* 0x0000000412007c0c */ /* 0x000fe4000bf66270 */
[----:B------:R-:W-:Y:S01]  /*0f30*/  LEA.HI R18, R201, R202, RZ, 0x4 ;  /* 0x000000cac9127211 */ /* 0x000fe200078f20ff */
[----:B-1----:R-:W-:Y:S01]  /*0f40*/  IMAD.WIDE.U32 R2, R22, c[0x0][0x1e0], R12 ;  /* 0x0000780016027a25 */ /* 0x002fe200078e000c */
[----:B--2---:R-:W-:-:S03]  /*0f50*/  IADD3 R0, R8, 0x70, RZ ;  /* 0x0000007008007810 */ /* 0x004fc60007ffe0ff */
[----:B------:R-:W-:-:S06]  /*0f60*/  IMAD.IADD R3, R3, 0x1, R6 ;  /* 0x0000000103037824 */ /* 0x000fcc00078e0206 */
[----:B----4-:R-:W-:Y:S02]  /*0f70*/  @!P3 LEA R8, P0, R12, R9, 0x1 ;  /* 0x000000090c08b211 */ /* 0x010fe400078008ff */
[----:B------:R-:W-:Y:S01]  /*0f80*/  ISETP.GE.AND P1, PT, R0, UR4, PT ;  /* 0x0000000400007c0c */ /* 0x000fe2000bf26270 */
[----:B------:R-:W-:Y:S01]  /*0f90*/  IMAD R0, R43, c[0x0][0x1e8], RZ ;  /* 0x00007a002b007a24 */ /* 0x000fe200078e02ff */
[----:B------:R-:W-:Y:S01]  /*0fa0*/  @!P3 LEA.HI.X R9, R12, R14, R13, 0x1, P0 ;  /* 0x0000000e0c09b211 */ /* 0x000fe200000f0c0d */
[----:B------:R-:W-:Y:S01]  /*0fb0*/  IMAD.WIDE.U32 R2, R42, c[0x0][0x1e8], R2 ;  /* 0x00007a002a027a25 */ /* 0x000fe200078e0002 */
[----:B------:R-:W-:Y:S01]  /*0fc0*/  @!P6 LEA R6, P0, R12, R7, 0x1 ;  /* 0x000000070c06e211 */ /* 0x000fe200078008ff */
[----:B------:R-:W-:Y:S02]  /*0fd0*/  ULDC.64 UR4, c[0x0][0x208] ;  /* 0x0000820000047ab9 */ /* 0x000fe40000000a00 */
[----:B------:R-:W-:Y:S01]  /*0fe0*/  IMAD R0, R42, c[0x0][0x1ec], R0 ;  /* 0x00007b002a007a24 */ /* 0x000fe200078e0200 */
[C-C-:B-----5:R-:W-:Y:S01]  /*0ff0*/  @!P6 LEA.HI.X R7, R12.reuse, R16, R13.reuse, 0x1, P0 ;  /* 0x000000100c07e211 */ /* 0x160fe200000f0c0d */
[----:B------:R1:W-:Y:S01]  /*1000*/  @!P3 LDGSTS.E.BYPASS.LTC128B.128 [R227+0x8100], [R8.64], !P5 ;  /* 0x0810000008e3bfae */ /* 0x0003e2000e901d4c */
[C---:B------:R-:W-:Y:S01]  /*1010*/  @!P4 LEA R4, P0, R12.reuse, R15, 0x1 ;  /* 0x0000000f0c04c211 */ /* 0x040fe200078008ff */
[----:B------:R-:W-:Y:S01]  /*1020*/  IMAD.IADD R3, R3, 0x1, R0 ;  /* 0x0000000103037824 */ /* 0x000fe200078e0200 */
[----:B------:R-:W-:Y:S01]  /*1030*/  USHF.L.U32 UR10, UR4, 0x5, URZ ;  /* 0x00000005040a7899 */ /* 0x000fe2000800063f */
[----:B------:R-:W-:Y:S01]  /*1040*/  IMAD.MOV.U32 R0, RZ, RZ, 0x60 ;  /* 0x00000060ff007424 */ /* 0x000fe200078e00ff */
[C-C-:B------:R-:W-:Y:S01]  /*1050*/  @!P4 LEA.HI.X R5, R12.reuse, R17, R13.reuse, 0x1, P0 ;  /* 0x000000110c05c211 */ /* 0x140fe200000f0c0d */
[----:B------:R2:W-:Y:S01]  /*1060*/  @!P6 LDGSTS.E.BYPASS.LTC128B.128 [R227+0x8900], [R6.64], !P5 ;  /* 0x0890000006e3efae */ /* 0x0005e2000e901d4c */
[----:B------:R-:W-:Y:S01]  /*1070*/  @!P1 LEA R10, P0, R12, R10, 0x1 ;  /* 0x0000000a0c0a9211 */ /* 0x000fe200078008ff */
[----:B------:R-:W-:Y:S01]  /*1080*/  IMAD R20, R242, -0x60, R0 ;  /* 0xffffffa0f2147824 */ /* 0x000fe200078e0200 */
[C---:B------:R-:W-:Y:S01]  /*1090*/  ISETP.GE.AND P6, PT, R12.reuse, c[0x0][0x1d4], PT ;  /* 0x000075000c007a0c */ /* 0x040fe20003fc6270 */
[----:B------:R4:W-:Y:S01]  /*10a0*/  @!P4 LDGSTS.E.BYPASS.LTC128B.128 [R227+0x9100], [R4.64], !P5 ;  /* 0x0910000004e3cfae */ /* 0x0009e2000e901d4c */
[----:B------:R-:W-:Y:S01]  /*10b0*/  @!P1 LEA.HI.X R11, R12, R11, R13, 0x1, P0 ;  /* 0x0000000b0c0b9211 */ /* 0x000fe200000f0c0d */
[----:B------:R-:W-:Y:S01]  /*10c0*/  IMAD.WIDE.U32 R206, R0, c[0x0][0x1e0], RZ ;  /* 0x0000780000ce7a25 */ /* 0x000fe200078e00ff */
[----:B------:R-:W-:Y:S01]  /*10d0*/  IADD3 R44, R20, c[0x0][0x1d0], -R22 ;  /* 0x00007400142c7a10 */ /* 0x000fe20007ffe816 */
[----:B------:R-:W-:-:S02]  /*10e0*/  USHF.L.U64.HI UR9, UR4, UR9, UR5 ;  /* 0x0000000904097299 */ /* 0x000fc40008010205 */
[----:B------:R5:W-:Y:S01]  /*10f0*/  @!P1 LDGSTS.E.BYPASS.LTC128B.128 [R227+0x9900], [R10.64], !P5 ;  /* 0x099000000ae39fae */ /* 0x000be2000e901d4c */
[C---:B------:R-:W-:Y:S02]  /*1100*/  ISETP.GE.AND P0, PT, R44.reuse, 0x1, PT ;  /* 0x000000012c00780c */ /* 0x040fe40003f06270 */
[C---:B------:R-:W-:Y:S01]  /*1110*/  ISETP.GE.AND P4, PT, R44.reuse, 0x11, PT ;  /* 0x000000112c00780c */ /* 0x040fe20003f86270 */
[----:B------:R-:W0:Y:S04]  /*1120*/  LDGDEPBAR ;  /* 0x00000000000079af */ /* 0x000e280000000000 */
[----:B------:R-:W-:Y:S01]  /*1130*/  BAR.SYNC.DEFER_BLOCKING 0x0 ;  /* 0x0000000000007b1d */ /* 0x000fe20000010000 */
[----:B------:R-:W-:Y:S01]  /*1140*/  ISETP.GE.AND P3, PT, R44, 0x21, PT ;  /* 0x000000212c00780c */ /* 0x000fe20003f66270 */
[----:B-1----:R-:W-:-:S04]  /*1150*/  IMAD.WIDE.U32 R8, R203, 0x20, RZ ;  /* 0x00000020cb087825 */ /* 0x002fc800078e00ff */
[----:B----4-:R-:W-:-:S04]  /*1160*/  IMAD R4, R0, c[0x0][0x1e4], RZ ;  /* 0x0000790000047a24 */ /* 0x010fc800078e02ff */
[----:B------:R-:W-:Y:S02]  /*1170*/  IMAD.IADD R200, R207, 0x1, R4 ;  /* 0x00000001cfc87824 */ /* 0x000fe400078e0204 */
[----:B-----5:R-:W-:Y:S01]  /*1180*/  IMAD.SHL.U32 R10, R204, 0x20, RZ ;  /* 0x00000020cc0a7824 */ /* 0x020fe200078e00ff */
[----:B---3--:R-:W-:Y:S01]  /*1190*/  @P2 SHF.R.S32.HI R15, RZ, 0x1f, R19 ;  /* 0x0000001fff0f2819 */ /* 0x008fe20000011413 */
[----:B------:R-:W-:Y:S02]  /*11a0*/  @!P2 IMAD.MOV.U32 R15, RZ, RZ, R21 ;  /* 0x000000ffff0fa224 */ /* 0x000fe400078e0015 */
[----:B------:R-:W-:Y:S02]  /*11b0*/  @P2 IMAD.MOV.U32 R14, RZ, RZ, R19 ;  /* 0x000000ffff0e2224 */ /* 0x000fe400078e0013 */
[----:B------:R-:W-:Y:S01]  /*11c0*/  @!P2 IMAD.MOV.U32 R14, RZ, RZ, R28 ;  /* 0x000000ffff0ea224 */ /* 0x000fe200078e001c */
[----:B------:R-:W-:Y:S01]  /*11d0*/  ISETP.GE.AND P2, PT, R44, 0x31, PT ;  /* 0x000000312c00780c */ /* 0x000fe20003f46270 */
[----:B------:R-:W-:-:S02]  /*11e0*/  IMAD R0, R15, c[0x0][0x1f0], RZ ;  /* 0x00007c000f007a24 */ /* 0x000fc400078e02ff */
[----:B------:R-:W-:-:S04]  /*11f0*/  IMAD.WIDE.U32 R24, R14, c[0x0][0x1f0], R2 ;  /* 0x00007c000e187a25 */ /* 0x000fc800078e0002 */
[----:B------:R-:W-:Y:S01]  /*1200*/  IMAD R4, R14, c[0x0][0x1f4], R0 ;  /* 0x00007d000e047a24 */ /* 0x000fe200078e0200 */
[----:B------:R-:W-:Y:S01]  /*1210*/  STL.64 [R1+0x28], R24 ;  /* 0x0000281801007387 */ /* 0x000fe20000100a00 */
[----:B------:R-:W-:Y:S02]  /*1220*/  IMAD R0, R200, R197, RZ ;  /* 0x000000c5c8007224 */ /* 0x000fe400078e02ff */
[----:B------:R-:W-:Y:S02]  /*1230*/  IMAD.IADD R211, R25, 0x1, R4 ;  /* 0x0000000119d37824 */ /* 0x000fe400078e0204 */
[----:B------:R-:W-:Y:S02]  /*1240*/  IMAD.MOV.U32 R210, RZ, RZ, R24 ;  /* 0x000000ffffd27224 */ /* 0x000fe400078e0018 */
[-C--:B------:R-:W-:Y:S02]  /*1250*/  IMAD R0, R40, R206.reuse, R0 ;  /* 0x000000ce28007224 */ /* 0x080fe400078e0200 */
[----:B------:R-:W-:Y:S01]  /*1260*/  IMAD.WIDE.U32 R2, R197, R206, R210 ;  /* 0x000000cec5027225 */ /* 0x000fe200078e00d2 */
[----:B------:R-:W-:Y:S03]  /*1270*/  STL.64 [R1+0x20], R210 ;  /* 0x000020d201007387 */ /* 0x000fe60000100a00 */
[----:B------:R-:W-:Y:S01]  /*1280*/  IMAD.IADD R3, R3, 0x1, R0 ;  /* 0x0000000103037824 */ /* 0x000fe200078e0200 */
[----:B------:R-:W-:-:S02]  /*1290*/  @P0 LEA R4, P1, R2, c[0x0][0x1c8], 0x1 ;  /* 0x0000720002040a11 */ /* 0x000fc400078208ff */
[C---:B------:R-:W-:Y:S02]  /*12a0*/  @P4 LEA R0, P5, R203.reuse, R2, 0x4 ;  /* 0x00000002cb004211 */ /* 0x040fe400078a20ff */
[C---:B------:R-:W-:Y:S02]  /*12b0*/  @P0 LEA.HI.X R5, R2.reuse, c[0x0][0x1cc], R3, 0x1, P1 ;  /* 0x0000730002050a11 */ /* 0x040fe400008f0c03 */
[----:B--2---:R-:W-:Y:S02]  /*12c0*/  @P3 IADD3 R6, P1, R2, R8, RZ ;  /* 0x0000000802063210 */ /* 0x004fe40007f3e0ff */
[----:B------:R-:W-:Y:S01]  /*12d0*/  @P4 LEA.HI.X R7, R203, R3, R204, 0x4, P5 ;  /* 0x00000003cb074211 */ /* 0x000fe200028f24cc */
[----:B------:R-:W-:Y:S01]  /*12e0*/  @!PT LDS RZ, [RZ] ;  /* 0x00000000fffff984 */ /* 0x000fe20000000800 */
[----:B------:R-:W-:Y:S01]  /*12f0*/  @!PT LDS RZ, [RZ] ;  /* 0x00000000fffff984 */ /* 0x000fe20000000800 */
[----:B------:R-:W-:Y:S01]  /*1300*/  @!PT LDS RZ, [RZ] ;  /* 0x00000000fffff984 */ /* 0x000fe20000000800 */
[----:B------:R1:W-:Y:S01]  /*1310*/  @P0 LDGSTS.E.BYPASS.LTC128B.128 [R227+0x3100], [R4.64], !P6 ;  /* 0x0310000004e30fae */ /* 0x0003e2000f101d4c */
[----:B------:R-:W-:Y:S02]  /*1320*/  @P4 LEA R16, P5, R0, c[0x0][0x1c8], 0x1 ;  /* 0x0000720000104a11 */ /* 0x000fe400078a08ff */
[----:B------:R-:W-:-:S02]  /*1330*/  @P3 IADD3.X R8, R3, R9, R10, P1, !PT ;  /* 0x0000000903083210 */ /* 0x000fc40000ffe40a */
[----:B------:R-:W-:Y:S02]  /*1340*/  ISETP.GE.AND P1, PT, R44, 0x41, PT ;  /* 0x000000412c00780c */ /* 0x000fe40003f26270 */
[----:B------:R-:W-:Y:S01]  /*1350*/  @P4 LEA.HI.X R17, R0, c[0x0][0x1cc], R7, 0x1, P5 ;  /* 0x0000730000114a11 */ /* 0x000fe200028f0c07 */
[----:B------:R-:W-:Y:S01]  /*1360*/  @P2 IMAD R7, R204, 0x30, RZ ;  /* 0x00000030cc072824 */ /* 0x000fe200078e02ff */
[----:B------:R-:W-:Y:S02]  /*1370*/  @P3 LEA R10, P5, R6, c[0x0][0x1c8], 0x1 ;  /* 0x00007200060a3a11 */ /* 0x000fe400078a08ff */
[----:B------:R-:W-:Y:S01]  /*1380*/  ISETP.GE.AND P0, PT, R44, 0x51, PT ;  /* 0x000000512c00780c */ /* 0x000fe20003f06270 */
[----:B------:R2:W-:Y:S01]  /*1390*/  @P4 LDGSTS.E.BYPASS.LTC128B.128 [R227+0x3900], [R16.64], !P6 ;  /* 0x0390000010e34fae */ /* 0x0005e2000f101d4c */
[----:B------:R-:W-:Y:S02]  /*13a0*/  @P3 LEA.HI.X R11, R6, c[0x0][0x1cc], R8, 0x1, P5 ;  /* 0x00007300060b3a11 */ /* 0x000fe400028f0c08 */
[----:B------:R-:W-:-:S03]  /*13b0*/  LOP3.LUT R0, R18, 0xfffffff0, RZ, 0xc0, !PT ;  /* 0xfffffff012007812 */ /* 0x000fc600078ec0ff */
[----:B------:R3:W-:Y:S02]  /*13c0*/  @P3 LDGSTS.E.BYPASS.LTC128B.128 [R227+0x4100], [R10.64], !P6 ;  /* 0x041000000ae33fae */ /* 0x0007e4000f101d4c */
[----:B------:R-:W-:-:S04]  /*13d0*/  IMAD.IADD R0, R202, 0x1, -R0 ;  /* 0x00000001ca007824 */ /* 0x000fc800078e0a00 */
[----:B------:R-:W-:Y:S01]  /*13e0*/  @P0 IMAD R23, R204, 0x50, RZ ;  /* 0x00000050cc170824 */ /* 0x000fe200078e02ff */
[----:B------:R-:W-:Y:S01]  /*13f0*/  SHF.R.S32.HI R21, RZ, 0x1f, R0 ;  /* 0x0000001fff157819 */ /* 0x000fe20000011400 */
[----:B-1----:R-:W-:-:S03]  /*1400*/  @P2 IMAD.WIDE.U32 R4, R203, 0x30, R2 ;  /* 0x00000030cb042825 */ /* 0x002fc600078e0002 */
[----:B------:R-:W-:Y:S01]  /*1410*/  LEA.HI R21, R21, R0, RZ, 0x3 ;  /* 0x0000000015157211 */ /* 0x000fe200078f18ff */
[----:B------:R-:W-:Y:S01]  /*1420*/  @P2 IMAD.IADD R6, R5, 0x1, R7 ;  /* 0x0000000105062824 */ /* 0x000fe200078e0207 */
[C---:B------:R-:W-:Y:S02]  /*1430*/  @P2 LEA R8, P5, R4.reuse, c[0x0][0x1c8], 0x1 ;  /* 0x0000720004082a11 */ /* 0x040fe400078a08ff */
[----:B------:R-:W-:Y:S02]  /*1440*/  SHF.R.S32.HI R5, RZ, 0x4, R18 ;  /* 0x00000004ff057819 */ /* 0x000fe40000011412 */
[----:B------:R-:W-:Y:S02]  /*1450*/  @P2 LEA.HI.X R9, R4, c[0x0][0x1cc], R6, 0x1, P5 ;  /* 0x0000730004092a11 */ /* 0x000fe400028f0c06 */
[C---:B------:R-:W-:Y:S02]  /*1460*/  @P1 LEA R4, P5, R203.reuse, R2, 0x6 ;  /* 0x00000002cb041211 */ /* 0x040fe400078a30ff */
[----:B------:R-:W-:Y:S01]  /*1470*/  LEA.HI R18, R18, R5, RZ, 0x1 ;  /* 0x0000000512127211 */ /* 0x000fe200078f08ff */
[----:B------:R3:W-:Y:S01]  /*1480*/  @P2 LDGSTS.E.BYPASS.LTC128B.128 [R227+0x4900], [R8.64], !P6 ;  /* 0x0490000008e32fae */ /* 0x0007e2000f101d4c */
[C---:B------:R-:W-:Y:S01]  /*1490*/  @P1 LEA.HI.X R7, R203.reuse, R3, R204, 0x6, P5 ;  /* 0x00000003cb071211 */ /* 0x040fe200028f34cc */
[----:B------:R-:W-:Y:S01]  /*14a0*/  @P0 IMAD.WIDE.U32 R2, R203, 0x50, R2 ;  /* 0x00000050cb020825 */ /* 0x000fe200078e0002 */
[----:B------:R-:W-:-:S02]  /*14b0*/  @P1 LEA R6, P5, R4, c[0x0][0x1c8], 0x1 ;  /* 0x0000720004061a11 */ /* 0x000fc400078a08ff */
[----:B------:R-:W-:Y:S01]  /*14c0*/  LOP3.LUT R18, R18, 0xfffffffe, RZ, 0xc0, !PT ;  /* 0xfffffffe12127812 */ /* 0x000fe200078ec0ff */
[----:B------:R-:W-:Y:S01]  /*14d0*/  @P0 IMAD.IADD R3, R3, 0x1, R23 ;  /* 0x0000000103030824 */ /* 0x000fe200078e0217 */
[----:B------:R-:W-:Y:S02]  /*14e0*/  @P1 LEA.HI.X R7, R4, c[0x0][0x1cc], R7, 0x1, P5 ;  /* 0x0000730004071a11 */ /* 0x000fe400028f0c07 */
[C---:B------:R-:W-:Y:S01]  /*14f0*/  @P0 LEA R4, P5, R2.reuse, c[0x0][0x1c8], 0x1 ;  /* 0x0000720002040a11 */ /* 0x040fe200078a08ff */
[----:B------:R-:W-:Y:S01]  /*1500*/  IMAD.IADD R18, R5, 0x1, -R18 ;  /* 0x0000000105127824 */ /* 0x000fe200078e0a12 */
[----:B------:R-:W-:Y:S01]  /*1510*/  LOP3.LUT R19, R21, 0xfffffff8, RZ, 0xc0, !PT ;  /* 0xfffffff815137812 */ /* 0x000fe200078ec0ff */
[----:B------:R1:W-:Y:S01]  /*1520*/  @P1 LDGSTS.E.BYPASS.LTC128B.128 [R227+0x5100], [R6.64], !P6 ;  /* 0x0510000006e31fae */ /* 0x0003e2000f101d4c */
[----:B------:R-:W-:Y:S01]  /*1530*/  @P0 LEA.HI.X R5, R2, c[0x0][0x1cc], R3, 0x1, P5 ;  /* 0x0000730002050a11 */ /* 0x000fe200028f0c03 */
[----:B------:R-:W-:Y:S02]  /*1540*/  IMAD.SHL.U32 R3, R18, 0x8, RZ ;  /* 0x0000000812037824 */ /* 0x000fe400078e00ff */
[----:B------:R-:W-:-:S02]  /*1550*/  IMAD.IADD R23, R0, 0x1, -R19 ;  /* 0x0000000100177824 */ /* 0x000fc400078e0a13 */
[----:B------:R4:W-:Y:S01]  /*1560*/  @P0 LDGSTS.E.BYPASS.LTC128B.128 [R227+0x5900], [R4.64], !P6 ;  /* 0x0590000004e30fae */ /* 0x0009e2000f101d4c */
[C---:B------:R-:W-:Y:S01]  /*1570*/  IMAD.SHL.U32 R0, R45.reuse, 0x40, RZ ;  /* 0x000000402d007824 */ /* 0x040fe200078e00ff */
[----:B------:R-:W-:Y:S01]  /*1580*/  LOP3.LUT P0, RZ, R45, 0x2, RZ, 0xc0, !PT ;  /* 0x000000022dff7812 */ /* 0x000fe2000780c0ff */
[C---:B------:R-:W-:Y:S01]  /*1590*/  IMAD.SHL.U32 R2, R23.reuse, 0x40, RZ ;  /* 0x0000004017027824 */ /* 0x040fe200078e00ff */
[----:B------:R-:W0:Y:S02]  /*15a0*/  LDGDEPBAR ;  /* 0x00000000000079af */ /* 0x000e240000000000 */
[----:B------:R-:W-:Y:S02]  /*15b0*/  LOP3.LUT R0, R0, 0x1c0, RZ, 0xc0, !PT ;  /* 0x000001c000007812 */ /* 0x000fe400078ec0ff */
[----:B------:R-:W-:Y:S02]  /*15c0*/  LOP3.LUT R2, R2, 0x1c0, RZ, 0xc0, !PT ;  /* 0x000001c002027812 */ /* 0x000fe400078ec0ff */
[----:B------:R-:W-:-:S02]  /*15d0*/  R2P PR, R23, 0x6 ;  /* 0x0000000617007804 */ /* 0x000fc40000000000 */
[----:B------:R-:W-:Y:S02]  /*15e0*/  LOP3.LUT R3, R2, 0x8, R3, 0xf8, !PT ;  /* 0x0000000802037812 */ /* 0x000fe400078ef803 */
[----:B------:R-:W-:Y:S01]  /*15f0*/  SHF.R.U32.HI R2, RZ, 0x3, R2 ;  /* 0x00000003ff027819 */ /* 0x000fe20000011602 */
[----:B----4-:R-:W-:Y:S01]  /*1600*/  IMAD.SHL.U32 R4, R22, 0x8, RZ ;  /* 0x0000000816047824 */ /* 0x010fe200078e00ff */
[----:B------:R-:W-:-:S04]  /*1610*/  DEPBAR.LE SB0, 0x1 ;  /* 0x000080400000791a */ /* 0x000fc80000000000 */
[----:B------:R-:W-:-:S04]  /*1620*/  DEPBAR.LE SB0, 0x0 ;  /* 0x000080000000791a */ /* 0x000fc80000000000 */
[----:B------:R-:W-:Y:S01]  /*1630*/  IMAD.SHL.U32 R5, R21, 0x40, RZ ;  /* 0x0000004015057824 */ /* 0x000fe200078e00ff */
[----:B------:R-:W-:Y:S02]  /*1640*/  LOP3.LUT R4, R0, 0x8, R4, 0xf8, !PT ;  /* 0x0000000800047812 */ /* 0x000fe400078ef804 */
[----:B------:R-:W-:Y:S02]  /*1650*/  SHF.R.U32.HI R0, RZ, 0x3, R0 ;  /* 0x00000003ff007819 */ /* 0x000fe40000011600 */
[----:B------:R-:W-:Y:S02]  /*1660*/  LOP3.LUT R196, R5, 0xfffffe00, RZ, 0xc0, !PT ;  /* 0xfffffe0005c47812 */ /* 0x000fe400078ec0ff */
[----:B------:R-:W-:Y:S02]  /*1670*/  LOP3.LUT R0, R4, R0, RZ, 0x3c, !PT ;  /* 0x0000000004007212 */ /* 0x000fe400078e3cff */
[----:B------:R-:W-:Y:S01]  /*1680*/  LOP3.LUT R21, R3, R2, RZ, 0x3c, !PT ;  /* 0x0000000203157212 */ /* 0x000fe200078e3cff */
[----:B------:R-:W-:-:S02]  /*1690*/  IMAD R2, R198, 0x400, R196 ;  /* 0x00000400c6027824 */ /* 0x000fc400078e02c4 */
[----:B------:R-:W-:Y:S02]  /*16a0*/  IMAD R0, R18, 0x200, R0 ;  /* 0x0000020012007824 */ /* 0x000fe400078e0200 */
[----:B------:R-:W-:Y:S02]  /*16b0*/  IMAD.IADD R2, R21, 0x1, R2 ;  /* 0x0000000115027824 */ /* 0x000fe400078e0202 */
[----:B------:R-:W-:Y:S01]  /*16c0*/  IMAD.SHL.U32 R208, R0, 0x2, RZ ;  /* 0x0000000200d07824 */ /* 0x000fe200078e00ff */
[----:B------:R-:W-:Y:S01]  /*16d0*/  BAR.SYNC.DEFER_BLOCKING 0x0 ;  /* 0x0000000000007b1d */ /* 0x000fe20000010000 */
[----:B------:R-:W-:Y:S02]  /*16e0*/  IMAD.SHL.U32 R215, R2, 0x2, RZ ;  /* 0x0000000202d77824 */ /* 0x000fe400078e00ff */
[----:B------:R-:W-:Y:S01]  /*16f0*/  IMAD R0, R41, c[0x0][0x208], RZ ;  /* 0x0000820029007a24 */ /* 0x000fe200078e02ff */
[----:B------:R-:W-:Y:S01]  /*1700*/  IADD3 R219, R208, 0x3120, RZ ;  /* 0x00003120d0db7810 */ /* 0x000fe20007ffe0ff */
[----:B------:R-:W-:-:S04]  /*1710*/  IMAD.WIDE.U32 R2, R22, c[0x0][0x208], R12 ;  /* 0x0000820016027a25 */ /* 0x000fc800078e000c */
[----:B------:R-:W-:-:S04]  /*1720*/  IMAD R0, R22, c[0x0][0x20c], R0 ;  /* 0x0000830016007a24 */ /* 0x000fc800078e0200 */
[----:B------:R-:W-:Y:S02]  /*1730*/  IMAD.IADD R3, R3, 0x1, R0 ;  /* 0x0000000103037824 */ /* 0x000fe400078e0200 */
[----:B------:R-:W-:-:S04]  /*1740*/  IMAD R0, R43, c[0x0][0x210], RZ ;  /* 0x000084002b007a24 */ /* 0x000fc800078e02ff */
[C---:B------:R-:W-:Y:S01]  /*1750*/  IMAD R0, R42.reuse, c[0x0][0x214], R0 ;  /* 0x000085002a007a24 */ /* 0x040fe200078e0200 */
[----:B---3--:R-:W-:Y:S04]  /*1760*/  LDSM.16.M88.4 R8, [R215+0x6100] ;  /* 0x00610000d708783b */ /* 0x008fe80000000200 */
[----:B-1----:R-:W-:Y:S04]  /*1770*/  LDSM.16.M88.4 R4, [R215+0x8100] ;  /* 0x00810000d704783b */ /* 0x002fe80000000200 */
[----:B------:R-:W1:Y:S04]  /*1780*/  LDSM.16.M88.4 R24, [R208+0x3900] ;  /* 0x00390000d018783b */ /* 0x000e680000000200 */
[----:B--2---:R-:W2:Y:S04]  /*1790*/  LDSM.16.M88.4 R16, [R208+0x4100] ;  /* 0x00410000d010783b */ /* 0x004ea80000000200 */
[----:B------:R-:W3:Y:S04]  /*17a0*/  LDSM.16.M88.4 R28, [R208+0x3100] ;  /* 0x00310000d01c783b */ /* 0x000ee80000000200 */
[----:B------:R-:W4:Y:S04]  /*17b0*/  LDSM.16.M88.4 R32, [R208+0x4900] ;  /* 0x00490000d020783b */ /* 0x000f280000000200 */
[----:B------:R-:W5:Y:S01]  /*17c0*/  LDSM.16.M88.4 R36, [R208+0x5100] ;  /* 0x00510000d024783b */ /* 0x000f620000000200 */
[-C--:B-1----:R-:W-:Y:S08]  /*17d0*/  HMMA.16816.F32 R176, R8, R24.reuse, RZ ;  /* 0x0000001808b0723c */ /* 0x082ff000000018ff */
[C---:B------:R-:W-:Y:S08]  /*17e0*/  HMMA.16816.F32 R80, R4.reuse, R24, RZ ;  /* 0x000000180450723c */ /* 0x040ff000000018ff */
[-C--:B------:R-:W-:Y:S08]  /*17f0*/  HMMA.16816.F32 R96, R4, R26.reuse, RZ ;  /* 0x0000001a0460723c */ /* 0x080ff000000018ff */
[C---:B------:R-:W-:Y:S01]  /*1800*/  HMMA.16816.F32 R148, R8.reuse, R26, RZ ;  /* 0x0000001a0894723c */ /* 0x040fe200000018ff */
[----:B------:R-:W1:Y:S07]  /*1810*/  LDSM.16.M88.4 R24, [R208+0x5900] ;  /* 0x00590000d018783b */ /* 0x000e6e0000000200 */
[-C--:B--2---:R-:W-:Y:S08]  /*1820*/  HMMA.16816.F32 R180, R8, R16.reuse, RZ ;  /* 0x0000001008b4723c */ /* 0x084ff000000018ff */
[C---:B------:R-:W-:Y:S07]  /*1830*/  HMMA.16816.F32 R56, R4.reuse, R16, RZ ;  /* 0x000000100438723c */ /* 0x040fee00000018ff */
[----:B------:R-:W-:Y:S01]  /*1840*/  IMAD.WIDE.U32 R16, R42, c[0x0][0x210], R2 ;  /* 0x000084002a107a25 */ /* 0x000fe200078e0002 */
[----:B------:R-:W-:Y:S01]  /*1850*/  IADD3 R3, R208, 0x3100, RZ ;  /* 0x00003100d0037810 */ /* 0x000fe20007ffe0ff */
[----:B------:R-:W-:Y:S02]  /*1860*/  HMMA.16816.F32 R92, R4, R18, RZ ;  /* 0x00000012045c723c */ /* 0x000fe400000018ff */
[----:B------:R-:W-:Y:S01]  /*1870*/  IMAD.IADD R17, R17, 0x1, R0 ;  /* 0x0000000111117824 */ /* 0x000fe200078e0200 */
[----:B------:R-:W-:Y:S01]  /*1880*/  @P0 IADD3 R219, R3, -0x20, RZ ;  /* 0xffffffe003db0810 */ /* 0x000fe20007ffe0ff */
[----:B------:R-:W-:-:S02]  /*1890*/  IMAD R0, R15, c[0x0][0x218], RZ ;  /* 0x000086000f007a24 */ /* 0x000fc400078e02ff */
[C---:B------:R-:W-:Y:S01]  /*18a0*/  IMAD.WIDE.U32 R72, R14.reuse, c[0x0][0x218], R16 ;  /* 0x000086000e487a25 */ /* 0x040fe200078e0010 */
[C---:B------:R-:W-:Y:S01]  /*18b0*/  IADD3 R224, R219.reuse, 0x800, RZ ;  /* 0x00000800dbe07810 */ /* 0x040fe20007ffe0ff */
[C---:B------:R-:W-:Y:S01]  /*18c0*/  HMMA.16816.F32 R140, R8.reuse, R18, RZ ;  /* 0x00000012088c723c */ /* 0x040fe200000018ff */
[----:B------:R-:W-:Y:S01]  /*18d0*/  LDSM.16.M88.4 R68, [R219] ;  /* 0x00000000db44783b */ /* 0x000fe20000000200 */
[----:B------:R-:W-:Y:S01]  /*18e0*/  IMAD R3, R14, c[0x0][0x21c], R0 ;  /* 0x000087000e037a24 */ /* 0x000fe200078e0200 */
[----:B------:R-:W-:Y:S01]  /*18f0*/  IADD3 R223, R219, 0x1000, RZ ;  /* 0x00001000dbdf7810 */ /* 0x000fe20007ffe0ff */
[----:B------:R-:W-:Y:S01]  /*1900*/  IMAD R0, R40, c[0x0][0x208], RZ ;  /* 0x0000820028007a24 */ /* 0x000fe200078e02ff */
[----:B------:R-:W-:Y:S01]  /*1910*/  LDSM.16.M88.4 R48, [R219+0x800] ;  /* 0x00080000db30783b */ /* 0x000fe20000000200 */
[----:B------:R-:W-:Y:S01]  /*1920*/  IMAD.WIDE.U32 R14, R197, c[0x0][0x208], RZ ;  /* 0x00008200c50e7a25 */ /* 0x000fe200078e00ff */
[----:B------:R-:W-:Y:S01]  /*1930*/  IADD3 R222, R219, 0x1800, RZ ;  /* 0x00001800dbde7810 */ /* 0x000fe20007ffe0ff */
[C---:B---3--:R-:W-:Y:S01]  /*1940*/  HMMA.16816.F32 R144, R8.reuse, R28, RZ ;  /* 0x0000001c0890723c */ /* 0x048fe200000018ff */
[----:B------:R-:W-:Y:S01]  /*1950*/  LDSM.16.M88.4 R40, [R219+0x1000] ;  /* 0x00100000db28783b */ /* 0x000fe20000000200 */
[----:B------:R-:W-:Y:S01]  /*1960*/  IMAD R0, R197, c[0x0][0x20c], R0 ;  /* 0x00008300c5007a24 */ /* 0x000fe200078e0200 */
[----:B------:R-:W-:Y:S01]  /*1970*/  IADD3 R221, R219, 0x2000, RZ ;  /* 0x00002000dbdd7810 */ /* 0x000fe20007ffe0ff */
[----:B------:R-:W-:Y:S01]  /*1980*/  IMAD.IADD R47, R73, 0x1, R3 ;  /* 0x00000001492f7824 */ /* 0x000fe200078e0203 */
[----:B------:R-:W-:Y:S01]  /*1990*/  STL.64 [R1+0x38], R72 ;  /* 0x0000384801007387 */ /* 0x000fe20000100a00 */
[----:B------:R-:W-:Y:S01]  /*19a0*/  IMAD.IADD R0, R15, 0x1, R0 ;  /* 0x000000010f007824 */ /* 0x000fe200078e0200 */
[----:B------:R-:W-:Y:S01]  /*19b0*/  IADD3 R220, R219, 0x2800, RZ ;  /* 0x00002800dbdc7810 */ /* 0x000fe20007ffe0ff */
[----:B------:R-:W-:Y:S01]  /*19c0*/  IMAD.MOV.U32 R46, RZ, RZ, R72 ;  /* 0x000000ffff2e7224 */ /* 0x000fe200078e0048 */
[----:B------:R-:W-:Y:S01]  /*19d0*/  HMMA.16816.F32 R156, R8, R30, RZ ;  /* 0x0000001e089c723c */ /* 0x000fe200000018ff */
[----:B------:R-:W-:-:S02]  /*19e0*/  IMAD R0, R0, 0x60, RZ ;  /* 0x0000006000007824 */ /* 0x000fc400078e02ff */
[----:B------:R-:W-:Y:S01]  /*19f0*/  IMAD.WIDE.U32 R14, R14, 0x60, R46 ;  /* 0x000000600e0e7825 */ /* 0x000fe200078e002e */
[----:B------:R-:W-:Y:S03]  /*1a00*/  STL.64 [R1+0x30], R46 ;  /* 0x0000302e01007387 */ /* 0x000fe60000100a00 */
[----:B------:R-:W-:Y:S01]  /*1a10*/  IMAD.MOV.U32 R2, RZ, RZ, 0x10 ;  /* 0x00000010ff027424 */ /* 0x000fe200078e00ff */
[----:B------:R-:W-:Y:S01]  /*1a20*/  LEA R22, P0, R14, c[0x0][0x1f8], 0x1 ;  /* 0x00007e000e167a11 */ /* 0x000fe200078008ff */
[----:B------:R-:W-:Y:S01]  /*1a30*/  IMAD.IADD R0, R15, 0x1, R0 ;  /* 0x000000010f007824 */ /* 0x000fe200078e0200 */
[----:B----4-:R-:W-:Y:S01]  /*1a40*/  HMMA.16816.F32 R132, R8, R32, RZ ;  /* 0x000000200884723c */ /* 0x010fe200000018ff */
[----:B------:R-:W-:Y:S01]  /*1a50*/  IMAD.MOV.U32 R3, RZ, RZ, 0x20 ;  /* 0x00000020ff037424 */ /* 0x000fe200078e00ff */
[----:B------:R-:W-:Y:S02]  /*1a60*/  SEL R2, R2, 0xfffffff0, !P1 ;  /* 0xfffffff002027807 */ /* 0x000fe40004800000 */
[----:B------:R-:W-:-:S02]  /*1a70*/  LEA.HI.X R23, R14, c[0x0][0x1fc], R0, 0x1, P0 ;  /* 0x00007f000e177a11 */ /* 0x000fc400000f0c00 */
[----:B------:R-:W-:Y:S01]  /*1a80*/  ISETP.GE.AND P0, PT, R12, c[0x0][0x1d4], PT ;  /* 0x000075000c007a0c */ /* 0x000fe20003f06270 */
[----:B------:R-:W-:Y:S01]  /*1a90*/  IMAD R218, R2, 0x2, R215 ;  /* 0x0000000202da7824 */ /* 0x000fe200078e02d7 */
[----:B------:R-:W-:Y:S01]  /*1aa0*/  IADD3 R14, P1, R22, UR10, RZ ;  /* 0x0000000a160e7c10 */ /* 0x000fe2000ff3e0ff */
[C---:B------:R-:W-:Y:S01]  /*1ab0*/  HMMA.16816.F32 R168, R8.reuse, R34, RZ ;  /* 0x0000002208a8723c */ /* 0x040fe200000018ff */
[C---:B------:R-:W-:Y:S02]  /*1ac0*/  ISETP.LT.OR P4, PT, R44.reuse, 0x1, P0 ;  /* 0x000000012c00780c */ /* 0x040fe40000781670 */
[C---:B------:R-:W-:Y:S01]  /*1ad0*/  ISETP.LT.OR P3, PT, R44.reuse, 0x11, P0 ;  /* 0x000000112c00780c */ /* 0x040fe20000761670 */
[----:B------:R-:W2:Y:S01]  /*1ae0*/  LDSM.16.M88.4 R16, [R218+0x8100] ;  /* 0x00810000da10783b */ /* 0x000ea20000000200 */
[----:B------:R-:W-:Y:S02]  /*1af0*/  IADD3.X R15, R23, UR9, RZ, P1, !PT ;  /* 0x00000009170f7c10 */ /* 0x000fe40008ffe4ff */
[----:B------:R-:W-:Y:S01]  /*1b00*/  ISETP.LT.OR P5, PT, R44, 0x21, P0 ;  /* 0x000000212c00780c */ /* 0x000fe200007a1670 */
[----:B-----5:R-:W-:Y:S01]  /*1b10*/  HMMA.16816.F32 R128, R8, R36, RZ ;  /* 0x000000240880723c */ /* 0x020fe200000018ff */
[----:B------:R-:W-:-:S02]  /*1b20*/  SEL R3, R3, 0xffffffe0, !P2 ;  /* 0xffffffe003037807 */ /* 0x000fc40005000000 */
[----:B------:R-:W-:Y:S02]  /*1b30*/  P2R R0, PR, RZ, 0x20 ;  /* 0x00000020ff007803 */ /* 0x000fe40000000000 */
[----:B------:R-:W-:Y:S01]  /*1b40*/  ISETP.LT.OR P5, PT, R44, 0x31, P0 ;  /* 0x000000312c00780c */ /* 0x000fe200007a1670 */
[----:B------:R-:W-:Y:S02]  /*1b50*/  IMAD R216, R3, 0x2, R215 ;  /* 0x0000000203d87824 */ /* 0x000fe400078e02d7 */
[----:B------:R-:W-:Y:S02]  /*1b60*/  HMMA.16816.F32 R120, R8, R38, RZ ;  /* 0x000000260878723c */ /* 0x000fe400000018ff */
[----:B------:R-:W-:-:S06]  /*1b70*/  IMAD R217, R2, 0x2, R216 ;  /* 0x0000000202d97824 */ /* 0x000fcc00078e02d8 */
[C---:B-1----:R-:W-:Y:S08]  /*1b80*/  HMMA.16816.F32 R112, R8.reuse, R24, RZ ;  /* 0x000000180870723c */ /* 0x042ff000000018ff */
[----:B------:R-:W-:Y:S07]  /*1b90*/  HMMA.16816.F32 R104, R8, R26, RZ ;  /* 0x0000001a0868723c */ /* 0x000fee00000018ff */
[----:B------:R-:W-:Y:S01]  /*1ba0*/  IADD3 R10, P1, R14, UR10, RZ ;  /* 0x0000000a0e0a7c10 */ /* 0x000fe2000ff3e0ff */
[----:B------:R-:W-:Y:S03]  /*1bb0*/  HMMA.16816.F32 R52, R4, R28, RZ ;  /* 0x0000001c0434723c */ /* 0x000fe600000018ff */
[----:B------:R-:W-:-:S02]  /*1bc0*/  IADD3.X R11, R15, UR9, RZ, P1, !PT ;  /* 0x000000090f0b7c10 */ /* 0x000fc40008ffe4ff */
[----:B------:R-:W-:-:S03]  /*1bd0*/  IADD3 R8, P1, R10, UR10, RZ ;  /* 0x0000000a0a087c10 */ /* 0x000fc6000ff3e0ff */
[----:B------:R-:W-:Y:S01]  /*1be0*/  HMMA.16816.F32 R88, R4, R30, RZ ;  /* 0x0000001e0458723c */ /* 0x000fe200000018ff */
[----:B------:R-:W-:Y:S01]  /*1bf0*/  LDSM.16.M88.4 R28, [R219+0x2800] ;  /* 0x00280000db1c783b */ /* 0x000fe20000000200 */
[----:B------:R-:W-:Y:S02]  /*1c00*/  IADD3.X R9, R11, UR9, RZ, P1, !PT ;  /* 0x000000090b097c10 */ /* 0x000fe40008ffe4ff */
[----:B------:R-:W-:-:S04]  /*1c10*/  ISETP.LT.OR P1, PT, R44, 0x51, P0 ;  /* 0x000000512c00780c */ /* 0x000fc80000721670 */
[C---:B------:R-:W-:Y:S08]  /*1c20*/  HMMA.16816.F32 R64, R4.reuse, R32, RZ ;  /* 0x000000200440723c */ /* 0x040ff000000018ff */
[C---:B------:R-:W-:Y:S01]  /*1c30*/  HMMA.16816.F32 R124, R4.reuse, R34, RZ ;  /* 0x00000022047c723c */ /* 0x040fe200000018ff */
[----:B------:R-:W-:Y:S07]  /*1c40*/  LDSM.16.M88.4 R32, [R219+0x2000] ;  /* 0x00200000db20783b */ /* 0x000fee0000000200 */
[C---:B------:R-:W-:Y:S08]  /*1c50*/  HMMA.16816.F32 R60, R4.reuse, R36, RZ ;  /* 0x00000024043c723c */ /* 0x040ff000000018ff */
[C---:B------:R-:W-:Y:S01]  /*1c60*/  HMMA.16816.F32 R116, R4.reuse, R38, RZ ;  /* 0x000000260474723c */ /* 0x040fe200000018ff */
[----:B------:R-:W1:Y:S07]  /*1c70*/  LDSM.16.M88.4 R36, [R219+0x1800] ;  /* 0x00180000db24783b */ /* 0x000e6e0000000200 */
[C---:B------:R-:W-:Y:S08]  /*1c80*/  HMMA.16816.F32 R76, R4.reuse, R24, RZ ;  /* 0x00000018044c723c */ /* 0x040ff000000018ff */
[----:B------:R-:W-:Y:S01]  /*1c90*/  HMMA.16816.F32 R108, R4, R26, RZ ;  /* 0x0000001a046c723c */ /* 0x000fe200000018ff */
[----:B------:R-:W3:Y:S04]  /*1ca0*/  LDSM.16.M88.4 R4, [R218+0x6100] ;  /* 0x00610000da04783b */ /* 0x000ee80000000200 */
[----:B------:R-:W-:Y:S01]  /*1cb0*/  @!PT LDS RZ, [RZ] ;  /* 0x00000000fffff984 */ /* 0x000fe20000000800 */
[----:B------:R-:W-:Y:S01]  /*1cc0*/  @!PT LDS RZ, [RZ] ;  /* 0x00000000fffff984 */ /* 0x000fe20000000800 */
[----:B------:R-:W-:Y:S01]  /*1cd0*/  @!PT LDS RZ, [RZ] ;  /* 0x00000000fffff984 */ /* 0x000fe20000000800 */
[----:B------:R4:W-:Y:S01]  /*1ce0*/  LDGSTS.E.BYPASS.LTC128B.128 [R227+0x100], [R22.64], !P4 ;  /* 0x0010000016e37fae */ /* 0x0009e2000e101d4c */
[----:B------:R-:W-:-:S02]  /*1cf0*/  LOP3.LUT P4, RZ, R45, 0x4, RZ, 0xc0, !PT ;  /* 0x000000042dff7812 */ /* 0x000fc4000788c0ff */
[----:B--2---:R-:W-:Y:S01]  /*1d00*/  HMMA.16816.F32 R100, R16, R68, R52 ;  /* 0x000000441064723c */ /* 0x004fe20000001834 */
[----:B------:R1:W-:Y:S01]  /*1d10*/  LDGSTS.E.BYPASS.LTC128B.128 [R227+0x900], [R14.64], !P3 ;  /* 0x009000000ee37fae */ /* 0x0003e2000d901d4c */
[----:B------:R-:W-:Y:S02]  /*1d20*/  ISETP.LT.OR P3, PT, R44, 0x41, P0 ;  /* 0x000000412c00780c */ /* 0x000fe40000761670 */
[----:B------:R-:W-:Y:S01]  /*1d30*/  ISETP.NE.AND P0, PT, R0, RZ, PT ;  /* 0x000000ff0000720c */ /* 0x000fe20003f05270 */
[----:B------:R-:W-:-:S03]  /*1d40*/  IMAD.MOV.U32 R0, RZ, RZ, 0x40 ;  /* 0x00000040ff007424 */ /* 0x000fc600078e00ff */
[----:B------:R-:W-:Y:S02]  /*1d50*/  HMMA.16816.F32 R44, R16, R40, R56 ;  /* 0x00000028102c723c */ /* 0x000fe40000001838 */
[----:B------:R-:W-:-:S05]  /*1d60*/  SEL R0, R0, 0xffffffc0, !P4 ;  /* 0xffffffc000007807 */ /* 0x000fca0006000000 */
[----:B------:R-:W-:Y:S01]  /*1d70*/  IMAD.IADD R214, R208, 0x1, R0 ;  /* 0x00000001d0d67824 */ /* 0x000fe200078e0200 */
[C---:B------:R-:W-:Y:S01]  /*1d80*/  HMMA.16816.F32 R88, R16.reuse, R70, R88 ;  /* 0x000000461058723c */ /* 0x040fe20000001858 */
[----:B------:R2:W-:Y:S01]  /*1d90*/  LDGSTS.E.BYPASS.LTC128B.128 [R227+0x1100], [R10.64], !P0 ;  /* 0x011000000ae37fae */ /* 0x0005e2000c101d4c */
[----:B------:R-:W-:Y:S01]  /*1da0*/  IMAD.IADD R213, R0, 0x1, R219 ;  /* 0x0000000100d57824 */ /* 0x000fe200078e02db */
[----:B------:R-:W-:Y:S02]  /*1db0*/  LOP3.LUT R0, R21, R196, RZ, 0xfc, !PT ;  /* 0x000000c415007212 */ /* 0x000fe400078efcff */
[----:B------:R5:W-:Y:S03]  /*1dc0*/  LDGSTS.E.BYPASS.LTC128B.128 [R227+0x1900], [R8.64], !P5 ;  /* 0x0190000008e37fae */ /* 0x000be6000e901d4c */
[C---:B------:R-:W-:Y:S08]  /*1dd0*/  HMMA.16816.F32 R96, R16.reuse, R50, R96 ;  /* 0x000000321060723c */ /* 0x040ff00000001860 */
[-C--:B-1----:R-:W-:Y:S08]  /*1de0*/  HMMA.16816.F32 R12, R16, R36.reuse, R64 ;  /* 0x00000024100c723c */ /* 0x082ff00000001840 */
[----:B---3--:R-:W-:Y:S01]  /*1df0*/  HMMA.16816.F32 R184, R4, R36, R132 ;  /* 0x0000002404b8723c */ /* 0x008fe20000001884 */
[----:B--2---:R-:W-:-:S04]  /*1e00*/  IADD3 R10, P0, R8, UR10, RZ ;  /* 0x0000000a080a7c10 */ /* 0x004fc8000ff1e0ff */
[----:B------:R-:W-:-:S03]  /*1e10*/  IADD3.X R11, R9, UR9, RZ, P0, !PT ;  /* 0x00000009090b7c10 */ /* 0x000fc600087fe4ff */
[C---:B------:R-:W-:Y:S01]  /*1e20*/  HMMA.16816.F32 R92, R16.reuse, R42, R92 ;  /* 0x0000002a105c723c */ /* 0x040fe2000000185c */
[----:B-----5:R-:W-:Y:S01]  /*1e30*/  IADD3 R8, P0, R10, UR10, RZ ;  /* 0x0000000a0a087c10 */ /* 0x020fe2000ff1e0ff */
[----:B------:R1:W-:Y:S03]  /*1e40*/  LDGSTS.E.BYPASS.LTC128B.128 [R227+0x2100], [R10.64], !P3 ;  /* 0x021000000ae37fae */ /* 0x0003e6000d901d4c */
[----:B------:R-:W-:Y:S02]  /*1e50*/  IADD3.X R9, R11, UR9, RZ, P0, !PT ;  /* 0x000000090b097c10 */ /* 0x000fe400087fe4ff */
[----:B------:R-:W-:Y:S01]  /*1e60*/  ISETP.GT.AND P0, PT, R197, UR8, PT ;  /* 0x00000008c5007c0c */ /* 0x000fe2000bf04270 */
[----:B------:R-:W-:Y:S02]  /*1e70*/  HMMA.16816.F32 R124, R16, R38, R124 ;  /* 0x00000026107c723c */ /* 0x000fe4000000187c */
[----:B------:R1:W-:Y:S04]  /*1e80*/  LDGSTS.E.BYPASS.LTC128B.128 [R227+0x2900], [R8.64], !P1 ;  /* 0x0290000008e37fae */ /* 0x0003e8000c901d4c */
[----:B------:R-:W-:Y:S02]  /*1e90*/  LDSM.16.M88.4 R24, [R216+0x8100] ;  /* 0x00810000d818783b */ /* 0x000fe40000000200 */
[----:B------:R-:W-:Y:S02]  /*1ea0*/  HMMA.16816.F32 R144, R4, R68, R144 ;  /* 0x000000440490723c */ /* 0x000fe40000001890 */
[----:B------:R-:W2:Y:S04]  /*1eb0*/  LDSM.16.M88.4 R52, [R214+0x4900] ;  /* 0x00490000d634783b */ /* 0x000ea80000000200 */
[----:B------:R-:W3:Y:S02]  /*1ec0*/  LDSM.16.M88.4 R56, [R214+0x4100] ;  /* 0x00410000d638783b */ /* 0x000ee40000000200 */
[C---:B------:R-:W-:Y:S02]  /*1ed0*/  HMMA.16816.F32 R80, R16.reuse, R48, R80 ;  /* 0x000000301050723c */ /* 0x040fe40000001850 */
[----:B------:R-:W5:Y:S04]  /*1ee0*/  LDSM.16.M88.4 R72, [R214+0x5100] ;  /* 0x00510000d648783b */ /* 0x000f680000000200 */
[----:B------:R-:W3:Y:S02]  /*1ef0*/  LDSM.16.M88.4 R64, [R214+0x3100] ;  /* 0x00310000d640783b */ /* 0x000ee40000000200 */
[C---:B------:R-:W-:Y:S02]  /*1f00*/  HMMA.16816.F32 R76, R16.reuse, R28, R76 ;  /* 0x0000001c104c723c */ /* 0x040fe4000000184c */
[----:B------:R-:W-:Y:S04]  /*1f10*/  LDSM.16.M88.4 R84, [R214+0x5900] ;  /* 0x00590000d654783b */ /* 0x000fe80000000200 */
[----:B------:R-:W0:Y:S02]  /*1f20*/  LDGDEPBAR ;  /* 0x00000000000079af */ /* 0x000e240000000000 */
[C---:B-1----:R-:W-:Y:S02]  /*1f30*/  HMMA.16816.F32 R8, R16.reuse, R32, R60 ;  /* 0x000000201008723c */ /* 0x042fe4000000183c */
[----:B------:R-:W1:Y:S06]  /*1f40*/  LDSM.16.M88.4 R60, [R214+0x3900] ;  /* 0x00390000d63c783b */ /* 0x000e6c0000000200 */
[C---:B------:R-:W-:Y:S08]  /*1f50*/  HMMA.16816.F32 R152, R16.reuse, R34, R116 ;  /* 0x000000221098723c */ /* 0x040ff00000001874 */
[----:B------:R-:W-:Y:S01]  /*1f60*/  HMMA.16816.F32 R136, R16, R30, R108 ;  /* 0x0000001e1088723c */ /* 0x000fe2000000186c */
[----:B------:R-:W-:Y:S07]  /*1f70*/  LDSM.16.M88.4 R16, [R213+0x2800] ;  /* 0x00280000d510783b */ /* 0x000fee0000000200 */
[----:B--2---:R-:W-:Y:S01]  /*1f80*/  HMMA.16816.F32 R132, R24, R52, R12 ;  /* 0x000000341884723c */ /* 0x004fe2000000180c */
[----:B------:R-:W2:Y:S07]  /*1f90*/  LDSM.16.M88.4 R12, [R216+0x6100] ;  /* 0x00610000d80c783b */ /* 0x000eae0000000200 */
[C---:B------:R-:W-:Y:S08]  /*1fa0*/  HMMA.16816.F32 R176, R4.reuse, R48, R176 ;  /* 0x0000003004b0723c */ /* 0x040ff000000018b0 */
[C---:B------:R-:W-:Y:S08]  /*1fb0*/  HMMA.16816.F32 R68, R4.reuse, R70, R156 ;  /* 0x000000460444723c */ /* 0x040ff0000000189c */
[C---:B------:R-:W-:Y:S08]  /*1fc0*/  HMMA.16816.F32 R180, R4.reuse, R40, R180 ;  /* 0x0000002804b4723c */ /* 0x040ff000000018b4 */
[C---:B------:R-:W-:Y:S08]  /*1fd0*/  HMMA.16816.F32 R48, R4.reuse, R50, R148 ;  /* 0x000000320430723c */ /* 0x040ff00000001894 */
[C---:B------:R-:W-:Y:S01]  /*1fe0*/  HMMA.16816.F32 R140, R4.reuse, R42, R140 ;  /* 0x0000002a048c723c */ /* 0x040fe2000000188c */
[----:B------:R-:W-:Y:S07]  /*1ff0*/  LDSM.16.M88.4 R40, [R213+0x800] ;  /* 0x00080000d528783b */ /* 0x000fee0000000200 */
[C---:B------:R-:W-:Y:S01]  /*2000*/  HMMA.16816.F32 R168, R4.reuse, R38, R168 ;  /* 0x0000002604a8723c */ /* 0x040fe200000018a8 */
[----:B------:R-:W-:Y:S07]  /*2010*/  LDSM.16.M88.4 R36, [R213+0x1000] ;  /* 0x00100000d524783b */ /* 0x000fee0000000200 */
[C---:B------:R-:W-:Y:S08]  /*2020*/  HMMA.16816.F32 R188, R4.reuse, R32, R128 ;  /* 0x0000002004bc723c */ /* 0x040ff00000001880 */
[C---:B------:R-:W-:Y:S08]  /*2030*/  HMMA.16816.F32 R192, R4.reuse, R28, R112 ;  /* 0x0000001c04c0723c */ /* 0x040ff00000001870 */
[C---:B------:R-:W-:Y:S01]  /*2040*/  HMMA.16816.F32 R172, R4.reuse, R34, R120 ;  /* 0x0000002204ac723c */ /* 0x040fe20000001878 */
[----:B------:R-:W-:Y:S07]  /*2050*/  LDSM.16.M88.4 R32, [R213+0x1800] ;  /* 0x00180000d520783b */ /* 0x000fee0000000200 */
[----:B------:R-:W-:Y:S01]  /*2060*/  HMMA.16816.F32 R164, R4, R30, R104 ;  /* 0x0000001e04a4723c */ /* 0x000fe20000001868 */
[----:B------:R-:W-:Y:S04]  /*2070*/  LDSM.16.M88.4 R4, [R217+0x8100] ;  /* 0x00810000d904783b */ /* 0x000fe80000000200 */
[----:B------:R-:W-:Y:S03]  /*2080*/  LDSM.16.M88.4 R28, [R213+0x2000] ;  /* 0x00200000d51c783b */ /* 0x000fe60000000200 */
[C---:B---3--:R-:W-:Y:S01]  /*2090*/  HMMA.16816.F32 R148, R24.reuse, R56, R44 ;  /* 0x000000381894723c */ /* 0x048fe2000000182c */
[----:B------:R-:W3:Y:S07]  /*20a0*/  LDSM.16.M88.4 R44, [R213] ;  /* 0x00000000d52c783b */ /* 0x000eee0000000200 */
[----:B-----5:R-:W-:Y:S01]  /*20b0*/  HMMA.16816.F32 R128, R24, R72, R8 ;  /* 0x000000481880723c */ /* 0x020fe20000001808 */
[----:B------:R-:W5:Y:S01]  /*20c0*/  LDSM.16.M88.4 R8, [R217+0x6100] ;  /* 0x00610000d908783b */ /* 0x000f620000000200 */
[----:B------:R-:W-:-:S06]  /*20d0*/  DEPBAR.LE SB0, 0x0 ;  /* 0x000080000000791a */ /* 0x000fcc0000000000 */
[C---:B------:R-:W-:Y:S08]  /*20e0*/  HMMA.16816.F32 R160, R24.reuse, R64, R100 ;  /* 0x0000004018a0723c */ /* 0x040ff00000001864 */
[C---:B------:R-:W-:Y:S08]  /*20f0*/  HMMA.16816.F32 R116, R24.reuse, R66, R88 ;  /* 0x000000421874723c */ /* 0x040ff00000001858 */
[C---:B-1----:R-:W-:Y:S08]  /*2100*/  HMMA.16816.F32 R112, R24.reuse, R62, R96 ;  /* 0x0000003e1870723c */ /* 0x042ff00000001860 */
[C---:B------:R-:W-:Y:S08]  /*2110*/  HMMA.16816.F32 R108, R24.reuse, R58, R92 ;  /* 0x0000003a186c723c */ /* 0x040ff0000000185c */
[C---:B------:R-:W-:Y:S08]  /*2120*/  HMMA.16816.F32 R104, R24.reuse, R54, R124 ;  /* 0x000000361868723c */ /* 0x040ff0000000187c */
[C---:B------:R-:W-:Y:S08]  /*2130*/  HMMA.16816.F32 R156, R24.reuse, R60, R80 ;  /* 0x0000003c189c723c */ /* 0x040ff00000001850 */
[C---:B------:R-:W-:Y:S08]  /*2140*/  HMMA.16816.F32 R120, R24.reuse, R84, R76 ;  /* 0x000000541878723c */ /* 0x040ff0000000184c */
[C---:B------:R-:W-:Y:S08]  /*2150*/  HMMA.16816.F32 R100, R24.reuse, R74, R152 ;  /* 0x0000004a1864723c */ /* 0x040ff00000001898 */
[----:B------:R-:W-:Y:S08]  /*2160*/  HMMA.16816.F32 R96, R24, R86, R136 ;  /* 0x000000561860723c */ /* 0x000ff00000001888 */
[C---:B--2---:R-:W-:Y:S08]  /*2170*/  HMMA.16816.F32 R92, R12.reuse, R64, R144 ;  /* 0x000000400c5c723c */ /* 0x044ff00000001890 */
[C---:B------:R-:W-:Y:S08]  /*2180*/  HMMA.16816.F32 R88, R12.reuse, R66, R68 ;  /* 0x000000420c58723c */ /* 0x040ff00000001844 */
        /* <DEDUP_REMOVED lines=9> */
[----:B------:R-:W-:Y:S08]  /*2220*/  HMMA.16816.F32 R12, R12, R86, R164 ;  /* 0x000000560c0c723c */ /* 0x000ff000000018a4 */
[C---:B---3--:R-:W-:Y:S08]  /*2230*/  HMMA.16816.F32 R176, R4.reuse, R44, R160 ;  /* 0x0000002c04b0723c */ /* 0x048ff000000018a0 */
[C---:B------:R-:W-:Y:S08]  /*2240*/  HMMA.16816.F32 R140, R4.reuse, R34, R104 ;  /* 0x00000022048c723c */ /* 0x040ff00000001868 */
[C---:B------:R-:W-:Y:S08]  /*2250*/  HMMA.16816.F32 R104, R4.reuse, R30, R100 ;  /* 0x0000001e0468723c */ /* 0x040ff00000001864 */
[----:B------:R-:W-:Y:S08]  /*2260*/  HMMA.16816.F32 R160, R4, R18, R96 ;  /* 0x0000001204a0723c */ /* 0x000ff00000001860 */
[C---:B-----5:R-:W-:Y:S08]  /*2270*/  HMMA.16816.F32 R96, R8.reuse, R44, R92 ;  /* 0x0000002c0860723c */ /* 0x060ff0000000185c */
[C---:B------:R-:W-:Y:S08]  /*2280*/  HMMA.16816.F32 R100, R8.reuse, R40, R80 ;  /* 0x000000280864723c */ /* 0x040ff00000001850 */
[C---:B------:R-:W-:Y:S08]  /*2290*/  HMMA.16816.F32 R92, R8.reuse, R46, R88 ;  /* 0x0000002e085c723c */ /* 0x040ff00000001858 */
[----:B------:R-:W-:Y:S08]  /*22a0*/  HMMA.16816.F32 R80, R8, R42, R76 ;  /* 0x0000002a0850723c */ /* 0x000ff0000000184c */
[C---:B------:R-:W-:Y:S08]  /*22b0*/  HMMA.16816.F32 R188, R4.reuse, R40, R156 ;  /* 0x0000002804bc723c */ /* 0x040ff0000000189c */
[-C--:B------:R-:W-:Y:S08]  /*22c0*/  HMMA.16816.F32 R164, R4, R36.reuse, R148 ;  /* 0x0000002404a4723c */ /* 0x080ff00000001894 */
[C---:B------:R-:W-:Y:S08]  /*22d0*/  HMMA.16816.F32 R76, R8.reuse, R36, R68 ;  /* 0x00000024084c723c */ /* 0x040ff00000001844 */
[C---:B------:R-:W-:Y:S08]  /*22e0*/  HMMA.16816.F32 R72, R8.reuse, R38, R64 ;  /* 0x000000260848723c */ /* 0x040ff00000001840 */
[----:B------:R-:W-:Y:S08]  /*22f0*/  HMMA.16816.F32 R88, R8, R32, R60 ;  /* 0x000000200858723c */ /* 0x000ff0000000183c */
        /* <DEDUP_REMOVED lines=8> */
[C---:B------:R-:W-:Y:S08]  /*2380*/  HMMA.16816.F32 R68, R8.reuse, R30, R48 ;  /* 0x0000001e0844723c */ /* 0x040ff00000001830 */
[C---:B------:R-:W-:Y:S08]  /*2390*/  HMMA.16816.F32 R84, R8.reuse, R16, R24 ;  /* 0x000000100854723c */ /* 0x040ff00000001818 */
[----:B------:R-:W-:Y:S01]  /*23a0*/  HMMA.16816.F32 R64, R8, R18, R12 ;  /* 0x000000120840723c */ /* 0x000fe2000000180c */
[----:B------:R-:W-:Y:S06]  /*23b0*/  BAR.SYNC.DEFER_BLOCKING 0x0 ;  /* 0x0000000000007b1d */ /* 0x000fec0000010000 */
[----:B------:R-:W-:Y:S05]  /*23c0*/  @!P0 BRA `(.L_x_144) ;  /* 0x000001d000008947 */ /* 0x000fea0003800000 */
[----:B----4-:R-:W-:Y:S01]  /*23d0*/  IADD3 R4, R242, -0x2, RZ ;  /* 0xfffffffef2047810 */ /* 0x010fe20007ffe0ff */
[C---:B------:R-:W-:Y:S01]  /*23e0*/  IMAD.SHL.U32 R15, R203.reuse, 0x20, RZ ;  /* 0x00000020cb0f7824 */ /* 0x040fe200078e00ff */
[----:B------:R-:W-:-:S02]  /*23f0*/  SHF.L.U64.HI R14, R203, 0x5, R204 ;  /* 0x00000005cb0e7819 */ /* 0x000fc400000102cc */
[----:B------:R-:W-:Y:S01]  /*2400*/  SHF.R.S32.HI R7, RZ, 0x1f, R4 ;  /* 0x0000001fff077819 */ /* 0x000fe20000011404 */
[----:B------:R-:W-:Y:S02]  /*2410*/  IMAD R6, R200, R4, RZ ;  /* 0x00000004c8067224 */ /* 0x000fe400078e02ff */
[----:B------:R-:W-:-:S04]  /*2420*/  IMAD.WIDE.U32 R4, R4, R206, R210 ;  /* 0x000000ce04047225 */ /* 0x000fc800078e00d2 */
[----:B------:R-:W-:Y:S01]  /*2430*/  IMAD R6, R7, R206, R6 ;  /* 0x000000ce07067224 */ /* 0x000fe200078e0206 */
[----:B------:R-:W-:-:S03]  /*2440*/  LEA R12, P0, R4, c[0x0][0x1c8], 0x1 ;  /* 0x00007200040c7a11 */ /* 0x000fc600078008ff */
        /* <DEDUP_REMOVED lines=18> */
[----:B-1----:R-:W-:-:S05]  /*2570*/  IADD3 R12, P0, R4, R15, RZ ;  /* 0x0000000f040c7210 */ /* 0x002fca0007f1e0ff */
[----:B------:R-:W-:-:S05]  /*2580*/  IMAD.X R13, R5, 0x1, R14, P0 ;  /* 0x00000001050d7824 */ /* 0x000fca00000e060e */
[----:B------:R2:W-:Y:S03]  /*2590*/  LDGSTS.E.BYPASS.LTC128B.128 [R227+0x5900], [R12.64], !P6 ;  /* 0x059000000ce37fae */ /* 0x0005e6000f101d4c */
.L_x_144:
[----:B--2-4-:R-:W-:Y:S01]  /*25a0*/  FMUL.FTZ R4, R96, c[0x0][0x320] ;  /* 0x0000c80060047a20 */ /* 0x014fe20000410000 */
[----:B------:R-:W-:Y:S01]  /*25b0*/  SHF.R.S32.HI R7, RZ, 0x1f, R198 ;  /* 0x0000001fff077819 */ /* 0x000fe200000114c6 */
[----:B------:R-:W-:Y:S01]  /*25c0*/  FMUL.FTZ R5, R60, c[0x0][0x320] ;  /* 0x0000c8003c057a20 */ /* 0x000fe20000410000 */
[----:B------:R-:W-:Y:S01]  /*25d0*/  LEA.HI R6, R201, R202, RZ, 0x2 ;  /* 0x000000cac9067211 */ /* 0x000fe200078f10ff */
[----:B------:R1:W2:Y:S01]  /*25e0*/  MUFU.TANH R37, R4 ;  /* 0x0000000400257308 */ /* 0x0002a20000002400 */
[----:B------:R-:W-:Y:S01]  /*25f0*/  PLOP3.LUT P1, PT, PT, PT, UP2, 0x80, 0x0 ;  /* 0x000000000000781c */ /* 0x000fe20003f2f028 */
[----:B------:R-:W-:Y:S01]  /*2600*/  FMUL.FTZ R10, R68, c[0x0][0x320] ;  /* 0x0000c800440a7a20 */ /* 0x000fe20000410000 */
[----:B------:R-:W-:Y:S01]  /*2610*/  LOP3.LUT R6, R6, 0xfffffffc, RZ, 0xc0, !PT ;  /* 0xfffffffc06067812 */ /* 0x000fe200078ec0ff */
[----:B------:R-:W-:Y:S01]  /*2620*/  ULDC UR11, c[0x0][0x324] ;  /* 0x0000c900000b7ab9 */ /* 0x000fe20000000800 */
[----:B------:R-:W-:Y:S01]  /*2630*/  PLOP3.LUT P0, PT, PT, PT, UP2, 0x80, 0x0 ;  /* 0x000000000000781c */ /* 0x000fe20003f0f028 */
[----:B------:R-:W-:Y:S01]  /*2640*/  ULOP3.LUT UR11, URZ, UR11, URZ, 0x33, !UPT ;  /* 0x0000000b3f0b7292 */ /* 0x000fe2000f8e333f */
[----:B------:R-:W0:Y:S01]  /*2650*/  LDGDEPBAR ;  /* 0x00000000000079af */ /* 0x000e220000000000 */
[----:B------:R3:W4:Y:S01]  /*2660*/  MUFU.TANH R16, R5 ;  /* 0x0000000500107308 */ /* 0x0007220000002400 */
[----:B------:R-:W-:-:S02]  /*2670*/  IMAD.IADD R6, R202, 0x1, -R6 ;  /* 0x00000001ca067824 */ /* 0x000fc400078e0a06 */
[----:B-1----:R-:W-:-:S05]  /*2680*/  FMUL.FTZ R4, R97, c[0x0][0x320] ;  /* 0x0000c80061047a20 */ /* 0x002fca0000410000 */
[----:B------:R1:W1:Y:S01]  /*2690*/  MUFU.TANH R14, R10 ;  /* 0x0000000a000e7308 */ /* 0x0002620000002400 */
[----:B---3--:R-:W-:-:S07]  /*26a0*/  LEA.HI R5, R7, R198, RZ, 0x2 ;  /* 0x000000c607057211 */ /* 0x008fce00078f10ff */
[----:B------:R3:W2:Y:S01]  /*26b0*/  MUFU.TANH R32, R4 ;  /* 0x0000000400207308 */ /* 0x0006a20000002400 */
[----:B------:R-:W-:Y:S01]  /*26c0*/  FMUL.FTZ R7, R61, c[0x0][0x320] ;  /* 0x0000c8003d077a20 */ /* 0x000fe20000410000 */
[----:B------:R-:W-:-:S04]  /*26d0*/  LOP3.LUT R5, R5, 0xffffffc, RZ, 0xc0, !PT ;  /* 0x0ffffffc05057812 */ /* 0x000fc800078ec0ff */
[----:B------:R-:W-:Y:S02]  /*26e0*/  IADD3 R8, -R5, R198, RZ ;  /* 0x000000c605087210 */ /* 0x000fe40007ffe1ff */
[----:B------:R-:W2:Y:S01]  /*26f0*/  MUFU.TANH R15, R7 ;  /* 0x00000007000f7308 */ /* 0x000ea20000002400 */
[----:B------:R-:W-:Y:S01]  /*2700*/  LEA.HI R5, R6, R6, RZ, 0x1 ;  /* 0x0000000606057211 */ /* 0x000fe200078f08ff */
[----:B-1----:R-:W-:Y:S02]  /*2710*/  FMUL.FTZ R10, R69, c[0x0][0x320] ;  /* 0x0000c800450a7a20 */ /* 0x002fe40000410000 */
[----:B---3--:R-:W-:-:S04]  /*2720*/  FMUL.FTZ R4, R92, c[0x0][0x320] ;  /* 0x0000c8005c047a20 */ /* 0x008fc80000410000 */
[----:B------:R-:W1:Y:S08]  /*2730*/  MUFU.TANH R13, R10 ;  /* 0x0000000a000d7308 */ /* 0x000e700000002400 */
[----:B------:R3:W1:Y:S02]  /*2740*/  MUFU.TANH R31, R4 ;  /* 0x00000004001f7308 */ /* 0x0006640000002400 */
[----:B---3--:R-:W-:-:S06]  /*2750*/  FMUL.FTZ R4, R93, c[0x0][0x320] ;  /* 0x0000c8005d047a20 */ /* 0x008fcc0000410000 */
        /* <DEDUP_REMOVED lines=23> */
[----:B---3--:R-:W-:-:S04]  /*28d0*/  LOP3.LUT R4, R199, 0xffffffe0, RZ, 0xc0, !PT ;  /* 0xffffffe0c7047812 */ /* 0x008fc800078ec0ff */
[----:B------:R-:W-:-:S04]  /*28e0*/  IADD3 R4, -R4, R202, RZ ;  /* 0x000000ca04047210 */ /* 0x000fc80007ffe1ff */
[----:B------:R-:W-:-:S04]  /*28f0*/  SHF.R.S32.HI R9, RZ, 0x1f, R4 ;  /* 0x0000001fff097819 */ /* 0x000fc80000011404 */
[----:B------:R-:W-:-:S04]  /*2900*/  LEA.HI R9, R9, R4, RZ, 0x2 ;  /* 0x0000000409097211 */ /* 0x000fc800078f10ff */
[----:B------:R-:W-:-:S05]  /*2910*/  LEA.HI.SX32 R7, R9, UR7, 0x1e ;  /* 0x0000000709077c11 */ /* 0x000fca000f8ff2ff */
[----:B------:R-:W-:Y:S01]  /*2920*/  IMAD R11, R8, 0x10, R7 ;  /* 0x00000010080b7824 */ /* 0x000fe200078e0207 */
[C---:B------:R-:W-:Y:S02]  /*2930*/  SHF.L.U32 R7, R5.reuse, 0x5, RZ ;  /* 0x0000000505077819 */ /* 0x040fe400000006ff */
[----:B------:R-:W-:Y:S02]  /*2940*/  LOP3.LUT R8, R5, 0x1ffffffe, RZ, 0xc0, !PT ;  /* 0x1ffffffe05087812 */ /* 0x000fe400078ec0ff */
[----:B------:R-:W-:Y:S02]  /*2950*/  LOP3.LUT R5, R7, 0xffffffc0, RZ, 0xc0, !PT ;  /* 0xffffffc007057812 */ /* 0x000fe400078ec0ff */
[----:B------:R-:W-:Y:S01]  /*2960*/  IADD3.X R7, R20, c[0x0][0x1d0], RZ, PT, !PT ;  /* 0x0000740014077a10 */ /* 0x000fe20003ffe4ff */
[----:B------:R-:W-:Y:S01]  /*2970*/  IMAD.IADD R6, R6, 0x1, -R8 ;  /* 0x0000000106067824 */ /* 0x000fe200078e0a08 */
[----:B------:R-:W-:Y:S01]  /*2980*/  IADD3 R5, R5, R11, RZ ;  /* 0x0000000b05057210 */ /* 0x000fe20007ffe0ff */
[----:B------:R-:W-:-:S04]  /*2990*/  FMUL.FTZ R8, R65, c[0x0][0x320] ;  /* 0x0000c80041087a20 */ /* 0x000fc80000410000 */
[----:B------:R-:W-:Y:S02]  /*29a0*/  IMAD R24, R6, 0x8, R5 ;  /* 0x0000000806187824 */ /* 0x000fe400078e0205 */
[----:B------:R-:W-:Y:S02]  /*29b0*/  FMUL.FTZ R5, R84, c[0x0][0x320] ;  /* 0x0000c80054057a20 */ /* 0x000fe40000410000 */
[----:B------:R-:W-:Y:S01]  /*29c0*/  @P1 IMAD.HI.U32 R6, R24, c[0x0][0x2c8], RZ ;  /* 0x0000b20018061a27 */ /* 0x000fe200078e00ff */
[----:B------:R3:W-:Y:S01]  /*29d0*/  STL [R1+0x1c], R24 ;  /* 0x00001c1801007387 */ /* 0x0007e20000100800 */
[----:B------:R5:W1:Y:S02]  /*29e0*/  MUFU.TANH R12, R5 ;  /* 0x00000005000c7308 */ /* 0x000a640000002400 */
[----:B-----5:R-:W-:-:S06]  /*29f0*/  FMUL.FTZ R5, R85, c[0x0][0x320] ;  /* 0x0000c80055057a20 */ /* 0x020fcc0000410000 */
[----:B------:R5:W1:Y:S01]  /*2a00*/  MUFU.TANH R11, R5 ;  /* 0x00000005000b7308 */ /* 0x000a620000002400 */
[----:B---3--:R-:W-:Y:S02]  /*2a10*/  @P0 SHF.R.U32.HI R24, RZ, c[0x0][0x2cc], R6 ;  /* 0x0000b300ff180a19 */ /* 0x008fe40000011606 */
[----:B------:R-:W-:-:S03]  /*2a20*/  PLOP3.LUT P0, PT, PT, PT, UP1, 0x40, 0x0 ;  /* 0x000000000000781c */ /* 0x000fc60003f0e818 */
[----:B------:R-:W3:Y:S01]  /*2a30*/  SHFL.IDX PT, R6, R24, RZ, 0x1c1f ;  /* 0x001c1fff18067589 */ /* 0x000ee200000e0000 */
[----:B-----5:R-:W-:-:S04]  /*2a40*/  FMUL.FTZ R5, R64, c[0x0][0x320] ;  /* 0x0000c80040057a20 */ /* 0x020fc80000410000 */
[----:B------:R5:W1:Y:S02]  /*2a50*/  MUFU.TANH R10, R5 ;  /* 0x00000005000a7308 */ /* 0x000a640000002400 */
[----:B-----5:R-:W-:-:S06]  /*2a60*/  LOP3.LUT R5, R9, 0x7ffffffc, RZ, 0xc0, !PT ;  /* 0x7ffffffc09057812 */ /* 0x020fcc00078ec0ff */
[----:B------:R-:W1:Y:S01]  /*2a70*/  MUFU.TANH R9, R8 ;  /* 0x0000000800097308 */ /* 0x000e620000002400 */
[----:B------:R-:W-:Y:S01]  /*2a80*/  IADD3 R4, R4, -R5, RZ ;  /* 0x8000000504047210 */ /* 0x000fe20007ffe0ff */
[----:B------:R-:W-:-:S03]  /*2a90*/  FMUL.FTZ R5, R88, c[0x0][0x320] ;  /* 0x0000c80058057a20 */ /* 0x000fc60000410000 */
[----:B------:R-:W-:-:S03]  /*2aa0*/  SHF.L.U32 R36, R4, 0x1, RZ ;  /* 0x0000000104247819 */ /* 0x000fc600000006ff */
[----:B------:R5:W1:Y:S01]  /*2ab0*/  MUFU.TANH R8, R5 ;  /* 0x0000000500087308 */ /* 0x000a620000002400 */
[----:B------:R-:W-:Y:S01]  /*2ac0*/  IADD3 R4, R7, -c[0x0][0x168], -R36 ;  /* 0x80005a0007047a10 */ /* 0x000fe20007ffe824 */
[----:B------:R1:W-:Y:S01]  /*2ad0*/  STL [R1+0x18], R36 ;  /* 0x0000182401007387 */ /* 0x0003e20000100800 */
[----:B------:R-:W-:Y:S02]  /*2ae0*/  IADD3 R34, -R36, c[0x0][0x1d0], R20 ;  /* 0x0000740024227a10 */ /* 0x000fe40007ffe114 */
[C---:B------:R-:W-:Y:S02]  /*2af0*/  IADD3 R33, R4.reuse, c[0x0][0x328], RZ ;  /* 0x0000ca0004217a10 */ /* 0x040fe40007ffe0ff */
[----:B------:R-:W-:-:S04]  /*2b00*/  IADD3 R35, R4, UR11, RZ ;  /* 0x0000000b04237c10 */ /* 0x000fc8000fffe0ff */
[----:B---3--:R-:W-:Y:S01]  /*2b10*/  IADD3 R4, R35, R6, RZ ;  /* 0x0000000623047210 */ /* 0x008fe20007ffe0ff */
[----:B-----5:R-:W-:-:S05]  /*2b20*/  IMAD.IADD R5, R33, 0x1, R6 ;  /* 0x0000000121057824 */ /* 0x020fca00078e0206 */
[----:B------:R-:W-:Y:S02]  /*2b30*/  IMNMX R5, R5, R34, PT ;  /* 0x0000002205057217 */ /* 0x000fe40003800200 */
[----:B-1----:R-:W-:Y:S01]  /*2b40*/  IADD3 R36, R20, -R36, RZ ;  /* 0x8000002414247210 */ /* 0x002fe20007ffe0ff */
[----:B------:R-:W-:Y:S05]  /*2b50*/  @P0 BRA `(.L_x_145) ;  /* 0x0000015000000947 */ /* 0x000fea0003800000 */
[----:B--2-4-:R-:W-:Y:S01]  /*2b60*/  IADD3 R6, R6, c[0x0][0x1d0], RZ ;  /* 0x0000740006067a10 */ /* 0x014fe20007ffe0ff */
[----:B------:R-:W-:Y:S03]  /*2b70*/  BSSY B0, `(.L_x_146) ;  /* 0x000000f000007945 */ /* 0x000fe60003800000 */
[----:B------:R-:W-:-:S04]  /*2b80*/  IADD3 R6, R6, -c[0x0][0x168], RZ ;  /* 0x80005a0006067a10 */ /* 0x000fc80007ffe0ff */
[----:B------:R-:W-:-:S13]  /*2b90*/  ISETP.GT.AND P0, PT, R6, -0x1, PT ;  /* 0xffffffff0600780c */ /* 0x000fda0003f04270 */
[----:B------:R-:W-:Y:S05]  /*2ba0*/  @P0 BRA `(.L_x_147) ;  /* 0x0000007000000947 */ /* 0x000fea0003800000 */
[----:B------:R-:W-:Y:S01]  /*2bb0*/  IMAD.MOV.U32 R7, RZ, RZ, c[0x0][0x32c] ;  /* 0x0000cb00ff077624 */ /* 0x000fe200078e00ff */
[----:B------:R-:W-:-:S04]  /*2bc0*/  LOP3.LUT R6, RZ, R6, RZ, 0x33, !PT ;  /* 0x00000006ff067212 */ /* 0x000fc800078e33ff */
[----:B------:R-:W-:-:S13]  /*2bd0*/  ISETP.NE.AND P0, PT, R7, 0x1, PT ;  /* 0x000000010700780c */ /* 0x000fda0003f05270 */
[----:B------:R-:W-:-:S05]  /*2be0*/  @P0 IMAD.HI.U32 R7, R6, c[0x0][0x330], RZ ;  /* 0x0000cc0006070a27 */ /* 0x000fca00078e00ff */
[----:B------:R-:W-:-:S04]  /*2bf0*/  @P0 SHF.R.U32.HI R6, RZ, c[0x0][0x334], R7 ;  /* 0x0000cd00ff060a19 */ /* 0x000fc80000011607 */
[----:B------:R-:W-:Y:S01]  /*2c00*/  LOP3.LUT R6, RZ, R6, RZ, 0x33, !PT ;  /* 0x00000006ff067212 */ /* 0x000fe200078e33ff */
[----:B------:R-:W-:Y:S05]  /*2c10*/  BRA `(.L_x_148) ;  /* 0x0000004000007947 */ /* 0x000fea0003800000 */
.L_x_147:
[----:B------:R-:W-:-:S04]  /*2c20*/  MOV R7, c[0x0][0x32c] ;  /* 0x0000cb0000077a02 */ /* 0x000fc80000000f00 */
[----:B------:R-:W-:-:S13]  /*2c30*/  ISETP.NE.AND P0, PT, R7, 0x1, PT ;  /* 0x000000010700780c */ /* 0x000fda0003f05270 */
[----:B------:R-:W-:-:S05]  /*2c40*/  @P0 IMAD.HI.U32 R7, R6, c[0x0][0x330], RZ ;  /* 0x0000cc0006070a27 */ /* 0x000fca00078e00ff */
[----:B------:R-:W-:Y:S02]  /*2c50*/  @P0 SHF.R.U32.HI R6, RZ, c[0x0][0x334], R7 ;  /* 0x0000cd00ff060a19 */ /* 0x000fe40000011607 */
.L_x_148:
[----:B------:R-:W-:Y:S05]  /*2c60*/  BSYNC B0 ;  /* 0x0000000000007941 */ /* 0x000fea0003800000 */
.L_x_146:
[----:B------:R-:W-:-:S05]  /*2c70*/  IMAD R6, R6, c[0x0][0x32c], R36 ;  /* 0x0000cb0006067a24 */ /* 0x000fca00078e0224 */
[----:B------:R-:W-:Y:S02]  /*2c80*/  IADD3 R7, R6, c[0x0][0x32c], RZ ;  /* 0x0000cb0006077a10 */ /* 0x000fe40007ffe0ff */
[----:B------:R-:W-:Y:S02]  /*2c90*/  IMNMX R4, R4, R6, !PT ;  /* 0x0000000604047217 */ /* 0x000fe40007800200 */
[----:B------:R-:W-:Y:S02]  /*2ca0*/  IMNMX R5, R5, R7, PT ;  /* 0x0000000705057217 */ /* 0x000fe40003800200 */
.L_x_145:
[C---:B--2-4-:R-:W-:Y:S01]  /*2cb0*/  ISETP.GE.AND P0, PT, R20.reuse, 0x9, PT ;  /* 0x000000091400780c */ /* 0x054fe20003f06270 */
[----:B------:R-:W1:Y:S01]  /*2cc0*/  SHFL.IDX PT, R6, R24, 0x1, 0x1c1f ;  /* 0x003c1f0018067f89 */ /* 0x000e6200000e0000 */
[----:B------:R-:W-:Y:S02]  /*2cd0*/  ISETP.GE.AND P1, PT, R20, 0x2, PT ;  /* 0x000000021400780c */ /* 0x000fe40003f26270 */
[----:B------:R-:W-:Y:S02]  /*2ce0*/  P2R R54, PR, RZ, 0x1 ;  /* 0x00000001ff367803 */ /* 0x000fe40000000000 */
[----:B------:R-:W-:-:S02]  /*2cf0*/  ISETP.GT.AND P0, PT, R4, 0x8, !P0 ;  /* 0x000000080400780c */ /* 0x000fc40004704270 */
[----:B------:R-:W-:Y:S02]  /*2d00*/  P2R R55, PR, RZ, 0x2 ;  /* 0x00000002ff377803 */ /* 0x000fe40000000000 */
[----:B------:R-:W-:Y:S02]  /*2d10*/  ISETP.LT.OR P0, PT, R5, 0x9, P0 ;  /* 0x000000090500780c */ /* 0x000fe40000701670 */
[----:B------:R-:W-:Y:S02]  /*2d20*/  ISETP.GT.AND P1, PT, R4, 0x1, !P1 ;  /* 0x000000010400780c */ /* 0x000fe40004f24270 */
[----:B------:R-:W-:Y:S02]  /*2d30*/  ISETP.GE.AND P2, PT, R20, 0x11, PT ;  /* 0x000000111400780c */ /* 0x000fe40003f46270 */
[----:B------:R-:W-:Y:S02]  /*2d40*/  FSEL R69, R31, -INF , !P0 ;  /* 0xff8000001f457808 */ /* 0x000fe40004000000 */
[----:B------:R-:W-:-:S02]  /*2d50*/  ISETP.LT.OR P1, PT, R5, 0x2, P1 ;  /* 0x000000020500780c */ /* 0x000fc40000f21670 */
[----:B------:R-:W-:Y:S02]  /*2d60*/  ISETP.GT.AND P0, PT, R4, 0x10, !P2 ;  /* 0x000000100400780c */ /* 0x000fe40005704270 */
[----:B------:R-:W-:Y:S02]  /*2d70*/  ISETP.GE.AND P3, PT, R20, 0xa, PT ;  /* 0x0000000a1400780c */ /* 0x000fe40003f66270 */
[----:B------:R-:W-:Y:S02]  /*2d80*/  FSEL R61, R32, -INF , !P1 ;  /* 0xff800000203d7808 */ /* 0x000fe40004800000 */
[----:B------:R-:W-:Y:S02]  /*2d90*/  P2R R52, PR, RZ, 0x4 ;  /* 0x00000004ff347803 */ /* 0x000fe40000000000 */
[----:B------:R-:W-:Y:S02]  /*2da0*/  ISETP.LT.OR P0, PT, R5, 0x11, P0 ;  /* 0x000000110500780c */ /* 0x000fe40000701670 */
[----:B------:R-:W-:-:S02]  /*2db0*/  ISETP.GT.AND P1, PT, R4, 0x9, !P3 ;  /* 0x000000090400780c */ /* 0x000fc40005f24270 */
[----:B------:R-:W-:Y:S02]  /*2dc0*/  ISETP.GE.AND P2, PT, R20, 0x12, PT ;  /* 0x000000121400780c */ /* 0x000fe40003f46270 */
[----:B------:R-:W-:Y:S02]  /*2dd0*/  FSEL R76, R29, -INF , !P0 ;  /* 0xff8000001d4c7808 */ /* 0x000fe40004000000 */
[C---:B------:R-:W-:Y:S02]  /*2de0*/  ISETP.LT.OR P1, PT, R5.reuse, 0xa, P1 ;  /* 0x0000000a0500780c */ /* 0x040fe40000f21670 */
[----:B------:R-:W-:Y:S02]  /*2df0*/  ISETP.GT.AND P0, PT, R4, 0x11, !P2 ;  /* 0x000000110400780c */ /* 0x000fe40005704270 */
[----:B------:R-:W-:Y:S02]  /*2e00*/  FSEL R68, R30, -INF , !P1 ;  /* 0xff8000001e447808 */ /* 0x000fe40004800000 */
[----:B------:R-:W-:-:S02]  /*2e10*/  ISETP.LT.OR P0, PT, R5, 0x12, P0 ;  /* 0x000000120500780c */ /* 0x000fc40000701670 */
[----:B------:R-:W-:Y:S02]  /*2e20*/  ISETP.GE.AND P1, PT, R20, 0x19, PT ;  /* 0x000000191400780c */ /* 0x000fe40003f26270 */
[----:B------:R-:W-:Y:S02]  /*2e30*/  FSEL R77, R28, -INF , !P0 ;  /* 0xff8000001c4d7808 */ /* 0x000fe40004000000 */
[----:B------:R-:W-:Y:S02]  /*2e40*/  ISETP.GT.AND P0, PT, R4, 0x18, !P1 ;  /* 0x000000180400780c */ /* 0x000fe40004f04270 */
[----:B------:R-:W-:Y:S02]  /*2e50*/  P2R R50, PR, RZ, 0x2 ;  /* 0x00000002ff327803 */ /* 0x000fe40000000000 */
[----:B------:R-:W-:Y:S02]  /*2e60*/  ISETP.LT.OR P0, PT, R5, 0x19, P0 ;  /* 0x000000190500780c */ /* 0x000fe40000701670 */
[----:B------:R-:W-:-:S02]  /*2e70*/  ISETP.GE.AND P1, PT, R20, 0x1a, PT ;  /* 0x0000001a1400780c */ /* 0x000fc40003f26270 */
[----:B------:R-:W-:Y:S02]  /*2e80*/  FSEL R84, R27, -INF , !P0 ;  /* 0xff8000001b547808 */ /* 0x000fe40004000000 */
[----:B------:R-:W-:Y:S02]  /*2e90*/  ISETP.GT.AND P0, PT, R4, 0x19, !P1 ;  /* 0x000000190400780c */ /* 0x000fe40004f04270 */
[----:B------:R-:W-:Y:S02]  /*2ea0*/  P2R R49, PR, RZ, 0x2 ;  /* 0x00000002ff317803 */ /* 0x000fe40000000000 */
[----:B------:R-:W-:Y:S02]  /*2eb0*/  ISETP.LT.OR P0, PT, R5, 0x1a, P0 ;  /* 0x0000001a0500780c */ /* 0x000fe40000701670 */
[----:B------:R-:W-:Y:S02]  /*2ec0*/  ISETP.GE.AND P1, PT, R20, 0x21, PT ;  /* 0x000000211400780c */ /* 0x000fe40003f26270 */
[----:B------:R-:W-:-:S02]  /*2ed0*/  FSEL R85, R26, -INF , !P0 ;  /* 0xff8000001a557808 */ /* 0x000fc40004000000 */
[----:B------:R-:W-:Y:S02]  /*2ee0*/  ISETP.GT.AND P0, PT, R4, 0x20, !P1 ;  /* 0x000000200400780c */ /* 0x000fe40004f04270 */
[----:B------:R-:W-:Y:S02]  /*2ef0*/  P2R R48, PR, RZ, 0x2 ;  /* 0x00000002ff307803 */ /* 0x000fe40000000000 */
[----:B------:R-:W-:Y:S02]  /*2f00*/  ISETP.LT.OR P0, PT, R5, 0x21, P0 ;  /* 0x000000210500780c */ /* 0x000fe40000701670 */
[----:B------:R-:W-:Y:S02]  /*2f10*/  ISETP.GE.AND P1, PT, R20, 0x22, PT ;  /* 0x000000221400780c */ /* 0x000fe40003f26270 */
[----:B------:R-:W-:Y:S02]  /*2f20*/  FSEL R108, R25, -INF , !P0 ;  /* 0xff800000196c7808 */ /* 0x000fe40004000000 */
[----:B------:R-:W-:-:S02]  /*2f30*/  ISETP.GT.AND P0, PT, R4, 0x21, !P1 ;  /* 0x000000210400780c */ /* 0x000fc40004f04270 */
[----:B------:R-:W-:Y:S02]  /*2f40*/  P2R R47, PR, RZ, 0x2 ;  /* 0x00000002ff2f7803 */ /* 0x000fe40000000000 */
[----:B------:R-:W-:Y:S02]  /*2f50*/  ISETP.LT.OR P0, PT, R5, 0x22, P0 ;  /* 0x000000220500780c */ /* 0x000fe40000701670 */
[----:B------:R-:W-:Y:S02]  /*2f60*/  ISETP.GE.AND P1, PT, R20, 0x29, PT ;  /* 0x000000291400780c */ /* 0x000fe40003f26270 */
[----:B------:R-:W-:Y:S02]  /*2f70*/  FSEL R120, R23, -INF , !P0 ;  /* 0xff80000017787808 */ /* 0x000fe40004000000 */
[----:B------:R-:W-:Y:S02]  /*2f80*/  ISETP.GT.AND P0, PT, R4, 0x28, !P1 ;  /* 0x000000280400780c */ /* 0x000fe40004f04270 */
[----:B------:R-:W-:-:S02]  /*2f90*/  P2R R46, PR, RZ, 0x2 ;  /* 0x00000002ff2e7803 */ /* 0x000fc40000000000 */
[C---:B------:R-:W-:Y:S02]  /*2fa0*/  ISETP.LT.OR P0, PT, R5.reuse, 0x29, P0 ;  /* 0x000000290500780c */ /* 0x040fe40000701670 */
[----:B------:R-:W-:Y:S02]  /*2fb0*/  ISETP.GE.AND P1, PT, R20, 0x2a, PT ;  /* 0x0000002a1400780c */ /* 0x000fe40003f26270 */
[----:B------:R-:W-:Y:S02]  /*2fc0*/  FSEL R121, R22, -INF , !P0 ;  /* 0xff80000016797808 */ /* 0x000fe40004000000 */
[----:B------:R-:W-:Y:S02]  /*2fd0*/  ISETP.GT.AND P0, PT, R4, 0x29, !P1 ;  /* 0x000000290400780c */ /* 0x000fe40004f04270 */
[----:B------:R-:W-:Y:S02]  /*2fe0*/  P2R R45, PR, RZ, 0x2 ;  /* 0x00000002ff2d7803 */ /* 0x000fe40000000000 */
        /* <DEDUP_REMOVED lines=14> */
[----:B------:R-:W-:Y:S02]  /*30d0*/  ISETP.GE.AND P5, PT, R20, 0x3a, PT ;  /* 0x0000003a1400780c */ /* 0x000fe40003fa6270 */
[----:B------:R-:W-:Y:S02]  /*30e0*/  ISETP.LT.OR P0, PT, R5, 0x39, P0 ;  /* 0x000000390500780c */ /* 0x000fe40000701670 */
[----:B------:R-:W-:Y:S02]  /*30f0*/  P2R R53, PR, RZ, 0x8 ;  /* 0x00000008ff357803 */ /* 0x000fe40000000000 */
[----:B------:R-:W-:Y:S02]  /*3100*/  FSEL R146, R18, -INF , !P0 ;  /* 0xff80000012927808 */ /* 0x000fe40004000000 */
[----:B------:R-:W-:-:S02]  /*3110*/  ISETP.GT.AND P0, PT, R4, 0x39, !P5 ;  /* 0x000000390400780c */ /* 0x000fc40006f04270 */
[----:B------:R-:W-:Y:S02]  /*3120*/  ISETP.GE.AND P3, PT, R20, 0x41, PT ;  /* 0x000000411400780c */ /* 0x000fe40003f66270 */
[----:B------:R-:W-:Y:S02]  /*3130*/  ISETP.LT.OR P0, PT, R5, 0x3a, P0 ;  /* 0x0000003a0500780c */ /* 0x000fe40000701670 */
[----:B------:R-:W-:Y:S02]  /*3140*/  P2R R51, PR, RZ, 0x4 ;  /* 0x00000004ff337803 */ /* 0x000fe40000000000 */
[----:B------:R-:W-:Y:S02]  /*3150*/  FSEL R147, R17, -INF , !P0 ;  /* 0xff80000011937808 */ /* 0x000fe40004000000 */
[----:B------:R-:W-:Y:S02]  /*3160*/  ISETP.GT.AND P0, PT, R4, 0x40, !P3 ;  /* 0x000000400400780c */ /* 0x000fe40005f04270 */
[----:B------:R-:W-:-:S02]  /*3170*/  ISETP.GE.AND P2, PT, R20, 0x42, PT ;  /* 0x000000421400780c */ /* 0x000fc40003f46270 */
[C---:B------:R-:W-:Y:S02]  /*3180*/  ISETP.LT.OR P0, PT, R5.reuse, 0x41, P0 ;  /* 0x000000410500780c */ /* 0x040fe40000701670 */
[----:B------:R-:W-:Y:S02]  /*3190*/  P2R R42, PR, RZ, 0x2 ;  /* 0x00000002ff2a7803 */ /* 0x000fe40000000000 */
[----:B------:R-:W-:Y:S02]  /*31a0*/  FSEL R207, R16, -INF , !P0 ;  /* 0xff80000010cf7808 */ /* 0x000fe40004000000 */
[----:B------:R-:W-:Y:S02]  /*31b0*/  ISETP.GT.AND P0, PT, R4, 0x41, !P2 ;  /* 0x000000410400780c */ /* 0x000fe40005704270 */
[----:B------:R-:W-:Y:S02]  /*31c0*/  ISETP.GE.AND P1, PT, R20, 0x49, PT ;  /* 0x000000491400780c */ /* 0x000fe40003f26270 */
[----:B------:R-:W-:-:S02]  /*31d0*/  ISETP.LT.OR P0, PT, R5, 0x42, P0 ;  /* 0x000000420500780c */ /* 0x000fc40000701670 */
[----:B------:R-:W-:Y:S02]  /*31e0*/  P2R R41, PR, RZ, 0x2 ;  /* 0x00000002ff297803 */ /* 0x000fe40000000000 */
[----:B------:R-:W-:Y:S02]  /*31f0*/  FSEL R228, R15, -INF , !P0 ;  /* 0xff8000000fe47808 */ /* 0x000fe40004000000 */
[----:B------:R-:W-:Y:S02]  /*3200*/  ISETP.GT.AND P0, PT, R4, 0x48, !P1 ;  /* 0x000000480400780c */ /* 0x000fe40004f04270 */
[----:B------:R-:W-:Y:S02]  /*3210*/  ISETP.GE.AND P1, PT, R20, 0x4a, PT ;  /* 0x0000004a1400780c */ /* 0x000fe40003f26270 */
[----:B------:R-:W-:Y:S02]  /*3220*/  ISETP.LT.OR P0, PT, R5, 0x49, P0 ;  /* 0x000000490500780c */ /* 0x000fe40000701670 */
[----:B------:R-:W-:-:S02]  /*3230*/  P2R R40, PR, RZ, 0x2 ;  /* 0x00000002ff287803 */ /* 0x000fc40000000000 */
[----:B------:R-:W-:Y:S02]  /*3240*/  FSEL R226, R14, -INF , !P0 ;  /* 0xff8000000ee27808 */ /* 0x000fe40004000000 */
[----:B------:R-:W-:Y:S02]  /*3250*/  ISETP.GT.AND P0, PT, R4, 0x49, !P1 ;  /* 0x000000490400780c */ /* 0x000fe40004f04270 */
[----:B------:R-:W-:Y:S02]  /*3260*/  ISETP.GE.AND P1, PT, R20, 0x51, PT ;  /* 0x000000511400780c */ /* 0x000fe40003f26270 */
[----:B------:R-:W-:Y:S02]  /*3270*/  ISETP.LT.OR P0, PT, R5, 0x4a, P0 ;  /* 0x0000004a0500780c */ /* 0x000fe40000701670 */
[----:B------:R-:W-:Y:S02]  /*3280*/  P2R R39, PR, RZ, 0x2 ;  /* 0x00000002ff277803 */ /* 0x000fe40000000000 */
[----:B------:R-:W-:-:S02]  /*3290*/  FSEL R229, R13, -INF , !P0 ;  /* 0xff8000000de57808 */ /* 0x000fc40004000000 */
[----:B------:R-:W-:Y:S02]  /*32a0*/  ISETP.GT.AND P0, PT, R4, 0x50, !P1 ;  /* 0x000000500400780c */ /* 0x000fe40004f04270 */
[C---:B------:R-:W-:Y:S02]  /*32b0*/  ISETP.GE.AND P1, PT, R20.reuse, 0x52, PT ;  /* 0x000000521400780c */ /* 0x040fe40003f26270 */
        /* <DEDUP_REMOVED lines=8> */
[----:B------:R-:W-:-:S04]  /*3340*/  ISETP.GT.AND P0, PT, R4, 0x58, !P4 ;  /* 0x000000580400780c */ /* 0x000fc80006704270 */
[----:B------:R-:W-:-:S04]  /*3350*/  ISETP.LT.OR P0, PT, R5, 0x59, P0 ;  /* 0x000000590500780c */ /* 0x000fc80000701670 */
[----:B------:R-:W-:Y:S02]  /*3360*/  FSEL R238, R10, -INF , !P0 ;  /* 0xff8000000aee7808 */ /* 0x000fe40004000000 */
[----:B------:R-:W-:-:S04]  /*3370*/  ISETP.GT.AND P0, PT, R4, RZ, !P1 ;  /* 0x000000ff0400720c */ /* 0x000fc80004f04270 */
[----:B------:R-:W-:-:S04]  /*3380*/  ISETP.LT.OR P0, PT, R5, 0x1, P0 ;  /* 0x000000010500780c */ /* 0x000fc80000701670 */
[----:B------:R-:W-:Y:S02]  /*3390*/  FSEL R60, R37, -INF , !P0 ;  /* 0xff800000253c7808 */ /* 0x000fe40004000000 */
[----:B------:R-:W-:-:S04]  /*33a0*/  ISETP.GE.AND P0, PT, R20, 0x5a, PT ;  /* 0x0000005a1400780c */ /* 0x000fc80003f06270 */
[----:B------:R-:W-:Y:S02]  /*33b0*/  P2R R37, PR, RZ, 0x1 ;  /* 0x00000001ff257803 */ /* 0x000fe40000000000 */
[----:B------:R-:W-:Y:S01]  /*33c0*/  ISETP.GT.AND P0, PT, R4, 0x59, !P0 ;  /* 0x000000590400780c */ /* 0x000fe20004704270 */
[----:B------:R-:W-:-:S03]  /*33d0*/  FMUL.FTZ R4, R59, c[0x0][0x320] ;  /* 0x0000c8003b047a20 */ /* 0x000fc60000410000 */
[----:B------:R-:W-:Y:S01]  /*33e0*/  ISETP.LT.OR P0, PT, R5, 0x5a, P0 ;  /* 0x0000005a0500780c */ /* 0x000fe20000701670 */
[----:B------:R2:W3:Y:S01]  /*33f0*/  MUFU.TANH R32, R4 ;  /* 0x0000000400207308 */ /* 0x0004e20000002400 */
[----:B------:R-:W-:Y:S02]  /*3400*/  FMUL.FTZ R5, R103, c[0x0][0x320] ;  /* 0x0000c80067057a20 */ /* 0x000fe40000410000 */
[----:B------:R-:W-:Y:S02]  /*3410*/  FSEL R240, R9, -INF , !P0 ;  /* 0xff80000009f07808 */ /* 0x000fe40004000000 */
[----:B------:R-:W-:-:S03]  /*3420*/  PLOP3.LUT P0, PT, PT, PT, UP1, 0x40, 0x0 ;  /* 0x000000000000781c */ /* 0x000fc60003f0e818 */
[----:B------:R1:W4:Y:S01]  /*3430*/  MUFU.TANH R12, R5 ;  /* 0x00000005000c7308 */ /* 0x0003220000002400 */
[----:B--2---:R-:W-:-:S07]  /*3440*/  FMUL.FTZ R4, R82, c[0x0][0x320] ;  /* 0x0000c80052047a20 */ /* 0x004fce0000410000 */
[----:B------:R2:W2:Y:S01]  /*3450*/  MUFU.TANH R31, R4 ;  /* 0x00000004001f7308 */ /* 0x0004a20000002400 */
[----:B-1----:R-:W-:-:S05]  /*3460*/  IMAD.IADD R5, R33, 0x1, R6 ;  /* 0x0000000121057824 */ /* 0x002fca00078e0206 */
[----:B------:R-:W-:Y:S01]  /*3470*/  IMNMX R5, R5, R34, PT ;  /* 0x0000002205057217 */ /* 0x000fe20003800200 */
[----:B--2---:R-:W-:-:S04]  /*3480*/  FMUL.FTZ R4, R83, c[0x0][0x320] ;  /* 0x0000c80053047a20 */ /* 0x004fc80000410000 */
[----:B------:R1:W2:Y:S02]  /*3490*/  MUFU.TANH R30, R4 ;  /* 0x00000004001e7308 */ /* 0x0002a40000002400 */
        /* <DEDUP_REMOVED lines=40> */
[----:B-1----:R-:W-:Y:S01]  /*3720*/  IMAD.IADD R4, R35, 0x1, R6 ;  /* 0x0000000123047824 */ /* 0x002fe200078e0206 */
[----:B------:R-:W-:Y:S05]  /*3730*/  @P0 BRA `(.L_x_149) ;  /* 0x0000015000000947 */ /* 0x000fea0003800000 */
[----:B--234-:R-:W-:Y:S01]  /*3740*/  IADD3 R6, R6, c[0x0][0x1d0], RZ ;  /* 0x0000740006067a10 */ /* 0x01cfe20007ffe0ff */
        /* <DEDUP_REMOVED lines=11> */
.L_x_151:
[----:B------:R-:W-:-:S04]  /*3800*/  MOV R7, c[0x0][0x32c] ;  /* 0x0000cb0000077a02 */ /* 0x000fc80000000f00 */
[----:B------:R-:W-:-:S13]  /*3810*/  ISETP.NE.AND P0, PT, R7, 0x1, PT ;  /* 0x000000010700780c */ /* 0x000fda0003f05270 */
[----:B------:R-:W-:-:S05]  /*3820*/  @P0 IMAD.HI.U32 R7, R6, c[0x0][0x330], RZ ;  /* 0x0000cc0006070a27 */ /* 0x000fca00078e00ff */
[----:B------:R-:W-:Y:S02]  /*3830*/  @P0 SHF.R.U32.HI R6, RZ, c[0x0][0x334], R7 ;  /* 0x0000cd00ff060a19 */ /* 0x000fe40000011607 */
.L_x_152:
[----:B------:R-:W-:Y:S05]  /*3840*/  BSYNC B0 ;  /* 0x0000000000007941 */ /* 0x000fea0003800000 */
.L_x_150:
[----:B------:R-:W-:-:S05]  /*3850*/  IMAD R6, R6, c[0x0][0x32c], R36 ;  /* 0x0000cb0006067a24 */ /* 0x000fca00078e0224 */
[----:B------:R-:W-:Y:S02]  /*3860*/  IADD3 R7, R6, c[0x0][0x32c], RZ ;  /* 0x0000cb0006077a10 */ /* 0x000fe40007ffe0ff */
[----:B------:R-:W-:Y:S02]  /*3870*/  IMNMX R4, R4, R6, !PT ;  /* 0x0000000604047217 */ /* 0x000fe40007800200 */
[----:B------:R-:W-:Y:S02]  /*3880*/  IMNMX R5, R5, R7, PT ;  /* 0x0000000705057217 */ /* 0x000fe40003800200 */
.L_x_149:
[----:B--234-:R-:W-:Y:S01]  /*3890*/  ISETP.NE.AND P0, PT, R55, RZ, PT ;  /* 0x000000ff3700720c */ /* 0x01cfe20003f05270 */
[----:B------:R-:W1:Y:S03]  /*38a0*/  SHFL.IDX PT, R6, R24, 0x2, 0x1c1f ;  /* 0x005c1f0018067f89 */ /* 0x000e6600000e0000 */
[----:B------:R-:W-:-:S04]  /*38b0*/  ISETP.GT.AND P0, PT, R4, 0x1, !P0 ;  /* 0x000000010400780c */ /* 0x000fc80004704270 */
[----:B------:R-:W-:-:S04]  /*38c0*/  ISETP.LT.OR P0, PT, R5, 0x2, P0 ;  /* 0x000000020500780c */ /* 0x000fc80000701670 */
[----:B------:R-:W-:Y:S02]  /*38d0*/  FSEL R57, R16, -INF , !P0 ;  /* 0xff80000010397808 */ /* 0x000fe40004000000 */
[----:B------:R-:W-:-:S04]  /*38e0*/  ISETP.NE.AND P0, PT, R54, RZ, PT ;  /* 0x000000ff3600720c */ /* 0x000fc80003f05270 */
        /* <DEDUP_REMOVED lines=79> */
[----:B------:R-:W-:-:S04]  /*3de0*/  ISETP.GT.AND P0, PT, R4, RZ, !P1 ;  /* 0x000000ff0400720c */ /* 0x000fc80004f04270 */
[----:B------:R-:W-:-:S04]  /*3df0*/  ISETP.LT.OR P0, PT, R5, 0x1, P0 ;  /* 0x000000010500780c */ /* 0x000fc80000701670 */
[----:B------:R-:W-:Y:S02]  /*3e00*/  FSEL R56, R27, -INF , !P0 ;  /* 0xff8000001b387808 */ /* 0x000fe40004000000 */
[----:B------:R-:W-:-:S04]  /*3e10*/  ISETP.NE.AND P0, PT, R37, RZ, PT ;  /* 0x000000ff2500720c */ /* 0x000fc80003f05270 */
        /* <DEDUP_REMOVED lines=68> */
.L_x_155:
[----:B------:R-:W-:-:S04]  /*4260*/  MOV R7, c[0x0][0x32c] ;  /* 0x0000cb0000077a02 */ /* 0x000fc80000000f00 */
[----:B------:R-:W-:-:S13]  /*4270*/  ISETP.NE.AND P0, PT, R7, 0x1, PT ;  /* 0x000000010700780c */ /* 0x000fda0003f05270 */
[----:B------:R-:W-:-:S05]  /*4280*/  @P0 IMAD.HI.U32 R7, R6, c[0x0][0x330], RZ ;  /* 0x0000cc0006070a27 */ /* 0x000fca00078e00ff */
[----:B------:R-:W-:Y:S02]  /*4290*/  @P0 SHF.R.U32.HI R6, RZ, c[0x0][0x334], R7 ;  /* 0x0000cd00ff060a19 */ /* 0x000fe40000011607 */
.L_x_156:
[----:B------:R-:W-:Y:S05]  /*42a0*/  BSYNC B0 ;  /* 0x0000000000007941 */ /* 0x000fea0003800000 */
.L_x_154:
[----:B------:R-:W-:-:S05]  /*42b0*/  IMAD R6, R6, c[0x0][0x32c], R36 ;  /* 0x0000cb0006067a24 */ /* 0x000fca00078e0224 */
[----:B------:R-:W-:Y:S02]  /*42c0*/  IADD3 R7, R6, c[0x0][0x32c], RZ ;  /* 0x0000cb0006077a10 */ /* 0x000fe40007ffe0ff */
[----:B------:R-:W-:Y:S02]  /*42d0*/  IMNMX R4, R4, R6, !PT ;  /* 0x0000000604047217 */ /* 0x000fe40007800200 */
[----:B------:R-:W-:Y:S02]  /*42e0*/  IMNMX R5, R5, R7, PT ;  /* 0x0000000705057217 */ /* 0x000fe40003800200 */
.L_x_153:
        /* <DEDUP_REMOVED lines=93> */
[----:B-1----:R-:W-:Y:S02]  /*48c0*/  IMAD.IADD R5, R33, 0x1, R6 ;  /* 0x0000000121057824 */ /* 0x002fe400078e0206 */
[----:B------:R-:W-:Y:S02]  /*48d0*/  FSEL R239, R8, -INF , !P0 ;  /* 0xff80000008ef7808 */ /* 0x000fe40004000000 */
[----:B------:R-:W-:Y:S02]  /*48e0*/  PLOP3.LUT P0, PT, PT, PT, UP1, 0x40, 0x0 ;  /* 0x000000000000781c */ /* 0x000fe40003f0e818 */
[----:B------:R-:W-:Y:S01]  /*48f0*/  IMNMX R5, R5, R34, PT ;  /* 0x0000002205057217 */ /* 0x000fe20003800200 */
[----:B--2---:R-:W-:-:S04]  /*4900*/  FMUL.FTZ R4, R151, c[0x0][0x320] ;  /* 0x0000c80097047a20 */ /* 0x004fc80000410000 */
[----:B------:R1:W2:Y:S02]  /*4910*/  MUFU.TANH R25, R4 ;  /* 0x0000000400197308 */ /* 0x0002a40000002400 */
[----:B-1----:R-:W-:-:S06]  /*4920*/  FMUL.FTZ R4, R150, c[0x0][0x320] ;  /* 0x0000c80096047a20 */ /* 0x002fcc0000410000 */
[----:B------:R1:W4:Y:S02]  /*4930*/  MUFU.TANH R23, R4 ;  /* 0x0000000400177308 */ /* 0x0003240000002400 */
        /* <DEDUP_REMOVED lines=56> */
.L_x_159:
[----:B------:R-:W-:-:S04]  /*4cc0*/  MOV R7, c[0x0][0x32c] ;  /* 0x0000cb0000077a02 */ /* 0x000fc80000000f00 */
[----:B------:R-:W-:-:S13]  /*4cd0*/  ISETP.NE.AND P0, PT, R7, 0x1, PT ;  /* 0x000000010700780c */ /* 0x000fda0003f05270 */
[----:B------:R-:W-:-:S05]  /*4ce0*/  @P0 IMAD.HI.U32 R7, R6, c[0x0][0x330], RZ ;  /* 0x0000cc0006070a27 */ /* 0x000fca00078e00ff */
[----:B------:R-:W-:Y:S02]  /*4cf0*/  @P0 SHF.R.U32.HI R6, RZ, c[0x0][0x334], R7 ;  /* 0x0000cd00ff060a19 */ /* 0x000fe40000011607 */
.L_x_160:
[----:B------:R-:W-:Y:S05]  /*4d00*/  BSYNC B0 ;  /* 0x0000000000007941 */ /* 0x000fea0003800000 */
.L_x_158:
[----:B------:R-:W-:-:S05]  /*4d10*/  IMAD R6, R6, c[0x0][0x32c], R36 ;  /* 0x0000cb0006067a24 */ /* 0x000fca00078e0224 */
[----:B------:R-:W-:Y:S02]  /*4d20*/  IADD3 R7, R6, c[0x0][0x32c], RZ ;  /* 0x0000cb0006077a10 */ /* 0x000fe40007ffe0ff */
[----:B------:R-:W-:Y:S02]  /*4d30*/  IMNMX R4, R4, R6, !PT ;  /* 0x0000000604047217 */ /* 0x000fe40007800200 */
[----:B------:R-:W-:Y:S02]  /*4d40*/  IMNMX R5, R5, R7, PT ;  /* 0x0000000705057217 */ /* 0x000fe40003800200 */
.L_x_157:
[----:B--234-:R-:W-:Y:S01]  /*4d50*/  ISETP.NE.AND P0, PT, R55, RZ, PT ;  /* 0x000000ff3700720c */ /* 0x01cfe20003f05270 */
[----:B------:R-:W-:Y:S01]  /*4d60*/  IMAD.SHL.U32 R209, R0, 0x2, RZ ;  /* 0x0000000200d17824 */ /* 0x000fe200078e00ff */
[----:B------:R-:W-:Y:S01]  /*4d70*/  FMNMX.FTZ R72, R60, R61, !PT ;  /* 0x0000003d3c487209 */ /* 0x000fe20007810000 */
[----:B------:R-:W-:Y:S01]  /*4d80*/  STL [R1+0x50], R216 ;  /* 0x000050d801007387 */ /* 0x000fe20000100800 */
[----:B------:R-:W-:Y:S01]  /*4d90*/  ISETP.GT.AND P0, PT, R4, 0x1, !P0 ;  /* 0x000000010400780c */ /* 0x000fe20004704270 */
[--C-:B------:R-:W-:Y:S01]  /*4da0*/  IMAD R210, R3, 0x2, R209.reuse ;  /* 0x0000000203d27824 */ /* 0x100fe200078e02d1 */
[----:B------:R-:W-:Y:S01]  /*4db0*/  FMNMX.FTZ R72, R69, R72, !PT ;  /* 0x0000004845487209 */ /* 0x000fe20007810000 */
[----:B------:R-:W-:Y:S01]  /*4dc0*/  IMAD R212, R2, 0x2, R209 ;  /* 0x0000000202d47824 */ /* 0x000fe200078e02d1 */
[----:B------:R-:W-:Y:S01]  /*4dd0*/  ISETP.LT.OR P0, PT, R5, 0x2, P0 ;  /* 0x000000020500780c */ /* 0x000fe20000701670 */
[----:B------:R-:W-:Y:S01]  /*4de0*/  STL [R1+0x4c], R215 ;  /* 0x00004cd701007387 */ /* 0x000fe20000100800 */
[----:B------:R-:W-:Y:S01]  /*4df0*/  FMNMX.FTZ R72, R68, R72, !PT ;  /* 0x0000004844487209 */ /* 0x000fe20007810000 */
[----:B------:R-:W-:Y:S01]  /*4e00*/  ULDC.64 UR4, c[0x0][0x2c8] ;  /* 0x0000b20000047ab9 */ /* 0x000fe20000000a00 */
[----:B------:R-:W-:Y:S01]  /*4e10*/  FSEL R74, R14, -INF , !P0 ;  /* 0xff8000000e4a7808 */ /* 0x000fe20004000000 */
[----:B------:R-:W-:Y:S01]  /*4e20*/  STL [R1+0x48], R214 ;  /* 0x000048d601007387 */ /* 0x000fe20000100800 */
[----:B------:R-:W-:-:S02]  /*4e30*/  ISETP.NE.AND P0, PT, R54, RZ, PT ;  /* 0x000000ff3600720c */ /* 0x000fc40003f05270 */
[----:B------:R-:W-:Y:S01]  /*4e40*/  P2R R123, PR, RZ, 0x40 ;  /* 0x00000040ff7b7803 */ /* 0x000fe20000000000 */
[----:B------:R-:W-:Y:S01]  /*4e50*/  LDSM.16.MT88.4 R80, [R212+0x100] ;  /* 0x00010000d450783b */ /* 0x000fe20000004200 */
[----:B------:R-:W-:Y:S02]  /*4e60*/  ISETP.GT.AND P0, PT, R4, 0x8, !P0 ;  /* 0x000000080400780c */ /* 0x000fe40004704270 */
[----:B------:R-:W-:Y:S01]  /*4e70*/  FMNMX.FTZ R72, R76, R72, !PT ;  /* 0x000000484c487209 */ /* 0x000fe20007810000 */
[----:B------:R-:W-:Y:S01]  /*4e80*/  LDSM.16.MT88.4 R88, [R210+0x100] ;  /* 0x00010000d258783b */ /* 0x000fe20000004200 */
[----:B------:R-:W-:Y:S02]  /*4e90*/  ISETP.LT.OR P0, PT, R5, 0x9, P0 ;  /* 0x000000090500780c */ /* 0x000fe40000701670 */
[----:B------:R-:W-:Y:S01]  /*4ea0*/  ISETP.NE.AND P6, PT, R53, RZ, PT ;  /* 0x000000ff3500720c */ /* 0x000fe20003fc5270 */
[----:B------:R-:W-:Y:S01]  /*4eb0*/  LDSM.16.MT88.4 R104, [R209+0x900] ;  /* 0x00090000d168783b */ /* 0x000fe20000004200 */
[----:B------:R-:W-:-:S02]  /*4ec0*/  FSEL R112, R17, -INF , !P0 ;  /* 0xff80000011707808 */ /* 0x000fc40004000000 */
[----:B------:R-:W-:Y:S01]  /*4ed0*/  FMNMX.FTZ R72, R77, R72, !PT ;  /* 0x000000484d487209 */ /* 0x000fe20007810000 */
[----:B------:R-:W-:Y:S01]  /*4ee0*/  LDSM.16.MT88.4 R100, [R212+0x900] ;  /* 0x00090000d464783b */ /* 0x000fe20000004200 */
[----:B------:R-:W-:Y:S02]  /*4ef0*/  ISETP.GT.AND P0, PT, R4, 0x9, !P6 ;  /* 0x000000090400780c */ /* 0x000fe40007704270 */
[----:B------:R-:W-:Y:S01]  /*4f00*/  FMNMX.FTZ R72, R84, R72, !PT ;  /* 0x0000004854487209 */ /* 0x000fe20007810000 */
[----:B------:R-:W-:Y:S01]  /*4f10*/  LDSM.16.MT88.4 R96, [R210+0x900] ;  /* 0x00090000d260783b */ /* 0x000fe20000004200 */
[----:B------:R-:W-:Y:S02]  /*4f20*/  ISETP.LT.OR P0, PT, R5, 0xa, P0 ;  /* 0x0000000a0500780c */ /* 0x000fe40000701670 */
[----:B------:R-:W-:Y:S01]  /*4f30*/  FMNMX.FTZ R72, R85, R72, !PT ;  /* 0x0000004855487209 */ /* 0x000fe20007810000 */
[----:B------:R-:W-:Y:S01]  /*4f40*/  STL [R1+0x44], R213 ;  /* 0x000044d501007387 */ /* 0x000fe20000100800 */
[----:B------:R-:W-:-:S02]  /*4f50*/  FSEL R75, R16, -INF , !P0 ;  /* 0xff800000104b7808 */ /* 0x000fc40004000000 */
[----:B------:R-:W-:Y:S01]  /*4f60*/  ISETP.NE.AND P0, PT, R52, RZ, PT ;  /* 0x000000ff3400720c */ /* 0x000fe20003f05270 */
[----:B------:R-:W-:Y:S01]  /*4f70*/  STL [R1+0x40], R208 ;  /* 0x000040d001007387 */ /* 0x000fe20000100800 */
[----:B------:R-:W-:Y:S02]  /*4f80*/  FMNMX.FTZ R72, R108, R72, !PT ;  /* 0x000000486c487209 */ /* 0x000fe40007810000 */
[----:B------:R-:W-:Y:S01]  /*4f90*/  ISETP.GT.AND P0, PT, R4, 0x10, !P0 ;  /* 0x000000100400780c */ /* 0x000fe20004704270 */
[----:B------:R-:W-:Y:S01]  /*4fa0*/  LDSM.16.MT88.4 R160, [R212+0x1900] ;  /* 0x00190000d4a0783b */ /* 0x000fe20000004200 */
[----:B------:R-:W-:Y:S02]  /*4fb0*/  FMNMX.FTZ R72, R120, R72, !PT ;  /* 0x0000004878487209 */ /* 0x000fe40007810000 */
[----:B------:R-:W-:Y:S02]  /*4fc0*/  ISETP.LT.OR P0, PT, R5, 0x11, P0 ;  /* 0x000000110500780c */ /* 0x000fe40000701670 */
[----:B------:R-:W-:-:S02]  /*4fd0*/  FMNMX.FTZ R72, R121, R72, !PT ;  /* 0x0000004879487209 */ /* 0x000fc40007810000 */
[----:B------:R-:W-:Y:S02]  /*4fe0*/  FSEL R113, R8, -INF , !P0 ;  /* 0xff80000008717808 */ /* 0x000fe40004000000 */
[----:B------:R-:W-:Y:S02]  /*4ff0*/  ISETP.NE.AND P0, PT, R51, RZ, PT ;  /* 0x000000ff3300720c */ /* 0x000fe40003f05270 */
[----:B------:R-:W-:Y:S02]  /*5000*/  FMNMX.FTZ R72, R124, R72, !PT ;  /* 0x000000487c487209 */ /* 0x000fe40007810000 */
[----:B------:R-:W-:Y:S02]  /*5010*/  ISETP.GT.AND P0, PT, R4, 0x11, !P0 ;  /* 0x000000110400780c */ /* 0x000fe40004704270 */
[----:B------:R-:W-:Y:S02]  /*5020*/  FMNMX.FTZ R72, R129, R72, !PT ;  /* 0x0000004881487209 */ /* 0x000fe40007810000 */
[----:B------:R-:W-:-:S02]  /*5030*/  ISETP.LT.OR P0, PT, R5, 0x12, P0 ;  /* 0x000000120500780c */ /* 0x000fc40000701670 */
[----:B------:R-:W-:Y:S02]  /*5040*/  FMNMX.FTZ R72, R137, R72, !PT ;  /* 0x0000004889487209 */ /* 0x000fe40007810000 */
[----:B------:R-:W-:Y:S02]  /*5050*/  FSEL R115, R20, -INF , !P0 ;  /* 0xff80000014737808 */ /* 0x000fe40004000000 */
[----:B------:R-:W-:Y:S02]  /*5060*/  ISETP.NE.AND P0, PT, R50, RZ, PT ;  /* 0x000000ff3200720c */ /* 0x000fe40003f05270 */
[----:B------:R-:W-:Y:S02]  /*5070*/  FMNMX.FTZ R72, R146, R72, !PT ;  /* 0x0000004892487209 */ /* 0x000fe40007810000 */
[----:B------:R-:W-:Y:S02]  /*5080*/  FMNMX.FTZ R71, R56, R57, !PT ;  /* 0x0000003938477209 */ /* 0x000fe40007810000 */
[----:B------:R-:W-:-:S02]  /*5090*/  ISETP.GT.AND P0, PT, R4, 0x18, !P0 ;  /* 0x000000180400780c */ /* 0x000fc40004704270 */
[----:B------:R-:W-:Y:S02]  /*50a0*/  FMNMX.FTZ R72, R147, R72, !PT ;  /* 0x0000004893487209 */ /* 0x000fe40007810000 */
[----:B------:R-:W-:Y:S02]  /*50b0*/  FMNMX.FTZ R71, R58, R71, !PT ;  /* 0x000000473a477209 */ /* 0x000fe40007810000 */
[----:B------:R-:W-:Y:S02]  /*50c0*/  ISETP.LT.OR P0, PT, R5, 0x19, P0 ;  /* 0x000000190500780c */ /* 0x000fe40000701670 */
[----:B------:R-:W-:Y:S02]  /*50d0*/  FMNMX.FTZ R72, R207, R72, !PT ;  /* 0x00000048cf487209 */ /* 0x000fe40007810000 */
[----:B------:R-:W-:Y:S02]  /*50e0*/  FMNMX.FTZ R71, R59, R71, !PT ;  /* 0x000000473b477209 */ /* 0x000fe40007810000 */
[----:B------:R-:W-:-:S02]  /*50f0*/  FSEL R116, R21, -INF , !P0 ;  /* 0xff80000015747808 */ /* 0x000fc40004000000 */
[----:B------:R-:W-:Y:S02]  /*5100*/  FMNMX.FTZ R72, R228, R72, !PT ;  /* 0x00000048e4487209 */ /* 0x000fe40007810000 */
[----:B------:R-:W-:Y:S02]  /*5110*/  ISETP.NE.AND P0, PT, R49, RZ, PT ;  /* 0x000000ff3100720c */ /* 0x000fe40003f05270 */
[----:B------:R-:W-:Y:S02]  /*5120*/  FMNMX.FTZ R71, R64, R71, !PT ;  /* 0x0000004740477209 */ /* 0x000fe40007810000 */
[----:B------:R-:W-:Y:S02]  /*5130*/  FMNMX.FTZ R72, R226, R72, !PT ;  /* 0x00000048e2487209 */ /* 0x000fe40007810000 */
[----:B------:R-:W-:Y:S02]  /*5140*/  ISETP.GT.AND P0, PT, R4, 0x19, !P0 ;  /* 0x000000190400780c */ /* 0x000fe40004704270 */
[----:B------:R-:W-:-:S02]  /*5150*/  FMNMX.FTZ R71, R65, R71, !PT ;  /* 0x0000004741477209 */ /* 0x000fc40007810000 */
[----:B------:R-:W-:Y:S02]  /*5160*/  FMNMX.FTZ R72, R229, R72, !PT ;  /* 0x00000048e5487209 */ /* 0x000fe40007810000 */
[----:B------:R-:W-:Y:S02]  /*5170*/  ISETP.LT.OR P0, PT, R5, 0x1a, P0 ;  /* 0x0000001a0500780c */ /* 0x000fe40000701670 */
[----:B------:R-:W-:Y:S02]  /*5180*/  FMNMX.FTZ R71, R66, R71, !PT ;  /* 0x0000004742477209 */ /* 0x000fe40007810000 */
[----:B------:R-:W-:Y:S02]  /*5190*/  FMNMX.FTZ R72, R230, R72, !PT ;  /* 0x00000048e6487209 */ /* 0x000fe40007810000 */
[----:B------:R-:W-:Y:S02]  /*51a0*/  FSEL R118, R15, -INF , !P0 ;  /* 0xff8000000f767808 */ /* 0x000fe40004000000 */
[----:B------:R-:W-:-:S02]  /*51b0*/  ISETP.NE.AND P0, PT, R48, RZ, PT ;  /* 0x000000ff3000720c */ /* 0x000fc40003f05270 */
[----:B------:R-:W-:Y:S02]  /*51c0*/  FMNMX.FTZ R71, R67, R71, !PT ;  /* 0x0000004743477209 */ /* 0x000fe40007810000 */
[----:B------:R-:W-:Y:S02]  /*51d0*/  FMNMX.FTZ R72, R231, R72, !PT ;  /* 0x00000048e7487209 */ /* 0x000fe40007810000 */
[----:B------:R-:W-:Y:S02]  /*51e0*/  ISETP.GT.AND P0, PT, R4, 0x20, !P0 ;  /* 0x000000200400780c */ /* 0x000fe40004704270 */
[----:B------:R-:W-:Y:S02]  /*51f0*/  FMNMX.FTZ R71, R70, R71, !PT ;  /* 0x0000004746477209 */ /* 0x000fe40007810000 */
[----:B------:R-:W-:Y:S02]  /*5200*/  FMNMX.FTZ R72, R238, R72, !PT ;  /* 0x00000048ee487209 */ /* 0x000fe40007810000 */
[----:B------:R-:W-:-:S02]  /*5210*/  ISETP.LT.OR P0, PT, R5, 0x21, P0 ;  /* 0x000000210500780c */ /* 0x000fc40000701670 */
[----:B------:R-:W-:Y:S02]  /*5220*/  FMNMX.FTZ R71, R78, R71, !PT ;  /* 0x000000474e477209 */ /* 0x000fe40007810000 */
[----:B------:R-:W-:Y:S02]  /*5230*/  FMNMX.FTZ R72, R240, R72, !PT ;  /* 0x00000048f0487209 */ /* 0x000fe40007810000 */
[----:B------:R-:W-:Y:S02]  /*5240*/  FSEL R145, R13, -INF , !P0 ;  /* 0xff8000000d917808 */ /* 0x000fe40004000000 */
[----:B------:R-:W-:Y:S01]  /*5250*/  FMNMX.FTZ R71, R79, R71, !PT ;  /* 0x000000474f477209 */ /* 0x000fe20007810000 */
[----:B------:R-:W1:Y:S01]  /*5260*/  SHFL.BFLY PT, R6, R72, 0x2, 0x1f ;  /* 0x0c401f0048067f89 */ /* 0x000e6200000e0000 */
[----:B------:R-:W-:Y:S02]  /*5270*/  ISETP.NE.AND P0, PT, R47, RZ, PT ;  /* 0x000000ff2f00720c */ /* 0x000fe40003f05270 */
[----:B------:R-:W-:-:S02]  /*5280*/  FMNMX.FTZ R71, R117, R71, !PT ;  /* 0x0000004775477209 */ /* 0x000fc40007810000 */
[----:B------:R-:W-:Y:S02]  /*5290*/  ISETP.GT.AND P0, PT, R4, 0x21, !P0 ;  /* 0x000000210400780c */ /* 0x000fe40004704270 */
[----:B------:R-:W-:Y:S02]  /*52a0*/  FMNMX.FTZ R71, R125, R71, !PT ;  /* 0x000000477d477209 */ /* 0x000fe40007810000 */
[----:B------:R-:W-:Y:S02]  /*52b0*/  ISETP.LT.OR P0, PT, R5, 0x22, P0 ;  /* 0x000000220500780c */ /* 0x000fe40000701670 */
[----:B------:R-:W-:Y:S02]  /*52c0*/  FMNMX.FTZ R71, R126, R71, !PT ;  /* 0x000000477e477209 */ /* 0x000fe40007810000 */
[----:B------:R-:W-:Y:S02]  /*52d0*/  FSEL R144, R26, -INF , !P0 ;  /* 0xff8000001a907808 */ /* 0x000fe40004000000 */
[----:B------:R-:W-:-:S02]  /*52e0*/  ISETP.NE.AND P0, PT, R46, RZ, PT ;  /* 0x000000ff2e00720c */ /* 0x000fc40003f05270 */
[----:B------:R-:W-:Y:S02]  /*52f0*/  FMNMX.FTZ R71, R127, R71, !PT ;  /* 0x000000477f477209 */ /* 0x000fe40007810000 */
[----:B------:R-:W-:Y:S02]  /*5300*/  ISETP.GT.AND P0, PT, R4, 0x28, !P0 ;  /* 0x000000280400780c */ /* 0x000fe40004704270 */
[----:B------:R-:W-:Y:S02]  /*5310*/  FMNMX.FTZ R71, R132, R71, !PT ;  /* 0x0000004784477209 */ /* 0x000fe40007810000 */
[----:B------:R-:W-:Y:S02]  /*5320*/  ISETP.LT.OR P0, PT, R5, 0x29, P0 ;  /* 0x000000290500780c */ /* 0x000fe40000701670 */
[----:B------:R-:W-:Y:S02]  /*5330*/  FMNMX.FTZ R71, R196, R71, !PT ;  /* 0x00000047c4477209 */ /* 0x000fe40007810000 */
[----:B------:R-:W-:-:S02]  /*5340*/  FSEL R143, R23, -INF , !P0 ;  /* 0xff800000178f7808 */ /* 0x000fc40004000000 */
[----:B------:R-:W-:Y:S02]  /*5350*/  ISETP.NE.AND P0, PT, R45, RZ, PT ;  /* 0x000000ff2d00720c */ /* 0x000fe40003f05270 */
[----:B-1----:R-:W-:Y:S02]  /*5360*/  FMNMX.FTZ R72, R72, R6, !PT ;  /* 0x0000000648487209 */ /* 0x002fe40007810000 */
[----:B------:R-:W-:Y:S02]  /*5370*/  FMNMX.FTZ R71, R202, R71, !PT ;  /* 0x00000047ca477209 */ /* 0x000fe40007810000 */
[----:B------:R-:W-:Y:S01]  /*5380*/  ISETP.GT.AND P0, PT, R4, 0x29, !P0 ;  /* 0x000000290400780c */ /* 0x000fe20004704270 */
[----:B------:R-:W1:Y:S01]  /*5390*/  SHFL.BFLY PT, R6, R72, 0x1, 0x1f ;  /* 0x0c201f0048067f89 */ /* 0x000e6200000e0000 */
[----:B------:R-:W-:Y:S02]  /*53a0*/  FMNMX.FTZ R71, R201, R71, !PT ;  /* 0x00000047c9477209 */ /* 0x000fe40007810000 */
[----:B------:R-:W-:-:S02]  /*53b0*/  ISETP.LT.OR P0, PT, R5, 0x2a, P0 ;  /* 0x0000002a0500780c */ /* 0x000fc40000701670 */
[----:B------:R-:W-:Y:S02]  /*53c0*/  FMNMX.FTZ R71, R203, R71, !PT ;  /* 0x00000047cb477209 */ /* 0x000fe40007810000 */
[----:B------:R-:W-:Y:S02]  /*53d0*/  FSEL R142, R25, -INF , !P0 ;  /* 0xff800000198e7808 */ /* 0x000fe40004000000 */
[----:B------:R-:W-:Y:S02]  /*53e0*/  ISETP.NE.AND P0, PT, R44, RZ, PT ;  /* 0x000000ff2c00720c */ /* 0x000fe40003f05270 */
[----:B------:R-:W-:Y:S02]  /*53f0*/  FMNMX.FTZ R71, R204, R71, !PT ;  /* 0x00000047cc477209 */ /* 0x000fe40007810000 */
[----:B------:R-:W-:Y:S02]  /*5400*/  ISETP.GT.AND P0, PT, R4, 0x30, !P0 ;  /* 0x000000300400780c */ /* 0x000fe40004704270 */
[----:B------:R-:W-:-:S02]  /*5410*/  FMNMX.FTZ R71, R205, R71, !PT ;  /* 0x00000047cd477209 */ /* 0x000fc40007810000 */
[----:B------:R-:W-:Y:S02]  /*5420*/  ISETP.LT.OR P0, PT, R5, 0x31, P0 ;  /* 0x000000310500780c */ /* 0x000fe40000701670 */
[----:B------:R-:W-:Y:S02]  /*5430*/  FMNMX.FTZ R71, R206, R71, !PT ;  /* 0x00000047ce477209 */ /* 0x000fe40007810000 */
[----:B------:R-:W-:Y:S02]  /*5440*/  FSEL R190, R12, -INF , !P0 ;  /* 0xff8000000cbe7808 */ /* 0x000fe40004000000 */
[----:B------:R-:W-:Y:S02]  /*5450*/  FMNMX.FTZ R71, R225, R71, !PT ;  /* 0x00000047e1477209 */ /* 0x000fe40007810000 */
[----:B------:R-:W-:Y:S02]  /*5460*/  ISETP.NE.AND P0, PT, R43, RZ, PT ;  /* 0x000000ff2b00720c */ /* 0x000fe40003f05270 */
[----:B-1----:R-:W-:-:S02]  /*5470*/  FMNMX.FTZ R72, R72, R6, !PT ;  /* 0x0000000648487209 */ /* 0x002fc40007810000 */
[----:B------:R-:W-:Y:S01]  /*5480*/  ISETP.GT.AND P0, PT, R4, 0x31, !P0 ;  /* 0x000000310400780c */ /* 0x000fe20004704270 */
[----:B------:R-:W1:Y:S01]  /*5490*/  SHFL.BFLY PT, R6, R71, 0x2, 0x1f ;  /* 0x0c401f0047067f89 */ /* 0x000e6200000e0000 */
[----:B------:R-:W-:Y:S01]  /*54a0*/  ISETP.NE.AND P6, PT, R42, RZ, PT ;  /* 0x000000ff2a00720c */ /* 0x000fe20003fc5270 */
[----:B------:R-:W-:Y:S01]  /*54b0*/  FMUL.FTZ R7, R72, c[0x0][0x2d0] ;  /* 0x0000b40048077a20 */ /* 0x000fe20000410000 */
[----:B------:R-:W-:Y:S02]  /*54c0*/  ISETP.LT.OR P0, PT, R5, 0x32, P0 ;  /* 0x000000320500780c */ /* 0x000fe40000701670 */
[----:B------:R-:W-:Y:S02]  /*54d0*/  LEA R211, R2, R210, 0x1 ;  /* 0x000000d202d37211 */ /* 0x000fe400078e08ff */
[----:B------:R-:W-:Y:S02]  /*54e0*/  FSEL R191, R9, -INF , !P0 ;  /* 0xff80000009bf7808 */ /* 0x000fe40004000000 */
[----:B------:R-:W-:Y:S01]  /*54f0*/  ISETP.GT.AND P0, PT, R4, 0x38, !P6 ;  /* 0x000000380400780c */ /* 0x000fe20007704270 */
[----:B------:R-:W-:Y:S01]  /*5500*/  LDSM.16.MT88.4 R92, [R211+0x100] ;  /* 0x00010000d35c783b */ /* 0x000fe20000004200 */
[----:B------:R-:W-:-:S02]  /*5510*/  FMNMX.FTZ R2, R114, R119, !PT ;  /* 0x0000007772027209 */ /* 0x000fc40007810000 */
[----:B------:R-:W-:Y:S02]  /*5520*/  ISETP.LT.OR P0, PT, R5, 0x39, P0 ;  /* 0x000000390500780c */ /* 0x000fe40000701670 */
[----:B------:R-:W-:Y:S02]  /*5530*/  FMNMX.FTZ R2, R122, R2, !PT ;  /* 0x000000027a027209 */ /* 0x000fe40007810000 */
[----:B------:R-:W-:Y:S02]  /*5540*/  FSEL R192, R19, -INF , !P0 ;  /* 0xff80000013c07808 */ /* 0x000fe40004000000 */
[----:B------:R-:W-:Y:S02]  /*5550*/  ISETP.GT.AND P0, PT, R4, 0x39, !P5 ;  /* 0x000000390400780c */ /* 0x000fe40006f04270 */
[----:B------:R-:W-:Y:S02]  /*5560*/  ISETP.NE.AND P5, PT, R38, RZ, PT ;  /* 0x000000ff2600720c */ /* 0x000fe40003fa5270 */
[----:B------:R-:W-:-:S02]  /*5570*/  ISETP.LT.OR P0, PT, R5, 0x3a, P0 ;  /* 0x0000003a0500780c */ /* 0x000fc40000701670 */
[----:B-1----:R-:W-:Y:S02]  /*5580*/  FMNMX.FTZ R71, R71, R6, !PT ;  /* 0x0000000647477209 */ /* 0x002fe40007810000 */
[----:B------:R-:W-:Y:S02]  /*5590*/  FSEL R193, R18, -INF , !P0 ;  /* 0xff80000012c17808 */ /* 0x000fe40004000000 */
[----:B------:R-:W-:Y:S01]  /*55a0*/  ISETP.GT.AND P0, PT, R4, 0x40, !P3 ;  /* 0x000000400400780c */ /* 0x000fe20005f04270 */
[----:B------:R-:W1:Y:S01]  /*55b0*/  SHFL.BFLY PT, R6, R71, 0x1, 0x1f ;  /* 0x0c201f0047067f89 */ /* 0x000e6200000e0000 */
[----:B------:R-:W-:Y:S02]  /*55c0*/  ISETP.NE.AND P6, PT, R37, RZ, PT ;  /* 0x000000ff2500720c */ /* 0x000fe40003fc5270 */
[----:B------:R-:W-:Y:S02]  /*55d0*/  ISETP.LT.OR P0, PT, R5, 0x41, P0 ;  /* 0x000000410500780c */ /* 0x000fe40000701670 */
[----:B------:R-:W-:-:S02]  /*55e0*/  ISETP.NE.AND P3, PT, R41, RZ, PT ;  /* 0x000000ff2900720c */ /* 0x000fc40003f65270 */
[----:B------:R-:W-:Y:S02]  /*55f0*/  FSEL R199, R11, -INF , !P0 ;  /* 0xff8000000bc77808 */ /* 0x000fe40004000000 */
[----:B------:R-:W-:Y:S02]  /*5600*/  ISETP.GT.AND P0, PT, R4, 0x41, !P2 ;  /* 0x000000410400780c */ /* 0x000fe40005704270 */
[----:B------:R-:W-:Y:S02]  /*5610*/  ISETP.NE.AND P2, PT, R40, RZ, PT ;  /* 0x000000ff2800720c */ /* 0x000fe40003f45270 */
[----:B------:R-:W-:Y:S02]  /*5620*/  ISETP.LT.OR P0, PT, R5, 0x42, P0 ;  /* 0x000000420500780c */ /* 0x000fe40000701670 */
[----:B------:R-:W-:Y:S02]  /*5630*/  ISETP.GT.AND P3, PT, R4, 0x48, !P3 ;  /* 0x000000480400780c */ /* 0x000fe40005f64270 */
[----:B------:R-:W-:-:S02]  /*5640*/  FSEL R198, R10, -INF , !P0 ;  /* 0xff8000000ac67808 */ /* 0x000fc40004000000 */
[----:B------:R-:W-:Y:S02]  /*5650*/  ISETP.GT.AND P0, PT, R4, RZ, !P1 ;  /* 0x000000ff0400720c */ /* 0x000fe40004f04270 */
[----:B------:R-:W-:Y:S02]  /*5660*/  ISETP.NE.AND P1, PT, R39, RZ, PT ;  /* 0x000000ff2700720c */ /* 0x000fe40003f25270 */
[----:B------:R-:W-:Y:S02]  /*5670*/  ISETP.LT.OR P0, PT, R5, 0x1, P0 ;  /* 0x000000010500780c */ /* 0x000fe40000701670 */
[----:B-1----:R-:W-:Y:S02]  /*5680*/  FMNMX.FTZ R71, R71, R6, !PT ;  /* 0x0000000647477209 */ /* 0x002fe40007810000 */
[----:B------:R-:W-:Y:S02]  /*5690*/  FSEL R73, R22, -INF , !P0 ;  /* 0xff80000016497808 */ /* 0x000fe40004000000 */
[----:B------:R-:W-:Y:S01]  /*56a0*/  FSETP.NEU.FTZ.AND P0, PT, R72, -INF , PT ;  /* 0xff8000004800780b */ /* 0x000fe20003f1d000 */
[----:B------:R-:W-:Y:S01]  /*56b0*/  FMUL.FTZ R6, R71, c[0x0][0x2d0] ;  /* 0x0000b40047067a20 */ /* 0x000fe20000410000 */
[----:B------:R-:W-:-:S02]  /*56c0*/  FMNMX.FTZ R3, R73, R74, !PT ;  /* 0x0000004a49037209 */ /* 0x000fc40007810000 */
[----:B------:R-:W-:Y:S02]  /*56d0*/  FSEL R7, R7, RZ, P0 ;  /* 0x000000ff07077208 */ /* 0x000fe40000000000 */
[----:B------:R-:W-:Y:S02]  /*56e0*/  FSETP.NEU.FTZ.AND P0, PT, R71, -INF , PT ;  /* 0xff8000004700780b */ /* 0x000fe40003f1d000 */
[----:B------:R-:W-:Y:S01]  /*56f0*/  FMNMX.FTZ R3, R112, R3, !PT ;  /* 0x0000000370037209 */ /* 0x000fe20007810000 */
[----:B------:R-:W-:Y:S01]  /*5700*/  FFMA.FTZ R8, R60, c[0x0][0x2d0], -R7 ;  /* 0x0000b4003c087a23 */ /* 0x000fe20000010807 */
[----:B------:R-:W-:Y:S02]  /*5710*/  FSEL R6, R6, RZ, P0 ;  /* 0x000000ff06067208 */ /* 0x000fe40000000000 */
[----:B------:R-:W-:Y:S01]  /*5720*/  FMNMX.FTZ R3, R75, R3, !PT ;  /* 0x000000034b037209 */ /* 0x000fe20007810000 */
[----:B------:R1:W-:Y:S01]  /*5730*/  MUFU.EX2 R152, R8 ;  /* 0x0000000800987308 */ /* 0x0003e20000000800 */
[C---:B------:R-:W-:Y:S01]  /*5740*/  ISETP.GT.AND P0, PT, R4.reuse, 0x51, !P5 ;  /* 0x000000510400780c */ /* 0x040fe20006f04270 */
[----:B------:R-:W-:Y:S01]  /*5750*/  FFMA.FTZ R0, R57, c[0x0][0x2d0], -R6 ;  /* 0x0000b40039007a23 */ /* 0x000fe20000010806 */
[----:B------:R-:W-:-:S02]  /*5760*/  ISETP.GT.AND P5, PT, R4, 0x59, !P6 ;  /* 0x000000590400780c */ /* 0x000fc400077a4270 */
[C---:B------:R-:W-:Y:S02]  /*5770*/  ISETP.GT.AND P2, PT, R4.reuse, 0x49, !P2 ;  /* 0x000000490400780c */ /* 0x040fe40005744270 */
[C---:B------:R-:W-:Y:S01]  /*5780*/  ISETP.GT.AND P1, PT, R4.reuse, 0x50, !P1 ;  /* 0x000000500400780c */ /* 0x040fe20004f24270 */
[----:B------:R2:W-:Y:S01]  /*5790*/  MUFU.EX2 R154, R0 ;  /* 0x00000000009a7308 */ /* 0x0005e20000000800 */
[----:B------:R-:W-:Y:S02]  /*57a0*/  ISETP.GT.AND P4, PT, R4, 0x58, !P4 ;  /* 0x000000580400780c */ /* 0x000fe40006784270 */
[----:B------:R-:W-:Y:S02]  /*57b0*/  P2R R4, PR, RZ, 0x20 ;  /* 0x00000020ff047803 */ /* 0x000fe40000000000 */
[C---:B------:R-:W-:Y:S02]  /*57c0*/  ISETP.LT.OR P5, PT, R5.reuse, 0x4a, P2 ;  /* 0x0000004a0500780c */ /* 0x040fe400017a1670 */
[----:B------:R-:W-:Y:S01]  /*57d0*/  ISETP.LT.OR P2, PT, R5, 0x52, P0 ;  /* 0x000000520500780c */ /* 0x000fe20000741670 */
[----:B-1----:R-:W-:Y:S01]  /*57e0*/  FFMA.FTZ R8, R61, c[0x0][0x2d0], -R7 ;  /* 0x0000b4003d087a23 */ /* 0x002fe20000010807 */
[----:B------:R-:W-:Y:S01]  /*57f0*/  ISETP.NE.AND P0, PT, R4, RZ, PT ;  /* 0x000000ff0400720c */ /* 0x000fe20003f05270 */
[----:B------:R-:W1:Y:S01]  /*5800*/  LDSM.16.MT88.4 R60, [R209+0x100] ;  /* 0x00010000d13c783b */ /* 0x000e620000004200 */
[C---:B------:R-:W-:Y:S01]  /*5810*/  ISETP.LT.OR P6, PT, R5.reuse, 0x49, P3 ;  /* 0x000000490500780c */ /* 0x040fe20001fc1670 */
[----:B------:R3:W4:Y:S01]  /*5820*/  MUFU.EX2 R164, R8 ;  /* 0x0000000800a47308 */ /* 0x0007220000000800 */
[----:B------:R-:W-:-:S02]  /*5830*/  ISETP.LT.OR P3, PT, R5, 0x51, P1 ;  /* 0x000000510500780c */ /* 0x000fc40000f61670 */
[----:B------:R-:W-:Y:S01]  /*5840*/  FSEL R181, R136, -INF , !P6 ;  /* 0xff80000088b57808 */ /* 0x000fe20007000000 */
[----:B--2---:R-:W-:Y:S01]  /*5850*/  FFMA.FTZ R0, R58, c[0x0][0x2d0], -R6 ;  /* 0x0000b4003a007a23 */ /* 0x004fe20000010806 */
[----:B------:R-:W-:Y:S02]  /*5860*/  FSEL R180, R135, -INF , !P5 ;  /* 0xff80000087b47808 */ /* 0x000fe40006800000 */
[----:B------:R-:W-:Y:S01]  /*5870*/  FSEL R184, R133, -INF , !P3 ;  /* 0xff80000085b87808 */ /* 0x000fe20005800000 */
[----:B------:R2:W-:Y:S01]  /*5880*/  MUFU.EX2 R155, R0 ;  /* 0x00000000009b7308 */ /* 0x0005e20000000800 */
[C---:B------:R-:W-:Y:S02]  /*5890*/  ISETP.LT.OR P1, PT, R5.reuse, 0x59, P4 ;  /* 0x000000590500780c */ /* 0x040fe40002721670 */
[----:B------:R-:W-:Y:S02]  /*58a0*/  FSEL R183, R138, -INF , !P2 ;  /* 0xff8000008ab77808 */ /* 0x000fe40005000000 */
[----:B------:R-:W-:-:S02]  /*58b0*/  ISETP.LT.OR P0, PT, R5, 0x5a, P0 ;  /* 0x0000005a0500780c */ /* 0x000fc40000701670 */
[----:B------:R-:W-:Y:S01]  /*58c0*/  FSEL R185, R134, -INF , !P1 ;  /* 0xff80000086b97808 */ /* 0x000fe20004800000 */
[----:B---3--:R-:W-:Y:S01]  /*58d0*/  FFMA.FTZ R8, R69, c[0x0][0x2d0], -R7 ;  /* 0x0000b40045087a23 */ /* 0x008fe20000010807 */
[----:B----4-:R-:W-:Y:S02]  /*58e0*/  F2FP.PACK_AB R12, R164, R152 ;  /* 0x00000098a40c723e */ /* 0x010fe400000000ff */
[----:B------:R-:W-:Y:S01]  /*58f0*/  FSEL R182, R139, -INF , !P0 ;  /* 0xff8000008bb67808 */ /* 0x000fe20004000000 */
[----:B------:R3:W-:Y:S01]  /*5900*/  MUFU.EX2 R216, R8 ;  /* 0x0000000800d87308 */ /* 0x0007e20000000800 */
[----:B------:R-:W-:Y:S01]  /*5910*/  ISETP.NE.AND P6, PT, R123, RZ, PT ;  /* 0x000000ff7b00720c */ /* 0x000fe20003fc5270 */
[----:B--2---:R-:W-:-:S06]  /*5920*/  FFMA.FTZ R0, R59, c[0x0][0x2d0], -R6 ;  /* 0x0000b4003b007a23 */ /* 0x004fcc0000010806 */
[----:B------:R2:W4:Y:S01]  /*5930*/  MUFU.EX2 R151, R0 ;  /* 0x0000000000977308 */ /* 0x0005220000000800 */
[----:B---3--:R-:W-:-:S07]  /*5940*/  FFMA.FTZ R8, R68, c[0x0][0x2d0], -R7 ;  /* 0x0000b40044087a23 */ /* 0x008fce0000010807 */
[----:B------:R3:W1:Y:S01]  /*5950*/  MUFU.EX2 R158, R8 ;  /* 0x00000008009e7308 */ /* 0x0006620000000800 */
[----:B--2---:R-:W-:Y:S01]  /*5960*/  FFMA.FTZ R0, R76, c[0x0][0x2d0], -R7 ;  /* 0x0000b4004c007a23 */ /* 0x004fe20000010807 */
[----:B----4-:R-:W-:-:S06]  /*5970*/  F2FP.PACK_AB R15, R151, R155 ;  /* 0x0000009b970f723e */ /* 0x010fcc00000000ff */
[----:B------:R2:W-:Y:S01]  /*5980*/  MUFU.EX2 R243, R0 ;  /* 0x0000000000f37308 */ /* 0x0005e20000000800 */
[----:B---3--:R-:W-:Y:S01]  /*5990*/  FFMA.FTZ R8, R56, c[0x0][0x2d0], -R6 ;  /* 0x0000b40038087a23 */ /* 0x008fe20000010806 */
[----:B-1----:R-:W-:Y:S01]  /*59a0*/  F2FP.PACK_AB R14, R158, R216 ;  /* 0x000000d89e0e723e */ /* 0x002fe200000000ff */
[----:B------:R-:W-:Y:S05]  /*59b0*/  LDSM.16.MT88.4 R56, [R211+0x1100] ;  /* 0x00110000d338783b */ /* 0x000fea0000004200 */
[----:B------:R-:W1:Y:S01]  /*59c0*/  MUFU.EX2 R149, R8 ;  /* 0x0000000800957308 */ /* 0x000e620000000800 */
[----:B--2---:R-:W-:-:S07]  /*59d0*/  FFMA.FTZ R0, R77, c[0x0][0x2d0], -R7 ;  /* 0x0000b4004d007a23 */ /* 0x004fce0000010807 */
[----:B------:R2:W3:Y:S01]  /*59e0*/  MUFU.EX2 R248, R0 ;  /* 0x0000000000f87308 */ /* 0x0004e20000000800 */
[----:B-1----:R-:W-:-:S07]  /*59f0*/  F2FP.PACK_AB R13, R154, R149 ;  /* 0x000000959a0d723e */ /* 0x002fce00000000ff */
[----:B------:R-:W-:Y:S01]  /*5a00*/  HMMA.16816.F32 R16, R12, R60, RZ ;  /* 0x0000003c0c10723c */ /* 0x000fe200000018ff */
[----:B--2---:R-:W-:Y:S01]  /*5a10*/  FFMA.FTZ R0, R84, c[0x0][0x2d0], -R7 ;  /* 0x0000b40054007a23 */ /* 0x004fe20000010807 */
[----:B---3--:R-:W-:-:S03]  /*5a20*/  F2FP.PACK_AB R8, R248, R243 ;  /* 0x000000f3f808723e */ /* 0x008fc600000000ff */
[----:B------:R1:W-:Y:S03]  /*5a30*/  MUFU.EX2 R214, R0 ;  /* 0x0000000000d67308 */ /* 0x0003e60000000800 */
[C---:B------:R-:W-:Y:S08]  /*5a40*/  HMMA.16816.F32 R20, R12.reuse, R80, RZ ;  /* 0x000000500c14723c */ /* 0x040ff000000018ff */
[----:B------:R-:W-:Y:S01]  /*5a50*/  HMMA.16816.F32 R24, R12, R88, RZ ;  /* 0x000000580c18723c */ /* 0x000fe200000018ff */
[----:B-1----:R-:W-:Y:S01]  /*5a60*/  FMNMX.FTZ R0, R128, R2, !PT ;  /* 0x0000000280007209 */ /* 0x002fe20007810000 */
[----:B------:R-:W-:-:S02]  /*5a70*/  FFMA.FTZ R2, R85, c[0x0][0x2d0], -R7 ;  /* 0x0000b40055027a23 */ /* 0x000fc40000010807 */
[----:B------:R-:W-:Y:S01]  /*5a80*/  LDSM.16.MT88.4 R84, [R209+0x1100] ;  /* 0x00110000d154783b */ /* 0x000fe20000004200 */
[----:B------:R-:W-:Y:S01]  /*5a90*/  FMNMX.FTZ R0, R130, R0, !PT ;  /* 0x0000000082007209 */ /* 0x000fe20007810000 */
[----:B------:R1:W2:Y:S02]  /*5aa0*/  MUFU.EX2 R165, R2 ;  /* 0x0000000200a57308 */ /* 0x0002a40000000800 */
[----:B------:R-:W-:Y:S01]  /*5ab0*/  HMMA.16816.F32 R32, R12, R92, RZ ;  /* 0x0000005c0c20723c */ /* 0x000fe200000018ff */
[----:B------:R-:W-:-:S04]  /*5ac0*/  FMNMX.FTZ R0, R131, R0, !PT ;  /* 0x0000000083007209 */ /* 0x000fc80007810000 */
[----:B------:R-:W-:-:S03]  /*5ad0*/  FMNMX.FTZ R0, R140, R0, !PT ;  /* 0x000000008c007209 */ /* 0x000fc60007810000 */
[----:B------:R-:W-:Y:S01]  /*5ae0*/  HMMA.16816.F32 R36, R12, R62, RZ ;  /* 0x0000003e0c24723c */ /* 0x000fe200000018ff */
[----:B------:R-:W-:-:S04]  /*5af0*/  FMNMX.FTZ R0, R141, R0, !PT ;  /* 0x000000008d007209 */ /* 0x000fc80007810000 */
[----:B------:R-:W-:Y:S01]  /*5b00*/  FMNMX.FTZ R0, R189, R0, !PT ;  /* 0x00000000bd007209 */ /* 0x000fe20007810000 */
[----:B-1----:R-:W-:Y:S02]  /*5b10*/  FFMA.FTZ R2, R64, c[0x0][0x2d0], -R6 ;  /* 0x0000b40040027a23 */ /* 0x002fe40000010806 */
[----:B------:R-:W-:Y:S01]  /*5b20*/  HMMA.16816.F32 R40, R12, R82, RZ ;  /* 0x000000520c28723c */ /* 0x000fe200000018ff */
[----:B--2---:R-:W-:Y:S01]  /*5b30*/  F2FP.PACK_AB R10, R165, R214 ;  /* 0x000000d6a50a723e */ /* 0x004fe200000000ff */
[----:B------:R1:W-:Y:S01]  /*5b40*/  MUFU.EX2 R166, R2 ;  /* 0x0000000200a67308 */ /* 0x0003e20000000800 */
[----:B------:R-:W-:-:S04]  /*5b50*/  FMNMX.FTZ R0, R188, R0, !PT ;  /* 0x00000000bc007209 */ /* 0x000fc80007810000 */
[----:B------:R-:W-:Y:S01]  /*5b60*/  FMNMX.FTZ R0, R187, R0, !PT ;  /* 0x00000000bb007209 */ /* 0x000fe20007810000 */
[----:B------:R-:W-:Y:S03]  /*5b70*/  HMMA.16816.F32 R48, R12, R90, RZ ;  /* 0x0000005a0c30723c */ /* 0x000fe600000018ff */
[----:B------:R-:W-:-:S04]  /*5b80*/  FMNMX.FTZ R0, R186, R0, !PT ;  /* 0x00000000ba007209 */ /* 0x000fc80007810000 */
[----:B------:R-:W-:Y:S01]  /*5b90*/  FMNMX.FTZ R0, R194, R0, !PT ;  /* 0x00000000c2007209 */ /* 0x000fe20007810000 */
[----:B------:R-:W-:Y:S01]  /*5ba0*/  HMMA.16816.F32 R44, R12, R94, RZ ;  /* 0x0000005e0c2c723c */ /* 0x000fe200000018ff */
[----:B-1----:R-:W-:Y:S02]  /*5bb0*/  FFMA.FTZ R2, R65, c[0x0][0x2d0], -R6 ;  /* 0x0000b40041027a23 */ /* 0x002fe40000010806 */
[----:B------:R-:W-:Y:S02]  /*5bc0*/  FMNMX.FTZ R0, R195, R0, !PT ;  /* 0x00000000c3007209 */ /* 0x000fe40007810000 */
[----:B------:R1:W2:Y:S02]  /*5bd0*/  MUFU.EX2 R244, R2 ;  /* 0x0000000200f47308 */ /* 0x0002a40000000800 */
[----:B------:R-:W-:-:S04]  /*5be0*/  FMNMX.FTZ R0, R197, R0, !PT ;  /* 0x00000000c5007209 */ /* 0x000fc80007810000 */
[----:B------:R-:W-:-:S04]  /*5bf0*/  FMNMX.FTZ R0, R200, R0, !PT ;  /* 0x00000000c8007209 */ /* 0x000fc80007810000 */
[----:B------:R-:W-:Y:S01]  /*5c00*/  FMNMX.FTZ R0, R232, R0, !PT ;  /* 0x00000000e8007209 */ /* 0x000fe20007810000 */
[----:B-1----:R-:W-:Y:S01]  /*5c10*/  FFMA.FTZ R2, R66, c[0x0][0x2d0], -R6 ;  /* 0x0000b40042027a23 */ /* 0x002fe20000010806 */
[----:B--2---:R-:W-:-:S03]  /*5c20*/  F2FP.PACK_AB R9, R244, R166 ;  /* 0x000000a6f409723e */ /* 0x004fc600000000ff */
[----:B------:R1:W-:Y:S02]  /*5c30*/  MUFU.EX2 R168, R2 ;  /* 0x0000000200a87308 */ /* 0x0003e40000000800 */
[----:B-1----:R-:W-:Y:S01]  /*5c40*/  FMNMX.FTZ R2, R113, R3, !PT ;  /* 0x0000000371027209 */ /* 0x002fe20007810000 */
[----:B------:R-:W-:Y:S02]  /*5c50*/  FFMA.FTZ R3, R67, c[0x0][0x2d0], -R6 ;  /* 0x0000b40043037a23 */ /* 0x000fe40000010806 */
[----:B------:R-:W-:Y:S01]  /*5c60*/  LDSM.16.MT88.4 R64, [R210+0x1100] ;  /* 0x00110000d240783b */ /* 0x000fe20000004200 */
[----:B------:R-:W-:Y:S02]  /*5c70*/  FMNMX.FTZ R2, R115, R2, !PT ;  /* 0x0000000273027209 */ /* 0x000fe40007810000 */
[----:B------:R1:W2:Y:S02]  /*5c80*/  MUFU.EX2 R167, R3 ;  /* 0x0000000300a77308 */ /* 0x0002a40000000800 */
[----:B------:R-:W-:-:S04]  /*5c90*/  FMNMX.FTZ R2, R116, R2, !PT ;  /* 0x0000000274027209 */ /* 0x000fc80007810000 */
[----:B------:R-:W-:Y:S01]  /*5ca0*/  FMNMX.FTZ R2, R118, R2, !PT ;  /* 0x0000000276027209 */ /* 0x000fe20007810000 */
[--C-:B-1----:R-:W-:Y:S01]  /*5cb0*/  FFMA.FTZ R3, R108, c[0x0][0x2d0], -R7.reuse ;  /* 0x0000b4006c037a23 */ /* 0x102fe20000010807 */
[----:B--2---:R-:W-:Y:S01]  /*5cc0*/  F2FP.PACK_AB R11, R167, R168 ;  /* 0x000000a8a70b723e */ /* 0x004fe200000000ff */
[----:B------:R-:W1:Y:S02]  /*5cd0*/  LDSM.16.MT88.4 R108, [R211+0x900] ;  /* 0x00090000d36c783b */ /* 0x000e640000004200 */
[----:B------:R2:W-:Y:S04]  /*5ce0*/  MUFU.EX2 R153, R3 ;  /* 0x0000000300997308 */ /* 0x0005e80000000800 */
[C---:B------:R-:W-:Y:S08]  /*5cf0*/  HMMA.16816.F32 R52, R8.reuse, R104, R16 ;  /* 0x000000680834723c */ /* 0x040ff00000001810 */
[----:B------:R-:W-:Y:S01]  /*5d00*/  HMMA.16816.F32 R28, R8, R100, R20 ;  /* 0x00000064081c723c */ /* 0x000fe20000001814 */
[----:B--2---:R-:W-:Y:S01]  /*5d10*/  FMNMX.FTZ R3, R145, R2, !PT ;  /* 0x0000000291037209 */ /* 0x004fe20007810000 */
[----:B------:R-:W-:-:S03]  /*5d20*/  FFMA.FTZ R2, R120, c[0x0][0x2d0], -R7 ;  /* 0x0000b40078027a23 */ /* 0x000fc60000010807 */
[----:B------:R-:W-:Y:S01]  /*5d30*/  FMNMX.FTZ R3, R144, R3, !PT ;  /* 0x0000000390037209 */ /* 0x000fe20007810000 */
[----:B------:R2:W-:Y:S02]  /*5d40*/  MUFU.EX2 R247, R2 ;  /* 0x0000000200f77308 */ /* 0x0005e40000000800 */
[C---:B------:R-:W-:Y:S08]  /*5d50*/  HMMA.16816.F32 R20, R8.reuse, R96, R24 ;  /* 0x000000600814723c */ /* 0x040ff00000001818 */
[----:B------:R-:W-:Y:S01]  /*5d60*/  HMMA.16816.F32 R16, R8, R106, R36 ;  /* 0x0000006a0810723c */ /* 0x000fe20000001824 */
[----:B--2---:R-:W-:Y:S01]  /*5d70*/  FMNMX.FTZ R2, R233, R0, !PT ;  /* 0x00000000e9027209 */ /* 0x004fe20007810000 */
[----:B------:R-:W-:-:S06]  /*5d80*/  FFMA.FTZ R0, R121, c[0x0][0x2d0], -R7 ;  /* 0x0000b40079007a23 */ /* 0x000fcc0000010807 */
[C---:B-1----:R-:W-:Y:S01]  /*5d90*/  HMMA.16816.F32 R12, R8.reuse, R108, R32 ;  /* 0x0000006c080c723c */ /* 0x042fe20000001820 */
[----:B------:R1:W-:Y:S07]  /*5da0*/  MUFU.EX2 R150, R0 ;  /* 0x0000000000967308 */ /* 0x0003ee0000000800 */
[C---:B------:R-:W-:Y:S08]  /*5db0*/  HMMA.16816.F32 R36, R8.reuse, R102, R40 ;  /* 0x000000660824723c */ /* 0x040ff00000001828 */
[----:B------:R-:W-:Y:S01]  /*5dc0*/  HMMA.16816.F32 R24, R8, R98, R48 ;  /* 0x000000620818723c */ /* 0x000fe20000001830 */
[----:B-1----:R-:W-:-:S02]  /*5dd0*/  FMNMX.FTZ R0, R234, R2, !PT ;  /* 0x00000002ea007209 */ /* 0x002fc40007810000 */
[----:B------:R-:W-:Y:S01]  /*5de0*/  FMNMX.FTZ R2, R143, R3, !PT ;  /* 0x000000038f027209 */ /* 0x000fe20007810000 */
[----:B------:R-:W-:Y:S01]  /*5df0*/  FFMA.FTZ R3, R124, c[0x0][0x2d0], -R7 ;  /* 0x0000b4007c037a23 */ /* 0x000fe20000010807 */
[----:B------:R-:W-:-:S03]  /*5e00*/  FMNMX.FTZ R0, R235, R0, !PT ;  /* 0x00000000eb007209 */ /* 0x000fc60007810000 */
[----:B------:R-:W-:Y:S01]  /*5e10*/  HMMA.16816.F32 R32, R8, R110, R44 ;  /* 0x0000006e0820723c */ /* 0x000fe2000000182c */
[----:B------:R-:W-:Y:S01]  /*5e20*/  FMNMX.FTZ R2, R142, R2, !PT ;  /* 0x000000028e027209 */ /* 0x000fe20007810000 */
[----:B------:R1:W2:Y:S01]  /*5e30*/  MUFU.EX2 R156, R3 ;  /* 0x00000003009c7308 */ /* 0x0002a20000000800 */
[----:B------:R-:W-:Y:S02]  /*5e40*/  FMNMX.FTZ R0, R236, R0, !PT ;  /* 0x00000000ec007209 */ /* 0x000fe40007810000 */
[----:B------:R-:W-:Y:S02]  /*5e50*/  FMNMX.FTZ R2, R190, R2, !PT ;  /* 0x00000002be027209 */ /* 0x000fe40007810000 */
[----:B------:R-:W-:Y:S02]  /*5e60*/  FMNMX.FTZ R0, R237, R0, !PT ;  /* 0x00000000ed007209 */ /* 0x000fe40007810000 */
[----:B------:R-:W-:Y:S02]  /*5e70*/  FMNMX.FTZ R2, R191, R2, !PT ;  /* 0x00000002bf027209 */ /* 0x000fe40007810000 */
[----:B------:R-:W-:-:S04]  /*5e80*/  FMNMX.FTZ R0, R241, R0, !PT ;  /* 0x00000000f1007209 */ /* 0x000fc80007810000 */
[----:B------:R-:W-:Y:S01]  /*5e90*/  FMNMX.FTZ R0, R239, R0, !PT ;  /* 0x00000000ef007209 */ /* 0x000fe20007810000 */
[----:B-1----:R-:W-:Y:S01]  /*5ea0*/  FFMA.FTZ R3, R129, c[0x0][0x2d0], -R7 ;  /* 0x0000b40081037a23 */ /* 0x002fe20000010807 */
[----:B--2---:R-:W-:-:S03]  /*5eb0*/  F2FP.PACK_AB R10, R156, R150 ;  /* 0x000000969c0a723e */ /* 0x004fc600000000ff */
[----:B------:R-:W1:Y:S01]  /*5ec0*/  SHFL.BFLY PT, R4, R0, 0x2, 0x1f ;  /* 0x0c401f0000047f89 */ /* 0x000e6200000e0000 */
[----:B------:R2:W-:Y:S02]  /*5ed0*/  MUFU.EX2 R157, R3 ;  /* 0x00000003009d7308 */ /* 0x0005e40000000800 */
[----:B--2---:R-:W-:Y:S01]  /*5ee0*/  FMNMX.FTZ R3, R192, R2, !PT ;  /* 0x00000002c0037209 */ /* 0x004fe20007810000 */
[----:B------:R-:W-:-:S03]  /*5ef0*/  FFMA.FTZ R2, R70, c[0x0][0x2d0], -R6 ;  /* 0x0000b40046027a23 */ /* 0x000fc60000010806 */
[----:B------:R-:W-:Y:S02]  /*5f00*/  FMNMX.FTZ R3, R193, R3, !PT ;  /* 0x00000003c1037209 */ /* 0x000fe40007810000 */
[----:B------:R2:W-:Y:S01]  /*5f10*/  MUFU.EX2 R129, R2 ;  /* 0x0000000200817308 */ /* 0x0005e20000000800 */
[----:B-1----:R-:W-:Y:S02]  /*5f20*/  FMNMX.FTZ R0, R0, R4, !PT ;  /* 0x0000000400007209 */ /* 0x002fe40007810000 */
[----:B------:R-:W-:-:S03]  /*5f30*/  FMNMX.FTZ R3, R199, R3, !PT ;  /* 0x00000003c7037209 */ /* 0x000fc60007810000 */
[----:B------:R-:W1:Y:S01]  /*5f40*/  SHFL.BFLY PT, R5, R0, 0x1, 0x1f ;  /* 0x0c201f0000057f89 */ /* 0x000e6200000e0000 */
[----:B------:R-:W-:-:S04]  /*5f50*/  FMNMX.FTZ R3, R198, R3, !PT ;  /* 0x00000003c6037209 */ /* 0x000fc80007810000 */
[----:B------:R-:W-:-:S04]  /*5f60*/  FMNMX.FTZ R3, R181, R3, !PT ;  /* 0x00000003b5037209 */ /* 0x000fc80007810000 */
[----:B------:R-:W-:Y:S01]  /*5f70*/  FMNMX.FTZ R3, R180, R3, !PT ;  /* 0x00000003b4037209 */ /* 0x000fe20007810000 */
[----:B--2---:R-:W-:-:S03]  /*5f80*/  FFMA.FTZ R2, R78, c[0x0][0x2d0], -R6 ;  /* 0x0000b4004e027a23 */ /* 0x004fc60000010806 */
[----:B------:R-:W-:Y:S01]  /*5f90*/  FMNMX.FTZ R3, R184, R3, !PT ;  /* 0x00000003b8037209 */ /* 0x000fe20007810000 */
[----:B------:R2:W3:Y:S03]  /*5fa0*/  MUFU.EX2 R148, R2 ;  /* 0x0000000200947308 */ /* 0x0004e60000000800 */
[----:B------:R-:W-:-:S04]  /*5fb0*/  FMNMX.FTZ R3, R183, R3, !PT ;  /* 0x00000003b7037209 */ /* 0x000fc80007810000 */
[----:B------:R-:W-:Y:S02]  /*5fc0*/  FMNMX.FTZ R3, R185, R3, !PT ;  /* 0x00000003b9037209 */ /* 0x000fe40007810000 */
[----:B-1----:R-:W-:Y:S01]  /*5fd0*/  FMNMX.FTZ R70, R0, R5, !PT ;  /* 0x0000000500467209 */ /* 0x002fe20007810000 */
[--C-:B------:R-:W-:Y:S01]  /*5fe0*/  FFMA.FTZ R0, R127, c[0x0][0x2d0], -R6.reuse ;  /* 0x0000b4007f007a23 */ /* 0x100fe20000010806 */
[----:B------:R-:W-:Y:S02]  /*5ff0*/  FMNMX.FTZ R3, R182, R3, !PT ;  /* 0x00000003b6037209 */ /* 0x000fe40007810000 */
[----:B------:R-:W-:Y:S01]  /*6000*/  FSETP.NEU.FTZ.AND P0, PT, R70, -INF , PT ;  /* 0xff8000004600780b */ /* 0x000fe20003f1d000 */
[----:B------:R1:W-:Y:S01]  /*6010*/  MUFU.EX2 R246, R0 ;  /* 0x0000000000f67308 */ /* 0x0003e20000000800 */
[----:B--2---:R-:W-:Y:S01]  /*6020*/  FFMA.FTZ R2, R79, c[0x0][0x2d0], -R6 ;  /* 0x0000b4004f027a23 */ /* 0x004fe20000010806 */
[----:B------:R-:W2:Y:S01]  /*6030*/  SHFL.BFLY PT, R4, R3, 0x2, 0x1f ;  /* 0x0c401f0003047f89 */ /* 0x000ea200000e0000 */
[----:B---3--:R-:W-:-:S03]  /*6040*/  F2FP.PACK_AB R9, R148, R129 ;  /* 0x000000819409723e */ /* 0x008fc600000000ff */
[----:B------:R-:W-:Y:S02]  /*6050*/  LDSM.16.MT88.4 R76, [R212+0x1100] ;  /* 0x00110000d44c783b */ /* 0x000fe40000004200 */
[----:B------:R3:W-:Y:S01]  /*6060*/  MUFU.EX2 R215, R2 ;  /* 0x0000000200d77308 */ /* 0x0007e20000000800 */
[--C-:B-1----:R-:W-:Y:S02]  /*6070*/  FFMA.FTZ R0, R132, c[0x0][0x2d0], -R6.reuse ;  /* 0x0000b40084007a23 */ /* 0x102fe40000010806 */
[----:B---3--:R-:W-:Y:S02]  /*6080*/  FFMA.FTZ R2, R117, c[0x0][0x2d0], -R6 ;  /* 0x0000b40075027a23 */ /* 0x008fe40000010806 */
[----:B------:R-:W-:Y:S01]  /*6090*/  IMAD.MOV.U32 R117, RZ, RZ, R153 ;  /* 0x000000ffff757224 */ /* 0x000fe200078e0099 */
[----:B--2---:R-:W-:Y:S02]  /*60a0*/  FMNMX.FTZ R3, R3, R4, !PT ;  /* 0x0000000403037209 */ /* 0x004fe40007810000 */
[----:B------:R1:W2:Y:S02]  /*60b0*/  MUFU.EX2 R68, R2 ;  /* 0x0000000200447308 */ /* 0x0002a40000000800 */
[----:B------:R-:W-:Y:S01]  /*60c0*/  F2FP.PACK_AB R8, R247, R117 ;  /* 0x00000075f708723e */ /* 0x000fe200000000ff */
[----:B------:R-:W3:Y:S01]  /*60d0*/  SHFL.BFLY PT, R4, R3, 0x1, 0x1f ;  /* 0x0c201f0003047f89 */ /* 0x000ee200000e0000 */
[----:B-1----:R-:W-:Y:S01]  /*60e0*/  FFMA.FTZ R2, R137, c[0x0][0x2d0], -R7 ;  /* 0x0000b40089027a23 */ /* 0x002fe20000010807 */
[----:B--2---:R-:W-:-:S03]  /*60f0*/  F2FP.PACK_AB R11, R68, R215 ;  /* 0x000000d7440b723e */ /* 0x004fc600000000ff */
[----:B------:R1:W-:Y:S04]  /*6100*/  MUFU.EX2 R69, R2 ;  /* 0x0000000200457308 */ /* 0x0003e80000000800 */
[----:B------:R-:W-:Y:S01]  /*6110*/  HMMA.16816.F32 R48, R8, R84, R52 ;  /* 0x000000540830723c */ /* 0x000fe20000001834 */
[----:B---3--:R-:W-:-:S06]  /*6120*/  FMNMX.FTZ R3, R3, R4, !PT ;  /* 0x0000000403037209 */ /* 0x008fcc0007810000 */
[----:B------:R-:W-:Y:S01]  /*6130*/  MOV R54, R68 ;  /* 0x0000004400367202 */ /* 0x000fe20000000f00 */
[C---:B------:R-:W-:Y:S01]  /*6140*/  HMMA.16816.F32 R44, R8.reuse, R76, R28 ;  /* 0x0000004c082c723c */ /* 0x040fe2000000181c */
[----:B------:R-:W-:Y:S01]  /*6150*/  MUFU.EX2 R68, R0 ;  /* 0x0000000000447308 */ /* 0x000fe20000000800 */
[----:B------:R-:W-:Y:S02]  /*6160*/  IMAD.MOV.U32 R55, RZ, RZ, R157 ;  /* 0x000000ffff377224 */ /* 0x000fe400078e009d */
[--C-:B-1----:R-:W-:Y:S02]  /*6170*/  FFMA.FTZ R2, R146, c[0x0][0x2d0], -R7.reuse ;  /* 0x0000b40092027a23 */ /* 0x102fe40000010807 */
[----:B------:R-:W-:Y:S02]  /*6180*/  IMAD.MOV.U32 R53, RZ, RZ, R156 ;  /* 0x000000ffff357224 */ /* 0x000fe400078e009c */
[C---:B------:R-:W-:Y:S01]  /*6190*/  HMMA.16816.F32 R28, R8.reuse, R56, R12 ;  /* 0x00000038081c723c */ /* 0x040fe2000000180c */
[----:B------:R1:W-:Y:S07]  /*61a0*/  MUFU.EX2 R153, R2 ;  /* 0x0000000200997308 */ /* 0x0003ee0000000800 */
[C---:B------:R-:W-:Y:S08]  /*61b0*/  HMMA.16816.F32 R12, R8.reuse, R58, R32 ;  /* 0x0000003a080c723c */ /* 0x040ff00000001820 */
[----:B------:R-:W-:Y:S01]  /*61c0*/  HMMA.16816.F32 R16, R8, R86, R16 ;  /* 0x000000560810723c */ /* 0x000fe20000001810 */
[----:B-1----:R-:W-:-:S02]  /*61d0*/  FFMA.FTZ R2, R147, c[0x0][0x2d0], -R7 ;  /* 0x0000b40093027a23 */ /* 0x002fc40000010807 */
[----:B------:R-:W-:Y:S02]  /*61e0*/  IMAD.MOV.U32 R147, RZ, RZ, R158 ;  /* 0x000000ffff937224 */ /* 0x000fe400078e009e */
[----:B------:R1:W2:Y:S01]  /*61f0*/  MUFU.EX2 R40, R2 ;  /* 0x0000000200287308 */ /* 0x0002a20000000800 */
[----:B------:R-:W3:Y:S02]  /*6200*/  LDSM.16.MT88.4 R156, [R210+0x1900] ;  /* 0x00190000d29c783b */ /* 0x000ee40000004200 */
[C---:B------:R-:W-:Y:S01]  /*6210*/  HMMA.16816.F32 R24, R8.reuse, R66, R24 ;  /* 0x000000420818723c */ /* 0x040fe20000001818 */
[----:B-1----:R-:W-:Y:S02]  /*6220*/  FFMA.FTZ R2, R125, c[0x0][0x2d0], -R6 ;  /* 0x0000b4007d027a23 */ /* 0x002fe40000010806 */
[----:B--2---:R-:W-:Y:S02]  /*6230*/  IMAD.MOV.U32 R5, RZ, RZ, R40 ;  /* 0x000000ffff057224 */ /* 0x004fe400078e0028 */
[----:B------:R1:W-:Y:S03]  /*6240*/  MUFU.EX2 R52, R2 ;  /* 0x0000000200347308 */ /* 0x0003e60000000800 */
[C---:B------:R-:W-:Y:S08]  /*6250*/  HMMA.16816.F32 R40, R8.reuse, R64, R20 ;  /* 0x000000400828723c */ /* 0x040ff00000001814 */
[----:B------:R-:W-:Y:S01]  /*6260*/  HMMA.16816.F32 R20, R8, R78, R36 ;  /* 0x0000004e0814723c */ /* 0x000fe20000001824 */
[----:B-1----:R-:W-:-:S06]  /*6270*/  FFMA.FTZ R2, R126, c[0x0][0x2d0], -R6 ;  /* 0x0000b4007e027a23 */ /* 0x002fcc0000010806 */
[----:B------:R-:W-:Y:S01]  /*6280*/  F2FP.PACK_AB R10, R5, R153 ;  /* 0x00000099050a723e */ /* 0x000fe200000000ff */
[----:B------:R-:W1:Y:S01]  /*6290*/  LDSM.16.MT88.4 R124, [R209+0x1900] ;  /* 0x00190000d17c783b */ /* 0x000e620000004200 */
[----:B------:R-:W-:Y:S01]  /*62a0*/  IMAD.MOV.U32 R37, RZ, RZ, R69 ;  /* 0x000000ffff257224 */ /* 0x000fe200078e0045 */
[----:B------:R2:W4:Y:S01]  /*62b0*/  MUFU.EX2 R245, R2 ;  /* 0x0000000200f57308 */ /* 0x0005220000000800 */
[----:B------:R-:W-:Y:S01]  /*62c0*/  F2FP.PACK_AB R11, R68, R246 ;  /* 0x000000f6440b723e */ /* 0x000fe200000000ff */
[----:B------:R-:W-:Y:S01]  /*62d0*/  IMAD.MOV.U32 R39, RZ, RZ, R166 ;  /* 0x000000ffff277224 */ /* 0x000fe200078e00a6 */
[----:B------:R-:W-:Y:S01]  /*62e0*/  MOV R36, R167 ;  /* 0x000000a700247202 */ /* 0x000fe20000000f00 */
[----:B------:R-:W-:Y:S01]  /*62f0*/  IMAD.MOV.U32 R38, RZ, RZ, R165 ;  /* 0x000000ffff267224 */ /* 0x000fe200078e00a5 */
[----:B------:R-:W-:Y:S01]  /*6300*/  F2FP.PACK_AB R8, R37, R55 ;  /* 0x000000372508723e */ /* 0x000fe200000000ff */
[----:B--2---:R-:W-:Y:S01]  /*6310*/  FMUL.FTZ R2, R70, c[0x0][0x2d0] ;  /* 0x0000b40046027a20 */ /* 0x004fe20000410000 */
[----:B----4-:R-:W-:-:S04]  /*6320*/  F2FP.PACK_AB R9, R245, R52 ;  /* 0x00000034f509723e */ /* 0x010fc800000000ff */
[----:B------:R-:W-:Y:S02]  /*6330*/  FSEL R2, R2, RZ, P0 ;  /* 0x000000ff02027208 */ /* 0x000fe40000000000 */
[----:B------:R-:W-:Y:S01]  /*6340*/  FSETP.NEU.FTZ.AND P0, PT, R3, -INF , PT ;  /* 0xff8000000300780b */ /* 0x000fe20003f1d000 */
[C---:B------:R-:W-:Y:S02]  /*6350*/  HMMA.16816.F32 R132, R8.reuse, R162, R20 ;  /* 0x000000a20884723c */ /* 0x040fe40000001814 */
[--C-:B------:R-:W-:Y:S02]  /*6360*/  FFMA.FTZ R0, R114, c[0x0][0x2d0], -R2.reuse ;  /* 0x0000b40072007a23 */ /* 0x100fe40000010802 */
[----:B------:R-:W-:Y:S02]  /*6370*/  FFMA.FTZ R4, R131, c[0x0][0x2d0], -R2 ;  /* 0x0000b40083047a23 */ /* 0x000fe40000010802 */
[----:B------:R2:W-:Y:S01]  /*6380*/  MUFU.EX2 R208, R0 ;  /* 0x0000000000d07308 */ /* 0x0005e20000000800 */
[----:B------:R-:W-:Y:S01]  /*6390*/  IMAD.MOV.U32 R131, RZ, RZ, R68 ;  /* 0x000000ffff837224 */ /* 0x000fe200078e0044 */
[----:B---3--:R-:W-:Y:S01]  /*63a0*/  HMMA.16816.F32 R136, R8, R156, R40 ;  /* 0x0000009c0888723c */ /* 0x008fe20000001828 */
[----:B------:R-:W-:-:S05]  /*63b0*/  IMAD.MOV.U32 R114, RZ, RZ, R150 ;  /* 0x000000ffff727224 */ /* 0x000fca00078e0096 */
[----:B------:R-:W-:Y:S02]  /*63c0*/  MUFU.EX2 R251, R4 ;  /* 0x0000000400fb7308 */ /* 0x000fe40000000800 */
[----:B-1----:R-:W-:Y:S01]  /*63d0*/  HMMA.16816.F32 R172, R8, R126, R16 ;  /* 0x0000007e08ac723c */ /* 0x002fe20000001810 */
[----:B--2---:R-:W-:Y:S01]  /*63e0*/  FFMA.FTZ R0, R119, c[0x0][0x2d0], -R2 ;  /* 0x0000b40077007a23 */ /* 0x004fe20000010802 */
[----:B------:R-:W-:-:S05]  /*63f0*/  MOV R119, R117 ;  /* 0x0000007500777202 */ /* 0x000fca0000000f00 */
[----:B------:R-:W-:Y:S01]  /*6400*/  IMAD.MOV.U32 R19, RZ, RZ, R248 ;  /* 0x000000ffff137224 */ /* 0x000fe200078e00f8 */
[----:B------:R-:W-:Y:S01]  /*6410*/  HMMA.16816.F32 R176, R8, R124, R48 ;  /* 0x0000007c08b0723c */ /* 0x000fe20000001830 */
[----:B------:R1:W-:Y:S01]  /*6420*/  MUFU.EX2 R213, R0 ;  /* 0x0000000000d57308 */ /* 0x0003e20000000800 */
[----:B------:R-:W-:Y:S01]  /*6430*/  MOV R18, R149 ;  /* 0x0000009500127202 */ /* 0x000fe20000000f00 */
[----:B------:R-:W-:Y:S02]  /*6440*/  IMAD.MOV.U32 R17, RZ, RZ, R148 ;  /* 0x000000ffff117224 */ /* 0x000fe400078e0094 */
[----:B------:R-:W-:Y:S02]  /*6450*/  IMAD.MOV.U32 R117, RZ, RZ, R154 ;  /* 0x000000ffff757224 */ /* 0x000fe400078e009a */
[----:B------:R-:W-:Y:S01]  /*6460*/  IMAD.MOV.U32 R48, RZ, RZ, R155 ;  /* 0x000000ffff307224 */ /* 0x000fe200078e009b */
[----:B------:R-:W-:Y:S01]  /*6470*/  MOV R49, R153 ;  /* 0x0000009900317202 */ /* 0x000fe20000000f00 */
[----:B------:R-:W-:-:S02]  /*6480*/  IMAD.MOV.U32 R50, RZ, RZ, R152 ;  /* 0x000000ffff327224 */ /* 0x000fc400078e0098 */
[----:B------:R-:W-:Y:S02]  /*6490*/  IMAD.MOV.U32 R51, RZ, RZ, R245 ;  /* 0x000000ffff337224 */ /* 0x000fe400078e00f5 */
[--C-:B-1----:R-:W-:Y:S02]  /*64a0*/  FFMA.FTZ R0, R122, c[0x0][0x2d0], -R2.reuse ;  /* 0x0000b4007a007a23 */ /* 0x102fe40000010802 */
[----:B------:R-:W-:Y:S02]  /*64b0*/  HMMA.16816.F32 R120, R8, R160, R44 ;  /* 0x000000a00878723c */ /* 0x000fe4000000182c */
[----:B------:R1:W-:Y:S02]  /*64c0*/  MUFU.EX2 R146, R0 ;  /* 0x0000000000927308 */ /* 0x0003e40000000800 */
[--C-:B-1----:R-:W-:Y:S01]  /*64d0*/  FFMA.FTZ R0, R128, c[0x0][0x2d0], -R2.reuse ;  /* 0x0000b40080007a23 */ /* 0x102fe20000010802 */
[----:B------:R-:W-:Y:S02]  /*64e0*/  MOV R128, R168 ;  /* 0x000000a800807202 */ /* 0x000fe40000000f00 */
[----:B------:R-:W1:Y:S03]  /*64f0*/  LDSM.16.MT88.4 R168, [R211+0x1900] ;  /* 0x00190000d3a8783b */ /* 0x000e660000004200 */
[----:B------:R2:W-:Y:S02]  /*6500*/  MUFU.EX2 R252, R0 ;  /* 0x0000000000fc7308 */ /* 0x0005e40000000800 */
[----:B--2---:R-:W-:-:S02]  /*6510*/  FFMA.FTZ R0, R130, c[0x0][0x2d0], -R2 ;  /* 0x0000b40082007a23 */ /* 0x004fc40000010802 */
[----:B------:R-:W-:-:S04]  /*6520*/  IMAD.MOV.U32 R130, RZ, RZ, R151 ;  /* 0x000000ffff827224 */ /* 0x000fc800078e0097 */
[----:B------:R2:W3:Y:S01]  /*6530*/  MUFU.EX2 R32, R0 ;  /* 0x0000000000207308 */ /* 0x0004e20000000800 */
[----:B------:R-:W-:Y:S01]  /*6540*/  HMMA.16816.F32 R148, R8, R158, R24 ;  /* 0x0000009e0894723c */ /* 0x000fe20000001818 */
[----:B--2---:R-:W-:Y:S02]  /*6550*/  FMUL.FTZ R0, R3, c[0x0][0x2d0] ;  /* 0x0000b40003007a20 */ /* 0x004fe40000410000 */
[----:B---3--:R-:W-:-:S05]  /*6560*/  IMAD.MOV.U32 R16, RZ, RZ, R32 ;  /* 0x000000ffff107224 */ /* 0x008fca00078e0020 */
[----:B-1----:R-:W-:Y:S01]  /*6570*/  HMMA.16816.F32 R152, R8, R168, R28 ;  /* 0x000000a80898723c */ /* 0x002fe2000000181c */
[----:B------:R-:W-:-:S05]  /*6580*/  FSEL R0, R0, RZ, P0 ;  /* 0x000000ff00007208 */ /* 0x000fca0000000000 */
[----:B------:R-:W-:Y:S01]  /*6590*/  FFMA.FTZ R4, R73, c[0x0][0x2d0], -R0 ;  /* 0x0000b40049047a23 */ /* 0x000fe20000010800 */
[----:B------:R-:W-:-:S03]  /*65a0*/  MOV R73, R50 ;  /* 0x0000003200497202 */ /* 0x000fc60000000f00 */
[----:B------:R1:W-:Y:S02]  /*65b0*/  MUFU.EX2 R69, R4 ;  /* 0x0000000400457308 */ /* 0x0003e40000000800 */
[----:B-1----:R-:W-:Y:S02]  /*65c0*/  FFMA.FTZ R4, R74, c[0x0][0x2d0], -R0 ;  /* 0x0000b4004a047a23 */ /* 0x002fe40000010800 */
[----:B------:R-:W-:Y:S01]  /*65d0*/  IMAD.MOV.U32 R74, RZ, RZ, R114 ;  /* 0x000000ffff4a7224 */ /* 0x000fe200078e0072 */
[----:B------:R-:W-:-:S03]  /*65e0*/  MOV R114, R244 ;  /* 0x000000f400727202 */ /* 0x000fc60000000f00 */
[----:B------:R1:W2:Y:S02]  /*65f0*/  MUFU.EX2 R249, R4 ;  /* 0x0000000400f97308 */ /* 0x0002a40000000800 */
[----:B-1----:R-:W-:-:S06]  /*6600*/  FFMA.FTZ R4, R112, c[0x0][0x2d0], -R0 ;  /* 0x0000b40070047a23 */ /* 0x002fcc0000010800 */
[----:B------:R1:W-:Y:S02]  /*6610*/  MUFU.EX2 R250, R4 ;  /* 0x0000000400fa7308 */ /* 0x0003e40000000800 */
[----:B-1----:R-:W-:Y:S02]  /*6620*/  FFMA.FTZ R4, R75, c[0x0][0x2d0], -R0 ;  /* 0x0000b4004b047a23 */ /* 0x002fe40000010800 */
[----:B------:R-:W-:-:S04]  /*6630*/  IMAD.MOV.U32 R75, RZ, RZ, R18 ;  /* 0x000000ffff4b7224 */ /* 0x000fc800078e0012 */
[----:B------:R1:W3:Y:S02]  /*6640*/  MUFU.EX2 R68, R4 ;  /* 0x0000000400447308 */ /* 0x0002e40000000800 */
[----:B-1----:R-:W-:Y:S02]  /*6650*/  FFMA.FTZ R4, R140, c[0x0][0x2d0], -R2 ;  /* 0x0000b4008c047a23 */ /* 0x002fe40000010802 */
[----:B------:R-:W-:-:S04]  /*6660*/  IMAD.MOV.U32 R140, RZ, RZ, R5 ;  /* 0x000000ffff8c7224 */ /* 0x000fc800078e0005 */
[----:B------:R1:W-:Y:S01]  /*6670*/  MUFU.EX2 R248, R4 ;  /* 0x0000000400f87308 */ /* 0x0003e20000000800 */
[----:B------:R-:W-:Y:S02]  /*6680*/  IMAD.MOV.U32 R5, RZ, RZ, R164 ;  /* 0x000000ffff057224 */ /* 0x000fe400078e00a4 */
[----:B------:R-:W-:Y:S07]  /*6690*/  HMMA.16816.F32 R164, R8, R170, R12 ;  /* 0x000000aa08a4723c */ /* 0x000fee000000180c */
[----:B------:R-:W-:-:S02]  /*66a0*/  F2FP.PACK_AB R8, R213, R208 ;  /* 0x000000d0d508723e */ /* 0x000fc400000000ff */
[----:B------:R-:W-:Y:S02]  /*66b0*/  F2FP.PACK_AB R10, R252, R146 ;  /* 0x00000092fc0a723e */ /* 0x000fe400000000ff */
[----:B--2---:R-:W-:Y:S01]  /*66c0*/  F2FP.PACK_AB R9, R249, R69 ;  /* 0x00000045f909723e */ /* 0x004fe200000000ff */
[----:B-1----:R-:W-:Y:S01]  /*66d0*/  FFMA.FTZ R4, R141, c[0x0][0x2d0], -R2 ;  /* 0x0000b4008d047a23 */ /* 0x002fe20000010802 */
[----:B---3--:R-:W-:Y:S01]  /*66e0*/  F2FP.PACK_AB R11, R68, R250 ;  /* 0x000000fa440b723e */ /* 0x008fe200000000ff */
[----:B------:R-:W-:Y:S02]  /*66f0*/  IMAD.MOV.U32 R141, RZ, RZ, R247 ;  /* 0x000000ffff8d7224 */ /* 0x000fe400078e00f7 */
[----:B------:R1:W2:Y:S04]  /*6700*/  MUFU.EX2 R247, R4 ;  /* 0x0000000400f77308 */ /* 0x0002a80000000800 */
[C---:B------:R-:W-:Y:S07]  /*6710*/  HMMA.16816.F32 R24, R8.reuse, R80, RZ ;  /* 0x000000500818723c */ /* 0x040fee00000018ff */
[----:B------:R-:W-:Y:S01]  /*6720*/  IMAD.MOV.U32 R80, RZ, RZ, R246 ;  /* 0x000000ffff507224 */ /* 0x000fe200078e00f6 */
[----:B------:R-:W-:Y:S01]  /*6730*/  HMMA.16816.F32 R20, R8, R82, RZ ;  /* 0x000000520814723c */ /* 0x000fe200000018ff */
[----:B------:R-:W-:-:S02]  /*6740*/  IMAD.MOV.U32 R81, RZ, RZ, R243 ;  /* 0x000000ffff517224 */ /* 0x000fc400078e00f3 */
[----:B-1----:R-:W-:-:S04]  /*6750*/  FFMA.FTZ R4, R113, c[0x0][0x2d0], -R0 ;  /* 0x0000b40071047a23 */ /* 0x002fc80000010800 */
[----:B------:R-:W-:Y:S01]  /*6760*/  IMAD.MOV.U32 R82, RZ, RZ, R36 ;  /* 0x000000ffff527224 */ /* 0x000fe200078e0024 */
[----:B------:R1:W-:Y:S01]  /*6770*/  MUFU.EX2 R245, R4 ;  /* 0x0000000400f57308 */ /* 0x0003e20000000800 */
[----:B------:R-:W-:Y:S01]  /*6780*/  HMMA.16816.F32 R32, R8, R60, RZ ;  /* 0x0000003c0820723c */ /* 0x000fe200000018ff */
[----:B------:R-:W-:-:S06]  /*6790*/  IMAD.MOV.U32 R83, RZ, RZ, R51 ;  /* 0x000000ffff537224 */ /* 0x000fcc00078e0033 */
[----:B------:R-:W-:Y:S01]  /*67a0*/  MOV R60, R16 ;  /* 0x00000010003c7202 */ /* 0x000fe20000000f00 */
[----:B------:R-:W-:Y:S01]  /*67b0*/  HMMA.16816.F32 R28, R8, R62, RZ ;  /* 0x0000003e081c723c */ /* 0x000fe200000018ff */
[----:B------:R-:W-:Y:S02]  /*67c0*/  IMAD.MOV.U32 R61, RZ, RZ, R17 ;  /* 0x000000ffff3d7224 */ /* 0x000fe400078e0011 */
[----:B-1----:R-:W-:-:S05]  /*67d0*/  FFMA.FTZ R4, R115, c[0x0][0x2d0], -R0 ;  /* 0x0000b40073047a23 */ /* 0x002fca0000010800 */
[----:B------:R-:W-:Y:S01]  /*67e0*/  HMMA.16816.F32 R12, R8, R92, RZ ;  /* 0x0000005c080c723c */ /* 0x000fe200000018ff */
[----:B------:R-:W-:Y:S01]  /*67f0*/  IMAD.MOV.U32 R63, RZ, RZ, R19 ;  /* 0x000000ffff3f7224 */ /* 0x000fe200078e0013 */
[----:B------:R1:W3:Y:S01]  /*6800*/  MUFU.EX2 R244, R4 ;  /* 0x0000000400f47308 */ /* 0x0002e20000000800 */
[----:B------:R-:W-:-:S05]  /*6810*/  IMAD.MOV.U32 R62, RZ, RZ, R48 ;  /* 0x000000ffff3e7224 */ /* 0x000fca00078e0030 */
[C---:B------:R-:W-:Y:S07]  /*6820*/  HMMA.16816.F32 R16, R8.reuse, R88, RZ ;  /* 0x000000580810723c */ /* 0x040fee00000018ff */
[----:B------:R-:W-:Y:S01]  /*6830*/  IMAD.MOV.U32 R89, RZ, RZ, R38 ;  /* 0x000000ffff597224 */ /* 0x000fe200078e0026 */
[----:B------:R-:W-:Y:S01]  /*6840*/  HMMA.16816.F32 R40, R8, R94, RZ ;  /* 0x0000005e0828723c */ /* 0x000fe200000018ff */
[----:B------:R-:W-:Y:S02]  /*6850*/  IMAD.MOV.U32 R88, RZ, RZ, R39 ;  /* 0x000000ffff587224 */ /* 0x000fe400078e0027 */
[----:B-1----:R-:W-:-:S02]  /*6860*/  FFMA.FTZ R4, R116, c[0x0][0x2d0], -R0 ;  /* 0x0000b40074047a23 */ /* 0x002fc40000010800 */
[----:B------:R-:W-:Y:S02]  /*6870*/  IMAD.MOV.U32 R116, RZ, RZ, R49 ;  /* 0x000000ffff747224 */ /* 0x000fe400078e0031 */
[----:B------:R1:W-:Y:S02]  /*6880*/  MUFU.EX2 R246, R4 ;  /* 0x0000000400f67308 */ /* 0x0003e40000000800 */
[----:B-1----:R-:W-:Y:S01]  /*6890*/  FFMA.FTZ R4, R118, c[0x0][0x2d0], -R0 ;  /* 0x0000b40076047a23 */ /* 0x002fe20000010800 */
[----:B------:R-:W-:Y:S02]  /*68a0*/  MOV R118, R37 ;  /* 0x0000002500767202 */ /* 0x000fe40000000f00 */
[----:B------:R-:W-:Y:S03]  /*68b0*/  HMMA.16816.F32 R36, R8, R90, RZ ;  /* 0x0000005a0824723c */ /* 0x000fe600000018ff */
[----:B------:R-:W1:Y:S04]  /*68c0*/  MUFU.EX2 R243, R4 ;  /* 0x0000000400f37308 */ /* 0x000e680000000800 */
[----:B------:R-:W-:-:S02]  /*68d0*/  F2FP.PACK_AB R8, R251, R60 ;  /* 0x0000003cfb08723e */ /* 0x000fc400000000ff */
[----:B--2---:R-:W-:Y:S02]  /*68e0*/  F2FP.PACK_AB R10, R247, R248 ;  /* 0x000000f8f70a723e */ /* 0x004fe400000000ff */
[----:B---3--:R-:W-:Y:S02]  /*68f0*/  F2FP.PACK_AB R9, R244, R245 ;  /* 0x000000f5f409723e */ /* 0x008fe400000000ff */
[----:B-1----:R-:W-:Y:S01]  /*6900*/  F2FP.PACK_AB R11, R243, R246 ;  /* 0x000000f6f30b723e */ /* 0x002fe200000000ff */
[----:B------:R-:W-:Y:S02]  /*6910*/  FFMA.FTZ R4, R207, c[0x0][0x2d0], -R7 ;  /* 0x0000b400cf047a23 */ /* 0x000fe40000010807 */
[----:B------:R-:W-:Y:S02]  /*6920*/  IMAD.MOV.U32 R207, RZ, RZ, R216 ;  /* 0x000000ffffcf7224 */ /* 0x000fe400078e00d8 */
[----:B------:R1:W5:Y:S02]  /*6930*/  LDL.LU R216, [R1+0x50] ;  /* 0x0000500001d87983 */ /* 0x0003640000300800 */
[C---:B------:R-:W-:Y:S01]  /*6940*/  HMMA.16816.F32 R20, R8.reuse, R102, R20 ;  /* 0x000000660814723c */ /* 0x040fe20000001814 */
[----:B------:R2:W-:Y:S07]  /*6950*/  MUFU.EX2 R103, R4 ;  /* 0x0000000400677308 */ /* 0x0005ee0000000800 */
[C---:B------:R-:W-:Y:S07]  /*6960*/  HMMA.16816.F32 R48, R8.reuse, R104, R32 ;  /* 0x000000680830723c */ /* 0x040fee0000001820 */
[----:B------:R-:W-:Y:S01]  /*6970*/  MOV R105, R114 ;  /* 0x0000007200697202 */ /* 0x000fe20000000f00 */
[----:B------:R-:W-:Y:S01]  /*6980*/  HMMA.16816.F32 R32, R8, R96, R16 ;  /* 0x000000600820723c */ /* 0x000fe20000001810 */
[----:B--2---:R-:W-:Y:S01]  /*6990*/  FFMA.FTZ R4, R189, c[0x0][0x2d0], -R2 ;  /* 0x0000b400bd047a23 */ /* 0x004fe20000010802 */
[----:B------:R-:W-:-:S03]  /*69a0*/  MOV R189, R129 ;  /* 0x0000008100bd7202 */ /* 0x000fc60000000f00 */
[----:B------:R2:W-:Y:S03]  /*69b0*/  MUFU.EX2 R90, R4 ;  /* 0x00000004005a7308 */ /* 0x0005e60000000800 */
[C---:B------:R-:W-:Y:S01]  /*69c0*/  HMMA.16816.F32 R16, R8.reuse, R98, R36 ;  /* 0x000000620810723c */ /* 0x040fe20000001824 */
[----:B------:R-:W3:Y:S07]  /*69d0*/  LDSM.16.MT88.4 R36, [R209+0x2100] ;  /* 0x00210000d124783b */ /* 0x000eee0000004200 */
[----:B------:R-:W-:Y:S01]  /*69e0*/  HMMA.16816.F32 R44, R8, R100, R24 ;  /* 0x00000064082c723c */ /* 0x000fe20000001818 */
[----:B--2---:R-:W-:-:S02]  /*69f0*/  FFMA.FTZ R4, R188, c[0x0][0x2d0], -R2 ;  /* 0x0000b400bc047a23 */ /* 0x004fc40000010802 */
[----:B------:R-:W-:-:S05]  /*6a00*/  IMAD.MOV.U32 R188, RZ, RZ, R80 ;  /* 0x000000ffffbc7224 */ /* 0x000fca00078e0050 */
[----:B------:R-:W-:Y:S01]  /*6a10*/  HMMA.16816.F32 R28, R8, R106, R28 ;  /* 0x0000006a081c723c */ /* 0x000fe2000000181c */
[----:B------:R2:W4:Y:S01]  /*6a20*/  MUFU.EX2 R92, R4 ;  /* 0x00000004005c7308 */ /* 0x0005220000000800 */
[----:B------:R-:W-:-:S06]  /*6a30*/  IMAD.MOV.U32 R80, RZ, RZ, R52 ;  /* 0x000000ffff507224 */ /* 0x000fcc00078e0034 */
[C---:B------:R-:W-:Y:S08]  /*6a40*/  HMMA.16816.F32 R24, R8.reuse, R108, R12 ;  /* 0x0000006c0818723c */ /* 0x040ff0000000180c */
[----:B------:R-:W-:Y:S01]  /*6a50*/  HMMA.16816.F32 R12, R8, R110, R40 ;  /* 0x0000006e080c723c */ /* 0x000fe20000001828 */
[----:B--2---:R-:W-:Y:S01]  /*6a60*/  FFMA.FTZ R4, R187, c[0x0][0x2d0], -R2 ;  /* 0x0000b400bb047a23 */ /* 0x004fe20000010802 */
[----:B------:R-:W-:Y:S01]  /*6a70*/  MOV R187, R116 ;  /* 0x0000007400bb7202 */ /* 0x000fe20000000f00 */
[----:B------:R-:W-:-:S02]  /*6a80*/  IMAD.MOV.U32 R116, RZ, RZ, R131 ;  /* 0x000000ffff747224 */ /* 0x000fc400078e0083 */
[----:B------:R2:W-:Y:S02]  /*6a90*/  MUFU.EX2 R96, R4 ;  /* 0x0000000400607308 */ /* 0x0005e40000000800 */
[----:B------:R-:W-:Y:S01]  /*6aa0*/  IMAD.MOV.U32 R42, RZ, RZ, R89 ;  /* 0x000000ffff2a7224 */ /* 0x000fe200078e0059 */
[----:B----4-:R-:W-:Y:S01]  /*6ab0*/  F2FP.PACK_AB R8, R92, R90 ;  /* 0x0000005a5c08723e */ /* 0x010fe200000000ff */
[----:B------:R-:W-:Y:S02]  /*6ac0*/  IMAD.MOV.U32 R43, RZ, RZ, R88 ;  /* 0x000000ffff2b7224 */ /* 0x000fe400078e0058 */
[----:B------:R-:W-:Y:S01]  /*6ad0*/  IMAD.MOV.U32 R41, RZ, RZ, R82 ;  /* 0x000000ffff297224 */ /* 0x000fe200078e0052 */
[----:B------:R-:W-:Y:S01]  /*6ae0*/  MOV R82, R54 ;  /* 0x0000003600527202 */ /* 0x000fe20000000f00 */
[----:B------:R-:W-:Y:S02]  /*6af0*/  IMAD.MOV.U32 R40, RZ, RZ, R62 ;  /* 0x000000ffff287224 */ /* 0x000fe400078e003e */
[----:B------:R-:W-:-:S02]  /*6b00*/  IMAD.MOV.U32 R62, RZ, RZ, R53 ;  /* 0x000000ffff3e7224 */ /* 0x000fc400078e0035 */
[----:B--2---:R-:W-:Y:S02]  /*6b10*/  FFMA.FTZ R4, R186, c[0x0][0x2d0], -R2 ;  /* 0x0000b400ba047a23 */ /* 0x004fe40000010802 */
[----:B------:R-:W-:Y:S02]  /*6b20*/  IMAD.MOV.U32 R186, RZ, RZ, R83 ;  /* 0x000000ffffba7224 */ /* 0x000fe400078e0053 */
[----:B------:R2:W4:Y:S02]  /*6b30*/  MUFU.EX2 R98, R4 ;  /* 0x0000000400627308 */ /* 0x0005240000000800 */
[----:B--2---:R-:W-:Y:S01]  /*6b40*/  FFMA.FTZ R4, R145, c[0x0][0x2d0], -R0 ;  /* 0x0000b40091047a23 */ /* 0x004fe20000010800 */
[----:B----4-:R-:W-:-:S05]  /*6b50*/  F2FP.PACK_AB R10, R98, R96 ;  /* 0x00000060620a723e */ /* 0x010fca00000000ff */
[----:B------:R2:W-:Y:S02]  /*6b60*/  MUFU.EX2 R91, R4 ;  /* 0x00000004005b7308 */ /* 0x0005e40000000800 */
[----:B--2---:R-:W-:-:S06]  /*6b70*/  FFMA.FTZ R4, R144, c[0x0][0x2d0], -R0 ;  /* 0x0000b40090047a23 */ /* 0x004fcc0000010800 */
[----:B------:R2:W4:Y:S02]  /*6b80*/  MUFU.EX2 R93, R4 ;  /* 0x00000004005d7308 */ /* 0x0005240000000800 */
[----:B--2---:R-:W-:Y:S01]  /*6b90*/  FFMA.FTZ R4, R143, c[0x0][0x2d0], -R0 ;  /* 0x0000b4008f047a23 */ /* 0x004fe20000010800 */
[----:B----4-:R-:W-:-:S05]  /*6ba0*/  F2FP.PACK_AB R9, R93, R91 ;  /* 0x0000005b5d09723e */ /* 0x010fca00000000ff */
[----:B------:R2:W-:Y:S02]  /*6bb0*/  MUFU.EX2 R94, R4 ;  /* 0x00000004005e7308 */ /* 0x0005e40000000800 */
[----:B--2---:R-:W-:-:S06]  /*6bc0*/  FFMA.FTZ R4, R142, c[0x0][0x2d0], -R0 ;  /* 0x0000b4008e047a23 */ /* 0x004fcc0000010800 */
[----:B------:R2:W4:Y:S02]  /*6bd0*/  MUFU.EX2 R95, R4 ;  /* 0x00000004005f7308 */ /* 0x0005240000000800 */
[----:B--2---:R-:W-:Y:S01]  /*6be0*/  FFMA.FTZ R4, R228, c[0x0][0x2d0], -R7 ;  /* 0x0000b400e4047a23 */ /* 0x004fe20000010807 */
[----:B----4-:R-:W-:Y:S02]  /*6bf0*/  F2FP.PACK_AB R11, R95, R94 ;  /* 0x0000005e5f0b723e */ /* 0x010fe400000000ff */
[----:B------:R-:W-:-:S03]  /*6c00*/  MOV R228, R118 ;  /* 0x0000007600e47202 */ /* 0x000fc60000000f00 */
[----:B------:R2:W4:Y:S01]  /*6c10*/  MUFU.EX2 R102, R4 ;  /* 0x0000000400667308 */ /* 0x0005220000000800 */
[----:B------:R-:W-:Y:S01]  /*6c20*/  IMAD.MOV.U32 R118, RZ, RZ, R55 ;  /* 0x000000ffff767224 */ /* 0x000fe200078e0037 */
[C---:B------:R-:W-:Y:S01]  /*6c30*/  HMMA.16816.F32 R112, R8.reuse, R86, R28 ;  /* 0x000000560870723c */ /* 0x040fe2000000181c */
[----:B------:R-:W-:Y:S07]  /*6c40*/  LDSM.16.MT88.4 R28, [R210+0x2100] ;  /* 0x00210000d21c783b */ /* 0x000fee0000004200 */
[----:B------:R-:W-:Y:S01]  /*6c50*/  HMMA.16816.F32 R108, R8, R84, R48 ;  /* 0x00000054086c723c */ /* 0x000fe20000001830 */
[----:B--2---:R-:W-:-:S02]  /*6c60*/  FFMA.FTZ R4, R226, c[0x0][0x2d0], -R7 ;  /* 0x0000b400e2047a23 */ /* 0x004fc40000010807 */
[----:B------:R-:W-:-:S04]  /*6c70*/  IMAD.MOV.U32 R226, RZ, RZ, R146 ;  /* 0x000000ffffe27224 */ /* 0x000fc800078e0092 */
[----:B------:R-:W-:Y:S01]  /*6c80*/  MOV R50, R61 ;  /* 0x0000003d00327202 */ /* 0x000fe20000000f00 */
[----:B------:R2:W-:Y:S01]  /*6c90*/  MUFU.EX2 R100, R4 ;  /* 0x0000000400647308 */ /* 0x0005e20000000800 */
[----:B------:R-:W-:Y:S01]  /*6ca0*/  IMAD.MOV.U32 R51, RZ, RZ, R60 ;  /* 0x000000ffff337224 */ /* 0x000fe200078e003c */
[----:B------:R-:W-:Y:S01]  /*6cb0*/  MOV R60, R130 ;  /* 0x00000082003c7202 */ /* 0x000fe20000000f00 */
[----:B------:R-:W-:Y:S01]  /*6cc0*/  IMAD.MOV.U32 R49, RZ, RZ, R141 ;  /* 0x000000ffff317224 */ /* 0x000fe200078e008d */
[----:B------:R-:W-:Y:S01]  /*6cd0*/  HMMA.16816.F32 R44, R8, R76, R44 ;  /* 0x0000004c082c723c */ /* 0x000fe2000000182c */
[----:B------:R-:W-:Y:S02]  /*6ce0*/  IMAD.MOV.U32 R61, RZ, RZ, R140 ;  /* 0x000000ffff3d7224 */ /* 0x000fe400078e008c */
[----:B------:R-:W-:Y:S02]  /*6cf0*/  IMAD.MOV.U32 R48, RZ, RZ, R147 ;  /* 0x000000ffff307224 */ /* 0x000fe400078e0093 */
[----:B--2---:R-:W-:-:S02]  /*6d00*/  FFMA.FTZ R4, R229, c[0x0][0x2d0], -R7 ;  /* 0x0000b400e5047a23 */ /* 0x004fc40000010807 */
[----:B------:R-:W-:Y:S02]  /*6d10*/  IMAD.MOV.U32 R229, RZ, RZ, R63 ;  /* 0x000000ffffe57224 */ /* 0x000fe400078e003f */
[----:B------:R2:W-:Y:S01]  /*6d20*/  MUFU.EX2 R101, R4 ;  /* 0x0000000400657308 */ /* 0x0005e20000000800 */
[----:B------:R-:W-:Y:S02]  /*6d30*/  IMAD.MOV.U32 R63, RZ, RZ, R128 ;  /* 0x000000ffff3f7224 */ /* 0x000fe400078e0080 */
[----:B--2---:R-:W-:-:S05]  /*6d40*/  FFMA.FTZ R4, R230, c[0x0][0x2d0], -R7 ;  /* 0x0000b400e6047a23 */ /* 0x004fca0000010807 */
[----:B------:R2:W-:Y:S02]  /*6d50*/  MUFU.EX2 R99, R4 ;  /* 0x0000000400637308 */ /* 0x0005e40000000800 */
[----:B--2---:R-:W-:-:S06]  /*6d60*/  FFMA.FTZ R4, R231, c[0x0][0x2d0], -R7 ;  /* 0x0000b400e7047a23 */ /* 0x004fcc0000010807 */
[----:B------:R2:W-:Y:S02]  /*6d70*/  MUFU.EX2 R97, R4 ;  /* 0x0000000400617308 */ /* 0x0005e40000000800 */
[----:B--2---:R-:W-:Y:S01]  /*6d80*/  FFMA.FTZ R4, R196, c[0x0][0x2d0], -R6 ;  /* 0x0000b400c4047a23 */ /* 0x004fe20000010806 */
[----:B------:R-:W-:Y:S01]  /*6d90*/  HMMA.16816.F32 R128, R8, R78, R20 ;  /* 0x0000004e0880723c */ /* 0x000fe20000001814 */
[----:B------:R-:W-:Y:S01]  /*6da0*/  LDSM.16.MT88.4 R20, [R211+0x2100] ;  /* 0x00210000d314783b */ /* 0x000fe20000004200 */
[----:B------:R-:W-:-:S03]  /*6db0*/  IMAD.MOV.U32 R196, RZ, RZ, R105 ;  /* 0x000000ffffc47224 */ /* 0x000fc600078e0069 */
[----:B------:R2:W-:Y:S02]  /*6dc0*/  MUFU.EX2 R89, R4 ;  /* 0x0000000400597308 */ /* 0x0005e40000000800 */
[----:B--2---:R-:W-:-:S06]  /*6dd0*/  FFMA.FTZ R4, R202, c[0x0][0x2d0], -R6 ;  /* 0x0000b400ca047a23 */ /* 0x004fcc0000010806 */
[----:B------:R2:W1:Y:S02]  /*6de0*/  MUFU.EX2 R88, R4 ;  /* 0x0000000400587308 */ /* 0x0004640000000800 */
[----:B--2---:R-:W-:-:S06]  /*6df0*/  FFMA.FTZ R4, R201, c[0x0][0x2d0], -R6 ;  /* 0x0000b400c9047a23 */ /* 0x004fcc0000010806 */
[----:B------:R2:W-:Y:S01]  /*6e00*/  MUFU.EX2 R87, R4 ;  /* 0x0000000400577308 */ /* 0x0005e20000000800 */
[----:B------:R-:W-:Y:S01]  /*6e10*/  HMMA.16816.F32 R140, R8, R64, R32 ;  /* 0x00000040088c723c */ /* 0x000fe20000001820 */
[----:B------:R-:W1:Y:S01]  /*6e20*/  LDSM.16.MT88.4 R32, [R212+0x2100] ;  /* 0x00210000d420783b */ /* 0x000e620000004200 */
[----:B--2---:R-:W-:-:S05]  /*6e30*/  FFMA.FTZ R4, R203, c[0x0][0x2d0], -R6 ;  /* 0x0000b400cb047a23 */ /* 0x004fca0000010806 */
[----:B------:R2:W1:Y:S01]  /*6e40*/  MUFU.EX2 R85, R4 ;  /* 0x0000000400557308 */ /* 0x0004620000000800 */
[C---:B------:R-:W-:Y:S08]  /*6e50*/  HMMA.16816.F32 R52, R8.reuse, R56, R24 ;  /* 0x000000380834723c */ /* 0x040ff00000001818 */
[----:B------:R-:W-:Y:S01]  /*6e60*/  HMMA.16816.F32 R144, R8, R66, R16 ;  /* 0x000000420890723c */ /* 0x000fe20000001810 */
[----:B------:R-:W-:Y:S01]  /*6e70*/  MOV R201, R50 ;  /* 0x0000003200c97202 */ /* 0x000fe20000000f00 */
[----:B--2---:R-:W-:-:S06]  /*6e80*/  FFMA.FTZ R4, R238, c[0x0][0x2d0], -R7 ;  /* 0x0000b400ee047a23 */ /* 0x004fcc0000010807 */
[----:B------:R-:W-:Y:S01]  /*6e90*/  HMMA.16816.F32 R56, R8, R58, R12 ;  /* 0x0000003a0838723c */ /* 0x000fe2000000180c */
[----:B------:R-:W-:Y:S01]  /*6ea0*/  IMAD.MOV.U32 R203, RZ, RZ, R49 ;  /* 0x000000ffffcb7224 */ /* 0x000fe200078e0031 */
[----:B------:R-:W2:Y:S01]  /*6eb0*/  LDSM.16.MT88.4 R16, [R209+0x2900] ;  /* 0x00290000d110783b */ /* 0x000ea20000004200 */
[----:B------:R3:W-:Y:S03]  /*6ec0*/  MUFU.EX2 R86, R4 ;  /* 0x0000000400567308 */ /* 0x0007e60000000800 */
[----:B------:R-:W2:Y:S01]  /*6ed0*/  LDSM.16.MT88.4 R24, [R212+0x2900] ;  /* 0x00290000d418783b */ /* 0x000ea20000004200 */
[----:B----4-:R-:W-:Y:S02]  /*6ee0*/  F2FP.PACK_AB R8, R102, R103 ;  /* 0x000000676608723e */ /* 0x010fe400000000ff */
[----:B-1----:R-:W-:Y:S02]  /*6ef0*/  F2FP.PACK_AB R9, R88, R89 ;  /* 0x000000595809723e */ /* 0x002fe400000000ff */
[----:B------:R-:W-:-:S02]  /*6f00*/  F2FP.PACK_AB R10, R101, R100 ;  /* 0x00000064650a723e */ /* 0x000fc400000000ff */
[----:B------:R-:W-:Y:S01]  /*6f10*/  F2FP.PACK_AB R11, R85, R87 ;  /* 0x00000057550b723e */ /* 0x000fe200000000ff */
[----:B------:R-:W-:Y:S02]  /*6f20*/  IMAD.MOV.U32 R50, RZ, RZ, R51 ;  /* 0x000000ffff327224 */ /* 0x000fe400078e0033 */
[----:B---3--:R-:W-:-:S04]  /*6f30*/  FFMA.FTZ R4, R204, c[0x0][0x2d0], -R6 ;  /* 0x0000b400cc047a23 */ /* 0x008fc80000010806 */
[----:B------:R-:W-:Y:S01]  /*6f40*/  HMMA.16816.F32 R104, R8, R36, R176 ;  /* 0x000000240868723c */ /* 0x000fe200000018b0 */
[----:B------:R-:W-:Y:S01]  /*6f50*/  IMAD.MOV.U32 R51, RZ, RZ, R40 ;  /* 0x000000ffff337224 */ /* 0x000fe200078e0028 */
[----:B------:R1:W-:Y:S01]  /*6f60*/  MUFU.EX2 R83, R4 ;  /* 0x0000000400537308 */ /* 0x0003e20000000800 */
[----:B------:R-:W-:-:S04]  /*6f70*/  IMAD.MOV.U32 R40, RZ, RZ, R42 ;  /* 0x000000ffff287224 */ /* 0x000fc800078e002a */
[----:B------:R-:W-:Y:S01]  /*6f80*/  IMAD.MOV.U32 R176, RZ, RZ, R229 ;  /* 0x000000ffffb07224 */ /* 0x000fe200078e00e5 */
[----:B------:R-:W-:Y:S01]  /*6f90*/  MOV R229, R41 ;  /* 0x0000002900e57202 */ /* 0x000fe20000000f00 */
[----:B------:R-:W-:Y:S01]  /*6fa0*/  IMAD.MOV.U32 R41, RZ, RZ, R43 ;  /* 0x000000ffff297224 */ /* 0x000fe200078e002b */
[----:B------:R-:W-:Y:S01]  /*6fb0*/  MOV R238, R189 ;  /* 0x000000bd00ee7202 */ /* 0x000fe20000000f00 */
[----:B------:R-:W-:Y:S02]  /*6fc0*/  IMAD.MOV.U32 R42, RZ, RZ, R207 ;  /* 0x000000ffff2a7224 */ /* 0x000fe400078e00cf */
[----:B------:R-:W-:Y:S01]  /*6fd0*/  IMAD.MOV.U32 R43, RZ, RZ, R118 ;  /* 0x000000ffff2b7224 */ /* 0x000fe200078e0076 */
[----:B------:R-:W-:Y:S01]  /*6fe0*/  MOV R207, R116 ;  /* 0x0000007400cf7202 */ /* 0x000fe20000000f00 */
[----:B------:R-:W-:Y:S02]  /*6ff0*/  FFMA.FTZ R7, R240, c[0x0][0x2d0], -R7 ;  /* 0x0000b400f0077a23 */ /* 0x000fe40000010807 */
[----:B-1----:R-:W-:-:S02]  /*7000*/  FFMA.FTZ R4, R205, c[0x0][0x2d0], -R6 ;  /* 0x0000b400cd047a23 */ /* 0x002fc40000010806 */
[----:B------:R-:W-:Y:S02]  /*7010*/  IMAD.MOV.U32 R205, RZ, RZ, R226 ;  /* 0x000000ffffcd7224 */ /* 0x000fe400078e00e2 */
[----:B------:R-:W-:Y:S02]  /*7020*/  IMAD.MOV.U32 R226, RZ, RZ, R82 ;  /* 0x000000ffffe27224 */ /* 0x000fe400078e0052 */
[----:B------:R-:W-:Y:S01]  /*7030*/  IMAD.MOV.U32 R189, RZ, RZ, R61 ;  /* 0x000000ffffbd7224 */ /* 0x000fe200078e003d */
[----:B------:R1:W3:Y:S01]  /*7040*/  MUFU.EX2 R82, R4 ;  /* 0x0000000400527308 */ /* 0x0002e20000000800 */
[----:B------:R-:W-:Y:S02]  /*7050*/  IMAD.MOV.U32 R240, RZ, RZ, R119 ;  /* 0x000000fffff07224 */ /* 0x000fe400078e0077 */
[----:B------:R-:W-:Y:S02]  /*7060*/  IMAD.MOV.U32 R61, RZ, RZ, R117 ;  /* 0x000000ffff3d7224 */ /* 0x000fe400078e0075 */
[----:B------:R-:W-:Y:S01]  /*7070*/  HMMA.16816.F32 R116, R8, R38, R172 ;  /* 0x000000260874723c */ /* 0x000fe200000018ac */
[----:B------:R-:W-:-:S02]  /*7080*/  IMAD.MOV.U32 R204, RZ, RZ, R229 ;  /* 0x000000ffffcc7224 */ /* 0x000fc400078e00e5 */
[----:B------:R-:W-:Y:S02]  /*7090*/  IMAD.MOV.U32 R177, RZ, RZ, R48 ;  /* 0x000000ffffb17224 */ /* 0x000fe400078e0030 */
[----:B------:R-:W-:Y:S02]  /*70a0*/  IMAD.MOV.U32 R179, RZ, RZ, R40 ;  /* 0x000000ffffb37224 */ /* 0x000fe400078e0028 */
[----:B------:R-:W-:Y:S01]  /*70b0*/  MOV R175, R50 ;  /* 0x0000003200af7202 */ /* 0x000fe20000000f00 */
[----:B------:R-:W-:Y:S01]  /*70c0*/  IMAD.MOV.U32 R229, RZ, RZ, R43 ;  /* 0x000000ffffe57224 */ /* 0x000fe200078e002b */
[----:B------:R-:W-:Y:S01]  /*70d0*/  MOV R174, R41 ;  /* 0x0000002900ae7202 */ /* 0x000fe20000000f00 */
[--C-:B-1----:R-:W-:Y:S02]  /*70e0*/  FFMA.FTZ R4, R206, c[0x0][0x2d0], -R6.reuse ;  /* 0x0000b400ce047a23 */ /* 0x102fe40000010806 */
[----:B------:R-:W-:Y:S02]  /*70f0*/  FFMA.FTZ R6, R225, c[0x0][0x2d0], -R6 ;  /* 0x0000b400e1067a23 */ /* 0x000fe40000010806 */
[----:B------:R-:W-:-:S02]  /*7100*/  IMAD.MOV.U32 R206, RZ, RZ, R51 ;  /* 0x000000ffffce7224 */ /* 0x000fc400078e0033 */
[----:B------:R-:W-:Y:S01]  /*7110*/  IMAD.MOV.U32 R225, RZ, RZ, R42 ;  /* 0x000000ffffe17224 */ /* 0x000fe200078e002a */
[----:B------:R-:W-:Y:S04]  /*7120*/  LDSM.16.MT88.4 R48, [R211+0x2900] ;  /* 0x00290000d330783b */ /* 0x000fe80000004200 */
[----:B------:R-:W1:Y:S01]  /*7130*/  LDSM.16.MT88.4 R40, [R210+0x2900] ;  /* 0x00290000d228783b */ /* 0x000e620000004200 */
[----:B------:R-:W-:Y:S02]  /*7140*/  IMAD.MOV.U32 R173, RZ, RZ, R81 ;  /* 0x000000ffffad7224 */ /* 0x000fe400078e0051 */
[----:B------:R4:W-:Y:S01]  /*7150*/  MUFU.EX2 R81, R4 ;  /* 0x0000000400517308 */ /* 0x0009e20000000800 */
[----:B------:R-:W-:Y:S01]  /*7160*/  MOV R230, R226 ;  /* 0x000000e200e67202 */ /* 0x000fe20000000f00 */
[----:B------:R-:W-:Y:S01]  /*7170*/  HMMA.16816.F32 R120, R8, R32, R120 ;  /* 0x000000200878723c */ /* 0x000fe20000001878 */
[----:B------:R-:W-:-:S05]  /*7180*/  IMAD.MOV.U32 R226, RZ, RZ, R80 ;  /* 0x000000ffffe27224 */ /* 0x000fca00078e0050 */
[----:B------:R-:W1:Y:S02]  /*7190*/  MUFU.EX2 R84, R7 ;  /* 0x0000000700547308 */ /* 0x000e640000000800 */
[----:B------:R-:W-:Y:S01]  /*71a0*/  HMMA.16816.F32 R132, R8, R34, R132 ;  /* 0x000000220884723c */ /* 0x000fe20000001884 */
[----:B----4-:R-:W-:-:S05]  /*71b0*/  FFMA.FTZ R4, R194, c[0x0][0x2d0], -R2 ;  /* 0x0000b400c2047a23 */ /* 0x010fca0000010802 */
[----:B------:R-:W4:Y:S02]  /*71c0*/  MUFU.EX2 R80, R6 ;  /* 0x0000000600507308 */ /* 0x000f240000000800 */
[C---:B------:R-:W-:Y:S06]  /*71d0*/  HMMA.16816.F32 R136, R8.reuse, R28, R136 ;  /* 0x0000001c0888723c */ /* 0x040fec0000001888 */
[----:B------:R1:W-:Y:S02]  /*71e0*/  MUFU.EX2 R79, R4 ;  /* 0x00000004004f7308 */ /* 0x0003e40000000800 */
[C---:B------:R-:W-:Y:S08]  /*71f0*/  HMMA.16816.F32 R148, R8.reuse, R30, R148 ;  /* 0x0000001e0894723c */ /* 0x040ff00000001894 */
[----:B------:R-:W-:Y:S01]  /*7200*/  HMMA.16816.F32 R152, R8, R20, R152 ;  /* 0x000000140898723c */ /* 0x000fe20000001898 */
[----:B-1----:R-:W-:-:S07]  /*7210*/  FFMA.FTZ R4, R195, c[0x0][0x2d0], -R2 ;  /* 0x0000b400c3047a23 */ /* 0x002fce0000010802 */
[----:B------:R-:W-:Y:S01]  /*7220*/  HMMA.16816.F32 R8, R8, R22, R164 ;  /* 0x000000160808723c */ /* 0x000fe200000018a4 */
[----:B------:R1:W1:Y:S01]  /*7230*/  MUFU.EX2 R78, R4 ;  /* 0x00000004004e7308 */ /* 0x0002620000000800 */
[----:B------:R-:W-:-:S05]  /*7240*/  IMAD.MOV.U32 R202, RZ, RZ, R74 ;  /* 0x000000ffffca7224 */ /* 0x000fca00078e004a */
[----:B------:R-:W-:Y:S01]  /*7250*/  F2FP.PACK_AB R164, R97, R99 ;  /* 0x0000006361a4723e */ /* 0x000fe200000000ff */
[----:B-1----:R-:W-:-:S04]  /*7260*/  FFMA.FTZ R4, R197, c[0x0][0x2d0], -R2 ;  /* 0x0000b400c5047a23 */ /* 0x002fc80000010802 */
[----:B------:R1:W-:Y:S01]  /*7270*/  MUFU.EX2 R77, R4 ;  /* 0x00000004004d7308 */ /* 0x0003e20000000800 */
[----:B---3--:R-:W-:Y:S02]  /*7280*/  F2FP.PACK_AB R165, R82, R83 ;  /* 0x0000005352a5723e */ /* 0x008fe400000000ff */
[----:B------:R-:W-:Y:S02]  /*7290*/  F2FP.PACK_AB R166, R84, R86 ;  /* 0x0000005654a6723e */ /* 0x000fe400000000ff */
[----:B----4-:R-:W-:Y:S01]  /*72a0*/  F2FP.PACK_AB R167, R80, R81 ;  /* 0x0000005150a7723e */ /* 0x010fe200000000ff */
[----:B-1----:R-:W-:-:S04]  /*72b0*/  FFMA.FTZ R4, R200, c[0x0][0x2d0], -R2 ;  /* 0x0000b400c8047a23 */ /* 0x002fc80000010802 */
[----:B------:R1:W3:Y:S01]  /*72c0*/  MUFU.EX2 R76, R4 ;  /* 0x00000004004c7308 */ /* 0x0002e20000000800 */
[----:B------:R-:W-:Y:S01]  /*72d0*/  IMAD.MOV.U32 R195, RZ, RZ, R75 ;  /* 0x000000ffffc37224 */ /* 0x000fe200078e004b */
[----:B--2---:R-:W-:Y:S01]  /*72e0*/  HMMA.16816.F32 R104, R164, R16, R104 ;  /* 0x00000010a468723c */ /* 0x004fe20000001868 */
[----:B------:R-:W-:Y:S02]  /*72f0*/  IMAD.MOV.U32 R231, RZ, RZ, R62 ;  /* 0x000000ffffe77224 */ /* 0x000fe400078e003e */
[----:B-1----:R-:W-:-:S04]  /*7300*/  FFMA.FTZ R4, R190, c[0x0][0x2d0], -R0 ;  /* 0x0000b400be047a23 */ /* 0x002fc80000010800 */
[----:B------:R1:W-:Y:S01]  /*7310*/  MUFU.EX2 R74, R4 ;  /* 0x00000004004a7308 */ /* 0x0003e20000000800 */
[----:B------:R-:W-:Y:S01]  /*7320*/  HMMA.16816.F32 R116, R164, R18, R116 ;  /* 0x00000012a474723c */ /* 0x000fe20000001874 */
[----:B------:R-:W-:-:S07]  /*7330*/  IMAD.MOV.U32 R194, RZ, RZ, R61 ;  /* 0x000000ffffc27224 */ /* 0x000fce00078e003d */
[----:B------:R-:W-:Y:S01]  /*7340*/  HMMA.16816.F32 R120, R164, R24, R120 ;  /* 0x00000018a478723c */ /* 0x000fe20000001878 */
[----:B-1----:R-:W-:-:S07]  /*7350*/  FFMA.FTZ R4, R191, c[0x0][0x2d0], -R0 ;  /* 0x0000b400bf047a23 */ /* 0x002fce0000010800 */
[C---:B------:R-:W-:Y:S01]  /*7360*/  HMMA.16816.F32 R132, R164.reuse, R26, R132 ;  /* 0x0000001aa484723c */ /* 0x040fe20000001884 */
[----:B------:R1:W2:Y:S07]  /*7370*/  MUFU.EX2 R75, R4 ;  /* 0x00000004004b7308 */ /* 0x0002ae0000000800 */
[C---:B------:R-:W-:Y:S08]  /*7380*/  HMMA.16816.F32 R136, R164.reuse, R40, R136 ;  /* 0x00000028a488723c */ /* 0x040ff00000001888 */
[----:B------:R-:W-:Y:S01]  /*7390*/  HMMA.16816.F32 R148, R164, R42, R148 ;  /* 0x0000002aa494723c */ /* 0x000fe20000001894 */
[----:B-1----:R-:W-:-:S07]  /*73a0*/  FFMA.FTZ R4, R192, c[0x0][0x2d0], -R0 ;  /* 0x0000b400c0047a23 */ /* 0x002fce0000010800 */
[C---:B------:R-:W-:Y:S01]  /*73b0*/  HMMA.16816.F32 R152, R164.reuse, R48, R152 ;  /* 0x00000030a498723c */ /* 0x040fe20000001898 */
[----:B------:R1:W-:Y:S07]  /*73c0*/  MUFU.EX2 R61, R4 ;  /* 0x00000004003d7308 */ /* 0x0003ee0000000800 */
[----:B------:R-:W-:Y:S07]  /*73d0*/  HMMA.16816.F32 R164, R164, R50, R8 ;  /* 0x00000032a4a4723c */ /* 0x000fee0000001808 */
[----:B------:R-:W-:-:S02]  /*73e0*/  FFMA.FTZ R8, R232, c[0x0][0x2d0], -R2 ;  /* 0x0000b400e8087a23 */ /* 0x000fc40000010802 */
[----:B-1----:R-:W-:Y:S02]  /*73f0*/  FFMA.FTZ R4, R193, c[0x0][0x2d0], -R0 ;  /* 0x0000b400c1047a23 */ /* 0x002fe40000010800 */
[----:B------:R1:W-:Y:S01]  /*7400*/  MUFU.EX2 R62, R8 ;  /* 0x00000008003e7308 */ /* 0x0003e20000000800 */
[----:B------:R-:W-:Y:S01]  /*7410*/  IMAD.MOV.U32 R178, RZ, RZ, R63 ;  /* 0x000000ffffb27224 */ /* 0x000fe200078e003f */
[----:B------:R-:W-:-:S06]  /*7420*/  MOV R172, R60 ;  /* 0x0000003c00ac7202 */ /* 0x000fcc0000000f00 */
[----:B------:R-:W4:Y:S01]  /*7430*/  MUFU.EX2 R60, R4 ;  /* 0x00000004003c7308 */ /* 0x000f220000000800 */
[----:B-1----:R-:W-:-:S07]  /*7440*/  FFMA.FTZ R8, R233, c[0x0][0x2d0], -R2 ;  /* 0x0000b400e9087a23 */ /* 0x002fce0000010802 */
[----:B------:R1:W1:Y:S01]  /*7450*/  MUFU.EX2 R63, R8 ;  /* 0x00000008003f7308 */ /* 0x0002620000000800 */
[----:B------:R-:W-:Y:S02]  /*7460*/  IMAD.MOV.U32 R200, RZ, RZ, R5 ;  /* 0x000000ffffc87224 */ /* 0x000fe400078e0005 */
[----:B-1----:R-:W-:-:S05]  /*7470*/  FFMA.FTZ R8, R234, c[0x0][0x2d0], -R2 ;  /* 0x0000b400ea087a23 */ /* 0x002fca0000010802 */
[----:B------:R1:W-:Y:S01]  /*7480*/  MUFU.EX2 R65, R8 ;  /* 0x0000000800417308 */ /* 0x0003e20000000800 */
[----:B------:R-:W-:Y:S02]  /*7490*/  F2FP.PACK_AB R4, R78, R79 ;  /* 0x0000004f4e04723e */ /* 0x000fe400000000ff */
[----:B---3--:R-:W-:Y:S02]  /*74a0*/  F2FP.PACK_AB R6, R76, R77 ;  /* 0x0000004d4c06723e */ /* 0x008fe400000000ff */
[----:B--2---:R-:W-:Y:S01]  /*74b0*/  F2FP.PACK_AB R5, R75, R74 ;  /* 0x0000004a4b05723e */ /* 0x004fe200000000ff */
[----:B-1----:R-:W-:-:S04]  /*74c0*/  FFMA.FTZ R8, R235, c[0x0][0x2d0], -R2 ;  /* 0x0000b400eb087a23 */ /* 0x002fc80000010802 */
[----:B------:R1:W2:Y:S01]  /*74d0*/  MUFU.EX2 R66, R8 ;  /* 0x0000000800427308 */ /* 0x0002a20000000800 */
[----:B----4-:R-:W-:Y:S02]  /*74e0*/  F2FP.PACK_AB R7, R60, R61 ;  /* 0x0000003d3c07723e */ /* 0x010fe400000000ff */
[----:B------:R-:W-:Y:S01]  /*74f0*/  MOV R197, R73 ;  /* 0x0000004900c57202 */ /* 0x000fe20000000f00 */
[----:B-1----:R-:W-:-:S04]  /*7500*/  FFMA.FTZ R8, R236, c[0x0][0x2d0], -R2 ;  /* 0x0000b400ec087a23 */ /* 0x002fc80000010802 */
[----:B------:R1:W-:Y:S01]  /*7510*/  MUFU.EX2 R67, R8 ;  /* 0x0000000800437308 */ /* 0x0003e20000000800 */
[C---:B------:R-:W-:Y:S08]  /*7520*/  HMMA.16816.F32 R108, R4.reuse, R124, R108 ;  /* 0x0000007c046c723c */ /* 0x040ff0000000186c */
[----:B------:R-:W-:Y:S01]  /*7530*/  HMMA.16816.F32 R112, R4, R126, R112 ;  /* 0x0000007e0470723c */ /* 0x000fe20000001870 */
[----:B-1----:R-:W-:-:S04]  /*7540*/  FFMA.FTZ R8, R237, c[0x0][0x2d0], -R2 ;  /* 0x0000b400ed087a23 */ /* 0x002fc80000010802 */
[----:B------:R1:W-:Y:S03]  /*7550*/  MUFU.EX2 R73, R8 ;  /* 0x0000000800497308 */ /* 0x0003e60000000800 */
[----:B------:R-:W-:Y:S01]  /*7560*/  HMMA.16816.F32 R124, R4, R160, R44 ;  /* 0x000000a0047c723c */ /* 0x000fe2000000182c */
[----:B-1----:R-:W-:-:S04]  /*7570*/  FFMA.FTZ R8, R199, c[0x0][0x2d0], -R0 ;  /* 0x0000b400c7087a23 */ /* 0x002fc80000010800 */
[----:B------:R1:W-:Y:S02]  /*7580*/  MUFU.EX2 R44, R8 ;  /* 0x00000008002c7308 */ /* 0x0003e40000000800 */
[----:B-1----:R-:W-:-:S06]  /*7590*/  FFMA.FTZ R8, R198, c[0x0][0x2d0], -R0 ;  /* 0x0000b400c6087a23 */ /* 0x002fcc0000010800 */
[----:B------:R1:W3:Y:S02]  /*75a0*/  MUFU.EX2 R45, R8 ;  /* 0x00000008002d7308 */ /* 0x0002e40000000800 */
[----:B-1----:R-:W-:-:S06]  /*75b0*/  FFMA.FTZ R8, R181, c[0x0][0x2d0], -R0 ;  /* 0x0000b400b5087a23 */ /* 0x002fcc0000010800 */
[----:B------:R1:W-:Y:S02]  /*75c0*/  MUFU.EX2 R64, R8 ;  /* 0x0000000800407308 */ /* 0x0003e40000000800 */
[----:B-1----:R-:W-:-:S06]  /*75d0*/  FFMA.FTZ R8, R180, c[0x0][0x2d0], -R0 ;  /* 0x0000b400b4087a23 */ /* 0x002fcc0000010800 */
[----:B------:R1:W4:Y:S01]  /*75e0*/  MUFU.EX2 R47, R8 ;  /* 0x00000008002f7308 */ /* 0x0003220000000800 */
[C---:B------:R-:W-:Y:S08]  /*75f0*/  HMMA.16816.F32 R12, R4.reuse, R168, R52 ;  /* 0x000000a8040c723c */ /* 0x040ff00000001834 */
[----:B------:R-:W-:Y:S01]  /*7600*/  HMMA.16816.F32 R128, R4, R162, R128 ;  /* 0x000000a20480723c */ /* 0x000fe20000001880 */
[----:B-1----:R-:W-:-:S02]  /*7610*/  FFMA.FTZ R8, R241, c[0x0][0x2d0], -R2 ;  /* 0x0000b400f1087a23 */ /* 0x002fc40000010802 */
[----:B------:R-:W-:-:S05]  /*7620*/  FFMA.FTZ R2, R239, c[0x0][0x2d0], -R2 ;  /* 0x0000b400ef027a23 */ /* 0x000fca0000010802 */
[C---:B------:R-:W-:Y:S01]  /*7630*/  HMMA.16816.F32 R140, R4.reuse, R156, R140 ;  /* 0x0000009c048c723c */ /* 0x040fe2000000188c */
[----:B------:R1:W-:Y:S07]  /*7640*/  MUFU.EX2 R53, R8 ;  /* 0x0000000800357308 */ /* 0x0003ee0000000800 */
[C---:B------:R-:W-:Y:S01]  /*7650*/  HMMA.16816.F32 R144, R4.reuse, R158, R144 ;  /* 0x0000009e0490723c */ /* 0x040fe20000001890 */
[----:B------:R2:W-:Y:S07]  /*7660*/  MUFU.EX2 R52, R2 ;  /* 0x0000000200347308 */ /* 0x0005ee0000000800 */
[----:B-1----:R-:W-:Y:S07]  /*7670*/  HMMA.16816.F32 R8, R4, R170, R56 ;  /* 0x000000aa0408723c */ /* 0x002fee0000001838 */
[----:B------:R-:W-:Y:S01]  /*7680*/  F2FP.PACK_AB R4, R63, R62 ;  /* 0x0000003e3f04723e */ /* 0x000fe200000000ff */
[----:B--2---:R-:W-:Y:S01]  /*7690*/  FFMA.FTZ R2, R184, c[0x0][0x2d0], -R0 ;  /* 0x0000b400b8027a23 */ /* 0x004fe20000010800 */
[----:B------:R-:W-:-:S02]  /*76a0*/  F2FP.PACK_AB R6, R66, R65 ;  /* 0x000000414206723e */ /* 0x000fc400000000ff */
[----:B---3--:R-:W-:Y:S02]  /*76b0*/  F2FP.PACK_AB R5, R45, R44 ;  /* 0x0000002c2d05723e */ /* 0x008fe400000000ff */
[----:B----4-:R-:W-:Y:S01]  /*76c0*/  F2FP.PACK_AB R7, R47, R64 ;  /* 0x000000402f07723e */ /* 0x010fe200000000ff */
[----:B------:R1:W2:Y:S06]  /*76d0*/  MUFU.EX2 R46, R2 ;  /* 0x00000002002e7308 */ /* 0x0002ac0000000800 */
[----:B------:R-:W-:Y:S01]  /*76e0*/  HMMA.16816.F32 R108, R4, R36, R108 ;  /* 0x00000024046c723c */ /* 0x000fe2000000186c */
[----:B-1----:R-:W-:-:S04]  /*76f0*/  FFMA.FTZ R2, R183, c[0x0][0x2d0], -R0 ;  /* 0x0000b400b7027a23 */ /* 0x002fc80000010800 */
[----:B------:R1:W3:Y:S03]  /*7700*/  MUFU.EX2 R37, R2 ;  /* 0x0000000200257308 */ /* 0x0002e60000000800 */
[C---:B------:R-:W-:Y:S01]  /*7710*/  HMMA.16816.F32 R124, R4.reuse, R32, R124 ;  /* 0x00000020047c723c */ /* 0x040fe2000000187c */
[--C-:B-1----:R-:W-:Y:S02]  /*7720*/  FFMA.FTZ R2, R185, c[0x0][0x2d0], -R0.reuse ;  /* 0x0000b400b9027a23 */ /* 0x102fe40000010800 */
[----:B------:R-:W-:Y:S02]  /*7730*/  FFMA.FTZ R0, R182, c[0x0][0x2d0], -R0 ;  /* 0x0000b400b6007a23 */ /* 0x000fe40000010800 */
[----:B------:R1:W4:Y:S03]  /*7740*/  MUFU.EX2 R36, R2 ;  /* 0x0000000200247308 */ /* 0x0003260000000800 */
[----:B------:R-:W-:Y:S05]  /*7750*/  HMMA.16816.F32 R112, R4, R38, R112 ;  /* 0x000000260470723c */ /* 0x000fea0000001870 */
[----:B------:R2:W2:Y:S01]  /*7760*/  MUFU.EX2 R32, R0 ;  /* 0x0000000000207308 */ /* 0x0004a20000000800 */
[----:B-1----:R-:W-:-:S02]  /*7770*/  FADD.FTZ R2, R197, R200 ;  /* 0x000000c8c5027221 */ /* 0x002fc40000010000 */
[----:B------:R-:W-:Y:S02]  /*7780*/  IMAD.MOV.U32 R197, RZ, RZ, R195 ;  /* 0x000000ffffc57224 */ /* 0x000fe400078e00c3 */
[----:B------:R-:W-:Y:S01]  /*7790*/  IMAD.MOV.U32 R200, RZ, RZ, R194 ;  /* 0x000000ffffc87224 */ /* 0x000fe200078e00c2 */
[----:B------:R-:W-:Y:S01]  /*77a0*/  MOV R195, R225 ;  /* 0x000000e100c37202 */ /* 0x000fe20000000f00 */
[----:B------:R-:W-:Y:S02]  /*77b0*/  IMAD.MOV.U32 R194, RZ, RZ, R206 ;  /* 0x000000ffffc27224 */ /* 0x000fe400078e00ce */
[----:B--2---:R-:W-:Y:S02]  /*77c0*/  FADD.FTZ R0, R197, R200 ;  /* 0x000000c8c5007221 */ /* 0x004fe40000010000 */
[----:B------:R-:W-:Y:S02]  /*77d0*/  IMAD.MOV.U32 R206, RZ, RZ, R177 ;  /* 0x000000ffffce7224 */ /* 0x000fe400078e00b1 */
[----:B------:R-:W-:-:S02]  /*77e0*/  FADD.FTZ R2, R195, R2 ;  /* 0x00000002c3027221 */ /* 0x000fc40000010000 */
[----:B------:R-:W-:Y:S01]  /*77f0*/  FADD.FTZ R0, R194, R0 ;  /* 0x00000000c2007221 */ /* 0x000fe20000010000 */
[----:B------:R-:W-:Y:S01]  /*7800*/  HMMA.16816.F32 R128, R4, R34, R128 ;  /* 0x000000220480723c */ /* 0x000fe20000001880 */
[----:B------:R-:W-:Y:S02]  /*7810*/  IMAD.MOV.U32 R225, RZ, RZ, R205 ;  /* 0x000000ffffe17224 */ /* 0x000fe400078e00cd */
[----:B------:R-:W-:Y:S02]  /*7820*/  FADD.FTZ R2, R206, R2 ;  /* 0x00000002ce027221 */ /* 0x000fe40000010000 */
[----:B------:R-:W-:-:S03]  /*7830*/  FADD.FTZ R0, R172, R0 ;  /* 0x00000000ac007221 */ /* 0x000fc60000010000 */
[----:B------:R-:W-:Y:S01]  /*7840*/  HMMA.16816.F32 R140, R4, R28, R140 ;  /* 0x0000001c048c723c */ /* 0x000fe2000000188c */
[----:B------:R-:W-:Y:S01]  /*7850*/  MOV R205, R176 ;  /* 0x000000b000cd7202 */ /* 0x000fe20000000f00 */
[----:B------:R-:W-:-:S06]  /*7860*/  FADD.FTZ R2, R173, R2 ;  /* 0x00000002ad027221 */ /* 0x000fcc0000010000 */
[C---:B------:R-:W-:Y:S08]  /*7870*/  HMMA.16816.F32 R144, R4.reuse, R30, R144 ;  /* 0x0000001e0490723c */ /* 0x040ff00000001890 */
[C---:B------:R-:W-:Y:S08]  /*7880*/  HMMA.16816.F32 R12, R4.reuse, R20, R12 ;  /* 0x00000014040c723c */ /* 0x040ff0000000180c */
[----:B------:R-:W-:Y:S07]  /*7890*/  HMMA.16816.F32 R8, R4, R22, R8 ;  /* 0x000000160408723c */ /* 0x000fee0000001808 */
[----:B------:R-:W-:-:S02]  /*78a0*/  FADD.FTZ R6, R208, R213 ;  /* 0x000000d5d0067221 */ /* 0x000fc40000010000 */
[----:B------:R-:W-:Y:S02]  /*78b0*/  FADD.FTZ R5, R174, R0 ;  /* 0x00000000ae057221 */ /* 0x000fe40000010000 */
[----:B------:R-:W-:Y:S02]  /*78c0*/  FADD.FTZ R6, R225, R6 ;  /* 0x00000006e1067221 */ /* 0x000fe40000010000 */
[----:B------:R-:W-:Y:S02]  /*78d0*/  FADD.FTZ R0, R69, R249 ;  /* 0x000000f945007221 */ /* 0x000fe40000010000 */
[----:B------:R-:W-:Y:S02]  /*78e0*/  FADD.FTZ R6, R252, R6 ;  /* 0x00000006fc067221 */ /* 0x000fe40000010000 */
[----:B------:R-:W-:Y:S02]  /*78f0*/  IMAD.MOV.U32 R176, RZ, RZ, R196 ;  /* 0x000000ffffb07224 */ /* 0x000fe400078e00c4 */
        /* <DEDUP_REMOVED lines=19> */
[----:B------:R-:W-:Y:S01]  /*7a30*/  FADD.FTZ R7, R201, R4 ;  /* 0x00000004c9077221 */ /* 0x000fe20000010000 */
[----:B------:R-:W-:Y:S01]  /*7a40*/  MOV R196, R215 ;  /* 0x000000d700c47202 */ /* 0x000fe20000000f00 */
[----:B------:R-:W-:Y:S01]  /*7a50*/  FADD.FTZ R4, R243, R2 ;  /* 0x00000002f3047221 */ /* 0x000fe20000010000 */
[----:B------:R1:W5:Y:S01]  /*7a60*/  LDL.LU R215, [R1+0x4c] ;  /* 0x00004c0001d77983 */ /* 0x0003620000300800 */
[----:B------:R-:W-:Y:S02]  /*7a70*/  FADD.FTZ R6, R203, R5 ;  /* 0x00000005cb067221 */ /* 0x000fe40000010000 */
[----:B------:R-:W-:Y:S01]  /*7a80*/  FADD.FTZ R5, R92, R0 ;  /* 0x000000005c057221 */ /* 0x000fe20000010000 */
[----:B------:R1:W5:Y:S01]  /*7a90*/  LDL.LU R214, [R1+0x48] ;  /* 0x0000480001d67983 */ /* 0x0003620000300800 */
[----:B------:R-:W-:Y:S02]  /*7aa0*/  FADD.FTZ R4, R91, R4 ;  /* 0x000000045b047221 */ /* 0x000fe40000010000 */
[----:B------:R-:W-:Y:S01]  /*7ab0*/  FADD.FTZ R2, R202, R6 ;  /* 0x00000006ca027221 */ /* 0x000fe20000010000 */
[----:B------:R1:W5:Y:S01]  /*7ac0*/  LDL.LU R213, [R1+0x44] ;  /* 0x0000440001d57983 */ /* 0x0003620000300800 */
[----:B------:R-:W-:-:S02]  /*7ad0*/  FADD.FTZ R0, R196, R7 ;  /* 0x00000007c4007221 */ /* 0x000fc40000010000 */
[----:B------:R-:W-:Y:S01]  /*7ae0*/  FADD.FTZ R5, R96, R5 ;  /* 0x0000000560057221 */ /* 0x000fe20000010000 */
[----:B------:R1:W5:Y:S01]  /*7af0*/  LDL.LU R208, [R1+0x40] ;  /* 0x0000400001d07983 */ /* 0x0003620000300800 */
        /* <DEDUP_REMOVED lines=45> */
[----:B---3--:R-:W-:Y:S02]  /*7dd0*/  FADD.FTZ R0, R37, R0 ;  /* 0x0000000025007221 */ /* 0x008fe40000010000 */
[----:B------:R-:W-:-:S02]  /*7de0*/  FADD.FTZ R5, R86, R4 ;  /* 0x0000000456057221 */ /* 0x000fc40000010000 */
[----:B------:R-:W-:Y:S02]  /*7df0*/  FADD.FTZ R4, R81, R7 ;  /* 0x0000000751047221 */ /* 0x000fe40000010000 */
[----:B------:R-:W-:Y:S02]  /*7e00*/  FADD.FTZ R2, R53, R6 ;  /* 0x0000000635027221 */ /* 0x000fe40000010000 */
[----:B----4-:R-:W-:Y:S02]  /*7e10*/  FADD.FTZ R0, R36, R0 ;  /* 0x0000000024007221 */ /* 0x010fe40000010000 */
[----:B------:R-:W-:Y:S02]  /*7e20*/  FADD.FTZ R5, R84, R5 ;  /* 0x0000000554057221 */ /* 0x000fe40000010000 */
[----:B------:R-:W-:Y:S02]  /*7e30*/  FADD.FTZ R4, R80, R4 ;  /* 0x0000000450047221 */ /* 0x000fe40000010000 */
[----:B------:R-:W-:-:S02]  /*7e40*/  FADD.FTZ R2, R52, R2 ;  /* 0x0000000234027221 */ /* 0x000fc40000010000 */
[----:B------:R-:W-:Y:S01]  /*7e50*/  FADD.FTZ R0, R32, R0 ;  /* 0x0000000020007221 */ /* 0x000fe20000010000 */
[----:B------:R1:W-:Y:S04]  /*7e60*/  STL [R1+0x8], R5 ;  /* 0x0000080501007387 */ /* 0x0003e80000100800 */
[----:B------:R1:W-:Y:S04]  /*7e70*/  STL [R1+0xc], R4 ;  /* 0x00000c0401007387 */ /* 0x0003e80000100800 */
[----:B------:R1:W-:Y:S04]  /*7e80*/  STL [R1+0x10], R2 ;  /* 0x0000100201007387 */ /* 0x0003e80000100800 */
[----:B------:R1:W-:Y:S01]  /*7e90*/  STL [R1+0x14], R0 ;  /* 0x0000140001007387 */ /* 0x0003e20000100800 */
[----:B------:R-:W-:Y:S01]  /*7ea0*/  UIMAD.WIDE.U32 UR14, UR7, UR4, URZ ;  /* 0x00000004070e72a5 */ /* 0x000fe2000f8e003f */
[----:B------:R-:W-:-:S02]  /*7eb0*/  PLOP3.LUT P0, PT, PT, PT, UP1, 0x40, 0x0 ;  /* 0x000000000000781c */ /* 0x000fc40003f0e818 */
[----:B------:R-:W-:Y:S01]  /*7ec0*/  F2FP.PACK_AB R160, R73, R67 ;  /* 0x0000004349a0723e */ /* 0x000fe200000000ff */
[----:B------:R-:W-:Y:S01]  /*7ed0*/  @UP2 USHF.R.U32.HI UR7, URZ, UR5, UR15 ;  /* 0x000000053f072299 */ /* 0x000fe2000801160f */
[----:B------:R-:W-:Y:S02]  /*7ee0*/  F2FP.PACK_AB R162, R52, R53 ;  /* 0x0000003534a2723e */ /* 0x000fe400000000ff */
[----:B------:R-:W-:Y:S02]  /*7ef0*/  F2FP.PACK_AB R161, R37, R46 ;  /* 0x0000002e25a1723e */ /* 0x000fe400000000ff */
[----:B------:R-:W-:Y:S01]  /*7f00*/  F2FP.PACK_AB R163, R32, R36 ;  /* 0x0000002420a3723e */ /* 0x000fe200000000ff */
[----:B------:R-:W-:-:S03]  /*7f10*/  UIADD3 UR4, UR6, UR7, URZ ;  /* 0x0000000706047290 */ /* 0x000fc6000fffe03f */
[----:B------:R-:W-:Y:S02]  /*7f20*/  ULDC UR7, c[0x0][0x328] ;  /* 0x0000ca0000077ab9 */ /* 0x000fe40000000800 */
[----:B------:R-:W-:Y:S01]  /*7f30*/  UIADD3 UR7, UR4, UR7, URZ ;  /* 0x0000000704077290 */ /* 0x000fe2000fffe03f */
[----:B------:R-:W-:Y:S01]  /*7f40*/  HMMA.16816.F32 R108, R160, R16, R108 ;  /* 0x00000010a06c723c */ /* 0x000fe2000000186c */
[----:B------:R-:W-:-:S07]  /*7f50*/  IADD3 R225, R242, -0x2, RZ ;  /* 0xfffffffef2e17810 */ /* 0x000fce0007ffe0ff */
[C---:B------:R-:W-:Y:S08]  /*7f60*/  HMMA.16816.F32 R112, R160.reuse, R18, R112 ;  /* 0x00000012a070723c */ /* 0x040ff00000001870 */
[C---:B------:R-:W-:Y:S08]  /*7f70*/  HMMA.16816.F32 R124, R160.reuse, R24, R124 ;  /* 0x00000018a07c723c */ /* 0x040ff0000000187c */
[C---:B------:R-:W-:Y:S08]  /*7f80*/  HMMA.16816.F32 R128, R160.reuse, R26, R128 ;  /* 0x0000001aa080723c */ /* 0x040ff00000001880 */
[C---:B------:R-:W-:Y:S08]  /*7f90*/  HMMA.16816.F32 R140, R160.reuse, R40, R140 ;  /* 0x00000028a08c723c */ /* 0x040ff0000000188c */
[C---:B------:R-:W-:Y:S08]  /*7fa0*/  HMMA.16816.F32 R144, R160.reuse, R42, R144 ;  /* 0x0000002aa090723c */ /* 0x040ff00000001890 */
[C---:B------:R-:W-:Y:S08]  /*7fb0*/  HMMA.16816.F32 R156, R160.reuse, R48, R12 ;  /* 0x00000030a09c723c */ /* 0x040ff0000000180c */
[----:B------:R-:W-:Y:S01]  /*7fc0*/  HMMA.16816.F32 R160, R160, R50, R8 ;  /* 0x00000032a0a0723c */ /* 0x000fe20000001808 */
[----:B------:R-:W-:Y:S07]  /*7fd0*/  @P0 BRA `(.L_x_161) ;  /* 0x0000015000000947 */ /* 0x000fee0003800000 */
[----:B-1----:R-:W-:Y:S01]  /*7fe0*/  ISETP.LT.AND P0, PT, RZ, UR4, PT ;  /* 0x00000004ff007c0c */ /* 0x002fe2000bf01270 */
[----:B------:R-:W-:-:S02]  /*7ff0*/  UIADD3 UR14, UR4, -0x1, URZ ;  /* 0xffffffff040e7890 */ /* 0x000fc4000fffe03f */
[----:B------:R-:W-:-:S10]  /*8000*/  ULDC UR6, c[0x0][0x32c] ;  /* 0x0000cb0000067ab9 */ /* 0x000fd40000000800 */
[----:B------:R-:W-:Y:S05]  /*8010*/  @P0 BRA `(.L_x_162) ;  /* 0x0000008000000947 */ /* 0x000fea0003800000 */
[----:B------:R-:W-:Y:S02]  /*8020*/  UISETP.NE.AND UP0, UPT, UR6, 0x1, UPT ;  /* 0x000000010600788c */ /* 0x000fe4000bf05270 */
[----:B------:R-:W-:-:S03]  /*8030*/  UIADD3 UR14, -UR4, URZ, URZ ;  /* 0x0000003f040e7290 */ /* 0x000fc6000fffe13f */
[----:B------:R-:W-:Y:S02]  /*8040*/  ULDC.64 UR4, c[0x0][0x330] ;  /* 0x0000cc0000047ab9 */ /* 0x000fe40000000a00 */
[----:B------:R-:W-:-:S07]  /*8050*/  UIMAD.WIDE.U32 UR16, UR14, UR4, URZ ;  /* 0x000000040e1072a5 */ /* 0x000fce000f8e003f */
[----:B------:R-:W-:Y:S02]  /*8060*/  @UP0 UMOV UR15, UR17 ;  /* 0x00000011000f0c82 */ /* 0x000fe40008000000 */
[----:B------:R-:W-:-:S04]  /*8070*/  @UP0 USHF.R.U32.HI UR14, URZ, UR5, UR15 ;  /* 0x000000053f0e0299 */ /* 0x000fc8000801160f */
[----:B------:R-:W-:Y:S01]  /*8080*/  ULOP3.LUT UR14, URZ, UR14, URZ, 0x33, !UPT ;  /* 0x0000000e3f0e7292 */ /* 0x000fe2000f8e333f */
[----:B------:R-:W-:Y:S05]  /*8090*/  BRA `(.L_x_163) ;  /* 0x0000005000007947 */ /* 0x000fea0003800000 */
.L_x_162:
[----:B------:R-:W-:Y:S02]  /*80a0*/  UISETP.NE.AND UP0, UPT, UR6, 0x1, UPT ;  /* 0x000000010600788c */ /* 0x000fe4000bf05270 */
[----:B------:R-:W-:Y:S02]  /*80b0*/  ULDC.64 UR4, c[0x0][0x330] ;  /* 0x0000cc0000047ab9 */ /* 0x000fe40000000a00 */
[----:B------:R-:W-:-:S07]  /*80c0*/  UIMAD.WIDE.U32 UR16, UR14, UR4, URZ ;  /* 0x000000040e1072a5 */ /* 0x000fce000f8e003f */
[----:B------:R-:W-:Y:S02]  /*80d0*/  @UP0 UMOV UR15, UR17 ;  /* 0x00000011000f0c82 */ /* 0x000fe40008000000 */
[----:B------:R-:W-:Y:S02]  /*80e0*/  @UP0 USHF.R.U32.HI UR14, URZ, UR5, UR15 ;  /* 0x000000053f0e0299 */ /* 0x000fe4000801160f */
.L_x_163:
[----:B------:R-:W-:Y:S02]  /*80f0*/  ULDC UR4, c[0x0][0x32c] ;  /* 0x0000cb0000047ab9 */ /* 0x000fe40000000800 */
[----:B------:R-:W-:-:S04]  /*8100*/  UIMAD UR4, UR14, UR6, UR4 ;  /* 0x000000060e0472a4 */ /* 0x000fc8000f8e0204 */
[----:B------:R-:W-:-:S04]  /*8110*/  UISETP.LT.AND UP0, UPT, UR7, UR4, UPT ;  /* 0x000000040700728c */ /* 0x000fc8000bf01270 */
[----:B------:R-:W-:-:S04]  /*8120*/  USEL UR7, UR7, UR4, UP0 ;  /* 0x0000000407077287 */ /* 0x000fc80008000000 */
.L_x_161:
[----:B-1----:R-:W-:-:S04]  /*8130*/  UIMAD.WIDE UR4, UR7, 0x2aaaaaab, URZ ;  /* 0x2aaaaaab070478a5 */ /* 0x002fc8000f8e023f */
[----:B------:R-:W-:-:S04]  /*8140*/  USHF.R.U32.HI UR4, URZ, 0x1f, UR5 ;  /* 0x0000001f3f047899 */ /* 0x000fc80008011605 */
[----:B------:R-:W-:-:S04]  /*8150*/  ULEA.HI.SX32 UR4, UR5, UR4, 0x1c ;  /* 0x0000000405047291 */ /* 0x000fc8000f8fe23f */
[----:B------:R-:W-:-:S04]  /*8160*/  UISETP.LT.AND UP0, UPT, UR8, UR4, UPT ;  /* 0x000000040800728c */ /* 0x000fc8000bf01270 */
[----:B------:R-:W-:-:S06]  /*8170*/  USEL UR4, UR8, UR4, !UP0 ;  /* 0x0000000408047287 */ /* 0x000fcc000c000000 */
[----:B------:R-:W-:-:S13]  /*8180*/  ISETP.GE.AND P0, PT, R225, UR4, PT ;  /* 0x00000004e1007c0c */ /* 0x000fda000bf06270 */
[----:B------:R-:W-:Y:S05]  /*8190*/  @!P0 BRA `(.L_x_164) ;  /* 0x000067b000008947 */ /* 0x000fea0003800000 */
[----:B------:R-:W2:Y:S01]  /*81a0*/  LDL R0, [R1+0x1c] ;  /* 0x00001c0001007983 */ /* 0x000ea20000100800 */
[----:B------:R-:W-:Y:S01]  /*81b0*/  PLOP3.LUT P1, PT, PT, PT, UP2, 0x80, 0x0 ;  /* 0x000000000000781c */ /* 0x000fe20003f2f028 */
[----:B------:R-:W-:Y:S01]  /*81c0*/  IMAD.MOV.U32 R101, RZ, RZ, R71 ;  /* 0x000000ffff657224 */ /* 0x000fe200078e0047 */
[----:B------:R-:W-:Y:S01]  /*81d0*/  PLOP3.LUT P0, PT, PT, PT, UP2, 0x80, 0x0 ;  /* 0x000000000000781c */ /* 0x000fe20003f0f028 */
[----:B------:R-:W-:Y:S01]  /*81e0*/  IMAD.MOV.U32 R100, RZ, RZ, R72 ;  /* 0x000000ffff647224 */ /* 0x000fe200078e0048 */
[----:B------:R-:W-:Y:S01]  /*81f0*/  MOV R103, R3 ;  /* 0x0000000300677202 */ /* 0x000fe20000000f00 */
[----:B------:R-:W-:-:S08]  /*8200*/  IMAD.MOV.U32 R102, RZ, RZ, R70 ;  /* 0x000000ffff667224 */ /* 0x000fd000078e0046 */
[----:B--2---:R-:W-:-:S05]  /*8210*/  @P1 IMAD.HI.U32 R0, R0, c[0x0][0x2c8], RZ ;  /* 0x0000b20000001a27 */ /* 0x004fca00078e00ff */
[----:B------:R-:W-:-:S05]  /*8220*/  @P0 SHF.R.U32.HI R0, RZ, c[0x0][0x2cc], R0 ;  /* 0x0000b300ff000a19 */ /* 0x000fca0000011600 */
[----:B------:R1:W-:Y:S02]  /*8230*/  @P0 STL [R1], R0 ;  /* 0x0000000001000387 */ /* 0x0003e40000100800 */
.L_x_181:
[----:B------:R-:W-:Y:S04]  /*8240*/  DEPBAR.LE SB0, 0x0 ;  /* 0x000080000000791a */ /* 0x000fe80000000000 */
[----:B------:R-:W-:Y:S01]  /*8250*/  BAR.SYNC.DEFER_BLOCKING 0x0 ;  /* 0x0000000000007b1d */ /* 0x000fe20000010000 */
[C---:B------:R-:W-:Y:S02]  /*8260*/  ISETP.LT.AND P0, PT, R225.reuse, UR8, PT ;  /* 0x00000008e1007c0c */ /* 0x040fe4000bf01270 */
[----:B------:R-:W-:Y:S02]  /*8270*/  MOV R228, c[0x0][0x1e0] ;  /* 0x0000780000e47a02 */ /* 0x000fe40000000f00 */
[----:B------:R-:W-:Y:S09]  /*8280*/  MOV R230, c[0x0][0x1e4] ;  /* 0x0000790000e67a02 */ /* 0x000ff20000000f00 */
[----:B-1----:R-:W-:Y:S05]  /*8290*/  @!P0 SHF.R.S32.HI R0, RZ, 0x1f, R225 ;  /* 0x0000001fff008819 */ /* 0x002fea00000114e1 */
[----:B------:R-:W-:Y:S04]  /*82a0*/  @!P0 IMAD R0, R0, c[0x0][0x208], RZ ;  /* 0x0000820000008a24 */ /* 0x000fe800078e02ff */
[C---:B------:R-:W-:Y:S01]  /*82b0*/  @!P0 IMAD R0, R225.reuse, c[0x0][0x20c], R0 ;  /* 0x00008300e1008a24 */ /* 0x040fe200078e0200 */
[----:B-----5:R-:W-:Y:S08]  /*82c0*/  LDSM.16.M88.4 R96, [R215+0x6100] ;  /* 0x00610000d760783b */ /* 0x020ff00000000200 */
[----:B------:R-:W1:Y:S08]  /*82d0*/  LDSM.16.M88.4 R16, [R208+0x3100] ;  /* 0x00310000d010783b */ /* 0x000e700000000200 */
[----:B------:R-:W2:Y:S08]  /*82e0*/  LDSM.16.M88.4 R92, [R215+0x8100] ;  /* 0x00810000d75c783b */ /* 0x000eb00000000200 */
[----:B------:R-:W3:Y:S06]  /*82f0*/  LDL.64 R194, [R1+0x30] ;  /* 0x0000300001c27983 */ /* 0x000eec0000100a00 */
[----:B------:R-:W3:Y:S06]  /*8300*/  LDL.64 R2, [R1+0x38] ;  /* 0x0000380001027983 */ /* 0x000eec0000100a00 */
[----:B------:R-:W4:Y:S08]  /*8310*/  LDSM.16.M88.4 R32, [R208+0x3900] ;  /* 0x00390000d020783b */ /* 0x000f300000000200 */
[----:B------:R-:W1:Y:S08]  /*8320*/  LDSM.16.M88.4 R48, [R208+0x4100] ;  /* 0x00410000d030783b */ /* 0x000e700000000200 */
[----:B------:R-:W1:Y:S08]  /*8330*/  LDSM.16.M88.4 R64, [R208+0x4900] ;  /* 0x00490000d040783b */ /* 0x000e700000000200 */
[----:B------:R-:W1:Y:S08]  /*8340*/  LDSM.16.M88.4 R80, [R208+0x5100] ;  /* 0x00510000d050783b */ /* 0x000e700000000200 */
[----:B------:R-:W1:Y:S08]  /*8350*/  LDSM.16.M88.4 R168, [R208+0x5900] ;  /* 0x00590000d0a8783b */ /* 0x000e700000000200 */
[----:B------:R-:W-:Y:S08]  /*8360*/  LDSM.16.M88.4 R172, [R218+0x6100] ;  /* 0x00610000daac783b */ /* 0x000ff00000000200 */
[----:B------:R-:W4:Y:S08]  /*8370*/  LDSM.16.M88.4 R176, [R219] ;  /* 0x00000000dbb0783b */ /* 0x000f300000000200 */
[----:B------:R-:W4:Y:S08]  /*8380*/  LDSM.16.M88.4 R180, [R218+0x8100] ;  /* 0x00810000dab4783b */ /* 0x000f300000000200 */
[----:B------:R-:W3:Y:S08]  /*8390*/  LDSM.16.M88.4 R184, [R224] ;  /* 0x00000000e0b8783b */ /* 0x000ef00000000200 */
[----:B------:R-:W3:Y:S06]  /*83a0*/  LDL.64 R242, [R1+0x28] ;  /* 0x0000280001f27983 */ /* 0x000eec0000100a00 */
[----:B------:R-:W3:Y:S01]  /*83b0*/  LDSM.16.M88.4 R188, [R223] ;  /* 0x00000000dfbc783b */ /* 0x000ee20000000200 */
[-C--:B-1----:R-:W-:Y:S08]  /*83c0*/  HMMA.16816.F32 R4, R96, R16.reuse, RZ ;  /* 0x000000106004723c */ /* 0x082ff000000018ff */
[C---:B--2---:R-:W-:Y:S08]  /*83d0*/  HMMA.16816.F32 R8, R92.reuse, R16, RZ ;  /* 0x000000105c08723c */ /* 0x044ff000000018ff */
[-C--:B------:R-:W-:Y:S08]  /*83e0*/  HMMA.16816.F32 R12, R92, R18.reuse, RZ ;  /* 0x000000125c0c723c */ /* 0x080ff000000018ff */
[C---:B------:R-:W-:Y:S08]  /*83f0*/  HMMA.16816.F32 R16, R96.reuse, R18, RZ ;  /* 0x000000126010723c */ /* 0x040ff000000018ff */
[-C--:B----4-:R-:W-:Y:S08]  /*8400*/  HMMA.16816.F32 R20, R96, R32.reuse, RZ ;  /* 0x000000206014723c */ /* 0x090ff000000018ff */
        /* <DEDUP_REMOVED lines=18> */
[----:B------:R-:W-:Y:S01]  /*8530*/  HMMA.16816.F32 R96, R96, R170, RZ ;  /* 0x000000aa6060723c */ /* 0x000fe200000018ff */
[----:B------:R-:W1:Y:S07]  /*8540*/  LDSM.16.M88.4 R168, [R222] ;  /* 0x00000000dea8783b */ /* 0x000e6e0000000200 */
[-C--:B------:R-:W-:Y:S08]  /*8550*/  HMMA.16816.F32 R4, R172, R176.reuse, R4 ;  /* 0x000000b0ac04723c */ /* 0x080ff00000001804 */
[C---:B------:R-:W-:Y:S07]  /*8560*/  HMMA.16816.F32 R8, R180.reuse, R176, R8 ;  /* 0x000000b0b408723c */ /* 0x040fee0000001808 */
[----:B------:R-:W-:Y:S01]  /*8570*/  @!P0 IMAD.WIDE.U32 R176, R225, c[0x0][0x208], RZ ;  /* 0x00008200e1b08a25 */ /* 0x000fe200078e00ff */
[-C--:B------:R-:W-:Y:S04]  /*8580*/  HMMA.16816.F32 R12, R180, R178.reuse, R12 ;  /* 0x000000b2b40c723c */ /* 0x080fe8000000180c */
[----:B------:R-:W-:Y:S02]  /*8590*/  @!P0 IADD3 R0, R177, R0, RZ ;  /* 0x00000000b1008210 */ /* 0x000fe40007ffe0ff */
[----:B---3--:R-:W-:Y:S02]  /*85a0*/  @!P0 MOV R3, R195 ;  /* 0x000000c300038202 */ /* 0x008fe40000000f00 */
[C---:B------:R-:W-:Y:S04]  /*85b0*/  HMMA.16816.F32 R16, R172.reuse, R178, R16 ;  /* 0x000000b2ac10723c */ /* 0x040fe80000001810 */
[----:B------:R-:W-:Y:S02]  /*85c0*/  @!P0 IMAD.WIDE.U32 R2, R176, 0x60, R2 ;  /* 0x00000060b0028825 */ /* 0x000fe400078e0002 */
[----:B------:R-:W2:Y:S02]  /*85d0*/  LDSM.16.M88.4 R176, [R221] ;  /* 0x00000000ddb0783b */ /* 0x000ea40000000200 */
[-C--:B------:R-:W-:Y:S04]  /*85e0*/  HMMA.16816.F32 R20, R172, R184.reuse, R20 ;  /* 0x000000b8ac14723c */ /* 0x080fe80000001814 */
[----:B------:R-:W-:Y:S01]  /*85f0*/  @!P0 LEA R192, P1, R2, c[0x0][0x1f8], 0x1 ;  /* 0x00007e0002c08a11 */ /* 0x000fe200078208ff */
[----:B------:R-:W-:Y:S03]  /*8600*/  @!P0 IMAD R0, R0, 0x60, RZ ;  /* 0x0000006000008824 */ /* 0x000fe600078e02ff */
[C---:B------:R-:W-:Y:S04]  /*8610*/  HMMA.16816.F32 R24, R180.reuse, R184, R24 ;  /* 0x000000b8b418723c */ /* 0x040fe80000001818 */
[----:B------:R-:W-:Y:S04]  /*8620*/  @!P0 IADD3 R0, R3, R0, RZ ;  /* 0x0000000003008210 */ /* 0x000fe80007ffe0ff */
[-C--:B------:R-:W-:Y:S04]  /*8630*/  HMMA.16816.F32 R28, R180, R186.reuse, R28 ;  /* 0x000000bab41c723c */ /* 0x080fe8000000181c */
[----:B------:R-:W-:Y:S04]  /*8640*/  @!P0 LEA.HI.X R193, R2, c[0x0][0x1fc], R0, 0x1, P1 ;  /* 0x00007f0002c18a11 */ /* 0x000fe800008f0c00 */
[C---:B------:R-:W-:Y:S01]  /*8650*/  HMMA.16816.F32 R32, R172.reuse, R186, R32 ;  /* 0x000000baac20723c */ /* 0x040fe20000001820 */
[----:B------:R-:W3:Y:S07]  /*8660*/  LDSM.16.M88.4 R184, [R220] ;  /* 0x00000000dcb8783b */ /* 0x000eee0000000200 */
[-C--:B------:R-:W-:Y:S01]  /*8670*/  HMMA.16816.F32 R36, R172, R188.reuse, R36 ;  /* 0x000000bcac24723c */ /* 0x080fe20000001824 */
[----:B------:R-:W-:Y:S01]  /*8680*/  @!PT LDS RZ, [RZ] ;  /* 0x00000000fffff984 */ /* 0x000fe20000000800 */
[----:B------:R-:W-:Y:S01]  /*8690*/  @!PT LDS RZ, [RZ] ;  /* 0x00000000fffff984 */ /* 0x000fe20000000800 */
[----:B------:R-:W-:Y:S01]  /*86a0*/  @!PT LDS RZ, [RZ] ;  /* 0x00000000fffff984 */ /* 0x000fe20000000800 */
[----:B------:R4:W-:Y:S07]  /*86b0*/  @!P0 LDGSTS.E.BYPASS.LTC128B.128 [R227+0x100], [R192.64], !P6 ;  /* 0x00100000c0e38fae */ /* 0x0009ee000f101d4c */
[C---:B------:R-:W-:Y:S08]  /*86c0*/  HMMA.16816.F32 R40, R180.reuse, R188, R40 ;  /* 0x000000bcb428723c */ /* 0x040ff00000001828 */
[-C--:B------:R-:W-:Y:S08]  /*86d0*/  HMMA.16816.F32 R44, R180, R190.reuse, R44 ;  /* 0x000000beb42c723c */ /* 0x080ff0000000182c */
[C---:B------:R-:W-:Y:S07]  /*86e0*/  HMMA.16816.F32 R48, R172.reuse, R190, R48 ;  /* 0x000000beac30723c */ /* 0x040fee0000001830 */
[----:B------:R-:W-:Y:S01]  /*86f0*/  @!P0 IADD3 R190, P2, R192, UR10, RZ ;  /* 0x0000000ac0be8c10 */ /* 0x000fe2000ff5e0ff */
[-C--:B-1----:R-:W-:Y:S04]  /*8700*/  HMMA.16816.F32 R52, R172, R168.reuse, R52 ;  /* 0x000000a8ac34723c */ /* 0x082fe80000001834 */
[----:B------:R-:W-:Y:S02]  /*8710*/  @!P0 IADD3.X R191, R193, UR9, RZ, P2, !PT ;  /* 0x00000009c1bf8c10 */ /* 0x000fe400097fe4ff */
[----:B------:R-:W-:Y:S02]  /*8720*/  @!P0 IADD3 R188, P1, R190, UR10, RZ ;  /* 0x0000000abebc8c10 */ /* 0x000fe4000ff3e0ff */
[C---:B------:R-:W-:Y:S01]  /*8730*/  HMMA.16816.F32 R56, R180.reuse, R168, R56 ;  /* 0x000000a8b438723c */ /* 0x040fe20000001838 */
[----:B------:R1:W-:Y:S03]  /*8740*/  @!P0 LDGSTS.E.BYPASS.LTC128B.128 [R227+0x900], [R190.64], !P6 ;  /* 0x00900000bee38fae */ /* 0x0003e6000f101d4c */
[----:B------:R-:W-:Y:S03]  /*8750*/  @!P0 IADD3.X R189, R191, UR9, RZ, P1, !PT ;  /* 0x00000009bfbd8c10 */ /* 0x000fe60008ffe4ff */
[----:B------:R-:W-:Y:S01]  /*8760*/  @!P0 IADD3 R168, P3, R188, UR10, RZ ;  /* 0x0000000abca88c10 */ /* 0x000fe2000ff7e0ff */
[-C--:B------:R-:W-:Y:S01]  /*8770*/  HMMA.16816.F32 R60, R180, R170.reuse, R60 ;  /* 0x000000aab43c723c */ /* 0x080fe2000000183c */
[----:B------:R1:W-:Y:S03]  /*8780*/  @!P0 LDGSTS.E.BYPASS.LTC128B.128 [R227+0x1100], [R188.64], !P6 ;  /* 0x01100000bce38fae */ /* 0x0003e6000f101d4c */
[----:B------:R-:W-:Y:S02]  /*8790*/  @!P0 IADD3.X R169, R189, UR9, RZ, P3, !PT ;  /* 0x00000009bda98c10 */ /* 0x000fe40009ffe4ff */
[----:B------:R-:W-:Y:S02]  /*87a0*/  @!P0 IADD3 R2, P2, R168, UR10, RZ ;  /* 0x0000000aa8028c10 */ /* 0x000fe4000ff5e0ff */
[C---:B------:R-:W-:Y:S01]  /*87b0*/  HMMA.16816.F32 R64, R172.reuse, R170, R64 ;  /* 0x000000aaac40723c */ /* 0x040fe20000001840 */
[----:B------:R3:W-:Y:S01]  /*87c0*/  @!P0 LDGSTS.E.BYPASS.LTC128B.128 [R227+0x1900], [R168.64], !P6 ;  /* 0x01900000a8e38fae */ /* 0x0007e2000f101d4c */
[----:B------:R-:W-:Y:S02]  /*87d0*/  PLOP3.LUT P3, PT, PT, PT, UP2, 0x80, 0x0 ;  /* 0x000000000000781c */ /* 0x000fe40003f6f028 */
[----:B------:R-:W-:Y:S02]  /*87e0*/  @!P0 IADD3.X R3, R169, UR9, RZ, P2, !PT ;  /* 0x00000009a9038c10 */ /* 0x000fe400097fe4ff */
[----:B----4-:R-:W-:Y:S02]  /*87f0*/  @!P0 IADD3 R192, P1, R2, UR10, RZ ;  /* 0x0000000a02c08c10 */ /* 0x010fe4000ff3e0ff */
[-C--:B--2---:R-:W-:Y:S01]  /*8800*/  HMMA.16816.F32 R68, R172, R176.reuse, R68 ;  /* 0x000000b0ac44723c */ /* 0x084fe20000001844 */
[----:B------:R2:W-:Y:S03]  /*8810*/  @!P0 LDGSTS.E.BYPASS.LTC128B.128 [R227+0x2100], [R2.64], !P6 ;  /* 0x0210000002e38fae */ /* 0x0005e6000f101d4c */
[----:B------:R-:W-:Y:S04]  /*8820*/  @!P0 IADD3.X R193, R3, UR9, RZ, P1, !PT ;  /* 0x0000000903c18c10 */ /* 0x000fe80008ffe4ff */
[C---:B------:R-:W-:Y:S01]  /*8830*/  HMMA.16816.F32 R72, R180.reuse, R176, R72 ;  /* 0x000000b0b448723c */ /* 0x040fe20000001848 */
[----:B------:R4:W-:Y:S03]  /*8840*/  @!P0 LDGSTS.E.BYPASS.LTC128B.128 [R227+0x2900], [R192.64], !P6 ;  /* 0x02900000c0e38fae */ /* 0x0009e6000f101d4c */
[C---:B------:R-:W-:Y:S04]  /*8850*/  ISETP.GT.AND P0, PT, R225.reuse, UR8, PT ;  /* 0x00000008e1007c0c */ /* 0x040fe8000bf04270 */
[-C--:B------:R-:W-:Y:S01]  /*8860*/  HMMA.16816.F32 R76, R180, R178.reuse, R76 ;  /* 0x000000b2b44c723c */ /* 0x080fe2000000184c */
[----:B-1----:R-:W-:Y:S07]  /*8870*/  LDSM.16.M88.4 R188, [R214+0x3100] ;  /* 0x00310000d6bc783b */ /* 0x002fee0000000200 */
[C---:B------:R-:W-:Y:S01]  /*8880*/  HMMA.16816.F32 R80, R172.reuse, R178, R80 ;  /* 0x000000b2ac50723c */ /* 0x040fe20000001850 */
[----:B------:R-:W0:Y:S03]  /*8890*/  LDGDEPBAR ;  /* 0x00000000000079af */ /* 0x000e260000000000 */
[----:B------:R-:W-:Y:S04]  /*88a0*/  @P0 IADD3 R0, R225, -0x1, RZ ;  /* 0xffffffffe1000810 */ /* 0x000fe80007ffe0ff */
[-C--:B---3--:R-:W-:Y:S01]  /*88b0*/  HMMA.16816.F32 R84, R172, R184.reuse, R84 ;  /* 0x000000b8ac54723c */ /* 0x088fe20000001854 */
[----:B------:R-:W1:Y:S03]  /*88c0*/  LDSM.16.M88.4 R168, [R216+0x6100] ;  /* 0x00610000d8a8783b */ /* 0x000e660000000200 */
[----:B--2---:R-:W-:Y:S04]  /*88d0*/  @P0 SHF.R.S32.HI R2, RZ, 0x1f, R0 ;  /* 0x0000001fff020819 */ /* 0x004fe80000011400 */
[C---:B------:R-:W-:Y:S01]  /*88e0*/  HMMA.16816.F32 R88, R180.reuse, R184, R88 ;  /* 0x000000b8b458723c */ /* 0x040fe20000001858 */
[----:B----4-:R-:W2:Y:S03]  /*88f0*/  LDSM.16.M88.4 R192, [R216+0x8100] ;  /* 0x00810000d8c0783b */ /* 0x010ea60000000200 */
[----:B------:R-:W-:Y:S04]  /*8900*/  @P0 IMAD R2, R2, c[0x0][0x1e0], RZ ;  /* 0x0000780002020a24 */ /* 0x000fe800078e02ff */
[-C--:B------:R-:W-:Y:S01]  /*8910*/  HMMA.16816.F32 R92, R180, R186.reuse, R92 ;  /* 0x000000bab45c723c */ /* 0x080fe2000000185c */
[----:B------:R-:W3:Y:S03]  /*8920*/  LDSM.16.M88.4 R196, [R214+0x3900] ;  /* 0x00390000d6c4783b */ /* 0x000ee60000000200 */
[----:B------:R-:W-:Y:S04]  /*8930*/  @P0 IMAD R2, R0, c[0x0][0x1e4], R2 ;  /* 0x0000790000020a24 */ /* 0x000fe800078e0202 */
[----:B------:R-:W-:Y:S01]  /*8940*/  HMMA.16816.F32 R96, R172, R186, R96 ;  /* 0x000000baac60723c */ /* 0x000fe20000001860 */
[----:B------:R-:W4:Y:S08]  /*8950*/  LDSM.16.M88.4 R200, [R214+0x4100] ;  /* 0x00410000d6c8783b */ /* 0x000f300000000200 */
[----:B------:R-:W3:Y:S08]  /*8960*/  LDSM.16.M88.4 R176, [R214+0x4900] ;  /* 0x00490000d6b0783b */ /* 0x000ef00000000200 */
[----:B------:R-:W4:Y:S01]  /*8970*/  LDSM.16.M88.4 R180, [R214+0x5100] ;  /* 0x00510000d6b4783b */ /* 0x000f220000000200 */
[-C--:B-1----:R-:W-:Y:S07]  /*8980*/  HMMA.16816.F32 R4, R168, R188.reuse, R4 ;  /* 0x000000bca804723c */ /* 0x082fee0000001804 */
[----:B------:R-:W1:Y:S01]  /*8990*/  LDSM.16.M88.4 R204, [R214+0x5900] ;  /* 0x00590000d6cc783b */ /* 0x000e620000000200 */
[C---:B--2---:R-:W-:Y:S07]  /*89a0*/  HMMA.16816.F32 R8, R192.reuse, R188, R8 ;  /* 0x000000bcc008723c */ /* 0x044fee0000001808 */
[----:B------:R-:W-:Y:S01]  /*89b0*/  LDSM.16.M88.4 R172, [R217+0x6100] ;  /* 0x00610000d9ac783b */ /* 0x000fe20000000200 */
[-C--:B------:R-:W-:Y:S07]  /*89c0*/  HMMA.16816.F32 R12, R192, R190.reuse, R12 ;  /* 0x000000bec00c723c */ /* 0x080fee000000180c */
[----:B------:R-:W2:Y:S01]  /*89d0*/  LDSM.16.M88.4 R184, [R213] ;  /* 0x00000000d5b8783b */ /* 0x000ea20000000200 */
[C---:B------:R-:W-:Y:S07]  /*89e0*/  HMMA.16816.F32 R16, R168.reuse, R190, R16 ;  /* 0x000000bea810723c */ /* 0x040fee0000001810 */
[----:B------:R-:W1:Y:S01]  /*89f0*/  LDSM.16.M88.4 R188, [R217+0x8100] ;  /* 0x00810000d9bc783b */ /* 0x000e620000000200 */
[-C--:B---3--:R-:W-:Y:S08]  /*8a00*/  HMMA.16816.F32 R20, R168, R196.reuse, R20 ;  /* 0x000000c4a814723c */ /* 0x088ff00000001814 */
[C---:B------:R-:W-:Y:S08]  /*8a10*/  HMMA.16816.F32 R24, R192.reuse, R196, R24 ;  /* 0x000000c4c018723c */ /* 0x040ff00000001818 */
[-C--:B------:R-:W-:Y:S08]  /*8a20*/  HMMA.16816.F32 R28, R192, R198.reuse, R28 ;  /* 0x000000c6c01c723c */ /* 0x080ff0000000181c */
[C---:B------:R-:W-:Y:S08]  /*8a30*/  HMMA.16816.F32 R32, R168.reuse, R198, R32 ;  /* 0x000000c6a820723c */ /* 0x040ff00000001820 */
[-C--:B----4-:R-:W-:Y:S08]  /*8a40*/  HMMA.16816.F32 R36, R168, R200.reuse, R36 ;  /* 0x000000c8a824723c */ /* 0x090ff00000001824 */
        /* <DEDUP_REMOVED lines=11> */
[-C--:B-1----:R-:W-:Y:S08]  /*8b00*/  HMMA.16816.F32 R84, R168, R204.reuse, R84 ;  /* 0x000000cca854723c */ /* 0x082ff00000001854 */
[C---:B------:R-:W-:Y:S08]  /*8b10*/  HMMA.16816.F32 R88, R192.reuse, R204, R88 ;  /* 0x000000ccc058723c */ /* 0x040ff00000001858 */
[-C--:B------:R-:W-:Y:S08]  /*8b20*/  HMMA.16816.F32 R92, R192, R206.reuse, R92 ;  /* 0x000000cec05c723c */ /* 0x080ff0000000185c */
[----:B------:R-:W-:Y:S08]  /*8b30*/  HMMA.16816.F32 R96, R168, R206, R96 ;  /* 0x000000cea860723c */ /* 0x000ff00000001860 */
[-C--:B--2---:R-:W-:Y:S08]  /*8b40*/  HMMA.16816.F32 R4, R172, R184.reuse, R4 ;  /* 0x000000b8ac04723c */ /* 0x084ff00000001804 */
[C---:B------:R-:W-:Y:S08]  /*8b50*/  HMMA.16816.F32 R8, R188.reuse, R184, R8 ;  /* 0x000000b8bc08723c */ /* 0x040ff00000001808 */
        /* <DEDUP_REMOVED lines=14> */
[----:B------:R-:W3:Y:S01]  /*8c40*/  MUFU.TANH R245, R14 ;  /* 0x0000000e00f57308 */ /* 0x000ee20000002400 */
[----:B------:R-:W-:Y:S02]  /*8c50*/  FMUL.FTZ R12, R12, c[0x0][0x320] ;  /* 0x0000c8000c0c7a20 */ /* 0x000fe40000410000 */
[----:B------:R-:W-:Y:S02]  /*8c60*/  FMUL.FTZ R13, R13, c[0x0][0x320] ;  /* 0x0000c8000d0d7a20 */ /* 0x000fe40000410000 */
[----:B------:R-:W-:Y:S02]  /*8c70*/  FMUL.FTZ R16, R16, c[0x0][0x320] ;  /* 0x0000c80010107a20 */ /* 0x000fe40000410000 */
[----:B------:R-:W-:Y:S02]  /*8c80*/  FMUL.FTZ R17, R17, c[0x0][0x320] ;  /* 0x0000c80011117a20 */ /* 0x000fe40000410000 */
[----:B------:R-:W-:Y:S01]  /*8c90*/  FMUL.FTZ R18, R18, c[0x0][0x320] ;  /* 0x0000c80012127a20 */ /* 0x000fe20000410000 */
[----:B------:R-:W4:Y:S01]  /*8ca0*/  MUFU.TANH R239, R6 ;  /* 0x0000000600ef7308 */ /* 0x000f220000002400 */
[----:B------:R-:W-:Y:S09]  /*8cb0*/  FMUL.FTZ R19, R19, c[0x0][0x320] ;  /* 0x0000c80013137a20 */ /* 0x000ff20000410000 */
[----:B------:R1:W1:Y:S10]  /*8cc0*/  MUFU.TANH R244, R15 ;  /* 0x0000000f00f47308 */ /* 0x0002740000002400 */
[----:B------:R2:W2:Y:S10]  /*8cd0*/  MUFU.TANH R229, R7 ;  /* 0x0000000700e57308 */ /* 0x0004b40000002400 */
[----:B------:R-:W3:Y:S01]  /*8ce0*/  MUFU.TANH R246, R8 ;  /* 0x0000000800f67308 */ /* 0x000ee20000002400 */
[----:B-1----:R-:W3:Y:S09]  /*8cf0*/  LDL.64 R14, [R1+0x20] ;  /* 0x00002000010e7983 */ /* 0x002ef20000100a00 */
[----:B------:R-:W1:Y:S01]  /*8d00*/  MUFU.TANH R240, R9 ;  /* 0x0000000900f07308 */ /* 0x000e620000002400 */
[----:B--2---:R-:W2:Y:S09]  /*8d10*/  LDSM.16.M88.4 R4, [R213+0x800] ;  /* 0x00080000d504783b */ /* 0x004eb20000000200 */
[----:B------:R-:W1:Y:S10]  /*8d20*/  MUFU.TANH R251, R10 ;  /* 0x0000000a00fb7308 */ /* 0x000e740000002400 */
[----:B------:R1:W1:Y:S10]  /*8d30*/  MUFU.TANH R249, R11 ;  /* 0x0000000b00f97308 */ /* 0x0002740000002400 */
[----:B------:R-:W3:Y:S10]  /*8d40*/  MUFU.TANH R238, R12 ;  /* 0x0000000c00ee7308 */ /* 0x000ef40000002400 */
[----:B------:R-:W3:Y:S01]  /*8d50*/  MUFU.TANH R237, R13 ;  /* 0x0000000d00ed7308 */ /* 0x000ee20000002400 */
[----:B-1----:R-:W1:Y:S01]  /*8d60*/  LDSM.16.M88.4 R8, [R213+0x1000] ;  /* 0x00100000d508783b */ /* 0x002e620000000200 */
[-C--:B--2---:R-:W-:Y:S08]  /*8d70*/  HMMA.16816.F32 R20, R172, R4.reuse, R20 ;  /* 0x00000004ac14723c */ /* 0x084ff00000001814 */
[----:B------:R-:W2:Y:S01]  /*8d80*/  MUFU.TANH R16, R16 ;  /* 0x0000001000107308 */ /* 0x000ea20000002400 */
[C---:B------:R-:W-:Y:S09]  /*8d90*/  HMMA.16816.F32 R24, R188.reuse, R4, R24 ;  /* 0x00000004bc18723c */ /* 0x040ff20000001818 */
[----:B------:R-:W1:Y:S01]  /*8da0*/  MUFU.TANH R17, R17 ;  /* 0x0000001100117308 */ /* 0x000e620000002400 */
[-C--:B------:R-:W-:Y:S08]  /*8db0*/  HMMA.16816.F32 R28, R188, R6.reuse, R28 ;  /* 0x00000006bc1c723c */ /* 0x080ff0000000181c */
[C---:B------:R-:W-:Y:S01]  /*8dc0*/  HMMA.16816.F32 R32, R172.reuse, R6, R32 ;  /* 0x00000006ac20723c */ /* 0x040fe20000001820 */
[----:B------:R-:W2:Y:S01]  /*8dd0*/  MUFU.TANH R205, R18 ;  /* 0x0000001200cd7308 */ /* 0x000ea20000002400 */
[----:B------:R-:W2:Y:S02]  /*8de0*/  LDSM.16.M88.4 R4, [R213+0x1800] ;  /* 0x00180000d504783b */ /* 0x000ea40000000200 */
[----:B------:R-:W-:Y:S02]  /*8df0*/  FMUL.FTZ R20, R20, c[0x0][0x320] ;  /* 0x0000c80014147a20 */ /* 0x000fe40000410000 */
[----:B------:R-:W-:Y:S02]  /*8e00*/  FMUL.FTZ R21, R21, c[0x0][0x320] ;  /* 0x0000c80015157a20 */ /* 0x000fe40000410000 */
[----:B------:R-:W-:Y:S03]  /*8e10*/  FMUL.FTZ R27, R27, c[0x0][0x320] ;  /* 0x0000c8001b1b7a20 */ /* 0x000fe60000410000 */
[----:B------:R-:W2:Y:S01]  /*8e20*/  MUFU.TANH R203, R19 ;  /* 0x0000001300cb7308 */ /* 0x000ea20000002400 */
[----:B------:R-:W-:Y:S02]  /*8e30*/  FMUL.FTZ R22, R22, c[0x0][0x320] ;  /* 0x0000c80016167a20 */ /* 0x000fe40000410000 */
[----:B------:R-:W-:Y:S01]  /*8e40*/  FMUL.FTZ R23, R23, c[0x0][0x320] ;  /* 0x0000c80017177a20 */ /* 0x000fe20000410000 */
[-C--:B-1----:R-:W-:Y:S03]  /*8e50*/  HMMA.16816.F32 R36, R172, R8.reuse, R36 ;  /* 0x00000008ac24723c */ /* 0x082fe60000001824 */
[----:B------:R-:W-:Y:S02]  /*8e60*/  FMUL.FTZ R29, R29, c[0x0][0x320] ;  /* 0x0000c8001d1d7a20 */ /* 0x000fe40000410000 */
[----:B------:R-:W-:Y:S01]  /*8e70*/  FMUL.FTZ R30, R30, c[0x0][0x320] ;  /* 0x0000c8001e1e7a20 */ /* 0x000fe20000410000 */
[----:B------:R-:W1:Y:S01]  /*8e80*/  MUFU.TANH R234, R27 ;  /* 0x0000001b00ea7308 */ /* 0x000e620000002400 */
[----:B------:R-:W-:Y:S01]  /*8e90*/  FMUL.FTZ R31, R31, c[0x0][0x320] ;  /* 0x0000c8001f1f7a20 */ /* 0x000fe20000410000 */
[C---:B------:R-:W-:Y:S04]  /*8ea0*/  HMMA.16816.F32 R40, R188.reuse, R8, R40 ;  /* 0x00000008bc28723c */ /* 0x040fe80000001828 */
[----:B------:R-:W-:Y:S02]  /*8eb0*/  FMUL.FTZ R33, R33, c[0x0][0x320] ;  /* 0x0000c80021217a20 */ /* 0x000fe40000410000 */
[----:B------:R-:W-:Y:S02]  /*8ec0*/  FMUL.FTZ R35, R35, c[0x0][0x320] ;  /* 0x0000c80023237a20 */ /* 0x000fe40000410000 */
[----:B------:R-:W1:Y:S01]  /*8ed0*/  MUFU.TANH R201, R29 ;  /* 0x0000001d00c97308 */ /* 0x000e620000002400 */
[-C--:B------:R-:W-:Y:S03]  /*8ee0*/  HMMA.16816.F32 R44, R188, R10.reuse, R44 ;  /* 0x0000000abc2c723c */ /* 0x080fe6000000182c */
[----:B------:R-:W-:Y:S02]  /*8ef0*/  FMUL.FTZ R24, R24, c[0x0][0x320] ;  /* 0x0000c80018187a20 */ /* 0x000fe40000410000 */
[----:B------:R-:W-:Y:S02]  /*8f00*/  FMUL.FTZ R25, R25, c[0x0][0x320] ;  /* 0x0000c80019197a20 */ /* 0x000fe40000410000 */
[----:B------:R-:W-:Y:S01]  /*8f10*/  FMUL.FTZ R37, R37, c[0x0][0x320] ;  /* 0x0000c80025257a20 */ /* 0x000fe20000410000 */
[C---:B------:R-:W-:Y:S01]  /*8f20*/  HMMA.16816.F32 R48, R172.reuse, R10, R48 ;  /* 0x0000000aac30723c */ /* 0x040fe20000001830 */
[----:B------:R-:W1:Y:S01]  /*8f30*/  MUFU.TANH R232, R30 ;  /* 0x0000001e00e87308 */ /* 0x000e620000002400 */
[----:B------:R-:W1:Y:S02]  /*8f40*/  LDSM.16.M88.4 R8, [R213+0x2000] ;  /* 0x00200000d508783b */ /* 0x000e640000000200 */
[----:B------:R-:W-:Y:S02]  /*8f50*/  FMUL.FTZ R26, R26, c[0x0][0x320] ;  /* 0x0000c8001a1a7a20 */ /* 0x000fe40000410000 */
[----:B------:R-:W-:Y:S02]  /*8f60*/  FMUL.FTZ R28, R28, c[0x0][0x320] ;  /* 0x0000c8001c1c7a20 */ /* 0x000fe40000410000 */
[-C--:B--2---:R-:W-:Y:S03]  /*8f70*/  HMMA.16816.F32 R52, R172, R4.reuse, R52 ;  /* 0x00000004ac34723c */ /* 0x084fe60000001834 */
[----:B------:R-:W2:Y:S01]  /*8f80*/  MUFU.TANH R231, R31 ;  /* 0x0000001f00e77308 */ /* 0x000ea20000002400 */
[----:B------:R-:W-:Y:S02]  /*8f90*/  FMUL.FTZ R32, R32, c[0x0][0x320] ;  /* 0x0000c80020207a20 */ /* 0x000fe40000410000 */
[----:B------:R-:W-:Y:S02]  /*8fa0*/  FMUL.FTZ R34, R34, c[0x0][0x320] ;  /* 0x0000c80022227a20 */ /* 0x000fe40000410000 */
[C---:B------:R-:W-:Y:S04]  /*8fb0*/  HMMA.16816.F32 R56, R188.reuse, R4, R56 ;  /* 0x00000004bc38723c */ /* 0x040fe80000001838 */
[----:B------:R-:W-:Y:S01]  /*8fc0*/  FMUL.FTZ R46, R46, c[0x0][0x320] ;  /* 0x0000c8002e2e7a20 */ /* 0x000fe20000410000 */
[----:B------:R-:W2:Y:S01]  /*8fd0*/  MUFU.TANH R20, R20 ;  /* 0x0000001400147308 */ /* 0x000ea20000002400 */
[----:B------:R-:W-:Y:S02]  /*8fe0*/  FMUL.FTZ R36, R36, c[0x0][0x320] ;  /* 0x0000c80024247a20 */ /* 0x000fe40000410000 */
[-C--:B------:R-:W-:Y:S04]  /*8ff0*/  HMMA.16816.F32 R60, R188, R6.reuse, R60 ;  /* 0x00000006bc3c723c */ /* 0x080fe8000000183c */
[----:B------:R-:W-:Y:S02]  /*9000*/  FMUL.FTZ R48, R48, c[0x0][0x320] ;  /* 0x0000c80030307a20 */ /* 0x000fe40000410000 */
[----:B------:R-:W-:Y:S01]  /*9010*/  FMUL.FTZ R49, R49, c[0x0][0x320] ;  /* 0x0000c80031317a20 */ /* 0x000fe20000410000 */
[----:B------:R2:W2:Y:S01]  /*9020*/  MUFU.TANH R197, R46 ;  /* 0x0000002e00c57308 */ /* 0x0004a20000002400 */
[C---:B------:R-:W-:Y:S01]  /*9030*/  HMMA.16816.F32 R64, R172.reuse, R6, R64 ;  /* 0x00000006ac40723c */ /* 0x040fe20000001840 */
[----:B------:R-:W4:Y:S01]  /*9040*/  LDSM.16.M88.4 R4, [R213+0x2800] ;  /* 0x00280000d504783b */ /* 0x000f220000000200 */
[----:B------:R-:W-:Y:S04]  /*9050*/  DEPBAR.LE SB0, 0x0 ;  /* 0x000080000000791a */ /* 0x000fe80000000000 */
[----:B------:R-:W-:Y:S02]  /*9060*/  FMUL.FTZ R50, R50, c[0x0][0x320] ;  /* 0x0000c80032327a20 */ /* 0x000fe40000410000 */
[----:B------:R-:W-:Y:S01]  /*9070*/  FMUL.FTZ R51, R51, c[0x0][0x320] ;  /* 0x0000c80033337a20 */ /* 0x000fe20000410000 */
[----:B------:R-:W3:Y:S01]  /*9080*/  MUFU.TANH R21, R21 ;  /* 0x0000001500157308 */ /* 0x000ee20000002400 */
[----:B------:R-:W-:Y:S01]  /*9090*/  BAR.SYNC.DEFER_BLOCKING 0x0 ;  /* 0x0000000000007b1d */ /* 0x000fe20000010000 */
[-C--:B-1----:R-:W-:Y:S05]  /*90a0*/  HMMA.16816.F32 R68, R172, R8.reuse, R68 ;  /* 0x00000008ac44723c */ /* 0x082fea0000001844 */
[----:B------:R-:W-:Y:S02]  /*90b0*/  FMUL.FTZ R52, R52, c[0x0][0x320] ;  /* 0x0000c80034347a20 */ /* 0x000fe40000410000 */
[----:B------:R-:W-:Y:S01]  /*90c0*/  FMUL.FTZ R53, R53, c[0x0][0x320] ;  /* 0x0000c80035357a20 */ /* 0x000fe20000410000 */
[----:B------:R1:W1:Y:S01]  /*90d0*/  MUFU.TANH R193, R22 ;  /* 0x0000001600c17308 */ /* 0x0002620000002400 */
[C---:B------:R-:W-:Y:S01]  /*90e0*/  HMMA.16816.F32 R72, R188.reuse, R8, R72 ;  /* 0x00000008bc48723c */ /* 0x040fe20000001848 */
[----:B--2---:R-:W2:Y:S03]  /*90f0*/  LDL R46, [R1+0x18] ;  /* 0x00001800012e7983 */ /* 0x004ea60000100800 */
[----:B------:R-:W-:Y:S02]  /*9100*/  FMUL.FTZ R54, R54, c[0x0][0x320] ;  /* 0x0000c80036367a20 */ /* 0x000fe40000410000 */
[----:B------:R-:W-:Y:S02]  /*9110*/  FMUL.FTZ R55, R55, c[0x0][0x320] ;  /* 0x0000c80037377a20 */ /* 0x000fe40000410000 */
[-C--:B------:R-:W-:Y:S01]  /*9120*/  HMMA.16816.F32 R76, R188, R10.reuse, R76 ;  /* 0x0000000abc4c723c */ /* 0x080fe2000000184c */
[----:B------:R1:W1:Y:S03]  /*9130*/  MUFU.TANH R185, R23 ;  /* 0x0000001700b97308 */ /* 0x0002660000002400 */
[----:B------:R-:W-:Y:S02]  /*9140*/  FMUL.FTZ R56, R56, c[0x0][0x320] ;  /* 0x0000c80038387a20 */ /* 0x000fe40000410000 */
[----:B------:R-:W-:Y:S02]  /*9150*/  FMUL.FTZ R59, R59, c[0x0][0x320] ;  /* 0x0000c8003b3b7a20 */ /* 0x000fe40000410000 */
[C---:B------:R-:W-:Y:S01]  /*9160*/  HMMA.16816.F32 R80, R172.reuse, R10, R80 ;  /* 0x0000000aac50723c */ /* 0x040fe20000001850 */
[----:B------:R-:W2:Y:S02]  /*9170*/  LDL R10, [R1] ;  /* 0x00000000010a7983 */ /* 0x000ea40000100800 */
[----:B------:R1:W1:Y:S01]  /*9180*/  MUFU.TANH R207, R24 ;  /* 0x0000001800cf7308 */ /* 0x0002620000002400 */
[----:B------:R-:W-:Y:S02]  /*9190*/  FMUL.FTZ R60, R60, c[0x0][0x320] ;  /* 0x0000c8003c3c7a20 */ /* 0x000fe40000410000 */
[----:B------:R-:W-:Y:S02]  /*91a0*/  FMUL.FTZ R61, R61, c[0x0][0x320] ;  /* 0x0000c8003d3d7a20 */ /* 0x000fe40000410000 */
[-C--:B----4-:R-:W-:Y:S04]  /*91b0*/  HMMA.16816.F32 R84, R172, R4.reuse, R84 ;  /* 0x00000004ac54723c */ /* 0x090fe80000001854 */
[----:B------:R-:W-:Y:S01]  /*91c0*/  FMUL.FTZ R63, R63, c[0x0][0x320] ;  /* 0x0000c8003f3f7a20 */ /* 0x000fe20000410000 */
[----:B------:R4:W1:Y:S01]  /*91d0*/  MUFU.TANH R206, R25 ;  /* 0x0000001900ce7308 */ /* 0x0008620000002400 */
[----:B------:R-:W-:Y:S02]  /*91e0*/  FMUL.FTZ R64, R64, c[0x0][0x320] ;  /* 0x0000c80040407a20 */ /* 0x000fe40000410000 */
[C---:B------:R-:W-:Y:S04]  /*91f0*/  HMMA.16816.F32 R88, R188.reuse, R4, R88 ;  /* 0x00000004bc58723c */ /* 0x040fe80000001858 */
[----:B------:R-:W-:Y:S02]  /*9200*/  FMUL.FTZ R65, R65, c[0x0][0x320] ;  /* 0x0000c80041417a20 */ /* 0x000fe40000410000 */
[----:B------:R-:W-:Y:S01]  /*9210*/  FMUL.FTZ R66, R66, c[0x0][0x320] ;  /* 0x0000c80042427a20 */ /* 0x000fe20000410000 */
[----:B------:R4:W1:Y:S01]  /*9220*/  MUFU.TANH R235, R26 ;  /* 0x0000001a00eb7308 */ /* 0x0008620000002400 */
[-C--:B------:R-:W-:Y:S04]  /*9230*/  HMMA.16816.F32 R92, R188, R6.reuse, R92 ;  /* 0x00000006bc5c723c */ /* 0x080fe8000000185c */
[----:B------:R-:W-:Y:S04]  /*9240*/  @P0 IMAD.WIDE.U32 R4, R0, c[0x0][0x1e0], RZ ;  /* 0x0000780000040a25 */ /* 0x000fe800078e00ff */
[----:B------:R-:W-:Y:S01]  /*9250*/  HMMA.16816.F32 R96, R172, R6, R96 ;  /* 0x00000006ac60723c */ /* 0x000fe20000001860 */
[----:B------:R4:W1:Y:S01]  /*9260*/  MUFU.TANH R202, R28 ;  /* 0x0000001c00ca7308 */ /* 0x0008620000002400 */
[----:B------:R4:W4:Y:S02]  /*9270*/  LDL R6, [R1+0x1c] ;  /* 0x00001c0001067983 */ /* 0x0009240000100800 */
[----:B------:R-:W-:Y:S01]  /*9280*/  @P0 IADD3 R0, R5, R2, RZ ;  /* 0x0000000205000210 */ /* 0x000fe20007ffe0ff */
[----:B------:R-:W-:Y:S01]  /*9290*/  FMUL.FTZ R67, R67, c[0x0][0x320] ;  /* 0x0000c80043437a20 */ /* 0x000fe20000410000 */
[----:B------:R-:W-:Y:S01]  /*92a0*/  @P0 MOV R2, R242 ;  /* 0x000000f200020202 */ /* 0x000fe20000000f00 */
[----:B------:R-:W-:Y:S01]  /*92b0*/  FMUL.FTZ R68, R68, c[0x0][0x320] ;  /* 0x0000c80044447a20 */ /* 0x000fe20000410000 */
[----:B------:R-:W-:Y:S01]  /*92c0*/  @P0 SHF.L.U64.HI R7, R228, 0x5, R230 ;  /* 0x00000005e4070819 */ /* 0x000fe200000102e6 */
[----:B------:R-:W-:Y:S02]  /*92d0*/  @P0 IMAD R0, R0, 0x60, RZ ;  /* 0x0000006000000824 */ /* 0x000fe400078e02ff */
[----:B------:R1:W1:Y:S01]  /*92e0*/  MUFU.TANH R13, R32 ;  /* 0x00000020000d7308 */ /* 0x0002620000002400 */
[----:B------:R-:W-:Y:S02]  /*92f0*/  FMUL.FTZ R69, R69, c[0x0][0x320] ;  /* 0x0000c80045457a20 */ /* 0x000fe40000410000 */
[----:B------:R-:W-:Y:S02]  /*9300*/  FMUL.FTZ R70, R70, c[0x0][0x320] ;  /* 0x0000c80046467a20 */ /* 0x000fe40000410000 */
[----:B------:R-:W-:Y:S02]  /*9310*/  FMUL.FTZ R71, R71, c[0x0][0x320] ;  /* 0x0000c80047477a20 */ /* 0x000fe40000410000 */
[----:B------:R-:W-:Y:S02]  /*9320*/  FMUL.FTZ R72, R72, c[0x0][0x320] ;  /* 0x0000c80048487a20 */ /* 0x000fe40000410000 */
[----:B------:R-:W-:Y:S01]  /*9330*/  FMUL.FTZ R73, R73, c[0x0][0x320] ;  /* 0x0000c80049497a20 */ /* 0x000fe20000410000 */
[----:B------:R-:W1:Y:S01]  /*9340*/  MUFU.TANH R33, R33 ;  /* 0x0000002100217308 */ /* 0x000e620000002400 */
[----:B------:R-:W-:Y:S02]  /*9350*/  FMUL.FTZ R74, R74, c[0x0][0x320] ;  /* 0x0000c8004a4a7a20 */ /* 0x000fe40000410000 */
[----:B------:R-:W-:Y:S02]  /*9360*/  FMUL.FTZ R75, R75, c[0x0][0x320] ;  /* 0x0000c8004b4b7a20 */ /* 0x000fe40000410000 */
[----:B------:R-:W-:Y:S02]  /*9370*/  FMUL.FTZ R76, R76, c[0x0][0x320] ;  /* 0x0000c8004c4c7a20 */ /* 0x000fe40000410000 */
[----:B------:R-:W-:Y:S02]  /*9380*/  FMUL.FTZ R77, R77, c[0x0][0x320] ;  /* 0x0000c8004d4d7a20 */ /* 0x000fe40000410000 */
[----:B------:R-:W-:Y:S01]  /*9390*/  FMUL.FTZ R78, R78, c[0x0][0x320] ;  /* 0x0000c8004e4e7a20 */ /* 0x000fe20000410000 */
[----:B------:R1:W1:Y:S01]  /*93a0*/  MUFU.TANH R183, R34 ;  /* 0x0000002200b77308 */ /* 0x0002620000002400 */
        /* <DEDUP_REMOVED lines=31> */
[----:B------:R-:W-:Y:S01]  /*95a0*/  FMUL.FTZ R47, R47, c[0x0][0x320] ;  /* 0x0000c8002f2f7a20 */ /* 0x000fe20000410000 */
[----:B---3--:R-:W-:Y:S01]  /*95b0*/  @P0 MOV R3, R15 ;  /* 0x0000000f00030202 */ /* 0x008fe20000000f00 */
[----:B------:R-:W-:Y:S02]  /*95c0*/  FMUL.FTZ R57, R57, c[0x0][0x320] ;  /* 0x0000c80039397a20 */ /* 0x000fe40000410000 */
[----:B------:R-:W-:Y:S02]  /*95d0*/  FMUL.FTZ R58, R58, c[0x0][0x320] ;  /* 0x0000c8003a3a7a20 */ /* 0x000fe40000410000 */
[----:B------:R-:W-:Y:S01]  /*95e0*/  @P0 IMAD.WIDE.U32 R2, R4, 0x60, R2 ;  /* 0x0000006004020825 */ /* 0x000fe200078e0002 */
[----:B------:R3:W1:Y:S03]  /*95f0*/  MUFU.TANH R35, R39 ;  /* 0x0000002700237308 */ /* 0x0006660000002400 */
[----:B------:R-:W-:Y:S01]  /*9600*/  FMUL.FTZ R62, R62, c[0x0][0x320] ;  /* 0x0000c8003e3e7a20 */ /* 0x000fe20000410000 */
[----:B------:R-:W-:Y:S01]  /*9610*/  @P0 LEA R4, P1, R2, c[0x0][0x1c8], 0x1 ;  /* 0x0000720002040a11 */ /* 0x000fe200078208ff */
[----:B------:R-:W-:Y:S01]  /*9620*/  FMUL.FTZ R90, R90, c[0x0][0x320] ;  /* 0x0000c8005a5a7a20 */ /* 0x000fe20000410000 */
[----:B------:R-:W-:Y:S01]  /*9630*/  @P0 IADD3 R3, R3, R0, RZ ;  /* 0x0000000003030210 */ /* 0x000fe20007ffe0ff */
[----:B------:R-:W-:Y:S01]  /*9640*/  FMUL.FTZ R94, R94, c[0x0][0x320] ;  /* 0x0000c8005e5e7a20 */ /* 0x000fe20000410000 */
[----:B------:R-:W-:Y:S01]  /*9650*/  @P0 SHF.L.U32 R0, R228, 0x5, RZ ;  /* 0x00000005e4000819 */ /* 0x000fe200000006ff */
[----:B------:R-:W-:Y:S01]  /*9660*/  FMUL.FTZ R95, R95, c[0x0][0x320] ;  /* 0x0000c8005f5f7a20 */ /* 0x000fe20000410000 */
[----:B------:R3:W1:Y:S01]  /*9670*/  MUFU.TANH R194, R40 ;  /* 0x0000002800c27308 */ /* 0x0006620000002400 */
[----:B------:R-:W-:Y:S02]  /*9680*/  @P0 LEA.HI.X R5, R2, c[0x0][0x1cc], R3, 0x1, P1 ;  /* 0x0000730002050a11 */ /* 0x000fe400008f0c03 */
[-C--:B------:R-:W-:Y:S03]  /*9690*/  @P0 IADD3 R2, P1, R4, R0.reuse, RZ ;  /* 0x0000000004020210 */ /* 0x080fe60007f3e0ff */
[----:B------:R-:W-:Y:S01]  /*96a0*/  @!PT LDS RZ, [RZ] ;  /* 0x00000000fffff984 */ /* 0x000fe20000000800 */
[----:B------:R-:W-:Y:S01]  /*96b0*/  @!PT LDS RZ, [RZ] ;  /* 0x00000000fffff984 */ /* 0x000fe20000000800 */
[----:B------:R-:W-:Y:S01]  /*96c0*/  @!PT LDS RZ, [RZ] ;  /* 0x00000000fffff984 */ /* 0x000fe20000000800 */
[----:B------:R1:W-:Y:S01]  /*96d0*/  @P0 LDGSTS.E.BYPASS.LTC128B.128 [R227+0x3100], [R4.64], !P6 ;  /* 0x0310000004e30fae */ /* 0x0003e2000f101d4c */
[-C--:B------:R-:W-:Y:S02]  /*96e0*/  @P0 IADD3.X R3, R5, R7.reuse, RZ, P1, !PT ;  /* 0x0000000705030210 */ /* 0x080fe40000ffe4ff */
[-C--:B------:R-:W-:Y:S01]  /*96f0*/  @P0 IADD3 R8, P2, R2, R0.reuse, RZ ;  /* 0x0000000002080210 */ /* 0x080fe20007f5e0ff */
[----:B------:R3:W2:Y:S03]  /*9700*/  MUFU.TANH R192, R41 ;  /* 0x0000002900c07308 */ /* 0x0006a60000002400 */
[-C--:B------:R-:W-:Y:S01]  /*9710*/  @P0 IADD3.X R9, R3, R7.reuse, RZ, P2, !PT ;  /* 0x0000000703090210 */ /* 0x080fe200017fe4ff */
[----:B------:R3:W-:Y:S06]  /*9720*/  @P0 LDGSTS.E.BYPASS.LTC128B.128 [R227+0x3900], [R2.64], !P6 ;  /* 0x0390000002e30fae */ /* 0x0007ec000f101d4c */
[----:B------:R2:W2:Y:S02]  /*9730*/  MUFU.TANH R200, R42 ;  /* 0x0000002a00c87308 */ /* 0x0004a40000002400 */
[----:B------:R3:W-:Y:S08]  /*9740*/  @P0 LDGSTS.E.BYPASS.LTC128B.128 [R227+0x4100], [R8.64], !P6 ;  /* 0x0410000008e30fae */ /* 0x0007f0000f101d4c */
[----:B------:R2:W2:Y:S01]  /*9750*/  MUFU.TANH R199, R43 ;  /* 0x0000002b00c77308 */ /* 0x0004a20000002400 */
[-C--:B-1----:R-:W-:Y:S04]  /*9760*/  @P0 IADD3 R4, P1, R8, R0.reuse, RZ ;  /* 0x0000000008040210 */ /* 0x082fe80007f3e0ff */
[-C--:B------:R-:W-:Y:S05]  /*9770*/  @P0 IADD3.X R5, R9, R7.reuse, RZ, P1, !PT ;  /* 0x0000000709050210 */ /* 0x080fea0000ffe4ff */
[----:B------:R1:W1:Y:S01]  /*9780*/  MUFU.TANH R184, R44 ;  /* 0x0000002c00b87308 */ /* 0x0002620000002400 */
[-C--:B---3--:R-:W-:Y:S01]  /*9790*/  @P0 IADD3 R2, P2, R4, R0.reuse, RZ ;  /* 0x0000000004020210 */ /* 0x088fe20007f5e0ff */
[----:B------:R3:W-:Y:S03]  /*97a0*/  @P0 LDGSTS.E.BYPASS.LTC128B.128 [R227+0x4900], [R4.64], !P6 ;  /* 0x0490000004e30fae */ /* 0x0007e6000f101d4c */
[-C--:B------:R-:W-:Y:S02]  /*97b0*/  @P0 IADD3.X R3, R5, R7.reuse, RZ, P2, !PT ;  /* 0x0000000705030210 */ /* 0x080fe400017fe4ff */
[----:B------:R-:W-:Y:S03]  /*97c0*/  @P0 IADD3 R8, P1, R2, R0, RZ ;  /* 0x0000000002080210 */ /* 0x000fe60007f3e0ff */
[----:B------:R1:W1:Y:S01]  /*97d0*/  MUFU.TANH R170, R45 ;  /* 0x0000002d00aa7308 */ /* 0x0002620000002400 */
[----:B------:R1:W-:Y:S01]  /*97e0*/  @P0 LDGSTS.E.BYPASS.LTC128B.128 [R227+0x5100], [R2.64], !P6 ;  /* 0x0510000002e30fae */ /* 0x0003e2000f101d4c */
[----:B------:R-:W-:Y:S01]  /*97f0*/  IMAD R0, R225, -0x60, RZ ;  /* 0xffffffa0e1007824 */ /* 0x000fe200078e02ff */
[----:B------:R-:W-:Y:S06]  /*9800*/  @P0 IADD3.X R9, R3, R7, RZ, P1, !PT ;  /* 0x0000000703090210 */ /* 0x000fec0000ffe4ff */
[----:B------:R2:W-:Y:S01]  /*9810*/  @P0 LDGSTS.E.BYPASS.LTC128B.128 [R227+0x5900], [R8.64], !P6 ;  /* 0x0590000008e30fae */ /* 0x0005e2000f101d4c */
[----:B------:R1:W1:Y:S01]  /*9820*/  MUFU.TANH R196, R47 ;  /* 0x0000002f00c47308 */ /* 0x0002620000002400 */
[----:B------:R-:W-:Y:S06]  /*9830*/  PLOP3.LUT P0, PT, PT, PT, UP1, 0x40, 0x0 ;  /* 0x000000000000781c */ /* 0x000fec0003f0e818 */
[----:B------:R-:W0:Y:S03]  /*9840*/  LDGDEPBAR ;  /* 0x00000000000079af */ /* 0x000e260000000000 */
[----:B------:R-:W1:Y:S10]  /*9850*/  MUFU.TANH R49, R49 ;  /* 0x0000003100317308 */ /* 0x000e740000002400 */
[----:B------:R-:W1:Y:S10]  /*9860*/  MUFU.TANH R50, R50 ;  /* 0x0000003200327308 */ /* 0x000e740000002400 */
[----:B------:R-:W1:Y:S10]  /*9870*/  MUFU.TANH R51, R51 ;  /* 0x0000003300337308 */ /* 0x000e740000002400 */
[----:B------:R-:W1:Y:S10]  /*9880*/  MUFU.TANH R52, R52 ;  /* 0x0000003400347308 */ /* 0x000e740000002400 */
[----:B------:R-:W1:Y:S10]  /*9890*/  MUFU.TANH R53, R53 ;  /* 0x0000003500357308 */ /* 0x000e740000002400 */
[----:B------:R-:W1:Y:S10]  /*98a0*/  MUFU.TANH R54, R54 ;  /* 0x0000003600367308 */ /* 0x000e740000002400 */
[----:B------:R-:W1:Y:S10]  /*98b0*/  MUFU.TANH R55, R55 ;  /* 0x0000003700377308 */ /* 0x000e740000002400 */
[----:B------:R1:W1:Y:S10]  /*98c0*/  MUFU.TANH R168, R56 ;  /* 0x0000003800a87308 */ /* 0x0002740000002400 */
[----:B------:R1:W1:Y:S01]  /*98d0*/  MUFU.TANH R56, R57 ;  /* 0x0000003900387308 */ /* 0x0002620000002400 */
[----:B--2---:R-:W-:Y:S04]  /*98e0*/  IADD3 R9, -R46, 0x1, R0 ;  /* 0x000000012e097810 */ /* 0x004fe80007ffe100 */
[----:B---3--:R-:W-:Y:S05]  /*98f0*/  IADD3 R5, R9, c[0x0][0x1d0], RZ ;  /* 0x0000740009057a10 */ /* 0x008fea0007ffe0ff */
[----:B------:R2:W3:Y:S01]  /*9900*/  MUFU.TANH R181, R58 ;  /* 0x0000003a00b57308 */ /* 0x0004e20000002400 */
[----:B------:R-:W-:Y:S04]  /*9910*/  IADD3 R5, R5, -c[0x0][0x168], RZ ;  /* 0x80005a0005057a10 */ /* 0x000fe80007ffe0ff */
[C---:B------:R-:W-:Y:S02]  /*9920*/  IADD3 R7, R5.reuse, c[0x0][0x328], RZ ;  /* 0x0000ca0005077a10 */ /* 0x040fe40007ffe0ff */
[----:B------:R-:W-:Y:S03]  /*9930*/  IADD3 R8, R5, UR11, RZ ;  /* 0x0000000b05087c10 */ /* 0x000fe6000fffe0ff */
[----:B------:R2:W1:Y:S10]  /*9940*/  MUFU.TANH R180, R59 ;  /* 0x0000003b00b47308 */ /* 0x0004740000002400 */
[----:B------:R-:W1:Y:S10]  /*9950*/  MUFU.TANH R60, R60 ;  /* 0x0000003c003c7308 */ /* 0x000e740000002400 */
[----:B------:R-:W1:Y:S10]  /*9960*/  MUFU.TANH R61, R61 ;  /* 0x0000003d003d7308 */ /* 0x000e740000002400 */
[----:B------:R2:W1:Y:S01]  /*9970*/  MUFU.TANH R179, R62 ;  /* 0x0000003e00b37308 */ /* 0x0004620000002400 */
[----:B----4-:R-:W-:Y:S05]  /*9980*/  @P3 MOV R6, R10 ;  /* 0x0000000a00063202 */ /* 0x010fea0000000f00 */
[----:B------:R-:W1:Y:S04]  /*9990*/  SHFL.IDX PT, R4, R6, RZ, 0x1c1f ;  /* 0x001c1fff06047589 */ /* 0x000e6800000e0000 */
[----:B------:R2:W4:Y:S10]  /*99a0*/  MUFU.TANH R178, R63 ;  /* 0x0000003f00b27308 */ /* 0x0005340000002400 */
[----:B------:R-:W2:Y:S10]  /*99b0*/  MUFU.TANH R64, R64 ;  /* 0x0000004000407308 */ /* 0x000eb40000002400 */
[----:B------:R-:W2:Y:S01]  /*99c0*/  MUFU.TANH R65, R65 ;  /* 0x0000004100417308 */ /* 0x000ea20000002400 */
[----:B-1----:R-:W-:Y:S02]  /*99d0*/  IADD3 R3, R7, R4, RZ ;  /* 0x0000000407037210 */ /* 0x002fe40007ffe0ff */
[----:B------:R-:W-:Y:S07]  /*99e0*/  IADD3 R2, R4, R8, RZ ;  /* 0x0000000804027210 */ /* 0x000fee0007ffe0ff */
[----:B------:R-:W1:Y:S10]  /*99f0*/  MUFU.TANH R66, R66 ;  /* 0x0000004200427308 */ /* 0x000e740000002400 */
        /* <DEDUP_REMOVED lines=27> */
[----:B------:R1:W1:Y:S10]  /*9bb0*/  MUFU.TANH R63, R94 ;  /* 0x0000005e003f7308 */ /* 0x0002740000002400 */
[----:B------:R1:W1:Y:S10]  /*9bc0*/  MUFU.TANH R59, R95 ;  /* 0x0000005f003b7308 */ /* 0x0002740000002400 */
[----:B------:R-:W1:Y:S10]  /*9bd0*/  MUFU.TANH R30, R30 ;  /* 0x0000001e001e7308 */ /* 0x000e740000002400 */
[----:B------:R-:W1:Y:S10]  /*9be0*/  MUFU.TANH R27, R27 ;  /* 0x0000001b001b7308 */ /* 0x000e740000002400 */
[----:B------:R-:W1:Y:S10]  /*9bf0*/  MUFU.TANH R31, R31 ;  /* 0x0000001f001f7308 */ /* 0x000e740000002400 */
[----:B------:R-:W1:Y:S01]  /*9c00*/  MUFU.TANH R29, R29 ;  /* 0x0000001d001d7308 */ /* 0x000e620000002400 */
[----:B------:R-:W-:-:S05]  /*9c10*/  @P0 BRA `(.L_x_165) ;  /* 0x0000019000000947 */ /* 0x000fca0003800000 */
[----:B--234-:R-:W-:Y:S01]  /*9c20*/  IADD3 R4, R4, c[0x0][0x1d0], RZ ;  /* 0x0000740004047a10 */ /* 0x01cfe20007ffe0ff */
[----:B------:R-:W-:Y:S03]  /*9c30*/  BSSY B0, `(.L_x_166) ;  /* 0x0000012000007945 */ /* 0x000fe60003800000 */
[----:B------:R-:W-:Y:S04]  /*9c40*/  IADD3 R4, R4, -c[0x0][0x168], RZ ;  /* 0x80005a0004047a10 */ /* 0x000fe80007ffe0ff */
[----:B------:R-:W-:Y:S11]  /*9c50*/  ISETP.GT.AND P0, PT, R4, -0x1, PT ;  /* 0xffffffff0400780c */ /* 0x000ff60003f04270 */
[----:B------:R-:W-:Y:S02]  /*9c60*/  @!UPT UIADD3 URZ, URZ, URZ, URZ ;  /* 0x0000003f3f3ff290 */ /* 0x000fe4000fffe03f */
[----:B------:R-:W-:-:S05]  /*9c70*/  @P0 BRA `(.L_x_167) ;  /* 0x0000008000000947 */ /* 0x000fca0003800000 */
[----:B------:R-:W-:Y:S01]  /*9c80*/  LOP3.LUT R4, RZ, R4, RZ, 0x33, !PT ;  /* 0x00000004ff047212 */ /* 0x000fe200078e33ff */
[----:B------:R-:W-:Y:S05]  /*9c90*/  IMAD.MOV.U32 R10, RZ, RZ, c[0x0][0x32c] ;  /* 0x0000cb00ff0a7624 */ /* 0x000fea00078e00ff */
[----:B------:R-:W-:Y:S11]  /*9ca0*/  ISETP.NE.AND P0, PT, R10, 0x1, PT ;  /* 0x000000010a00780c */ /* 0x000ff60003f05270 */
[----:B------:R-:W-:Y:S02]  /*9cb0*/  @!UPT UIADD3 URZ, URZ, URZ, URZ ;  /* 0x0000003f3f3ff290 */ /* 0x000fe4000fffe03f */
[----:B------:R-:W-:Y:S05]  /*9cc0*/  @P0 IMAD.HI.U32 R10, R4, c[0x0][0x330], RZ ;  /* 0x0000cc00040a0a27 */ /* 0x000fea00078e00ff */
[----:B------:R-:W-:Y:S04]  /*9cd0*/  @P0 SHF.R.U32.HI R4, RZ, c[0x0][0x334], R10 ;  /* 0x0000cd00ff040a19 */ /* 0x000fe8000001160a */
[----:B------:R-:W-:Y:S01]  /*9ce0*/  LOP3.LUT R4, RZ, R4, RZ, 0x33, !PT ;  /* 0x00000004ff047212 */ /* 0x000fe200078e33ff */
[----:B------:R-:W-:-:S05]  /*9cf0*/  BRA `(.L_x_168) ;  /* 0x0000005000007947 */ /* 0x000fca0003800000 */
.L_x_167:
[----:B------:R-:W-:Y:S04]  /*9d00*/  MOV R10, c[0x0][0x32c] ;  /* 0x0000cb00000a7a02 */ /* 0x000fe80000000f00 */
[----:B------:R-:W-:Y:S11]  /*9d10*/  ISETP.NE.AND P0, PT, R10, 0x1, PT ;  /* 0x000000010a00780c */ /* 0x000ff60003f05270 */
[----:B------:R-:W-:Y:S02]  /*9d20*/  @!UPT UIADD3 URZ, URZ, URZ, URZ ;  /* 0x0000003f3f3ff290 */ /* 0x000fe4000fffe03f */
[----:B------:R-:W-:Y:S05]  /*9d30*/  @P0 IMAD.HI.U32 R10, R4, c[0x0][0x330], RZ ;  /* 0x0000cc00040a0a27 */ /* 0x000fea00078e00ff */
[----:B------:R-:W-:Y:S02]  /*9d40*/  @P0 SHF.R.U32.HI R4, RZ, c[0x0][0x334], R10 ;  /* 0x0000cd00ff040a19 */ /* 0x000fe4000001160a */
.L_x_168:
[----:B------:R-:W-:Y:S05]  /*9d50*/  BSYNC B0 ;  /* 0x0000000000007941 */ /* 0x000fea0003800000 */
.L_x_166:
[----:B------:R-:W-:Y:S04]  /*9d60*/  IMAD.IADD R10, R0, 0x1, -R46 ;  /* 0x00000001000a7824 */ /* 0x000fe800078e0a2e */
[----:B------:R-:W-:Y:S05]  /*9d70*/  IMAD R4, R4, c[0x0][0x32c], R10 ;  /* 0x0000cb0004047a24 */ /* 0x000fea00078e020a */
[----:B------:R-:W-:Y:S02]  /*9d80*/  IADD3 R10, R4, c[0x0][0x32c], RZ ;  /* 0x0000cb00040a7a10 */ /* 0x000fe40007ffe0ff */
[----:B------:R-:W-:Y:S02]  /*9d90*/  IMNMX R2, R2, R4, !PT ;  /* 0x0000000402027217 */ /* 0x000fe40007800200 */
[----:B------:R-:W-:Y:S02]  /*9da0*/  IMNMX R3, R3, R10, PT ;  /* 0x0000000a03037217 */ /* 0x000fe40003800200 */
.L_x_165:
[C---:B--234-:R-:W-:Y:S02]  /*9db0*/  ISETP.GE.AND P0, PT, R0.reuse, 0x9, PT ;  /* 0x000000090000780c */ /* 0x05cfe40003f06270 */
[----:B------:R-:W-:Y:S02]  /*9dc0*/  ISETP.GE.AND P1, PT, R0, 0x2, PT ;  /* 0x000000020000780c */ /* 0x000fe40003f26270 */
[----:B------:R-:W-:Y:S02]  /*9dd0*/  P2R R25, PR, RZ, 0x1 ;  /* 0x00000001ff197803 */ /* 0x000fe40000000000 */
[C---:B------:R-:W-:Y:S02]  /*9de0*/  ISETP.GT.AND P0, PT, R2.reuse, 0x8, !P0 ;  /* 0x000000080200780c */ /* 0x040fe40004704270 */
[----:B------:R-:W-:Y:S02]  /*9df0*/  P2R R26, PR, RZ, 0x2 ;  /* 0x00000002ff1a7803 */ /* 0x000fe40000000000 */
[----:B------:R-:W-:Y:S02]  /*9e00*/  ISETP.GT.AND P1, PT, R2, 0x1, !P1 ;  /* 0x000000010200780c */ /* 0x000fe40004f24270 */
[C---:B------:R-:W-:Y:S02]  /*9e10*/  ISETP.GE.AND P2, PT, R0.reuse, 0x11, PT ;  /* 0x000000110000780c */ /* 0x040fe40003f46270 */
[C---:B------:R-:W-:Y:S02]  /*9e20*/  ISETP.LT.OR P0, PT, R3.reuse, 0x9, P0 ;  /* 0x000000090300780c */ /* 0x040fe40000701670 */
[C---:B------:R-:W-:Y:S02]  /*9e30*/  ISETP.LT.OR P1, PT, R3.reuse, 0x2, P1 ;  /* 0x000000020300780c */ /* 0x040fe40000f21670 */
[----:B------:R-:W-:Y:S02]  /*9e40*/  ISETP.GE.AND P3, PT, R0, 0xa, PT ;  /* 0x0000000a0000780c */ /* 0x000fe40003f66270 */
[----:B------:R-:W-:Y:S02]  /*9e50*/  FSEL R36, R16, -INF , !P0 ;  /* 0xff80000010247808 */ /* 0x000fe40004000000 */
[----:B------:R-:W-:Y:S02]  /*9e60*/  ISETP.GT.AND P0, PT, R2, 0x10, !P2 ;  /* 0x000000100200780c */ /* 0x000fe40005704270 */
[----:B------:R-:W-:Y:S02]  /*9e70*/  FSEL R32, R176, -INF , !P1 ;  /* 0xff800000b0207808 */ /* 0x000fe40004800000 */
[----:B------:R-:W-:Y:S02]  /*9e80*/  ISETP.GT.AND P1, PT, R2, 0x9, !P3 ;  /* 0x000000090200780c */ /* 0x000fe40005f24270 */
[----:B------:R-:W-:Y:S02]  /*9e90*/  P2R R23, PR, RZ, 0x4 ;  /* 0x00000004ff177803 */ /* 0x000fe40000000000 */
[C---:B------:R-:W-:Y:S02]  /*9ea0*/  ISETP.LT.OR P0, PT, R3.reuse, 0x11, P0 ;  /* 0x000000110300780c */ /* 0x040fe40000701670 */
[----:B------:R-:W-:Y:S02]  /*9eb0*/  ISETP.GE.AND P2, PT, R0, 0x12, PT ;  /* 0x000000120000780c */ /* 0x000fe40003f46270 */
[----:B------:R-:W-:Y:S02]  /*9ec0*/  ISETP.LT.OR P1, PT, R3, 0xa, P1 ;  /* 0x0000000a0300780c */ /* 0x000fe40000f21670 */
[----:B------:R-:W-:Y:S02]  /*9ed0*/  FSEL R40, R20, -INF , !P0 ;  /* 0xff80000014287808 */ /* 0x000fe40004000000 */
[----:B------:R-:W-:Y:S02]  /*9ee0*/  ISETP.GT.AND P0, PT, R2, 0x11, !P2 ;  /* 0x000000110200780c */ /* 0x000fe40005704270 */
[----:B------:R-:W-:Y:S02]  /*9ef0*/  FSEL R38, R17, -INF , !P1 ;  /* 0xff80000011267808 */ /* 0x000fe40004800000 */
[----:B------:R-:W-:Y:S02]  /*9f00*/  ISETP.LT.OR P0, PT, R3, 0x12, P0 ;  /* 0x000000120300780c */ /* 0x000fe40000701670 */
[----:B------:R-:W-:Y:S02]  /*9f10*/  ISETP.GE.AND P1, PT, R0, 0x19, PT ;  /* 0x000000190000780c */ /* 0x000fe40003f26270 */
[----:B------:R-:W-:Y:S02]  /*9f20*/  FSEL R42, R21, -INF , !P0 ;  /* 0xff800000152a7808 */ /* 0x000fe40004000000 */
[----:B------:R-:W-:Y:S02]  /*9f30*/  ISETP.GT.AND P0, PT, R2, 0x18, !P1 ;  /* 0x000000180200780c */ /* 0x000fe40004f04270 */
[----:B------:R-:W-:Y:S02]  /*9f40*/  P2R R21, PR, RZ, 0x2 ;  /* 0x00000002ff157803 */ /* 0x000fe40000000000 */
        /* <DEDUP_REMOVED lines=10> */
[C---:B------:R-:W-:Y:S02]  /*9ff0*/  ISETP.LT.OR P0, PT, R3.reuse, 0x21, P0 ;  /* 0x000000210300780c */ /* 0x040fe40000701670 */
[----:B------:R-:W-:Y:S02]  /*a000*/  ISETP.GE.AND P1, PT, R0, 0x22, PT ;  /* 0x000000220000780c */ /* 0x000fe40003f26270 */
[----:B------:R-:W-:Y:S02]  /*a010*/  FSEL R57, R12, -INF , !P0 ;  /* 0xff8000000c397808 */ /* 0x000fe40004000000 */
[----:B------:R-:W-:Y:S02]  /*a020*/  ISETP.GT.AND P0, PT, R2, 0x21, !P1 ;  /* 0x000000210200780c */ /* 0x000fe40004f04270 */
[----:B------:R-:W-:Y:S02]  /*a030*/  P2R R18, PR, RZ, 0x2 ;  /* 0x00000002ff127803 */ /* 0x000fe40000000000 */
[----:B------:R-:W-:Y:S02]  /*a040*/  ISETP.LT.OR P0, PT, R3, 0x22, P0 ;  /* 0x000000220300780c */ /* 0x000fe40000701670 */
[----:B------:R-:W-:Y:S02]  /*a050*/  ISETP.GE.AND P1, PT, R0, 0x29, PT ;  /* 0x000000290000780c */ /* 0x000fe40003f26270 */
[----:B-1----:R-:W-:Y:S02]  /*a060*/  FSEL R90, R37, -INF , !P0 ;  /* 0xff800000255a7808 */ /* 0x002fe40004000000 */
        /* <DEDUP_REMOVED lines=26> */
[----:B------:R-:W-:Y:S02]  /*a210*/  ISETP.GE.AND P4, PT, R0, 0x41, PT ;  /* 0x000000410000780c */ /* 0x000fe40003f86270 */
[----:B------:R-:W-:Y:S02]  /*a220*/  ISETP.LT.OR P0, PT, R3, 0x3a, P0 ;  /* 0x0000003a0300780c */ /* 0x000fe40000701670 */
[----:B------:R-:W-:Y:S02]  /*a230*/  P2R R24, PR, RZ, 0x8 ;  /* 0x00000008ff187803 */ /* 0x000fe40000000000 */
[----:B------:R-:W-:Y:S02]  /*a240*/  FSEL R198, R65, -INF , !P0 ;  /* 0xff80000041c67808 */ /* 0x000fe40004000000 */
[----:B------:R-:W-:Y:S02]  /*a250*/  ISETP.GT.AND P0, PT, R2, 0x40, !P4 ;  /* 0x000000400200780c */ /* 0x000fe40006704270 */
[----:B------:R-:W-:Y:S02]  /*a260*/  ISETP.GE.AND P3, PT, R0, 0x42, PT ;  /* 0x000000420000780c */ /* 0x000fe40003f66270 */
[C---:B------:R-:W-:Y:S02]  /*a270*/  ISETP.LT.OR P0, PT, R3.reuse, 0x41, P0 ;  /* 0x000000410300780c */ /* 0x040fe40000701670 */
[----:B------:R-:W-:Y:S02]  /*a280*/  P2R R22, PR, RZ, 0x4 ;  /* 0x00000004ff167803 */ /* 0x000fe40000000000 */
        /* <DEDUP_REMOVED lines=17> */
[C---:B------:R-:W-:Y:S02]  /*a3a0*/  ISETP.GE.AND P1, PT, R0.reuse, 0x52, PT ;  /* 0x000000520000780c */ /* 0x040fe40003f26270 */
        /* <DEDUP_REMOVED lines=8> */
[----:B------:R-:W-:Y:S04]  /*a430*/  ISETP.GT.AND P0, PT, R2, 0x58, !P5 ;  /* 0x000000580200780c */ /* 0x000fe80006f04270 */
[C---:B------:R-:W-:Y:S04]  /*a440*/  ISETP.LT.OR P0, PT, R3.reuse, 0x59, P0 ;  /* 0x000000590300780c */ /* 0x040fe80000701670 */
[----:B------:R-:W-:Y:S02]  /*a450*/  FSEL R252, R30, -INF , !P0 ;  /* 0xff8000001efc7808 */ /* 0x000fe40004000000 */
[----:B------:R-:W-:Y:S04]  /*a460*/  ISETP.GT.AND P0, PT, R2, RZ, !P1 ;  /* 0x000000ff0200720c */ /* 0x000fe80004f04270 */
[C---:B------:R-:W-:Y:S04]  /*a470*/  ISETP.LT.OR P0, PT, R3.reuse, 0x1, P0 ;  /* 0x000000010300780c */ /* 0x040fe80000701670 */
[----:B------:R-:W-:Y:S02]  /*a480*/  FSEL R30, R226, -INF , !P0 ;  /* 0xff800000e21e7808 */ /* 0x000fe40004000000 */
[----:B------:R-:W-:Y:S04]  /*a490*/  ISETP.GE.AND P0, PT, R0, 0x5a, PT ;  /* 0x0000005a0000780c */ /* 0x000fe80003f06270 */
[----:B------:R-:W-:Y:S02]  /*a4a0*/  P2R R4, PR, RZ, 0x1 ;  /* 0x00000001ff047803 */ /* 0x000fe40000000000 */
[----:B------:R-:W-:Y:S04]  /*a4b0*/  ISETP.GT.AND P0, PT, R2, 0x59, !P0 ;  /* 0x000000590200780c */ /* 0x000fe80004704270 */
[----:B------:R-:W-:Y:S02]  /*a4c0*/  ISETP.LT.OR P0, PT, R3, 0x5a, P0 ;  /* 0x0000005a0300780c */ /* 0x000fe40000701670 */
[----:B------:R-:W1:Y:S02]  /*a4d0*/  SHFL.IDX PT, R3, R6, 0x1, 0x1c1f ;  /* 0x003c1f0006037f89 */ /* 0x000e6400000e0000 */
[----:B------:R-:W-:Y:S02]  /*a4e0*/  FSEL R84, R27, -INF , !P0 ;  /* 0xff8000001b547808 */ /* 0x000fe40004000000 */
[----:B------:R-:W-:Y:S01]  /*a4f0*/  PLOP3.LUT P0, PT, PT, PT, UP1, 0x40, 0x0 ;  /* 0x000000000000781c */ /* 0x000fe20003f0e818 */
[--C-:B-1----:R-:W-:Y:S02]  /*a500*/  IMAD.IADD R2, R7, 0x1, R3.reuse ;  /* 0x0000000107027824 */ /* 0x102fe400078e0203 */
[----:B------:R-:W-:Y:S10]  /*a510*/  IMAD.IADD R0, R8, 0x1, R3 ;  /* 0x0000000108007824 */ /* 0x000ff400078e0203 */
[----:B------:R-:W-:-:S05]  /*a520*/  @P0 BRA `(.L_x_169) ;  /* 0x000001b000000947 */ /* 0x000fca0003800000 */
[----:B------:R-:W-:Y:S01]  /*a530*/  IADD3 R0, R3, c[0x0][0x1d0], RZ ;  /* 0x0000740003007a10 */ /* 0x000fe20007ffe0ff */
        /* <DEDUP_REMOVED lines=13> */
.L_x_171:
[----:B------:R-:W-:Y:S04]  /*a610*/  MOV R2, c[0x0][0x32c] ;  /* 0x0000cb0000027a02 */ /* 0x000fe80000000f00 */
[----:B------:R-:W-:Y:S11]  /*a620*/  ISETP.NE.AND P0, PT, R2, 0x1, PT ;  /* 0x000000010200780c */ /* 0x000ff60003f05270 */
[----:B------:R-:W-:Y:S02]  /*a630*/  @!UPT UIADD3 URZ, URZ, URZ, URZ ;  /* 0x0000003f3f3ff290 */ /* 0x000fe4000fffe03f */
[----:B------:R-:W-:Y:S05]  /*a640*/  @P0 IMAD.HI.U32 R2, R0, c[0x0][0x330], RZ ;  /* 0x0000cc0000020a27 */ /* 0x000fea00078e00ff */
[----:B------:R-:W-:Y:S02]  /*a650*/  @P0 SHF.R.U32.HI R0, RZ, c[0x0][0x334], R2 ;  /* 0x0000cd00ff000a19 */ /* 0x000fe40000011602 */
.L_x_172:
[----:B------:R-:W-:Y:S05]  /*a660*/  BSYNC B0 ;  /* 0x0000000000007941 */ /* 0x000fea0003800000 */
.L_x_170:
[----:B------:R-:W-:Y:S02]  /*a670*/  IADD3 R2, R9, -0x1, RZ ;  /* 0xffffffff09027810 */ /* 0x000fe40007ffe0ff */
[C-C-:B------:R-:W-:Y:S02]  /*a680*/  IADD3 R27, R3.reuse, UR11, R5.reuse ;  /* 0x0000000b031b7c10 */ /* 0x140fe4000fffe005 */
[----:B------:R-:W-:Y:S01]  /*a690*/  IADD3 R3, R3, c[0x0][0x328], R5 ;  /* 0x0000ca0003037a10 */ /* 0x000fe20007ffe005 */
[----:B------:R-:W-:Y:S05]  /*a6a0*/  IMAD R0, R0, c[0x0][0x32c], R2 ;  /* 0x0000cb0000007a24 */ /* 0x000fea00078e0202 */
[----:B------:R-:W-:Y:S02]  /*a6b0*/  IADD3 R2, R0, c[0x0][0x32c], RZ ;  /* 0x0000cb0000027a10 */ /* 0x000fe40007ffe0ff */
[----:B------:R-:W-:Y:S02]  /*a6c0*/  IMNMX R0, R27, R0, !PT ;  /* 0x000000001b007217 */ /* 0x000fe40007800200 */
[----:B------:R-:W-:Y:S02]  /*a6d0*/  IMNMX R2, R3, R2, PT ;  /* 0x0000000203027217 */ /* 0x000fe40003800200 */
.L_x_169:
[----:B------:R-:W-:Y:S01]  /*a6e0*/  ISETP.NE.AND P0, PT, R26, RZ, PT ;  /* 0x000000ff1a00720c */ /* 0x000fe20003f05270 */
[----:B------:R-:W1:Y:S03]  /*a6f0*/  SHFL.IDX PT, R3, R6, 0x2, 0x1c1f ;  /* 0x005c1f0006037f89 */ /* 0x000e6600000e0000 */
[----:B------:R-:W-:Y:S04]  /*a700*/  ISETP.GT.AND P0, PT, R0, 0x1, !P0 ;  /* 0x000000010000780c */ /* 0x000fe80004704270 */
[----:B------:R-:W-:Y:S04]  /*a710*/  ISETP.LT.OR P0, PT, R2, 0x2, P0 ;  /* 0x000000020200780c */ /* 0x000fe80000701670 */
[----:B------:R-:W-:Y:S02]  /*a720*/  FSEL R34, R229, -INF , !P0 ;  /* 0xff800000e5227808 */ /* 0x000fe40004000000 */
[----:B------:R-:W-:Y:S04]  /*a730*/  ISETP.NE.AND P0, PT, R25, RZ, PT ;  /* 0x000000ff1900720c */ /* 0x000fe80003f05270 */
        /* <DEDUP_REMOVED lines=79> */
[----:B------:R-:W-:Y:S04]  /*ac30*/  ISETP.GT.AND P0, PT, R0, RZ, !P1 ;  /* 0x000000ff0000720c */ /* 0x000fe80004f04270 */
[----:B------:R-:W-:Y:S04]  /*ac40*/  ISETP.LT.OR P0, PT, R2, 0x1, P0 ;  /* 0x000000010200780c */ /* 0x000fe80000701670 */
[----:B------:R-:W-:Y:S02]  /*ac50*/  FSEL R31, R239, -INF , !P0 ;  /* 0xff800000ef1f7808 */ /* 0x000fe40004000000 */
[----:B------:R-:W-:Y:S04]  /*ac60*/  ISETP.NE.AND P0, PT, R4, RZ, PT ;  /* 0x000000ff0400720c */ /* 0x000fe80003f05270 */
[----:B------:R-:W-:Y:S01]  /*ac70*/  ISETP.GT.AND P0, PT, R0, 0x59, !P0 ;  /* 0x000000590000780c */ /* 0x000fe20004704270 */
[--C-:B-1----:R-:W-:Y:S03]  /*ac80*/  IMAD.IADD R0, R8, 0x1, R3.reuse ;  /* 0x0000000108007824 */ /* 0x102fe600078e0203 */
[----:B------:R-:W-:Y:S01]  /*ac90*/  ISETP.LT.OR P0, PT, R2, 0x5a, P0 ;  /* 0x0000005a0200780c */ /* 0x000fe20000701670 */
[----:B------:R-:W-:Y:S03]  /*aca0*/  IMAD.IADD R2, R7, 0x1, R3 ;  /* 0x0000000107027824 */ /* 0x000fe600078e0203 */
[----:B------:R-:W-:Y:S02]  /*acb0*/  FSEL R250, R29, -INF , !P0 ;  /* 0xff8000001dfa7808 */ /* 0x000fe40004000000 */
[----:B------:R-:W-:Y:S11]  /*acc0*/  PLOP3.LUT P0, PT, PT, PT, UP1, 0x40, 0x0 ;  /* 0x000000000000781c */ /* 0x000ff60003f0e818 */
[----:B------:R-:W-:Y:S02]  /*acd0*/  @!UPT UIADD3 URZ, URZ, URZ, URZ ;  /* 0x0000003f3f3ff290 */ /* 0x000fe4000fffe03f */
        /* <DEDUP_REMOVED lines=15> */
.L_x_175:
[----:B------:R-:W-:Y:S04]  /*add0*/  MOV R27, c[0x0][0x32c] ;  /* 0x0000cb00001b7a02 */ /* 0x000fe80000000f00 */
[----:B------:R-:W-:Y:S11]  /*ade0*/  ISETP.NE.AND P0, PT, R27, 0x1, PT ;  /* 0x000000011b00780c */ /* 0x000ff60003f05270 */
[----:B------:R-:W-:Y:S02]  /*adf0*/  @!UPT UIADD3 URZ, URZ, URZ, URZ ;  /* 0x0000003f3f3ff290 */ /* 0x000fe4000fffe03f */
[----:B------:R-:W-:Y:S05]  /*ae00*/  @P0 IMAD.HI.U32 R27, R3, c[0x0][0x330], RZ ;  /* 0x0000cc00031b0a27 */ /* 0x000fea00078e00ff */
[----:B------:R-:W-:Y:S02]  /*ae10*/  @P0 SHF.R.U32.HI R3, RZ, c[0x0][0x334], R27 ;  /* 0x0000cd00ff030a19 */ /* 0x000fe4000001161b */
.L_x_176:
[----:B------:R-:W-:Y:S05]  /*ae20*/  BSYNC B0 ;  /* 0x0000000000007941 */ /* 0x000fea0003800000 */
.L_x_174:
[----:B------:R-:W-:Y:S04]  /*ae30*/  IMAD R27, R225, -0x60, -R46 ;  /* 0xffffffa0e11b7824 */ /* 0x000fe800078e0a2e */
[----:B------:R-:W-:Y:S05]  /*ae40*/  IMAD R3, R3, c[0x0][0x32c], R27 ;  /* 0x0000cb0003037a24 */ /* 0x000fea00078e021b */
[----:B------:R-:W-:Y:S02]  /*ae50*/  IADD3 R27, R3, c[0x0][0x32c], RZ ;  /* 0x0000cb00031b7a10 */ /* 0x000fe40007ffe0ff */
[----:B------:R-:W-:Y:S02]  /*ae60*/  IMNMX R0, R0, R3, !PT ;  /* 0x0000000300007217 */ /* 0x000fe40007800200 */
[----:B------:R-:W-:Y:S02]  /*ae70*/  IMNMX R2, R2, R27, PT ;  /* 0x0000001b02027217 */ /* 0x000fe40003800200 */
.L_x_173:
        /* <DEDUP_REMOVED lines=111> */
.L_x_179:
[----:B------:R-:W-:Y:S04]  /*b570*/  MOV R2, c[0x0][0x32c] ;  /* 0x0000cb0000027a02 */ /* 0x000fe80000000f00 */
[----:B------:R-:W-:Y:S11]  /*b580*/  ISETP.NE.AND P0, PT, R2, 0x1, PT ;  /* 0x000000010200780c */ /* 0x000ff60003f05270 */
[----:B------:R-:W-:Y:S02]  /*b590*/  @!UPT UIADD3 URZ, URZ, URZ, URZ ;  /* 0x0000003f3f3ff290 */ /* 0x000fe4000fffe03f */
[----:B------:R-:W-:Y:S05]  /*b5a0*/  @P0 IMAD.HI.U32 R2, R0, c[0x0][0x330], RZ ;  /* 0x0000cc0000020a27 */ /* 0x000fea00078e00ff */
[----:B------:R-:W-:Y:S02]  /*b5b0*/  @P0 SHF.R.U32.HI R0, RZ, c[0x0][0x334], R2 ;  /* 0x0000cd00ff000a19 */ /* 0x000fe40000011602 */
.L_x_180:
[----:B------:R-:W-:Y:S05]  /*b5c0*/  BSYNC B0 ;  /* 0x0000000000007941 */ /* 0x000fea0003800000 */
.L_x_178:
[----:B------:R-:W-:Y:S02]  /*b5d0*/  IADD3 R9, R9, -0x1, RZ ;  /* 0xffffffff09097810 */ /* 0x000fe40007ffe0ff */
[C-C-:B------:R-:W-:Y:S02]  /*b5e0*/  IADD3 R6, R3.reuse, UR11, R5.reuse ;  /* 0x0000000b03067c10 */ /* 0x140fe4000fffe005 */
[----:B------:R-:W-:Y:S01]  /*b5f0*/  IADD3 R3, R3, c[0x0][0x328], R5 ;  /* 0x0000ca0003037a10 */ /* 0x000fe20007ffe005 */
[----:B------:R-:W-:Y:S05]  /*b600*/  IMAD R0, R0, c[0x0][0x32c], R9 ;  /* 0x0000cb0000007a24 */ /* 0x000fea00078e0209 */
[----:B------:R-:W-:Y:S02]  /*b610*/  IADD3 R2, R0, c[0x0][0x32c], RZ ;  /* 0x0000cb0000027a10 */ /* 0x000fe40007ffe0ff */
[----:B------:R-:W-:Y:S02]  /*b620*/  IMNMX R0, R6, R0, !PT ;  /* 0x0000000006007217 */ /* 0x000fe40007800200 */
[----:B------:R-:W-:Y:S02]  /*b630*/  IMNMX R2, R3, R2, PT ;  /* 0x0000000203027217 */ /* 0x000fe40003800200 */
.L_x_177:
[----:B------:R-:W-:Y:S02]  /*b640*/  ISETP.GT.AND P0, PT, R0, RZ, !P1 ;  /* 0x000000ff0000720c */ /* 0x000fe40004f04270 */
[----:B------:R-:W-:Y:S02]  /*b650*/  ISETP.NE.AND P1, PT, R23, RZ, PT ;  /* 0x000000ff1700720c */ /* 0x000fe40003f25270 */
[----:B------:R-:W-:Y:S02]  /*b660*/  ISETP.LT.OR P0, PT, R2, 0x1, P0 ;  /* 0x000000010200780c */ /* 0x000fe40000701670 */
[----:B------:R-:W-:Y:S02]  /*b670*/  FMNMX.FTZ R72, R30, R100, !PT ;  /* 0x000000641e487209 */ /* 0x000fe40007810000 */
[----:B------:R-:W-:Y:S02]  /*b680*/  FSEL R8, R251, -INF , !P0 ;  /* 0xff800000fb087808 */ /* 0x000fe40004000000 */
[----:B------:R-:W-:Y:S02]  /*b690*/  ISETP.NE.AND P0, PT, R26, RZ, PT ;  /* 0x000000ff1a00720c */ /* 0x000fe40003f05270 */
[----:B------:R-:W-:Y:S02]  /*b6a0*/  FMNMX.FTZ R72, R32, R72, !PT ;  /* 0x0000004820487209 */ /* 0x000fe40007810000 */
[----:B------:R-:W-:Y:S02]  /*b6b0*/  ISETP.GT.AND P0, PT, R0, 0x1, !P0 ;  /* 0x000000010000780c */ /* 0x000fe40004704270 */
[----:B------:R-:W-:Y:S02]  /*b6c0*/  FMNMX.FTZ R72, R36, R72, !PT ;  /* 0x0000004824487209 */ /* 0x000fe40007810000 */
        /* <DEDUP_REMOVED lines=37> */
[----:B------:R-:W-:Y:S01]  /*b920*/  FMNMX.FTZ R3, R49, R3, !PT ;  /* 0x0000000331037209 */ /* 0x000fe20007810000 */
[----:B------:R-:W-:Y:S01]  /*b930*/  LDSM.16.MT88.4 R20, [R209+0x100] ;  /* 0x00010000d114783b */ /* 0x000fe20000004200 */
[----:B------:R-:W-:Y:S02]  /*b940*/  ISETP.GT.AND P0, PT, R0, 0x19, !P0 ;  /* 0x000000190000780c */ /* 0x000fe40004704270 */
[----:B------:R-:W-:Y:S02]  /*b950*/  FMNMX.FTZ R72, R177, R72, !PT ;  /* 0x00000048b1487209 */ /* 0x000fe40007810000 */
[----:B------:R-:W-:Y:S02]  /*b960*/  ISETP.LT.OR P0, PT, R2, 0x1a, P0 ;  /* 0x0000001a0200780c */ /* 0x000fe40000701670 */
[----:B------:R-:W-:Y:S02]  /*b970*/  FMNMX.FTZ R3, R94, R3, !PT ;  /* 0x000000035e037209 */ /* 0x000fe40007810000 */
[----:B------:R-:W-:Y:S02]  /*b980*/  FSEL R88, R231, -INF , !P0 ;  /* 0xff800000e7587808 */ /* 0x000fe40004000000 */
[----:B------:R-:W-:Y:S02]  /*b990*/  FMNMX.FTZ R72, R182, R72, !PT ;  /* 0x00000048b6487209 */ /* 0x000fe40007810000 */
[----:B------:R-:W-:Y:S02]  /*b9a0*/  ISETP.NE.AND P0, PT, R19, RZ, PT ;  /* 0x000000ff1300720c */ /* 0x000fe40003f05270 */
[----:B------:R-:W-:Y:S02]  /*b9b0*/  FMNMX.FTZ R3, R95, R3, !PT ;  /* 0x000000035f037209 */ /* 0x000fe40007810000 */
[----:B------:R-:W-:Y:S02]  /*b9c0*/  ISETP.GT.AND P0, PT, R0, 0x20, !P0 ;  /* 0x000000200000780c */ /* 0x000fe40004704270 */
[----:B------:R-:W-:Y:S02]  /*b9d0*/  FMNMX.FTZ R72, R187, R72, !PT ;  /* 0x00000048bb487209 */ /* 0x000fe40007810000 */
[----:B------:R-:W-:Y:S02]  /*b9e0*/  FMNMX.FTZ R3, R173, R3, !PT ;  /* 0x00000003ad037209 */ /* 0x000fe40007810000 */
[----:B------:R-:W-:Y:S02]  /*b9f0*/  ISETP.LT.OR P0, PT, R2, 0x21, P0 ;  /* 0x000000210200780c */ /* 0x000fe40000701670 */
[----:B------:R-:W-:Y:S02]  /*ba00*/  FMNMX.FTZ R72, R195, R72, !PT ;  /* 0x00000048c3487209 */ /* 0x000fe40007810000 */
[----:B------:R-:W-:Y:S02]  /*ba10*/  FMNMX.FTZ R3, R175, R3, !PT ;  /* 0x00000003af037209 */ /* 0x000fe40007810000 */
[----:B------:R-:W-:Y:S02]  /*ba20*/  FSEL R98, R200, -INF , !P0 ;  /* 0xff800000c8627808 */ /* 0x000fe40004000000 */
[----:B------:R-:W-:Y:S02]  /*ba30*/  ISETP.NE.AND P0, PT, R18, RZ, PT ;  /* 0x000000ff1200720c */ /* 0x000fe40003f05270 */
[----:B------:R-:W-:Y:S02]  /*ba40*/  FMNMX.FTZ R72, R198, R72, !PT ;  /* 0x00000048c6487209 */ /* 0x000fe40007810000 */
[----:B------:R-:W-:Y:S02]  /*ba50*/  FMNMX.FTZ R3, R183, R3, !PT ;  /* 0x00000003b7037209 */ /* 0x000fe40007810000 */
[----:B------:R-:W-:Y:S02]  /*ba60*/  FMNMX.FTZ R72, R204, R72, !PT ;  /* 0x00000048cc487209 */ /* 0x000fe40007810000 */
[----:B------:R-:W-:Y:S02]  /*ba70*/  ISETP.GT.AND P0, PT, R0, 0x21, !P0 ;  /* 0x000000210000780c */ /* 0x000fe40004704270 */
        /* <DEDUP_REMOVED lines=15> */
[----:B------:R-:W-:Y:S02]  /*bb70*/  FMNMX.FTZ R72, R247, R72, !PT ;  /* 0x00000048f7487209 */ /* 0x000fe40007810000 */
[----:B------:R-:W-:Y:S02]  /*bb80*/  ISETP.NE.AND P0, PT, R16, RZ, PT ;  /* 0x000000ff1000720c */ /* 0x000fe40003f05270 */
[----:B------:R-:W-:Y:S02]  /*bb90*/  FMNMX.FTZ R3, R229, R3, !PT ;  /* 0x00000003e5037209 */ /* 0x000fe40007810000 */
[----:B------:R-:W-:Y:S02]  /*bba0*/  FMNMX.FTZ R72, R252, R72, !PT ;  /* 0x00000048fc487209 */ /* 0x000fe40007810000 */
[----:B------:R-:W-:Y:S02]  /*bbb0*/  ISETP.GT.AND P0, PT, R0, 0x29, !P0 ;  /* 0x000000290000780c */ /* 0x000fe40004704270 */
[----:B------:R-:W-:Y:S02]  /*bbc0*/  FMNMX.FTZ R3, R230, R3, !PT ;  /* 0x00000003e6037209 */ /* 0x000fe40007810000 */
[----:B------:R-:W-:Y:S02]  /*bbd0*/  FMNMX.FTZ R72, R84, R72, !PT ;  /* 0x0000004854487209 */ /* 0x000fe40007810000 */
[----:B------:R-:W-:Y:S02]  /*bbe0*/  ISETP.LT.OR P0, PT, R2, 0x2a, P0 ;  /* 0x0000002a0200780c */ /* 0x000fe40000701670 */
[----:B------:R-:W-:Y:S01]  /*bbf0*/  FMNMX.FTZ R3, R242, R3, !PT ;  /* 0x00000003f2037209 */ /* 0x000fe20007810000 */
[----:B------:R-:W-:Y:S01]  /*bc00*/  SHFL.BFLY PT, R5, R72, 0x2, 0x1f ;  /* 0x0c401f0048057f89 */ /* 0x000fe200000e0000 */
        /* <DEDUP_REMOVED lines=8> */
[----:B------:R-:W-:Y:S01]  /*bc90*/  ISETP.NE.AND P0, PT, R14, RZ, PT ;  /* 0x000000ff0e00720c */ /* 0x000fe20003f05270 */
[----:B------:R-:W1:Y:S01]  /*bca0*/  SHFL.BFLY PT, R6, R3, 0x2, 0x1f ;  /* 0x0c401f0003067f89 */ /* 0x000e6200000e0000 */
[----:B------:R-:W-:Y:S02]  /*bcb0*/  ISETP.NE.AND P1, PT, R12, RZ, PT ;  /* 0x000000ff0c00720c */ /* 0x000fe40003f25270 */
[C---:B------:R-:W-:Y:S02]  /*bcc0*/  ISETP.GT.AND P0, PT, R0.reuse, 0x31, !P0 ;  /* 0x000000310000780c */ /* 0x040fe40004704270 */
[----:B------:R-:W-:Y:S02]  /*bcd0*/  ISETP.GT.AND P5, PT, R0, 0x58, !P5 ;  /* 0x000000580000780c */ /* 0x000fe40006fa4270 */
[----:B------:R-:W-:Y:S04]  /*bce0*/  ISETP.LT.OR P0, PT, R2, 0x32, P0 ;  /* 0x000000320200780c */ /* 0x000fe80000701670 */
[----:B------:R-:W-:Y:S02]  /*bcf0*/  FSEL R180, R180, -INF , !P0 ;  /* 0xff800000b4b47808 */ /* 0x000fe40004000000 */
[----:B------:R-:W-:Y:S04]  /*bd00*/  ISETP.NE.AND P0, PT, R13, RZ, PT ;  /* 0x000000ff0d00720c */ /* 0x000fe80003f05270 */
[----:B------:R-:W-:Y:S04]  /*bd10*/  ISETP.GT.AND P0, PT, R0, 0x38, !P0 ;  /* 0x000000380000780c */ /* 0x000fe80004704270 */
[----:B------:R-:W-:Y:S02]  /*bd20*/  ISETP.LT.OR P0, PT, R2, 0x39, P0 ;  /* 0x000000390200780c */ /* 0x000fe40000701670 */
[----:B-1----:R-:W-:Y:S02]  /*bd30*/  FMNMX.FTZ R3, R3, R6, !PT ;  /* 0x0000000603037209 */ /* 0x002fe40007810000 */
[----:B------:R-:W-:Y:S02]  /*bd40*/  FMNMX.FTZ R72, R72, R5, !PT ;  /* 0x0000000548487209 */ /* 0x000fe40007810000 */
[----:B------:R-:W-:Y:S01]  /*bd50*/  FSEL R179, R179, -INF , !P0 ;  /* 0xff800000b3b37808 */ /* 0x000fe20004000000 */
[----:B------:R-:W-:Y:S01]  /*bd60*/  SHFL.BFLY PT, R71, R3, 0x1, 0x1f ;  /* 0x0c201f0003477f89 */ /* 0x000fe200000e0000 */
[----:B------:R-:W-:Y:S02]  /*bd70*/  ISETP.GT.AND P0, PT, R0, 0x39, !P1 ;  /* 0x000000390000780c */ /* 0x000fe40004f04270 */
[----:B------:R-:W-:Y:S02]  /*bd80*/  FMNMX.FTZ R5, R8, R103, !PT ;  /* 0x0000006708057209 */ /* 0x000fe40007810000 */
[----:B------:R-:W-:Y:S02]  /*bd90*/  ISETP.LT.OR P0, PT, R2, 0x3a, P0 ;  /* 0x0000003a0200780c */ /* 0x000fe40000701670 */
[----:B------:R-:W-:Y:S01]  /*bda0*/  FMNMX.FTZ R5, R9, R5, !PT ;  /* 0x0000000509057209 */ /* 0x000fe20007810000 */
[----:B------:R-:W1:Y:S01]  /*bdb0*/  SHFL.BFLY PT, R7, R72, 0x1, 0x1f ;  /* 0x0c201f0048077f89 */ /* 0x000e6200000e0000 */
[----:B------:R-:W-:Y:S02]  /*bdc0*/  FSEL R178, R178, -INF , !P0 ;  /* 0xff800000b2b27808 */ /* 0x000fe40004000000 */
[----:B------:R-:W-:Y:S02]  /*bdd0*/  ISETP.GT.AND P0, PT, R0, 0x40, !P4 ;  /* 0x000000400000780c */ /* 0x000fe40006704270 */
[----:B------:R-:W-:Y:S02]  /*bde0*/  ISETP.NE.AND P4, PT, R4, RZ, PT ;  /* 0x000000ff0400720c */ /* 0x000fe40003f85270 */
        /* <DEDUP_REMOVED lines=8> */
[----:B------:R-:W-:Y:S02]  /*be70*/  FMNMX.FTZ R4, R35, R4, !PT ;  /* 0x0000000423047209 */ /* 0x000fe40007810000 */
[----:B-1----:R-:W-:Y:S02]  /*be80*/  FMNMX.FTZ R72, R72, R7, !PT ;  /* 0x0000000748487209 */ /* 0x002fe40007810000 */
[----:B------:R-:W-:Y:S02]  /*be90*/  ISETP.GT.AND P0, PT, R0, 0x48, !P2 ;  /* 0x000000480000780c */ /* 0x000fe40005704270 */
[C---:B------:R-:W-:Y:S01]  /*bea0*/  FSETP.NEU.FTZ.AND P2, PT, R72.reuse, -INF , PT ;  /* 0xff8000004800780b */ /* 0x040fe20003f5d000 */
[----:B------:R-:W-:Y:S01]  /*beb0*/  FMUL.FTZ R74, R72, c[0x0][0x2d0] ;  /* 0x0000b400484a7a20 */ /* 0x000fe20000410000 */
[----:B------:R-:W-:Y:S02]  /*bec0*/  FMNMX.FTZ R4, R46, R4, !PT ;  /* 0x000000042e047209 */ /* 0x000fe40007810000 */
[----:B------:R-:W-:Y:S02]  /*bed0*/  FMNMX.FTZ R71, R3, R71, !PT ;  /* 0x0000004703477209 */ /* 0x000fe40007810000 */
[----:B------:R-:W-:Y:S02]  /*bee0*/  FSEL R74, R74, RZ, P2 ;  /* 0x000000ff4a4a7208 */ /* 0x000fe40001000000 */
[----:B------:R-:W-:Y:S01]  /*bef0*/  FMNMX.FTZ R4, R48, R4, !PT ;  /* 0x0000000430047209 */ /* 0x000fe20007810000 */
[----:B------:R-:W-:Y:S01]  /*bf00*/  FMUL.FTZ R75, R71, c[0x0][0x2d0] ;  /* 0x0000b400474b7a20 */ /* 0x000fe20000410000 */
[----:B------:R-:W-:Y:S01]  /*bf10*/  FMNMX.FTZ R5, R25, R5, !PT ;  /* 0x0000000519057209 */ /* 0x000fe20007810000 */
[--C-:B------:R-:W-:Y:S01]  /*bf20*/  FFMA.FTZ R3, R36, c[0x0][0x2d0], -R74.reuse ;  /* 0x0000b40024037a23 */ /* 0x100fe2000001084a */
[----:B------:R-:W-:Y:S01]  /*bf30*/  FMNMX.FTZ R4, R50, R4, !PT ;  /* 0x0000000432047209 */ /* 0x000fe20007810000 */
[--C-:B------:R-:W-:Y:S01]  /*bf40*/  FFMA.FTZ R16, R45, c[0x0][0x2d0], -R74.reuse ;  /* 0x0000b4002d107a23 */ /* 0x100fe2000001084a */
[----:B------:R-:W-:Y:S01]  /*bf50*/  ISETP.LT.OR P0, PT, R2, 0x49, P0 ;  /* 0x000000490200780c */ /* 0x000fe20000701670 */
[----:B------:R1:W-:Y:S01]  /*bf60*/  MUFU.EX2 R93, R3 ;  /* 0x00000003005d7308 */ /* 0x0003e20000000800 */
[----:B------:R-:W-:Y:S02]  /*bf70*/  FMNMX.FTZ R5, R24, R5, !PT ;  /* 0x0000000518057209 */ /* 0x000fe40007810000 */
        /* <DEDUP_REMOVED lines=9> */
[----:B------:R-:W-:Y:S01]  /*c010*/  FMNMX.FTZ R6, R98, R5, !PT ;  /* 0x0000000562067209 */ /* 0x000fe20007810000 */
[--C-:B------:R-:W-:Y:S01]  /*c020*/  FFMA.FTZ R5, R30, c[0x0][0x2d0], -R74.reuse ;  /* 0x0000b4001e057a23 */ /* 0x100fe2000001084a */
[----:B------:R-:W-:Y:S01]  /*c030*/  FMNMX.FTZ R4, R184, R4, !PT ;  /* 0x00000004b8047209 */ /* 0x000fe20007810000 */
[--C-:B-1----:R-:W-:Y:S01]  /*c040*/  FFMA.FTZ R3, R38, c[0x0][0x2d0], -R74.reuse ;  /* 0x0000b40026037a23 */ /* 0x102fe2000001084a */
[----:B------:R-:W-:Y:S01]  /*c050*/  FSEL R192, R186, -INF , !P0 ;  /* 0xff800000bac07808 */ /* 0x000fe20004000000 */
[----:B------:R1:W-:Y:S01]  /*c060*/  MUFU.EX2 R245, R5 ;  /* 0x0000000500f57308 */ /* 0x0003e20000000800 */
[----:B------:R-:W-:Y:S02]  /*c070*/  FMNMX.FTZ R4, R188, R4, !PT ;  /* 0x00000004bc047209 */ /* 0x000fe40007810000 */
[----:B------:R-:W-:Y:S02]  /*c080*/  ISETP.NE.AND P3, PT, R10, RZ, PT ;  /* 0x000000ff0a00720c */ /* 0x000fe40003f65270 */
[----:B------:R-:W-:Y:S02]  /*c090*/  FMNMX.FTZ R4, R189, R4, !PT ;  /* 0x00000004bd047209 */ /* 0x000fe40007810000 */
[----:B------:R-:W-:Y:S02]  /*c0a0*/  ISETP.GT.AND P3, PT, R0, 0x50, !P3 ;  /* 0x000000500000780c */ /* 0x000fe40005f64270 */
[----:B------:R-:W-:Y:S01]  /*c0b0*/  FMNMX.FTZ R4, R190, R4, !PT ;  /* 0x00000004be047209 */ /* 0x000fe20007810000 */
[----:B------:R2:W3:Y:S01]  /*c0c0*/  MUFU.EX2 R86, R3 ;  /* 0x0000000300567308 */ /* 0x0004e20000000800 */
[----:B------:R-:W-:Y:S02]  /*c0d0*/  ISETP.NE.AND P1, PT, R11, RZ, PT ;  /* 0x000000ff0b00720c */ /* 0x000fe40003f25270 */
[----:B------:R-:W-:Y:S02]  /*c0e0*/  FMNMX.FTZ R4, R202, R4, !PT ;  /* 0x00000004ca047209 */ /* 0x000fe40007810000 */
[----:B------:R-:W-:Y:S02]  /*c0f0*/  ISETP.GT.AND P0, PT, R0, 0x49, !P1 ;  /* 0x000000490000780c */ /* 0x000fe40004f04270 */
[----:B------:R-:W-:Y:S02]  /*c100*/  FSETP.NEU.FTZ.AND P1, PT, R71, -INF , PT ;  /* 0xff8000004700780b */ /* 0x000fe40003f3d000 */
[----:B------:R-:W-:Y:S02]  /*c110*/  FMNMX.FTZ R4, R206, R4, !PT ;  /* 0x00000004ce047209 */ /* 0x000fe40007810000 */
[----:B------:R-:W-:Y:S02]  /*c120*/  FMNMX.FTZ R6, R168, R6, !PT ;  /* 0x00000006a8067209 */ /* 0x000fe40007810000 */
[----:B------:R-:W-:Y:S02]  /*c130*/  FSEL R75, R75, RZ, P1 ;  /* 0x000000ff4b4b7208 */ /* 0x000fe40000800000 */
[----:B------:R-:W-:Y:S02]  /*c140*/  FMNMX.FTZ R4, R207, R4, !PT ;  /* 0x00000004cf047209 */ /* 0x000fe40007810000 */
[----:B-1----:R-:W-:Y:S01]  /*c150*/  FMNMX.FTZ R5, R169, R6, !PT ;  /* 0x00000006a9057209 */ /* 0x002fe20007810000 */
[----:B------:R-:W-:Y:S01]  /*c160*/  FFMA.FTZ R6, R32, c[0x0][0x2d0], -R74 ;  /* 0x0000b40020067a23 */ /* 0x000fe2000001084a */
[----:B------:R-:W-:Y:S01]  /*c170*/  FMNMX.FTZ R4, R226, R4, !PT ;  /* 0x00000004e2047209 */ /* 0x000fe20007810000 */
[--C-:B------:R-:W-:Y:S01]  /*c180*/  FFMA.FTZ R12, R43, c[0x0][0x2d0], -R75.reuse ;  /* 0x0000b4002b0c7a23 */ /* 0x100fe2000001084b */
[----:B------:R-:W-:Y:S01]  /*c190*/  FMNMX.FTZ R5, R170, R5, !PT ;  /* 0x00000005aa057209 */ /* 0x000fe20007810000 */
[----:B------:R-:W1:Y:S01]  /*c1a0*/  MUFU.EX2 R61, R6 ;  /* 0x00000006003d7308 */ /* 0x000e620000000800 */
[----:B------:R-:W-:Y:S01]  /*c1b0*/  FMNMX.FTZ R4, R237, R4, !PT ;  /* 0x00000004ed047209 */ /* 0x000fe20007810000 */
[--C-:B--2---:R-:W-:Y:S01]  /*c1c0*/  FFMA.FTZ R3, R31, c[0x0][0x2d0], -R75.reuse ;  /* 0x0000b4001f037a23 */ /* 0x104fe2000001084b */
[C---:B------:R-:W-:Y:S02]  /*c1d0*/  ISETP.LT.OR P0, PT, R2.reuse, 0x4a, P0 ;  /* 0x0000004a0200780c */ /* 0x040fe40000701670 */
[----:B------:R-:W-:Y:S02]  /*c1e0*/  ISETP.LT.OR P3, PT, R2, 0x51, P3 ;  /* 0x000000510200780c */ /* 0x000fe40001f61670 */
[----:B------:R-:W-:Y:S02]  /*c1f0*/  FSEL R186, R79, -INF , !P0 ;  /* 0xff8000004fba7808 */ /* 0x000fe40004000000 */
[----:B------:R-:W-:Y:S01]  /*c200*/  FSEL R194, R78, -INF , !P3 ;  /* 0xff8000004ec27808 */ /* 0x000fe20005800000 */
        /* <DEDUP_REMOVED lines=8> */
[----:B------:R-:W-:Y:S01]  /*c290*/  ISETP.NE.AND P0, PT, R28, RZ, PT ;  /* 0x000000ff1c00720c */ /* 0x000fe20003f05270 */
[----:B------:R-:W4:Y:S01]  /*c2a0*/  SHFL.BFLY PT, R7, R4, 0x2, 0x1f ;  /* 0x0c401f0004077f89 */ /* 0x000f2200000e0000 */
[----:B------:R-:W-:Y:S01]  /*c2b0*/  FMNMX.FTZ R5, R199, R5, !PT ;  /* 0x00000005c7057209 */ /* 0x000fe20007810000 */
[--C-:B------:R-:W-:Y:S01]  /*c2c0*/  FFMA.FTZ R28, R49, c[0x0][0x2d0], -R75.reuse ;  /* 0x0000b400311c7a23 */ /* 0x100fe2000001084b */
[C---:B------:R-:W-:Y:S02]  /*c2d0*/  ISETP.GT.AND P0, PT, R0.reuse, 0x51, !P0 ;  /* 0x000000510000780c */ /* 0x040fe40004704270 */
[----:B------:R-:W-:Y:S02]  /*c2e0*/  FMNMX.FTZ R5, R201, R5, !PT ;  /* 0x00000005c9057209 */ /* 0x000fe40007810000 */
[----:B------:R-:W-:Y:S02]  /*c2f0*/  ISETP.GT.AND P4, PT, R0, 0x59, !P4 ;  /* 0x000000590000780c */ /* 0x000fe40006784270 */
[----:B--2---:R-:W-:Y:S02]  /*c300*/  FMNMX.FTZ R3, R192, R5, !PT ;  /* 0x00000005c0037209 */ /* 0x004fe40007810000 */
[----:B------:R-:W-:Y:S02]  /*c310*/  ISETP.LT.OR P0, PT, R2, 0x52, P0 ;  /* 0x000000520200780c */ /* 0x000fe40000701670 */
[----:B------:R-:W-:Y:S01]  /*c320*/  FMNMX.FTZ R0, R186, R3, !PT ;  /* 0x00000003ba007209 */ /* 0x000fe20007810000 */
[--C-:B------:R-:W-:Y:S01]  /*c330*/  FFMA.FTZ R3, R34, c[0x0][0x2d0], -R75.reuse ;  /* 0x0000b40022037a23 */ /* 0x100fe2000001084b */
[----:B------:R-:W-:Y:S02]  /*c340*/  FSEL R196, R91, -INF , !P0 ;  /* 0xff8000005bc47808 */ /* 0x000fe40004000000 */
[----:B---3--:R-:W-:Y:S01]  /*c350*/  F2FP.PACK_AB R78, R86, R93 ;  /* 0x0000005d564e723e */ /* 0x008fe200000000ff */
[----:B------:R2:W3:Y:S01]  /*c360*/  MUFU.EX2 R60, R3 ;  /* 0x00000003003c7308 */ /* 0x0004e20000000800 */
[C---:B------:R-:W-:Y:S02]  /*c370*/  ISETP.LT.OR P0, PT, R2.reuse, 0x5a, P4 ;  /* 0x0000005a0200780c */ /* 0x040fe40002701670 */
[----:B------:R-:W-:Y:S01]  /*c380*/  ISETP.LT.OR P3, PT, R2, 0x59, P5 ;  /* 0x000000590200780c */ /* 0x000fe20002f61670 */
[--C-:B------:R-:W-:Y:S01]  /*c390*/  FFMA.FTZ R2, R37, c[0x0][0x2d0], -R75.reuse ;  /* 0x0000b40025027a23 */ /* 0x100fe2000001084b */
[----:B------:R-:W-:Y:S02]  /*c3a0*/  FSEL R73, R59, -INF , !P0 ;  /* 0xff8000003b497808 */ /* 0x000fe40004000000 */
[----:B----4-:R-:W-:Y:S02]  /*c3b0*/  FMNMX.FTZ R4, R4, R7, !PT ;  /* 0x0000000704047209 */ /* 0x010fe40007810000 */
[----:B------:R-:W-:Y:S01]  /*c3c0*/  FSEL R197, R63, -INF , !P3 ;  /* 0xff8000003fc57808 */ /* 0x000fe20005800000 */
[----:B------:R4:W-:Y:S01]  /*c3d0*/  MUFU.EX2 R92, R2 ;  /* 0x00000002005c7308 */ /* 0x0009e20000000800 */
[----:B------:R-:W-:Y:S01]  /*c3e0*/  FMNMX.FTZ R0, R194, R0, !PT ;  /* 0x00000000c2007209 */ /* 0x000fe20007810000 */
[----:B------:R-:W5:Y:S01]  /*c3f0*/  SHFL.BFLY PT, R70, R4, 0x1, 0x1f ;  /* 0x0c201f0004467f89 */ /* 0x000f6200000e0000 */
[----:B-1----:R-:W-:Y:S02]  /*c400*/  F2FP.PACK_AB R76, R61, R245 ;  /* 0x000000f53d4c723e */ /* 0x002fe400000000ff */
[----:B------:R-:W-:Y:S04]  /*c410*/  FMNMX.FTZ R0, R196, R0, !PT ;  /* 0x00000000c4007209 */ /* 0x000fe80007810000 */
[----:B------:R-:W-:Y:S01]  /*c420*/  FMNMX.FTZ R0, R197, R0, !PT ;  /* 0x00000000c5007209 */ /* 0x000fe20007810000 */
[----:B------:R-:W-:Y:S03]  /*c430*/  MUFU.EX2 R63, R28 ;  /* 0x0000001c003f7308 */ /* 0x000fe60000000800 */
[----:B------:R-:W-:Y:S01]  /*c440*/  FMNMX.FTZ R0, R73, R0, !PT ;  /* 0x0000000049007209 */ /* 0x000fe20007810000 */
[----:B--2---:R-:W-:Y:S01]  /*c450*/  FFMA.FTZ R3, R39, c[0x0][0x2d0], -R75 ;  /* 0x0000b40027037a23 */ /* 0x004fe2000001084b */
[----:B---3--:R-:W-:Y:S01]  /*c460*/  F2FP.PACK_AB R77, R60, R249 ;  /* 0x000000f93c4d723e */ /* 0x008fe200000000ff */
[----:B------:R-:W-:Y:S04]  /*c470*/  LDSM.16.MT88.4 R36, [R212+0x100] ;  /* 0x00010000d424783b */ /* 0x000fe80000004200 */
[----:B------:R-:W1:Y:S04]  /*c480*/  MUFU.EX2 R85, R3 ;  /* 0x0000000300557308 */ /* 0x000e680000000800 */
[----:B----4-:R-:W2:Y:S01]  /*c490*/  SHFL.BFLY PT, R2, R0, 0x2, 0x1f ;  /* 0x0c401f0000027f89 */ /* 0x010ea200000e0000 */
[----:B-----5:R-:W-:Y:S04]  /*c4a0*/  FMNMX.FTZ R70, R4, R70, !PT ;  /* 0x0000004604467209 */ /* 0x020fe80007810000 */
[C---:B------:R-:W-:Y:S01]  /*c4b0*/  FSETP.NEU.FTZ.AND P0, PT, R70.reuse, -INF , PT ;  /* 0xff8000004600780b */ /* 0x040fe20003f1d000 */
[----:B------:R-:W-:Y:S05]  /*c4c0*/  FMUL.FTZ R96, R70, c[0x0][0x2d0] ;  /* 0x0000b40046607a20 */ /* 0x000fea0000410000 */
[----:B------:R-:W-:Y:S05]  /*c4d0*/  FSEL R96, R96, RZ, P0 ;  /* 0x000000ff60607208 */ /* 0x000fea0000000000 */
[--C-:B------:R-:W-:Y:S02]  /*c4e0*/  FFMA.FTZ R4, R35, c[0x0][0x2d0], -R96.reuse ;  /* 0x0000b40023047a23 */ /* 0x100fe40000010860 */
[--C-:B------:R-:W-:Y:S01]  /*c4f0*/  FFMA.FTZ R32, R46, c[0x0][0x2d0], -R96.reuse ;  /* 0x0000b4002e207a23 */ /* 0x100fe20000010860 */
[----:B-1----:R-:W-:Y:S01]  /*c500*/  F2FP.PACK_AB R79, R85, R92 ;  /* 0x0000005c554f723e */ /* 0x002fe200000000ff */
[----:B------:R-:W-:Y:S01]  /*c510*/  MUFU.EX2 R52, R4 ;  /* 0x0000000400347308 */ /* 0x000fe20000000800 */
[--C-:B------:R-:W-:Y:S09]  /*c520*/  FFMA.FTZ R3, R27, c[0x0][0x2d0], -R96.reuse ;  /* 0x0000b4001b037a23 */ /* 0x100ff20000010860 */
[----:B------:R1:W-:Y:S02]  /*c530*/  MUFU.EX2 R251, R3 ;  /* 0x0000000300fb7308 */ /* 0x0003e40000000800 */
[--C-:B-1----:R-:W-:Y:S08]  /*c540*/  FFMA.FTZ R3, R29, c[0x0][0x2d0], -R96.reuse ;  /* 0x0000b4001d037a23 */ /* 0x102ff00000010860 */
[----:B------:R1:W3:Y:S02]  /*c550*/  MUFU.EX2 R246, R3 ;  /* 0x0000000300f67308 */ /* 0x0002e40000000800 */
[----:B-1----:R-:W-:Y:S01]  /*c560*/  FFMA.FTZ R3, R33, c[0x0][0x2d0], -R96 ;  /* 0x0000b40021037a23 */ /* 0x002fe20000010860 */
[----:B---3--:R-:W-:Y:S07]  /*c570*/  F2FP.PACK_AB R64, R246, R251 ;  /* 0x000000fbf640723e */ /* 0x008fee00000000ff */
[----:B------:R-:W-:Y:S10]  /*c580*/  MUFU.EX2 R33, R16 ;  /* 0x0000001000217308 */ /* 0x000ff40000000800 */
[----:B------:R2:W-:Y:S02]  /*c590*/  MUFU.EX2 R89, R3 ;  /* 0x0000000300597308 */ /* 0x0005e40000000800 */
[----:B--2---:R-:W-:Y:S01]  /*c5a0*/  FMNMX.FTZ R3, R0, R2, !PT ;  /* 0x0000000200037209 */ /* 0x004fe20007810000 */
[----:B------:R-:W-:Y:S01]  /*c5b0*/  FFMA.FTZ R2, R40, c[0x0][0x2d0], -R74 ;  /* 0x0000b40028027a23 */ /* 0x000fe2000001084a */
[----:B------:R-:W-:Y:S01]  /*c5c0*/  FSEL R0, R72, RZ, P2 ;  /* 0x000000ff48007208 */ /* 0x000fe20001000000 */
[----:B------:R-:W-:Y:S05]  /*c5d0*/  FFMA.FTZ R40, R50, c[0x0][0x2d0], -R96 ;  /* 0x0000b40032287a23 */ /* 0x000fea0000010860 */
[----:B------:R1:W-:Y:S01]  /*c5e0*/  MUFU.EX2 R80, R2 ;  /* 0x0000000200507308 */ /* 0x0003e20000000800 */
[----:B------:R-:W2:Y:S01]  /*c5f0*/  SHFL.BFLY PT, R4, R3, 0x1, 0x1f ;  /* 0x0c201f0003047f89 */ /* 0x000ea200000e0000 */
[----:B------:R-:W-:Y:S04]  /*c600*/  FADD.FTZ R0, -R0, R100 ;  /* 0x0000006400007221 */ /* 0x000fe80000010100 */
[----:B------:R-:W-:Y:S04]  /*c610*/  FMUL.FTZ R0, R0, c[0x0][0x2d0] ;  /* 0x0000b40000007a20 */ /* 0x000fe80000410000 */
[----:B------:R3:W4:Y:S01]  /*c620*/  MUFU.EX2 R69, R0 ;  /* 0x0000000000457308 */ /* 0x0007220000000800 */
[----:B-1----:R-:W-:Y:S02]  /*c630*/  FSEL R2, R71, RZ, P1 ;  /* 0x000000ff47027208 */ /* 0x002fe40000800000 */
[----:B--2---:R-:W-:Y:S03]  /*c640*/  FMNMX.FTZ R3, R3, R4, !PT ;  /* 0x0000000403037209 */ /* 0x004fe60007810000 */
[----:B------:R-:W-:Y:S02]  /*c650*/  FADD.FTZ R2, -R2, R101 ;  /* 0x0000006502027221 */ /* 0x000fe40000010100 */
[----:B------:R-:W-:Y:S02]  /*c660*/  FMUL.FTZ R97, R3, c[0x0][0x2d0] ;  /* 0x0000b40003617a20 */ /* 0x000fe40000410000 */
[----:B------:R-:W-:Y:S01]  /*c670*/  FMUL.FTZ R2, R2, c[0x0][0x2d0] ;  /* 0x0000b40002027a20 */ /* 0x000fe20000410000 */
[----:B---3--:R-:W-:Y:S01]  /*c680*/  FSEL R0, R70, RZ, P0 ;  /* 0x000000ff46007208 */ /* 0x008fe20000000000 */
[----:B----4-:R-:W-:Y:S01]  /*c690*/  FMUL.FTZ R16, R69, R116 ;  /* 0x0000007445107220 */ /* 0x010fe20000410000 */
[----:B------:R-:W-:Y:S01]  /*c6a0*/  FSETP.NEU.FTZ.AND P0, PT, R3, -INF , PT ;  /* 0xff8000000300780b */ /* 0x000fe20003f1d000 */
[----:B------:R-:W1:Y:S01]  /*c6b0*/  MUFU.EX2 R68, R2 ;  /* 0x0000000200447308 */ /* 0x000e620000000800 */
[----:B------:R-:W-:Y:S02]  /*c6c0*/  FMUL.FTZ R5, R69, R105 ;  /* 0x0000006945057220 */ /* 0x000fe40000410000 */
[----:B------:R-:W-:Y:S01]  /*c6d0*/  FADD.FTZ R0, -R0, R102 ;  /* 0x0000006600007221 */ /* 0x000fe20000010100 */
[----:B------:R-:W-:Y:S01]  /*c6e0*/  FSEL R97, R97, RZ, P0 ;  /* 0x000000ff61617208 */ /* 0x000fe20000000000 */
[----:B------:R-:W-:Y:S01]  /*c6f0*/  FMUL.FTZ R17, R69, R117 ;  /* 0x0000007545117220 */ /* 0x000fe20000410000 */
[----:B------:R-:W-:Y:S01]  /*c700*/  MOV R117, R249 ;  /* 0x000000f900757202 */ /* 0x000fe20000000f00 */
[----:B------:R-:W-:Y:S02]  /*c710*/  FMUL.FTZ R0, R0, c[0x0][0x2d0] ;  /* 0x0000b40000007a20 */ /* 0x000fe40000410000 */
[----:B------:R-:W-:Y:S02]  /*c720*/  IMAD.MOV.U32 R116, RZ, RZ, R245 ;  /* 0x000000ffff747224 */ /* 0x000fe400078e00f5 */
[----:B------:R2:W3:Y:S01]  /*c730*/  MUFU.EX2 R2, R0 ;  /* 0x0000000000027308 */ /* 0x0004e20000000800 */
[--C-:B------:R-:W-:Y:S02]  /*c740*/  FFMA.FTZ R4, R25, c[0x0][0x2d0], -R97.reuse ;  /* 0x0000b40019047a23 */ /* 0x100fe40000010861 */
[--C-:B------:R-:W-:Y:S02]  /*c750*/  FFMA.FTZ R58, R58, c[0x0][0x2d0], -R97.reuse ;  /* 0x0000b4003a3a7a23 */ /* 0x100fe40000010861 */
[--C-:B------:R-:W-:Y:S05]  /*c760*/  FFMA.FTZ R62, R62, c[0x0][0x2d0], -R97.reuse ;  /* 0x0000b4003e3e7a23 */ /* 0x100fea0000010861 */
[----:B------:R4:W-:Y:S01]  /*c770*/  MUFU.EX2 R54, R4 ;  /* 0x0000000400367308 */ /* 0x0009e20000000800 */
[C---:B-1----:R-:W-:Y:S02]  /*c780*/  FMUL.FTZ R6, R68.reuse, R106 ;  /* 0x0000006a44067220 */ /* 0x042fe40000410000 */
[C---:B------:R-:W-:Y:S01]  /*c790*/  FMUL.FTZ R7, R68.reuse, R107 ;  /* 0x0000006b44077220 */ /* 0x040fe20000410000 */
[----:B------:R-:W-:Y:S01]  /*c7a0*/  MOV R107, R52 ;  /* 0x00000034006b7202 */ /* 0x000fe20000000f00 */
[C---:B------:R-:W-:Y:S02]  /*c7b0*/  FMUL.FTZ R18, R68.reuse, R118 ;  /* 0x0000007644127220 */ /* 0x040fe40000410000 */
[C---:B------:R-:W-:Y:S01]  /*c7c0*/  FMUL.FTZ R19, R68.reuse, R119 ;  /* 0x0000007744137220 */ /* 0x040fe20000410000 */
[----:B------:R-:W-:Y:S01]  /*c7d0*/  F2FP.PACK_AB R66, R107, R89 ;  /* 0x000000596b42723e */ /* 0x000fe200000000ff */
[C---:B------:R-:W-:Y:S01]  /*c7e0*/  FMUL.FTZ R34, R68.reuse, R134 ;  /* 0x0000008644227220 */ /* 0x040fe20000410000 */
[----:B------:R-:W-:Y:S01]  /*c7f0*/  MOV R119, R246 ;  /* 0x000000f600777202 */ /* 0x000fe20000000f00 */
[----:B------:R-:W-:Y:S02]  /*c800*/  FMUL.FTZ R35, R68, R135 ;  /* 0x0000008744237220 */ /* 0x000fe40000410000 */
[----:B--2---:R-:W-:Y:S02]  /*c810*/  FFMA.FTZ R0, R8, c[0x0][0x2d0], -R97 ;  /* 0x0000b40008007a23 */ /* 0x004fe40000010861 */
[----:B------:R-:W-:Y:S02]  /*c820*/  IMAD.MOV.U32 R118, RZ, RZ, R251 ;  /* 0x000000ffff767224 */ /* 0x000fe400078e00fb */
[----:B------:R1:W-:Y:S01]  /*c830*/  MUFU.EX2 R200, R0 ;  /* 0x0000000000c87308 */ /* 0x0003e20000000800 */
[----:B------:R-:W-:Y:S02]  /*c840*/  FFMA.FTZ R8, R41, c[0x0][0x2d0], -R75 ;  /* 0x0000b40029087a23 */ /* 0x000fe4000001084b */
[----:B---3--:R-:W-:Y:S02]  /*c850*/  FMUL.FTZ R13, R2, R113 ;  /* 0x00000071020d7220 */ /* 0x008fe40000410000 */
[----:B----4-:R-:W-:Y:S02]  /*c860*/  FFMA.FTZ R4, R24, c[0x0][0x2d0], -R97 ;  /* 0x0000b40018047a23 */ /* 0x010fe40000010861 */
[----:B------:R-:W-:Y:S02]  /*c870*/  IMAD.MOV.U32 R113, RZ, RZ, R89 ;  /* 0x000000ffff717224 */ /* 0x000fe400078e0059 */
[----:B------:R-:W-:Y:S01]  /*c880*/  FMUL.FTZ R45, R2, R145 ;  /* 0x00000091022d7220 */ /* 0x000fe20000410000 */
[----:B------:R2:W-:Y:S01]  /*c890*/  MUFU.EX2 R87, R4 ;  /* 0x0000000400577308 */ /* 0x0005e20000000800 */
[----:B------:R-:W-:Y:S02]  /*c8a0*/  FMUL.FTZ R50, R68, R150 ;  /* 0x0000009644327220 */ /* 0x000fe40000410000 */
[C---:B------:R-:W-:Y:S02]  /*c8b0*/  FMUL.FTZ R25, R2.reuse, R125 ;  /* 0x0000007d02197220 */ /* 0x040fe40000410000 */
[C---:B------:R-:W-:Y:S02]  /*c8c0*/  FMUL.FTZ R28, R2.reuse, R128 ;  /* 0x00000080021c7220 */ /* 0x040fe40000410000 */
[C---:B------:R-:W-:Y:S02]  /*c8d0*/  FMUL.FTZ R29, R2.reuse, R129 ;  /* 0x00000081021d7220 */ /* 0x040fe40000410000 */
[----:B------:R-:W-:Y:S01]  /*c8e0*/  FMUL.FTZ R41, R2, R141 ;  /* 0x0000008d02297220 */ /* 0x000fe20000410000 */
[----:B------:R3:W4:Y:S01]  /*c8f0*/  MUFU.EX2 R31, R8 ;  /* 0x00000008001f7308 */ /* 0x0007220000000800 */
[----:B------:R-:W-:Y:S02]  /*c900*/  FFMA.FTZ R24, R44, c[0x0][0x2d0], -R75 ;  /* 0x0000b4002c187a23 */ /* 0x000fe4000001084b */
[----:B------:R-:W-:Y:S02]  /*c910*/  FFMA.FTZ R44, R51, c[0x0][0x2d0], -R96 ;  /* 0x0000b400332c7a23 */ /* 0x000fe40000010860 */
[----:B-1----:R-:W-:Y:S02]  /*c920*/  FFMA.FTZ R0, R9, c[0x0][0x2d0], -R97 ;  /* 0x0000b40009007a23 */ /* 0x002fe40000010861 */
[----:B------:R-:W-:Y:S02]  /*c930*/  FMUL.FTZ R51, R68, R151 ;  /* 0x0000009744337220 */ /* 0x000fe40000410000 */
[----:B------:R-:W-:Y:S01]  /*c940*/  FMUL.FTZ R9, R2, R109 ;  /* 0x0000006d02097220 */ /* 0x000fe20000410000 */
[----:B------:R1:W5:Y:S01]  /*c950*/  MUFU.EX2 R53, R0 ;  /* 0x0000000000357308 */ /* 0x0003620000000800 */
[----:B--2---:R-:W-:Y:S09]  /*c960*/  FFMA.FTZ R4, R42, c[0x0][0x2d0], -R74 ;  /* 0x0000b4002a047a23 */ /* 0x004ff2000001084a */
[----:B------:R-:W2:Y:S01]  /*c970*/  MUFU.EX2 R244, R4 ;  /* 0x0000000400f47308 */ /* 0x000ea20000000800 */
[----:B---3--:R-:W-:Y:S01]  /*c980*/  FMUL.FTZ R8, R2, R108 ;  /* 0x0000006c02087220 */ /* 0x008fe20000410000 */
[----:B------:R-:W-:Y:S01]  /*c990*/  MOV R108, R85 ;  /* 0x00000055006c7202 */ /* 0x000fe20000000f00 */
[----:B----4-:R-:W-:Y:S07]  /*c9a0*/  IMAD.MOV.U32 R125, RZ, RZ, R31 ;  /* 0x000000ffff7d7224 */ /* 0x010fee00078e001f */
[----:B------:R3:W4:Y:S01]  /*c9b0*/  MUFU.EX2 R30, R24 ;  /* 0x00000018001e7308 */ /* 0x0007220000000800 */
[----:B-1----:R-:W-:Y:S01]  /*c9c0*/  FSEL R0, R3, RZ, P0 ;  /* 0x000000ff03007208 */ /* 0x002fe20000000000 */
[----:B-----5:R-:W-:Y:S01]  /*c9d0*/  IMAD.MOV.U32 R106, RZ, RZ, R53 ;  /* 0x000000ffff6a7224 */ /* 0x020fe200078e0035 */
[C---:B------:R-:W-:Y:S02]  /*c9e0*/  ISETP.GT.AND P0, PT, R225.reuse, UR4, PT ;  /* 0x00000004e1007c0c */ /* 0x040fe4000bf04270 */
[----:B------:R-:W-:Y:S01]  /*c9f0*/  IADD3 R225, R225, -0x1, RZ ;  /* 0xffffffffe1e17810 */ /* 0x000fe20007ffe0ff */
[----:B------:R-:W-:Y:S01]  /*ca00*/  FADD.FTZ R0, -R0, R103 ;  /* 0x0000006700007221 */ /* 0x000fe20000010100 */
[----:B------:R-:W-:Y:S03]  /*ca10*/  F2FP.PACK_AB R65, R106, R200 ;  /* 0x000000c86a41723e */ /* 0x000fe600000000ff */
[----:B------:R1:W-:Y:S01]  /*ca20*/  MUFU.EX2 R49, R44 ;  /* 0x0000002c00317308 */ /* 0x0003e20000000800 */
[----:B------:R-:W-:Y:S01]  /*ca30*/  FMUL.FTZ R0, R0, c[0x0][0x2d0] ;  /* 0x0000b40000007a20 */ /* 0x000fe20000410000 */
[----:B--2---:R-:W-:Y:S01]  /*ca40*/  MOV R105, R244 ;  /* 0x000000f400697202 */ /* 0x004fe20000000f00 */
[----:B------:R-:W-:Y:S01]  /*ca50*/  FMUL.FTZ R4, R69, R104 ;  /* 0x0000006845047220 */ /* 0x000fe20000410000 */
[----:B------:R-:W-:Y:S02]  /*ca60*/  MOV R104, R54 ;  /* 0x0000003600687202 */ /* 0x000fe40000000f00 */
[----:B------:R-:W2:Y:S02]  /*ca70*/  LDSM.16.MT88.4 R52, [R210+0x100] ;  /* 0x00010000d234783b */ /* 0x000ea40000004200 */
[----:B------:R-:W-:Y:S02]  /*ca80*/  F2FP.PACK_AB R67, R87, R104 ;  /* 0x000000685743723e */ /* 0x000fe400000000ff */
[----:B------:R-:W5:Y:S01]  /*ca90*/  MUFU.EX2 R0, R0 ;  /* 0x0000000000007308 */ /* 0x000f620000000800 */
[-C--:B------:R-:W-:Y:S05]  /*caa0*/  HMMA.16816.F32 R4, R76, R20.reuse, R4 ;  /* 0x000000144c04723c */ /* 0x080fea0000001804 */
[C---:B---3--:R-:W-:Y:S02]  /*cab0*/  FMUL.FTZ R24, R2.reuse, R124 ;  /* 0x0000007c02187220 */ /* 0x048fe40000410000 */
[----:B----4-:R-:W-:Y:S02]  /*cac0*/  IMAD.MOV.U32 R129, RZ, RZ, R30 ;  /* 0x000000ffff817224 */ /* 0x010fe400078e001e */
[----:B------:R-:W-:Y:S03]  /*cad0*/  MUFU.EX2 R124, R32 ;  /* 0x00000020007c7308 */ /* 0x000fe60000000800 */
[----:B-1----:R-:W-:Y:S07]  /*cae0*/  FMUL.FTZ R44, R2, R144 ;  /* 0x00000090022c7220 */ /* 0x002fee0000410000 */
[----:B------:R-:W-:Y:S01]  /*caf0*/  MUFU.EX2 R151, R58 ;  /* 0x0000003a00977308 */ /* 0x000fe20000000800 */
[C---:B-----5:R-:W-:Y:S02]  /*cb00*/  FMUL.FTZ R11, R0.reuse, R111 ;  /* 0x0000006f000b7220 */ /* 0x060fe40000410000 */
[C---:B------:R-:W-:Y:S02]  /*cb10*/  FMUL.FTZ R10, R0.reuse, R110 ;  /* 0x0000006e000a7220 */ /* 0x040fe40000410000 */
[----:B------:R-:W-:Y:S05]  /*cb20*/  IMAD.MOV.U32 R110, RZ, RZ, R86 ;  /* 0x000000ffff6e7224 */ /* 0x000fea00078e0056 */
[----:B------:R1:W-:Y:S01]  /*cb30*/  MUFU.EX2 R111, R12 ;  /* 0x0000000c006f7308 */ /* 0x0003e20000000800 */
[C---:B------:R-:W-:Y:S01]  /*cb40*/  FMUL.FTZ R15, R0.reuse, R115 ;  /* 0x00000073000f7220 */ /* 0x040fe20000410000 */
[C---:B------:R-:W-:Y:S04]  /*cb50*/  HMMA.16816.F32 R8, R64.reuse, R20, R8 ;  /* 0x000000144008723c */ /* 0x040fe80000001808 */
[C---:B------:R-:W-:Y:S01]  /*cb60*/  FMUL.FTZ R14, R0.reuse, R114 ;  /* 0x00000072000e7220 */ /* 0x040fe20000410000 */
[----:B------:R-:W-:Y:S01]  /*cb70*/  MOV R114, R92 ;  /* 0x0000005c00727202 */ /* 0x000fe20000000f00 */
[C---:B------:R-:W-:Y:S01]  /*cb80*/  FMUL.FTZ R26, R0.reuse, R126 ;  /* 0x0000007e001a7220 */ /* 0x040fe20000410000 */
[----:B------:R-:W-:Y:S01]  /*cb90*/  MOV R126, R80 ;  /* 0x00000050007e7202 */ /* 0x000fe20000000f00 */
[----:B------:R-:W-:Y:S01]  /*cba0*/  FFMA.FTZ R20, R47, c[0x0][0x2d0], -R74 ;  /* 0x0000b4002f147a23 */ /* 0x000fe2000001084a */
[----:B------:R-:W3:Y:S03]  /*cbb0*/  LDSM.16.MT88.4 R80, [R211+0x100] ;  /* 0x00010000d350783b */ /* 0x000ee60000004200 */
[----:B------:R4:W5:Y:S01]  /*cbc0*/  MUFU.EX2 R59, R20 ;  /* 0x00000014003b7308 */ /* 0x0009620000000800 */
[C---:B------:R-:W-:Y:S02]  /*cbd0*/  FMUL.FTZ R21, R69.reuse, R121 ;  /* 0x0000007945157220 */ /* 0x040fe40000410000 */
[C---:B------:R-:W-:Y:S02]  /*cbe0*/  FMUL.FTZ R27, R0.reuse, R127 ;  /* 0x0000007f001b7220 */ /* 0x040fe40000410000 */
[C---:B------:R-:W-:Y:S02]  /*cbf0*/  FMUL.FTZ R31, R0.reuse, R131 ;  /* 0x00000083001f7220 */ /* 0x040fe40000410000 */
[----:B------:R-:W-:Y:S01]  /*cc00*/  FMUL.FTZ R30, R0, R130 ;  /* 0x00000082001e7220 */ /* 0x000fe20000410000 */
[----:B------:R-:W-:Y:S01]  /*cc10*/  MOV R130, R33 ;  /* 0x0000002100827202 */ /* 0x000fe20000000f00 */
[----:B-1----:R-:W-:Y:S01]  /*cc20*/  FMUL.FTZ R12, R2, R112 ;  /* 0x00000070020c7220 */ /* 0x002fe20000410000 */
[----:B------:R1:W-:Y:S01]  /*cc30*/  MUFU.EX2 R127, R40 ;  /* 0x00000028007f7308 */ /* 0x0003e20000000800 */
[C---:B------:R-:W-:Y:S01]  /*cc40*/  FMUL.FTZ R32, R69.reuse, R132 ;  /* 0x0000008445207220 */ /* 0x040fe20000410000 */
[----:B------:R-:W-:Y:S01]  /*cc50*/  MOV R112, R87 ;  /* 0x0000005700707202 */ /* 0x000fe20000000f00 */
[----:B------:R-:W-:Y:S02]  /*cc60*/  FMUL.FTZ R33, R69, R133 ;  /* 0x0000008545217220 */ /* 0x000fe40000410000 */
[----:B------:R-:W-:Y:S01]  /*cc70*/  LDSM.16.MT88.4 R132, [R212+0x2900] ;  /* 0x00290000d484783b */ /* 0x000fe20000004200 */
[-C--:B------:R-:W-:Y:S03]  /*cc80*/  HMMA.16816.F32 R12, R64, R22.reuse, R12 ;  /* 0x00000016400c723c */ /* 0x080fe6000000180c */
[----:B------:R-:W-:Y:S02]  /*cc90*/  IMAD.MOV.U32 R131, RZ, RZ, R84 ;  /* 0x000000ffff837224 */ /* 0x000fe400078e0054 */
[----:B------:R-:W-:Y:S02]  /*cca0*/  FFMA.FTZ R92, R95, c[0x0][0x2d0], -R75 ;  /* 0x0000b4005f5c7a23 */ /* 0x000fe4000001084b */
[----:B------:R-:W2:Y:S01]  /*ccb0*/  LDSM.16.MT88.4 R84, [R209+0x900] ;  /* 0x00090000d154783b */ /* 0x000ea20000004200 */
[C---:B------:R-:W-:Y:S04]  /*ccc0*/  HMMA.16816.F32 R16, R76.reuse, R22, R16 ;  /* 0x000000164c10723c */ /* 0x040fe80000001810 */
[C---:B----4-:R-:W-:Y:S02]  /*ccd0*/  FMUL.FTZ R20, R69.reuse, R120 ;  /* 0x0000007845147220 */ /* 0x050fe40000410000 */
[----:B------:R-:W-:Y:S01]  /*cce0*/  FMUL.FTZ R42, R0, R142 ;  /* 0x0000008e002a7220 */ /* 0x000fe20000410000 */
[----:B------:R4:W-:Y:S01]  /*ccf0*/  MUFU.EX2 R120, R62 ;  /* 0x0000003e00787308 */ /* 0x0009e20000000800 */
[C---:B------:R-:W-:Y:S01]  /*cd00*/  FMUL.FTZ R22, R68.reuse, R122 ;  /* 0x0000007a44167220 */ /* 0x040fe20000410000 */
[----:B------:R-:W-:Y:S03]  /*cd10*/  MOV R122, R60 ;  /* 0x0000003c007a7202 */ /* 0x000fe60000000f00 */
[----:B------:R-:W-:Y:S02]  /*cd20*/  FMUL.FTZ R23, R68, R123 ;  /* 0x0000007b44177220 */ /* 0x000fe40000410000 */
[----:B-----5:R-:W-:Y:S02]  /*cd30*/  IMAD.MOV.U32 R150, RZ, RZ, R59 ;  /* 0x000000ffff967224 */ /* 0x020fe400078e003b */
[C---:B------:R-:W-:Y:S02]  /*cd40*/  FMUL.FTZ R60, R2.reuse, R160 ;  /* 0x000000a0023c7220 */ /* 0x040fe40000410000 */
[----:B------:R-:W5:Y:S01]  /*cd50*/  LDL.LU R160, [R1+0x8] ;  /* 0x0000080001a07983 */ /* 0x000f620000300800 */
[-C--:B------:R-:W-:Y:S03]  /*cd60*/  HMMA.16816.F32 R20, R76, R36.reuse, R20 ;  /* 0x000000244c14723c */ /* 0x080fe60000001814 */
[----:B------:R-:W-:Y:S02]  /*cd70*/  IMAD.MOV.U32 R115, RZ, RZ, R93 ;  /* 0x000000ffff737224 */ /* 0x000fe400078e005d */
[----:B-1----:R-:W-:Y:S02]  /*cd80*/  FMUL.FTZ R40, R2, R140 ;  /* 0x0000008c02287220 */ /* 0x002fe40000410000 */
[----:B------:R-:W-:Y:S01]  /*cd90*/  FMUL.FTZ R59, R0, R159 ;  /* 0x0000009f003b7220 */ /* 0x000fe20000410000 */
[C---:B------:R-:W-:Y:S04]  /*cda0*/  HMMA.16816.F32 R24, R64.reuse, R36, R24 ;  /* 0x000000244018723c */ /* 0x040fe80000001818 */
[----:B------:R-:W-:Y:S02]  /*cdb0*/  IMAD.MOV.U32 R121, RZ, RZ, R61 ;  /* 0x000000ffff797224 */ /* 0x000fe400078e003d */
[----:B------:R-:W-:Y:S02]  /*cdc0*/  FMUL.FTZ R61, R2, R161 ;  /* 0x000000a1023d7220 */ /* 0x000fe40000410000 */
[-C--:B------:R-:W-:Y:S04]  /*cdd0*/  HMMA.16816.F32 R28, R64, R38.reuse, R28 ;  /* 0x00000026401c723c */ /* 0x080fe8000000181c */
[----:B------:R-:W-:Y:S02]  /*cde0*/  FFMA.FTZ R36, R48, c[0x0][0x2d0], -R96 ;  /* 0x0000b40030247a23 */ /* 0x000fe40000010860 */
[----:B------:R-:W-:Y:S02]  /*cdf0*/  IMAD.MOV.U32 R161, RZ, RZ, R116 ;  /* 0x000000ffffa17224 */ /* 0x000fe400078e0074 */
[C---:B------:R-:W-:Y:S01]  /*ce00*/  HMMA.16816.F32 R32, R76.reuse, R38, R32 ;  /* 0x000000264c20723c */ /* 0x040fe20000001820 */
[----:B------:R1:W-:Y:S03]  /*ce10*/  MUFU.EX2 R128, R36 ;  /* 0x0000002400807308 */ /* 0x0003e60000000800 */
[----:B------:R-:W-:Y:S02]  /*ce20*/  FMUL.FTZ R37, R69, R137 ;  /* 0x0000008945257220 */ /* 0x000fe40000410000 */
[----:B------:R-:W-:Y:S02]  /*ce30*/  FMUL.FTZ R43, R0, R143 ;  /* 0x0000008f002b7220 */ /* 0x000fe40000410000 */
[C---:B------:R-:W-:Y:S03]  /*ce40*/  FMUL.FTZ R38, R68.reuse, R138 ;  /* 0x0000008a44267220 */ /* 0x040fe60000410000 */
[----:B------:R-:W-:Y:S01]  /*ce50*/  MUFU.EX2 R138, R92 ;  /* 0x0000005c008a7308 */ /* 0x000fe20000000800 */
[----:B------:R-:W-:Y:S02]  /*ce60*/  FMUL.FTZ R39, R68, R139 ;  /* 0x0000008b44277220 */ /* 0x000fe40000410000 */
[--C-:B------:R-:W-:Y:S02]  /*ce70*/  FFMA.FTZ R48, R57, c[0x0][0x2d0], -R74.reuse ;  /* 0x0000b40039307a23 */ /* 0x100fe4000001084a */
[C---:B------:R-:W-:Y:S02]  /*ce80*/  FMUL.FTZ R46, R0.reuse, R146 ;  /* 0x00000092002e7220 */ /* 0x040fe40000410000 */
[----:B------:R-:W-:Y:S02]  /*ce90*/  FMUL.FTZ R47, R0, R147 ;  /* 0x00000093002f7220 */ /* 0x000fe40000410000 */
[----:B------:R-:W-:Y:S01]  /*cea0*/  FMUL.FTZ R57, R2, R157 ;  /* 0x0000009d02397220 */ /* 0x000fe20000410000 */
[----:B------:R3:W-:Y:S01]  /*ceb0*/  MUFU.EX2 R123, R48 ;  /* 0x00000030007b7308 */ /* 0x0007e20000000800 */
[C---:B------:R-:W-:Y:S02]  /*cec0*/  FMUL.FTZ R58, R0.reuse, R158 ;  /* 0x0000009e003a7220 */ /* 0x040fe40000410000 */
[----:B----4-:R-:W-:Y:S02]  /*ced0*/  FMUL.FTZ R62, R0, R162 ;  /* 0x000000a2003e7220 */ /* 0x010fe40000410000 */
[C---:B-1----:R-:W-:Y:S07]  /*cee0*/  FMUL.FTZ R36, R69.reuse, R136 ;  /* 0x0000008845247220 */ /* 0x042fee0000410000 */
[-C--:B--2---:R-:W-:Y:S08]  /*cef0*/  HMMA.16816.F32 R36, R76, R52.reuse, R36 ;  /* 0x000000344c24723c */ /* 0x084ff00000001824 */
[C---:B------:R-:W-:Y:S04]  /*cf00*/  HMMA.16816.F32 R40, R64.reuse, R52, R40 ;  /* 0x000000344028723c */ /* 0x040fe80000001828 */
[C---:B---3--:R-:W-:Y:S02]  /*cf10*/  FMUL.FTZ R48, R69.reuse, R148 ;  /* 0x0000009445307220 */ /* 0x048fe40000410000 */
[----:B------:R-:W-:Y:S02]  /*cf20*/  IMAD.MOV.U32 R148, RZ, RZ, R49 ;  /* 0x000000ffff947224 */ /* 0x000fe400078e0031 */
[-C--:B------:R-:W-:Y:S04]  /*cf30*/  HMMA.16816.F32 R44, R64, R54.reuse, R44 ;  /* 0x00000036402c723c */ /* 0x080fe8000000182c */
[--C-:B------:R-:W-:Y:S02]  /*cf40*/  FFMA.FTZ R52, R56, c[0x0][0x2d0], -R97.reuse ;  /* 0x0000b40038347a23 */ /* 0x100fe40000010861 */
[C---:B------:R-:W-:Y:S01]  /*cf50*/  FMUL.FTZ R49, R69.reuse, R149 ;  /* 0x0000009545317220 */ /* 0x040fe20000410000 */
[----:B------:R-:W-:Y:S01]  /*cf60*/  MOV R149, R63 ;  /* 0x0000003f00957202 */ /* 0x000fe20000000f00 */
[----:B------:R1:W2:Y:S01]  /*cf70*/  MUFU.EX2 R103, R52 ;  /* 0x0000003400677308 */ /* 0x0002a20000000800 */
[C---:B------:R-:W-:Y:S03]  /*cf80*/  FMUL.FTZ R53, R69.reuse, R153 ;  /* 0x0000009945357220 */ /* 0x040fe60000410000 */
[----:B------:R-:W-:Y:S01]  /*cf90*/  FMUL.FTZ R56, R2, R156 ;  /* 0x0000009c02387220 */ /* 0x000fe20000410000 */
[C---:B------:R-:W-:Y:S04]  /*cfa0*/  HMMA.16816.F32 R48, R76.reuse, R54, R48 ;  /* 0x000000364c30723c */ /* 0x040fe80000001830 */
[----:B------:R-:W-:Y:S03]  /*cfb0*/  FMUL.FTZ R63, R0, R163 ;  /* 0x000000a3003f7220 */ /* 0x000fe60000410000 */
[C---:B------:R-:W-:Y:S02]  /*cfc0*/  FMUL.FTZ R54, R68.reuse, R154 ;  /* 0x0000009a44367220 */ /* 0x040fe40000410000 */
[----:B------:R-:W-:Y:S03]  /*cfd0*/  FMUL.FTZ R55, R68, R155 ;  /* 0x0000009b44377220 */ /* 0x000fe60000410000 */
[----:B-1----:R-:W-:Y:S07]  /*cfe0*/  FMUL.FTZ R52, R69, R152 ;  /* 0x0000009845347220 */ /* 0x002fee0000410000 */
[-C--:B------:R-:W-:Y:S08]  /*cff0*/  HMMA.16816.F32 R52, R76, R80.reuse, R52 ;  /* 0x000000504c34723c */ /* 0x080ff00000001834 */
[C---:B------:R-:W-:Y:S07]  /*d000*/  HMMA.16816.F32 R56, R64.reuse, R80, R56 ;  /* 0x000000504038723c */ /* 0x040fee0000001838 */
[----:B------:R-:W-:Y:S01]  /*d010*/  FFMA.FTZ R80, R88, c[0x0][0x2d0], -R97 ;  /* 0x0000b40058507a23 */ /* 0x000fe20000010861 */
[-C--:B------:R-:W-:Y:S03]  /*d020*/  HMMA.16816.F32 R60, R64, R82.reuse, R60 ;  /* 0x00000052403c723c */ /* 0x080fe6000000183c */
[----:B------:R1:W3:Y:S01]  /*d030*/  MUFU.EX2 R109, R80 ;  /* 0x00000050006d7308 */ /* 0x0002e20000000800 */
[----:B--2---:R-:W-:Y:S03]  /*d040*/  F2FP.PACK_AB R81, R151, R103 ;  /* 0x000000679751723e */ /* 0x004fe600000000ff */
[C---:B------:R-:W-:Y:S02]  /*d050*/  FMUL.FTZ R64, R69.reuse, R164 ;  /* 0x000000a445407220 */ /* 0x040fe40000410000 */
[----:B------:R-:W-:Y:S03]  /*d060*/  FMUL.FTZ R65, R69, R165 ;  /* 0x000000a545417220 */ /* 0x000fe60000410000 */
[C---:B------:R-:W-:Y:S02]  /*d070*/  FMUL.FTZ R66, R68.reuse, R166 ;  /* 0x000000a644427220 */ /* 0x040fe40000410000 */
[----:B------:R-:W-:Y:S07]  /*d080*/  FMUL.FTZ R67, R68, R167 ;  /* 0x000000a744437220 */ /* 0x000fee0000410000 */
[----:B------:R-:W-:Y:S04]  /*d090*/  HMMA.16816.F32 R64, R76, R82, R64 ;  /* 0x000000524c40723c */ /* 0x000fe80000001840 */
[--C-:B-1----:R-:W-:Y:S03]  /*d0a0*/  FFMA.FTZ R80, R90, c[0x0][0x2d0], -R74.reuse ;  /* 0x0000b4005a507a23 */ /* 0x102fe6000001084a */
[----:B------:R-:W-:Y:S01]  /*d0b0*/  F2FP.PACK_AB R78, R150, R130 ;  /* 0x00000082964e723e */ /* 0x000fe200000000ff */
[----:B------:R-:W1:Y:S01]  /*d0c0*/  LDSM.16.MT88.4 R88, [R212+0x900] ;  /* 0x00090000d458783b */ /* 0x000e620000004200 */
[----:B------:R-:W-:Y:S01]  /*d0d0*/  F2FP.PACK_AB R79, R149, R129 ;  /* 0x00000081954f723e */ /* 0x000fe200000000ff */
[----:B------:R2:W-:Y:S02]  /*d0e0*/  MUFU.EX2 R251, R80 ;  /* 0x0000005000fb7308 */ /* 0x0005e40000000800 */
[----:B------:R-:W-:Y:S02]  /*d0f0*/  F2FP.PACK_AB R76, R105, R126 ;  /* 0x0000007e694c723e */ /* 0x000fe400000000ff */
[----:B------:R-:W-:Y:S02]  /*d100*/  F2FP.PACK_AB R77, R111, R125 ;  /* 0x0000007d6f4d723e */ /* 0x000fe400000000ff */
[----:B------:R-:W-:Y:S02]  /*d110*/  F2FP.PACK_AB R82, R148, R127 ;  /* 0x0000007f9452723e */ /* 0x000fe400000000ff */
[----:B---3--:R-:W-:Y:S03]  /*d120*/  F2FP.PACK_AB R83, R109, R120 ;  /* 0x000000786d53723e */ /* 0x008fe600000000ff */
[-C--:B------:R-:W-:Y:S03]  /*d130*/  HMMA.16816.F32 R4, R76, R84.reuse, R4 ;  /* 0x000000544c04723c */ /* 0x080fe60000001804 */
[--C-:B--2---:R-:W-:Y:S02]  /*d140*/  FFMA.FTZ R80, R94, c[0x0][0x2d0], -R75.reuse ;  /* 0x0000b4005e507a23 */ /* 0x104fe4000001084b */
[----:B------:R-:W2:Y:S02]  /*d150*/  LDSM.16.MT88.4 R92, [R210+0x900] ;  /* 0x00090000d25c783b */ /* 0x000ea40000004200 */
[----:B------:R3:W-:Y:S02]  /*d160*/  MUFU.EX2 R139, R80 ;  /* 0x00000050008b7308 */ /* 0x0007e40000000800 */
[----:B---3--:R-:W-:Y:S07]  /*d170*/  F2FP.PACK_AB R80, R128, R124 ;  /* 0x0000007c8050723e */ /* 0x008fee00000000ff */
[C---:B------:R-:W-:Y:S07]  /*d180*/  HMMA.16816.F32 R8, R80.reuse, R84, R8 ;  /* 0x000000545008723c */ /* 0x040fee0000001808 */
[--C-:B------:R-:W-:Y:S01]  /*d190*/  FFMA.FTZ R84, R176, c[0x0][0x2d0], -R74.reuse ;  /* 0x0000b400b0547a23 */ /* 0x100fe2000001084a */
[-C--:B------:R-:W-:Y:S03]  /*d1a0*/  HMMA.16816.F32 R12, R80, R86.reuse, R12 ;  /* 0x00000056500c723c */ /* 0x080fe6000000180c */
[----:B------:R3:W-:Y:S05]  /*d1b0*/  MUFU.EX2 R249, R84 ;  /* 0x0000005400f97308 */ /* 0x0007ea0000000800 */
[C---:B------:R-:W-:Y:S08]  /*d1c0*/  HMMA.16816.F32 R16, R76.reuse, R86, R16 ;  /* 0x000000564c10723c */ /* 0x040ff00000001810 */
[-C--:B-1----:R-:W-:Y:S08]  /*d1d0*/  HMMA.16816.F32 R20, R76, R88.reuse, R20 ;  /* 0x000000584c14723c */ /* 0x082ff00000001814 */
[C---:B------:R-:W-:Y:S04]  /*d1e0*/  HMMA.16816.F32 R24, R80.reuse, R88, R24 ;  /* 0x000000585018723c */ /* 0x040fe80000001818 */
[----:B---3--:R-:W-:Y:S03]  /*d1f0*/  FFMA.FTZ R84, R177, c[0x0][0x2d0], -R74 ;  /* 0x0000b400b1547a23 */ /* 0x008fe6000001084a */
[--C-:B------:R-:W-:Y:S01]  /*d200*/  FFMA.FTZ R88, R171, c[0x0][0x2d0], -R96.reuse ;  /* 0x0000b400ab587a23 */ /* 0x100fe20000010860 */
[-C--:B------:R-:W-:Y:S01]  /*d210*/  HMMA.16816.F32 R28, R80, R90.reuse, R28 ;  /* 0x0000005a501c723c */ /* 0x080fe2000000181c */
[----:B------:R1:W-:Y:S07]  /*d220*/  MUFU.EX2 R246, R84 ;  /* 0x0000005400f67308 */ /* 0x0003ee0000000800 */
[C---:B------:R-:W-:Y:S03]  /*d230*/  HMMA.16816.F32 R32, R76.reuse, R90, R32 ;  /* 0x0000005a4c20723c */ /* 0x040fe60000001820 */
[----:B------:R3:W-:Y:S05]  /*d240*/  MUFU.EX2 R136, R88 ;  /* 0x0000005800887308 */ /* 0x0007ea0000000800 */
[-C--:B--2---:R-:W-:Y:S08]  /*d250*/  HMMA.16816.F32 R36, R76, R92.reuse, R36 ;  /* 0x0000005c4c24723c */ /* 0x084ff00000001824 */
[C---:B------:R-:W-:Y:S04]  /*d260*/  HMMA.16816.F32 R40, R80.reuse, R92, R40 ;  /* 0x0000005c5028723c */ /* 0x040fe80000001828 */
[----:B-1----:R-:W-:Y:S03]  /*d270*/  FFMA.FTZ R84, R173, c[0x0][0x2d0], -R75 ;  /* 0x0000b400ad547a23 */ /* 0x002fe6000001084b */
[----:B------:R-:W-:Y:S01]  /*d280*/  FFMA.FTZ R92, R168, c[0x0][0x2d0], -R97 ;  /* 0x0000b400a85c7a23 */ /* 0x000fe20000010861 */
[----:B------:R1:W-:Y:S01]  /*d290*/  MUFU.EX2 R245, R84 ;  /* 0x0000005400f57308 */ /* 0x0003e20000000800 */
[-C--:B------:R-:W-:Y:S03]  /*d2a0*/  HMMA.16816.F32 R44, R80, R94.reuse, R44 ;  /* 0x0000005e502c723c */ /* 0x080fe6000000182c */
[--C-:B---3--:R-:W-:Y:S05]  /*d2b0*/  FFMA.FTZ R88, R172, c[0x0][0x2d0], -R96.reuse ;  /* 0x0000b400ac587a23 */ /* 0x108fea0000010860 */
[C---:B------:R-:W-:Y:S01]  /*d2c0*/  HMMA.16816.F32 R48, R76.reuse, R94, R48 ;  /* 0x0000005e4c30723c */ /* 0x040fe20000001830 */
[----:B------:R2:W-:Y:S03]  /*d2d0*/  MUFU.EX2 R142, R88 ;  /* 0x00000058008e7308 */ /* 0x0005e60000000800 */
[----:B-----5:R-:W-:Y:S07]  /*d2e0*/  FFMA.FTZ R69, R69, R160, R161 ;  /* 0x000000a045457223 */ /* 0x020fee00000100a1 */
[----:B------:R3:W-:Y:S01]  /*d2f0*/  MUFU.EX2 R235, R92 ;  /* 0x0000005c00eb7308 */ /* 0x0007e20000000800 */
[----:B-1----:R-:W-:Y:S09]  /*d300*/  FFMA.FTZ R84, R175, c[0x0][0x2d0], -R75 ;  /* 0x0000b400af547a23 */ /* 0x002ff2000001084b */
[----:B------:R1:W-:Y:S01]  /*d310*/  MUFU.EX2 R143, R84 ;  /* 0x00000054008f7308 */ /* 0x0003e20000000800 */
[--C-:B--2---:R-:W-:Y:S09]  /*d320*/  FFMA.FTZ R88, R174, c[0x0][0x2d0], -R96.reuse ;  /* 0x0000b400ae587a23 */ /* 0x104ff20000010860 */
[----:B------:R2:W4:Y:S01]  /*d330*/  MUFU.EX2 R141, R88 ;  /* 0x00000058008d7308 */ /* 0x0005220000000800 */
[----:B---3--:R-:W-:Y:S09]  /*d340*/  FFMA.FTZ R92, R169, c[0x0][0x2d0], -R97 ;  /* 0x0000b400a95c7a23 */ /* 0x008ff20000010861 */
[----:B------:R3:W-:Y:S01]  /*d350*/  MUFU.EX2 R234, R92 ;  /* 0x0000005c00ea7308 */ /* 0x0007e20000000800 */
[----:B-1----:R-:W-:Y:S09]  /*d360*/  FFMA.FTZ R84, R99, c[0x0][0x2d0], -R96 ;  /* 0x0000b40063547a23 */ /* 0x002ff20000010860 */
[----:B------:R1:W-:Y:S01]  /*d370*/  MUFU.EX2 R137, R84 ;  /* 0x0000005400897308 */ /* 0x0003e20000000800 */
[--C-:B--2---:R-:W-:Y:S09]  /*d380*/  FFMA.FTZ R88, R182, c[0x0][0x2d0], -R74.reuse ;  /* 0x0000b400b6587a23 */ /* 0x104ff2000001084a */
[----:B------:R2:W-:Y:S01]  /*d390*/  MUFU.EX2 R244, R88 ;  /* 0x0000005800f47308 */ /* 0x0005e20000000800 */
[----:B---3--:R-:W-:Y:S09]  /*d3a0*/  FFMA.FTZ R92, R185, c[0x0][0x2d0], -R75 ;  /* 0x0000b400b95c7a23 */ /* 0x008ff2000001084b */
[----:B------:R3:W-:Y:S01]  /*d3b0*/  MUFU.EX2 R145, R92 ;  /* 0x0000005c00917308 */ /* 0x0007e20000000800 */
[----:B-1----:R-:W1:Y:S01]  /*d3c0*/  LDSM.16.MT88.4 R84, [R211+0x900] ;  /* 0x00090000d354783b */ /* 0x002e620000004200 */
[--C-:B--2---:R-:W-:Y:S08]  /*d3d0*/  FFMA.FTZ R88, R98, c[0x0][0x2d0], -R97.reuse ;  /* 0x0000b40062587a23 */ /* 0x104ff00000010861 */
[----:B------:R2:W5:Y:S01]  /*d3e0*/  MUFU.EX2 R140, R88 ;  /* 0x00000058008c7308 */ /* 0x0005620000000800 */
[----:B---3--:R-:W-:Y:S08]  /*d3f0*/  LDSM.16.MT88.4 R92, [R210+0x1100] ;  /* 0x00110000d25c783b */ /* 0x008ff00000004200 */
[----:B--2---:R-:W2:Y:S01]  /*d400*/  LDSM.16.MT88.4 R88, [R209+0x1100] ;  /* 0x00110000d158783b */ /* 0x004ea20000004200 */
[-C--:B-1----:R-:W-:Y:S08]  /*d410*/  HMMA.16816.F32 R52, R76, R84.reuse, R52 ;  /* 0x000000544c34723c */ /* 0x082ff00000001834 */
[C---:B------:R-:W-:Y:S07]  /*d420*/  HMMA.16816.F32 R56, R80.reuse, R84, R56 ;  /* 0x000000545038723c */ /* 0x040fee0000001838 */
[----:B------:R-:W-:Y:S01]  /*d430*/  FFMA.FTZ R84, R170, c[0x0][0x2d0], -R97 ;  /* 0x0000b400aa547a23 */ /* 0x000fe20000010861 */
[-C--:B------:R-:W-:Y:S03]  /*d440*/  HMMA.16816.F32 R60, R80, R86.reuse, R60 ;  /* 0x00000056503c723c */ /* 0x080fe6000000183c */
[----:B------:R1:W3:Y:S04]  /*d450*/  MUFU.EX2 R232, R84 ;  /* 0x0000005400e87308 */ /* 0x0002e80000000800 */
[--C-:B------:R-:W-:Y:S01]  /*d460*/  FFMA.FTZ R80, R187, c[0x0][0x2d0], -R74.reuse ;  /* 0x0000b400bb507a23 */ /* 0x100fe2000001084a */
[----:B------:R-:W-:Y:S04]  /*d470*/  HMMA.16816.F32 R64, R76, R86, R64 ;  /* 0x000000564c40723c */ /* 0x000fe80000001840 */
[----:B----4-:R-:W-:Y:S01]  /*d480*/  F2FP.PACK_AB R82, R141, R142 ;  /* 0x0000008e8d52723e */ /* 0x010fe200000000ff */
[----:B------:R4:W-:Y:S01]  /*d490*/  MUFU.EX2 R147, R80 ;  /* 0x0000005000937308 */ /* 0x0009e20000000800 */
[----:B-----5:R-:W-:Y:S02]  /*d4a0*/  F2FP.PACK_AB R81, R235, R140 ;  /* 0x0000008ceb51723e */ /* 0x020fe400000000ff */
[----:B------:R-:W-:Y:S04]  /*d4b0*/  F2FP.PACK_AB R76, R251, R123 ;  /* 0x0000007bfb4c723e */ /* 0x000fe800000000ff */
[----:B------:R-:W-:Y:S02]  /*d4c0*/  F2FP.PACK_AB R77, R138, R139 ;  /* 0x0000008b8a4d723e */ /* 0x000fe400000000ff */
[----:B------:R-:W-:Y:S02]  /*d4d0*/  F2FP.PACK_AB R78, R246, R249 ;  /* 0x000000f9f64e723e */ /* 0x000fe400000000ff */
[----:B------:R-:W-:Y:S01]  /*d4e0*/  F2FP.PACK_AB R79, R143, R245 ;  /* 0x000000f58f4f723e */ /* 0x000fe200000000ff */
[----:B-1----:R-:W1:Y:S01]  /*d4f0*/  LDSM.16.MT88.4 R84, [R212+0x1100] ;  /* 0x00110000d454783b */ /* 0x002e620000004200 */
[----:B---3--:R-:W-:Y:S05]  /*d500*/  F2FP.PACK_AB R83, R232, R234 ;  /* 0x000000eae853723e */ /* 0x008fea00000000ff */
[-C--:B--2---:R-:W-:Y:S03]  /*d510*/  HMMA.16816.F32 R4, R76, R88.reuse, R4 ;  /* 0x000000584c04723c */ /* 0x084fe60000001804 */
[--C-:B----4-:R-:W-:Y:S04]  /*d520*/  FFMA.FTZ R80, R183, c[0x0][0x2d0], -R75.reuse ;  /* 0x0000b400b7507a23 */ /* 0x110fe8000001084b */
[----:B------:R2:W-:Y:S02]  /*d530*/  MUFU.EX2 R146, R80 ;  /* 0x0000005000927308 */ /* 0x0005e40000000800 */
[----:B--2---:R-:W-:Y:S07]  /*d540*/  F2FP.PACK_AB R80, R136, R137 ;  /* 0x000000898850723e */ /* 0x004fee00000000ff */
[C---:B------:R-:W-:Y:S07]  /*d550*/  HMMA.16816.F32 R8, R80.reuse, R88, R8 ;  /* 0x000000585008723c */ /* 0x040fee0000001808 */
[--C-:B------:R-:W-:Y:S01]  /*d560*/  FFMA.FTZ R88, R195, c[0x0][0x2d0], -R74.reuse ;  /* 0x0000b400c3587a23 */ /* 0x100fe2000001084a */
[-C--:B------:R-:W-:Y:S03]  /*d570*/  HMMA.16816.F32 R12, R80, R90.reuse, R12 ;  /* 0x0000005a500c723c */ /* 0x080fe6000000180c */
[----:B------:R2:W-:Y:S05]  /*d580*/  MUFU.EX2 R231, R88 ;  /* 0x0000005800e77308 */ /* 0x0005ea0000000800 */
[C---:B------:R-:W-:Y:S08]  /*d590*/  HMMA.16816.F32 R16, R76.reuse, R90, R16 ;  /* 0x0000005a4c10723c */ /* 0x040ff00000001810 */
[-C--:B-1----:R-:W-:Y:S08]  /*d5a0*/  HMMA.16816.F32 R20, R76, R84.reuse, R20 ;  /* 0x000000544c14723c */ /* 0x082ff00000001814 */
[C---:B------:R-:W-:Y:S04]  /*d5b0*/  HMMA.16816.F32 R24, R80.reuse, R84, R24 ;  /* 0x000000545018723c */ /* 0x040fe80000001818 */
[----:B--2---:R-:W-:Y:S01]  /*d5c0*/  FFMA.FTZ R88, R198, c[0x0][0x2d0], -R74 ;  /* 0x0000b400c6587a23 */ /* 0x004fe2000001084a */
[----:B------:R-:W-:Y:S02]  /*d5d0*/  MOV R198, R109 ;  /* 0x0000006d00c67202 */ /* 0x000fe40000000f00 */
[--C-:B------:R-:W-:Y:S01]  /*d5e0*/  FFMA.FTZ R84, R184, c[0x0][0x2d0], -R96.reuse ;  /* 0x0000b400b8547a23 */ /* 0x100fe20000010860 */
[-C--:B------:R-:W-:Y:S01]  /*d5f0*/  HMMA.16816.F32 R28, R80, R86.reuse, R28 ;  /* 0x00000056501c723c */ /* 0x080fe2000000181c */
[----:B------:R1:W-:Y:S07]  /*d600*/  MUFU.EX2 R195, R88 ;  /* 0x0000005800c37308 */ /* 0x0003ee0000000800 */
[C---:B------:R-:W-:Y:S03]  /*d610*/  HMMA.16816.F32 R32, R76.reuse, R86, R32 ;  /* 0x000000564c20723c */ /* 0x040fe60000001820 */
[----:B------:R2:W-:Y:S05]  /*d620*/  MUFU.EX2 R144, R84 ;  /* 0x0000005400907308 */ /* 0x0005ea0000000800 */
[-C--:B------:R-:W-:Y:S08]  /*d630*/  HMMA.16816.F32 R36, R76, R92.reuse, R36 ;  /* 0x0000005c4c24723c */ /* 0x080ff00000001824 */
[C---:B------:R-:W-:Y:S04]  /*d640*/  HMMA.16816.F32 R40, R80.reuse, R92, R40 ;  /* 0x0000005c5028723c */ /* 0x040fe80000001828 */
[----:B-1----:R-:W-:Y:S03]  /*d650*/  FFMA.FTZ R88, R191, c[0x0][0x2d0], -R75 ;  /* 0x0000b400bf587a23 */ /* 0x002fe6000001084b */
[----:B------:R-:W-:Y:S01]  /*d660*/  FFMA.FTZ R92, R180, c[0x0][0x2d0], -R97 ;  /* 0x0000b400b45c7a23 */ /* 0x000fe20000010861 */
[-C--:B------:R-:W-:Y:S01]  /*d670*/  HMMA.16816.F32 R44, R80, R94.reuse, R44 ;  /* 0x0000005e502c723c */ /* 0x080fe2000000182c */
[----:B------:R1:W-:Y:S03]  /*d680*/  MUFU.EX2 R191, R88 ;  /* 0x0000005800bf7308 */ /* 0x0003e60000000800 */
[--C-:B--2---:R-:W-:Y:S04]  /*d690*/  FFMA.FTZ R84, R188, c[0x0][0x2d0], -R96.reuse ;  /* 0x0000b400bc547a23 */ /* 0x104fe80000010860 */
[C---:B------:R-:W-:Y:S03]  /*d6a0*/  HMMA.16816.F32 R48, R76.reuse, R94, R48 ;  /* 0x0000005e4c30723c */ /* 0x040fe60000001830 */
[----:B------:R2:W-:Y:S10]  /*d6b0*/  MUFU.EX2 R187, R84 ;  /* 0x0000005400bb7308 */ /* 0x0005f40000000800 */
[----:B------:R3:W-:Y:S01]  /*d6c0*/  MUFU.EX2 R155, R92 ;  /* 0x0000005c009b7308 */ /* 0x0007e20000000800 */
[----:B-1----:R-:W-:Y:S09]  /*d6d0*/  FFMA.FTZ R88, R193, c[0x0][0x2d0], -R75 ;  /* 0x0000b400c1587a23 */ /* 0x002ff2000001084b */
[----:B------:R1:W-:Y:S01]  /*d6e0*/  MUFU.EX2 R193, R88 ;  /* 0x0000005800c17308 */ /* 0x0003e20000000800 */
[--C-:B--2---:R-:W-:Y:S02]  /*d6f0*/  FFMA.FTZ R84, R189, c[0x0][0x2d0], -R96.reuse ;  /* 0x0000b400bd547a23 */ /* 0x104fe40000010860 */
[----:B------:R-:W-:Y:S01]  /*d700*/  IMAD.MOV.U32 R189, RZ, RZ, R123 ;  /* 0x000000ffffbd7224 */ /* 0x000fe200078e007b */
[----:B------:R-:W-:Y:S06]  /*d710*/  MOV R123, R118 ;  /* 0x00000076007b7202 */ /* 0x000fec0000000f00 */
[----:B------:R2:W-:Y:S01]  /*d720*/  MUFU.EX2 R184, R84 ;  /* 0x0000005400b87308 */ /* 0x0005e20000000800 */
[----:B---3--:R-:W-:Y:S09]  /*d730*/  FFMA.FTZ R92, R179, c[0x0][0x2d0], -R97 ;  /* 0x0000b400b35c7a23 */ /* 0x008ff20000010861 */
[----:B------:R3:W-:Y:S01]  /*d740*/  MUFU.EX2 R154, R92 ;  /* 0x0000005c009a7308 */ /* 0x0007e20000000800 */
[----:B-1----:R-:W1:Y:S01]  /*d750*/  LDSM.16.MT88.4 R88, [R211+0x1100] ;  /* 0x00110000d358783b */ /* 0x002e620000004200 */
[----:B--2---:R-:W-:Y:S01]  /*d760*/  FFMA.FTZ R84, R190, c[0x0][0x2d0], -R96 ;  /* 0x0000b400be547a23 */ /* 0x004fe20000010860 */
[----:B------:R-:W-:Y:S06]  /*d770*/  MOV R190, R127 ;  /* 0x0000007f00be7202 */ /* 0x000fec0000000f00 */
[----:B------:R-:W2:Y:S01]  /*d780*/  LDL.LU R127, [R1+0xc] ;  /* 0x00000c00017f7983 */ /* 0x000ea20000300800 */
[----:B------:R4:W5:Y:S01]  /*d790*/  MUFU.EX2 R185, R84 ;  /* 0x0000005400b97308 */ /* 0x0009620000000800 */
[----:B---3--:R-:W-:Y:S01]  /*d7a0*/  FFMA.FTZ R92, R205, c[0x0][0x2d0], -R75 ;  /* 0x0000b400cd5c7a23 */ /* 0x008fe2000001084b */
[----:B------:R-:W-:Y:S01]  /*d7b0*/  MOV R205, R190 ;  /* 0x000000be00cd7202 */ /* 0x000fe20000000f00 */
[----:B------:R-:W-:Y:S07]  /*d7c0*/  IMAD.MOV.U32 R190, RZ, RZ, R151 ;  /* 0x000000ffffbe7224 */ /* 0x000fee00078e0097 */
[----:B------:R3:W-:Y:S01]  /*d7d0*/  MUFU.EX2 R159, R92 ;  /* 0x0000005c009f7308 */ /* 0x0007e20000000800 */
[--C-:B----4-:R-:W-:Y:S01]  /*d7e0*/  FFMA.FTZ R84, R204, c[0x0][0x2d0], -R74.reuse ;  /* 0x0000b400cc547a23 */ /* 0x110fe2000001084a */
[----:B------:R-:W-:Y:S01]  /*d7f0*/  MOV R204, R122 ;  /* 0x0000007a00cc7202 */ /* 0x000fe20000000f00 */
[-C--:B-1----:R-:W-:Y:S01]  /*d800*/  HMMA.16816.F32 R52, R76, R88.reuse, R52 ;  /* 0x000000584c34723c */ /* 0x082fe20000001834 */
[----:B------:R-:W4:Y:S06]  /*d810*/  LDL.LU R122, [R1+0x10] ;  /* 0x00001000017a7983 */ /* 0x000f2c0000300800 */
[----:B------:R1:W-:Y:S01]  /*d820*/  MUFU.EX2 R183, R84 ;  /* 0x0000005400b77308 */ /* 0x0003e20000000800 */
[C---:B------:R-:W-:Y:S01]  /*d830*/  HMMA.16816.F32 R56, R80.reuse, R88, R56 ;  /* 0x000000585038723c */ /* 0x040fe20000001838 */
[----:B---3--:R-:W-:Y:S06]  /*d840*/  LDSM.16.MT88.4 R92, [R210+0x1900] ;  /* 0x00190000d25c783b */ /* 0x008fec0000004200 */
[--C-:B------:R-:W-:Y:S01]  /*d850*/  FFMA.FTZ R88, R178, c[0x0][0x2d0], -R97.reuse ;  /* 0x0000b400b2587a23 */ /* 0x100fe20000010861 */
[-C--:B------:R-:W-:Y:S03]  /*d860*/  HMMA.16816.F32 R60, R80, R90.reuse, R60 ;  /* 0x0000005a503c723c */ /* 0x080fe6000000183c */
[----:B------:R-:W3:Y:S04]  /*d870*/  MUFU.EX2 R102, R88 ;  /* 0x0000005800667308 */ /* 0x000ee80000000800 */
[--C-:B------:R-:W-:Y:S01]  /*d880*/  FFMA.FTZ R80, R228, c[0x0][0x2d0], -R74.reuse ;  /* 0x0000b400e4507a23 */ /* 0x100fe2000001084a */
[----:B------:R-:W-:Y:S04]  /*d890*/  HMMA.16816.F32 R64, R76, R90, R64 ;  /* 0x0000005a4c40723c */ /* 0x000fe80000001840 */
[----:B-1----:R-:W-:Y:S01]  /*d8a0*/  FFMA.FTZ R84, R181, c[0x0][0x2d0], -R97 ;  /* 0x0000b400b5547a23 */ /* 0x002fe20000010861 */
[----:B-----5:R-:W-:Y:S01]  /*d8b0*/  F2FP.PACK_AB R82, R185, R184 ;  /* 0x000000b8b952723e */ /* 0x020fe200000000ff */
[----:B------:R1:W-:Y:S01]  /*d8c0*/  MUFU.EX2 R181, R80 ;  /* 0x0000005000b57308 */ /* 0x0003e20000000800 */
[----:B------:R-:W-:Y:S02]  /*d8d0*/  F2FP.PACK_AB R76, R147, R244 ;  /* 0x000000f4934c723e */ /* 0x000fe400000000ff */
[----:B------:R-:W-:Y:S03]  /*d8e0*/  F2FP.PACK_AB R77, R145, R146 ;  /* 0x00000092914d723e */ /* 0x000fe600000000ff */
[----:B------:R-:W-:Y:S02]  /*d8f0*/  F2FP.PACK_AB R78, R195, R231 ;  /* 0x000000e7c34e723e */ /* 0x000fe400000000ff */
[----:B------:R-:W-:Y:S02]  /*d900*/  F2FP.PACK_AB R79, R193, R191 ;  /* 0x000000bfc14f723e */ /* 0x000fe400000000ff */
[----:B------:R5:W5:Y:S01]  /*d910*/  MUFU.EX2 R182, R84 ;  /* 0x0000005400b67308 */ /* 0x000b620000000800 */
[----:B------:R-:W-:Y:S01]  /*d920*/  MOV R228, R121 ;  /* 0x0000007900e47202 */ /* 0x000fe20000000f00 */
[----:B------:R-:W-:Y:S01]  /*d930*/  IMAD.MOV.U32 R121, RZ, RZ, R119 ;  /* 0x000000ffff797224 */ /* 0x000fe200078e0077 */
[----:B---3--:R-:W-:Y:S01]  /*d940*/  F2FP.PACK_AB R83, R102, R154 ;  /* 0x0000009a6653723e */ /* 0x008fe200000000ff */
[----:B------:R-:W-:Y:S03]  /*d950*/  LDSM.16.MT88.4 R88, [R212+0x1900] ;  /* 0x00190000d458783b */ /* 0x000fe60000004200 */
[----:B------:R-:W-:Y:S02]  /*d960*/  MOV R188, R121 ;  /* 0x0000007900bc7202 */ /* 0x000fe40000000f00 */
[----:B------:R-:W-:Y:S01]  /*d970*/  MOV R121, R113 ;  /* 0x0000007100797202 */ /* 0x000fe20000000f00 */
[----:B-1----:R-:W-:Y:S01]  /*d980*/  FFMA.FTZ R80, R203, c[0x0][0x2d0], -R75 ;  /* 0x0000b400cb507a23 */ /* 0x002fe2000001084b */
[----:B------:R-:W-:Y:S03]  /*d990*/  MOV R203, R150 ;  /* 0x0000009600cb7202 */ /* 0x000fe60000000f00 */
[----:B------:R1:W-:Y:S01]  /*d9a0*/  MUFU.EX2 R153, R80 ;  /* 0x0000005000997308 */ /* 0x0003e20000000800 */
[----:B-----5:R-:W3:Y:S01]  /*d9b0*/  LDSM.16.MT88.4 R84, [R209+0x1900] ;  /* 0x00190000d154783b */ /* 0x020ee20000004200 */
[----:B------:R-:W-:Y:S02]  /*d9c0*/  F2FP.PACK_AB R81, R155, R182 ;  /* 0x000000b69b51723e */ /* 0x000fe400000000ff */
[----:B-1----:R-:W-:Y:S01]  /*d9d0*/  F2FP.PACK_AB R80, R187, R144 ;  /* 0x00000090bb50723e */ /* 0x002fe200000000ff */
[-C--:B---3--:R-:W-:Y:S08]  /*d9e0*/  HMMA.16816.F32 R4, R76, R84.reuse, R4 ;  /* 0x000000544c04723c */ /* 0x088ff00000001804 */
[C---:B------:R-:W-:Y:S07]  /*d9f0*/  HMMA.16816.F32 R8, R80.reuse, R84, R8 ;  /* 0x000000545008723c */ /* 0x040fee0000001808 */
[--C-:B------:R-:W-:Y:S01]  /*da00*/  FFMA.FTZ R84, R233, c[0x0][0x2d0], -R74.reuse ;  /* 0x0000b400e9547a23 */ /* 0x100fe2000001084a */
[-C--:B------:R-:W-:Y:S03]  /*da10*/  HMMA.16816.F32 R12, R80, R86.reuse, R12 ;  /* 0x00000056500c723c */ /* 0x080fe6000000180c */
[----:B------:R1:W-:Y:S01]  /*da20*/  MUFU.EX2 R158, R84 ;  /* 0x00000054009e7308 */ /* 0x0003e20000000800 */
[----:B------:R-:W-:Y:S04]  /*da30*/  IMAD.MOV.U32 R233, RZ, RZ, R111 ;  /* 0x000000ffffe97224 */ /* 0x000fe800078e006f */
[C---:B------:R-:W-:Y:S08]  /*da40*/  HMMA.16816.F32 R16, R76.reuse, R86, R16 ;  /* 0x000000564c10723c */ /* 0x040ff00000001810 */
[-C--:B------:R-:W-:Y:S08]  /*da50*/  HMMA.16816.F32 R20, R76, R88.reuse, R20 ;  /* 0x000000584c14723c */ /* 0x080ff00000001814 */
[C---:B------:R-:W-:Y:S04]  /*da60*/  HMMA.16816.F32 R24, R80.reuse, R88, R24 ;  /* 0x000000585018723c */ /* 0x040fe80000001818 */
[----:B-1----:R-:W-:Y:S02]  /*da70*/  FFMA.FTZ R84, R236, c[0x0][0x2d0], -R74 ;  /* 0x0000b400ec547a23 */ /* 0x002fe4000001084a */
[----:B------:R-:W-:Y:S02]  /*da80*/  IMAD.MOV.U32 R236, RZ, RZ, R105 ;  /* 0x000000ffffec7224 */ /* 0x000fe400078e0069 */
[-C--:B------:R-:W-:Y:S01]  /*da90*/  HMMA.16816.F32 R28, R80, R90.reuse, R28 ;  /* 0x0000005a501c723c */ /* 0x080fe2000000181c */
[----:B------:R1:W-:Y:S03]  /*daa0*/  MUFU.EX2 R180, R84 ;  /* 0x0000005400b47308 */ /* 0x0003e60000000800 */
[--C-:B------:R-:W-:Y:S01]  /*dab0*/  FFMA.FTZ R88, R206, c[0x0][0x2d0], -R96.reuse ;  /* 0x0000b400ce587a23 */ /* 0x100fe20000010860 */
[----:B------:R-:W-:Y:S03]  /*dac0*/  MOV R206, R110 ;  /* 0x0000006e00ce7202 */ /* 0x000fe60000000f00 */
[C---:B------:R-:W-:Y:S03]  /*dad0*/  HMMA.16816.F32 R32, R76.reuse, R90, R32 ;  /* 0x0000005a4c20723c */ /* 0x040fe60000001820 */
[----:B------:R3:W-:Y:S05]  /*dae0*/  MUFU.EX2 R156, R88 ;  /* 0x00000058009c7308 */ /* 0x0007ea0000000800 */
[-C--:B------:R-:W-:Y:S08]  /*daf0*/  HMMA.16816.F32 R36, R76, R92.reuse, R36 ;  /* 0x0000005c4c24723c */ /* 0x080ff00000001824 */
[C---:B------:R-:W-:Y:S04]  /*db00*/  HMMA.16816.F32 R40, R80.reuse, R92, R40 ;  /* 0x0000005c5028723c */ /* 0x040fe80000001828 */
[----:B-1----:R-:W-:Y:S01]  /*db10*/  FFMA.FTZ R84, R229, c[0x0][0x2d0], -R75 ;  /* 0x0000b400e5547a23 */ /* 0x002fe2000001084b */
[----:B------:R-:W-:Y:S02]  /*db20*/  MOV R229, R104 ;  /* 0x0000006800e57202 */ /* 0x000fe40000000f00 */
[----:B------:R-:W-:Y:S01]  /*db30*/  FFMA.FTZ R92, R201, c[0x0][0x2d0], -R97 ;  /* 0x0000b400c95c7a23 */ /* 0x000fe20000010861 */
[-C--:B------:R-:W-:Y:S01]  /*db40*/  HMMA.16816.F32 R44, R80, R94.reuse, R44 ;  /* 0x0000005e502c723c */ /* 0x080fe2000000182c */
[----:B------:R1:W-:Y:S03]  /*db50*/  MUFU.EX2 R157, R84 ;  /* 0x00000054009d7308 */ /* 0x0003e60000000800 */
[--C-:B---3--:R-:W-:Y:S04]  /*db60*/  FFMA.FTZ R88, R207, c[0x0][0x2d0], -R96.reuse ;  /* 0x0000b400cf587a23 */ /* 0x108fe80000010860 */
[C---:B------:R-:W-:Y:S03]  /*db70*/  HMMA.16816.F32 R48, R76.reuse, R94, R48 ;  /* 0x0000005e4c30723c */ /* 0x040fe60000001830 */
[----:B------:R3:W-:Y:S10]  /*db80*/  MUFU.EX2 R178, R88 ;  /* 0x0000005800b27308 */ /* 0x0007f40000000800 */
[----:B------:R5:W-:Y:S01]  /*db90*/  MUFU.EX2 R100, R92 ;  /* 0x0000005c00647308 */ /* 0x000be20000000800 */
[----:B-1----:R-:W-:Y:S01]  /*dba0*/  FFMA.FTZ R84, R230, c[0x0][0x2d0], -R75 ;  /* 0x0000b400e6547a23 */ /* 0x002fe2000001084b */
[----:B------:R-:W-:Y:S08]  /*dbb0*/  MOV R230, R107 ;  /* 0x0000006b00e67202 */ /* 0x000ff00000000f00 */
[----:B------:R1:W-:Y:S01]  /*dbc0*/  MUFU.EX2 R179, R84 ;  /* 0x0000005400b37308 */ /* 0x0003e20000000800 */
[--C-:B---3--:R-:W-:Y:S09]  /*dbd0*/  FFMA.FTZ R88, R226, c[0x0][0x2d0], -R96.reuse ;  /* 0x0000b400e2587a23 */ /* 0x108ff20000010860 */
[----:B------:R3:W2:Y:S01]  /*dbe0*/  MUFU.EX2 R177, R88 ;  /* 0x0000005800b17308 */ /* 0x0006a20000000800 */
[----:B-----5:R-:W-:Y:S09]  /*dbf0*/  FFMA.FTZ R92, R192, c[0x0][0x2d0], -R97 ;  /* 0x0000b400c05c7a23 */ /* 0x020ff20000010861 */
[----:B------:R5:W-:Y:S01]  /*dc00*/  MUFU.EX2 R99, R92 ;  /* 0x0000005c00637308 */ /* 0x000be20000000800 */
[----:B-1----:R-:W-:Y:S02]  /*dc10*/  FFMA.FTZ R84, R202, c[0x0][0x2d0], -R96 ;  /* 0x0000b400ca547a23 */ /* 0x002fe40000010860 */
[----:B------:R-:W-:Y:S07]  /*dc20*/  IMAD.MOV.U32 R202, RZ, RZ, R108 ;  /* 0x000000ffffca7224 */ /* 0x000fee00078e006c */
[----:B------:R1:W-:Y:S01]  /*dc30*/  MUFU.EX2 R152, R84 ;  /* 0x0000005400987308 */ /* 0x0003e20000000800 */
[----:B---3--:R-:W-:Y:S09]  /*dc40*/  FFMA.FTZ R88, R241, c[0x0][0x2d0], -R74 ;  /* 0x0000b400f1587a23 */ /* 0x008ff2000001084a */
[----:B------:R3:W-:Y:S01]  /*dc50*/  MUFU.EX2 R176, R88 ;  /* 0x0000005800b07308 */ /* 0x0007e20000000800 */
[----:B-----5:R-:W-:Y:S09]  /*dc60*/  FFMA.FTZ R92, R243, c[0x0][0x2d0], -R75 ;  /* 0x0000b400f35c7a23 */ /* 0x020ff2000001084b */
[----:B------:R5:W-:Y:S01]  /*dc70*/  MUFU.EX2 R172, R92 ;  /* 0x0000005c00ac7308 */ /* 0x000be20000000800 */
[----:B-1----:R-:W1:Y:S01]  /*dc80*/  LDSM.16.MT88.4 R84, [R211+0x1900] ;  /* 0x00190000d354783b */ /* 0x002e620000004200 */
[----:B---3--:R-:W-:Y:S08]  /*dc90*/  FFMA.FTZ R88, R199, c[0x0][0x2d0], -R97 ;  /* 0x0000b400c7587a23 */ /* 0x008ff00000010861 */
[----:B------:R3:W1:Y:S01]  /*dca0*/  MUFU.EX2 R101, R88 ;  /* 0x0000005800657308 */ /* 0x0006620000000800 */
[----:B-----5:R-:W-:Y:S01]  /*dcb0*/  LDSM.16.MT88.4 R92, [R210+0x2100] ;  /* 0x00210000d25c783b */ /* 0x020fe20000004200 */
[----:B----4-:R-:W-:Y:S01]  /*dcc0*/  FFMA.FTZ R2, R2, R122, R123 ;  /* 0x0000007a02027223 */ /* 0x010fe2000001007b */
[----:B------:R-:W-:Y:S01]  /*dcd0*/  MOV R123, R115 ;  /* 0x00000073007b7202 */ /* 0x000fe20000000f00 */
[----:B------:R-:W-:Y:S02]  /*dce0*/  IMAD.MOV.U32 R122, RZ, RZ, R114 ;  /* 0x000000ffff7a7224 */ /* 0x000fe400078e0072 */
[----:B------:R-:W-:Y:S01]  /*dcf0*/  FADD.FTZ R2, R188, R2 ;  /* 0x00000002bc027221 */ /* 0x000fe20000010000 */
[----:B------:R-:W-:Y:S02]  /*dd00*/  MOV R188, R120 ;  /* 0x0000007800bc7202 */ /* 0x000fe40000000f00 */
[----:B---3--:R-:W3:Y:S01]  /*dd10*/  LDSM.16.MT88.4 R88, [R209+0x2100] ;  /* 0x00210000d158783b */ /* 0x008ee20000004200 */
[-C--:B-1----:R-:W-:Y:S08]  /*dd20*/  HMMA.16816.F32 R52, R76, R84.reuse, R52 ;  /* 0x000000544c34723c */ /* 0x082ff00000001834 */
[C---:B------:R-:W-:Y:S07]  /*dd30*/  HMMA.16816.F32 R56, R80.reuse, R84, R56 ;  /* 0x000000545038723c */ /* 0x040fee0000001838 */
[----:B------:R-:W-:Y:S01]  /*dd40*/  FFMA.FTZ R84, R186, c[0x0][0x2d0], -R97 ;  /* 0x0000b400ba547a23 */ /* 0x000fe20000010861 */
[-C--:B------:R-:W-:Y:S03]  /*dd50*/  HMMA.16816.F32 R60, R80, R86.reuse, R60 ;  /* 0x00000056503c723c */ /* 0x080fe6000000183c */
[----:B------:R1:W4:Y:S04]  /*dd60*/  MUFU.EX2 R98, R84 ;  /* 0x0000005400627308 */ /* 0x0003280000000800 */
[--C-:B------:R-:W-:Y:S01]  /*dd70*/  FFMA.FTZ R80, R247, c[0x0][0x2d0], -R74.reuse ;  /* 0x0000b400f7507a23 */ /* 0x100fe2000001084a */
[----:B------:R-:W-:Y:S04]  /*dd80*/  HMMA.16816.F32 R64, R76, R86, R64 ;  /* 0x000000564c40723c */ /* 0x000fe80000001840 */
[----:B--2---:R-:W-:Y:S01]  /*dd90*/  F2FP.PACK_AB R82, R177, R178 ;  /* 0x000000b2b152723e */ /* 0x004fe200000000ff */
[----:B------:R2:W5:Y:S01]  /*dda0*/  MUFU.EX2 R175, R80 ;  /* 0x0000005000af7308 */ /* 0x0005620000000800 */
[----:B------:R-:W-:Y:S02]  /*ddb0*/  F2FP.PACK_AB R81, R100, R101 ;  /* 0x000000656451723e */ /* 0x000fe400000000ff */
[----:B------:R-:W-:Y:S04]  /*ddc0*/  F2FP.PACK_AB R76, R181, R183 ;  /* 0x000000b7b54c723e */ /* 0x000fe800000000ff */
[----:B------:R-:W-:Y:S02]  /*ddd0*/  F2FP.PACK_AB R77, R159, R153 ;  /* 0x000000999f4d723e */ /* 0x000fe400000000ff */
[----:B------:R-:W-:Y:S02]  /*dde0*/  F2FP.PACK_AB R78, R180, R158 ;  /* 0x0000009eb44e723e */ /* 0x000fe400000000ff */
[----:B------:R-:W-:Y:S01]  /*ddf0*/  F2FP.PACK_AB R79, R179, R157 ;  /* 0x0000009db34f723e */ /* 0x000fe200000000ff */
[----:B-1----:R-:W1:Y:S01]  /*de00*/  LDSM.16.MT88.4 R84, [R212+0x2100] ;  /* 0x00210000d454783b */ /* 0x002e620000004200 */
[----:B----4-:R-:W-:Y:S05]  /*de10*/  F2FP.PACK_AB R83, R98, R99 ;  /* 0x000000636253723e */ /* 0x010fea00000000ff */
[-C--:B---3--:R-:W-:Y:S03]  /*de20*/  HMMA.16816.F32 R4, R76, R88.reuse, R4 ;  /* 0x000000584c04723c */ /* 0x088fe60000001804 */
[----:B--2---:R-:W-:Y:S01]  /*de30*/  FFMA.FTZ R80, R242, c[0x0][0x2d0], -R75 ;  /* 0x0000b400f2507a23 */ /* 0x004fe2000001084b */
[----:B-----5:R-:W-:Y:S03]  /*de40*/  F2FP.PACK_AB R164, R175, R176 ;  /* 0x000000b0afa4723e */ /* 0x020fe600000000ff */
[----:B------:R2:W3:Y:S02]  /*de50*/  MUFU.EX2 R174, R80 ;  /* 0x0000005000ae7308 */ /* 0x0004e40000000800 */
[----:B--2---:R-:W-:Y:S03]  /*de60*/  F2FP.PACK_AB R80, R156, R152 ;  /* 0x000000989c50723e */ /* 0x004fe600000000ff */
[----:B---3--:R-:W-:Y:S04]  /*de70*/  F2FP.PACK_AB R165, R172, R174 ;  /* 0x000000aeaca5723e */ /* 0x008fe800000000ff */
[C---:B------:R-:W-:Y:S07]  /*de80*/  HMMA.16816.F32 R8, R80.reuse, R88, R8 ;  /* 0x000000585008723c */ /* 0x040fee0000001808 */
[--C-:B------:R-:W-:Y:S01]  /*de90*/  FFMA.FTZ R88, R252, c[0x0][0x2d0], -R74.reuse ;  /* 0x0000b400fc587a23 */ /* 0x100fe2000001084a */
[-C--:B------:R-:W-:Y:S03]  /*dea0*/  HMMA.16816.F32 R12, R80, R90.reuse, R12 ;  /* 0x0000005a500c723c */ /* 0x080fe6000000180c */
[----:B------:R2:W-:Y:S01]  /*deb0*/  MUFU.EX2 R173, R88 ;  /* 0x0000005800ad7308 */ /* 0x0005e20000000800 */
[----:B------:R-:W-:Y:S01]  /*dec0*/  FFMA.FTZ R74, R131, c[0x0][0x2d0], -R74 ;  /* 0x0000b400834a7a23 */ /* 0x000fe2000001084a */
[----:B------:R-:W-:Y:S02]  /*ded0*/  MOV R131, R117 ;  /* 0x0000007500837202 */ /* 0x000fe40000000f00 */
[----:B------:R-:W-:Y:S01]  /*dee0*/  LDSM.16.MT88.4 R116, [R209+0x2900] ;  /* 0x00290000d174783b */ /* 0x000fe20000004200 */
[C---:B------:R-:W-:Y:S04]  /*def0*/  HMMA.16816.F32 R16, R76.reuse, R90, R16 ;  /* 0x0000005a4c10723c */ /* 0x040fe80000001810 */
[----:B------:R-:W-:Y:S01]  /*df00*/  FFMA.FTZ R68, R68, R127, R131 ;  /* 0x0000007f44447223 */ /* 0x000fe20000010083 */
[----:B------:R3:W4:Y:S01]  /*df10*/  MUFU.EX2 R171, R74 ;  /* 0x0000004a00ab7308 */ /* 0x0007220000000800 */
[----:B------:R-:W-:Y:S02]  /*df20*/  MOV R131, R112 ;  /* 0x0000007000837202 */ /* 0x000fe40000000f00 */
[-C--:B-1----:R-:W-:Y:S04]  /*df30*/  HMMA.16816.F32 R20, R76, R84.reuse, R20 ;  /* 0x000000544c14723c */ /* 0x082fe80000001814 */
[----:B------:R-:W-:Y:S04]  /*df40*/  MOV R127, R106 ;  /* 0x0000006a007f7202 */ /* 0x000fe80000000f00 */
[C---:B------:R-:W-:Y:S01]  /*df50*/  HMMA.16816.F32 R24, R80.reuse, R84, R24 ;  /* 0x000000545018723c */ /* 0x040fe20000001818 */
[----:B--2---:R-:W1:Y:S07]  /*df60*/  LDSM.16.MT88.4 R88, [R211+0x2100] ;  /* 0x00210000d358783b */ /* 0x004e6e0000004200 */
[-C--:B------:R-:W-:Y:S04]  /*df70*/  HMMA.16816.F32 R28, R80, R86.reuse, R28 ;  /* 0x00000056501c723c */ /* 0x080fe8000000181c */
[--C-:B---3--:R-:W-:Y:S01]  /*df80*/  FFMA.FTZ R74, R248, c[0x0][0x2d0], -R75.reuse ;  /* 0x0000b400f84a7a23 */ /* 0x108fe2000001084b */
[----:B----4-:R-:W-:Y:S01]  /*df90*/  F2FP.PACK_AB R166, R171, R173 ;  /* 0x000000adaba6723e */ /* 0x010fe200000000ff */
[----:B------:R-:W-:Y:S02]  /*dfa0*/  FFMA.FTZ R75, R250, c[0x0][0x2d0], -R75 ;  /* 0x0000b400fa4b7a23 */ /* 0x000fe4000001084b */
[C---:B------:R-:W-:Y:S01]  /*dfb0*/  HMMA.16816.F32 R32, R76.reuse, R86, R32 ;  /* 0x000000564c20723c */ /* 0x040fe20000001820 */
[----:B------:R2:W-:Y:S07]  /*dfc0*/  MUFU.EX2 R170, R74 ;  /* 0x0000004a00aa7308 */ /* 0x0005ee0000000800 */
[-C--:B------:R-:W-:Y:S03]  /*dfd0*/  HMMA.16816.F32 R36, R76, R92.reuse, R36 ;  /* 0x0000005c4c24723c */ /* 0x080fe60000001824 */
[----:B------:R-:W3:Y:S05]  /*dfe0*/  MUFU.EX2 R169, R75 ;  /* 0x0000004b00a97308 */ /* 0x000eea0000000800 */
[C---:B------:R-:W-:Y:S08]  /*dff0*/  HMMA.16816.F32 R40, R80.reuse, R92, R40 ;  /* 0x0000005c5028723c */ /* 0x040ff00000001828 */
[-C--:B------:R-:W-:Y:S04]  /*e000*/  HMMA.16816.F32 R44, R80, R94.reuse, R44 ;  /* 0x0000005e502c723c */ /* 0x080fe8000000182c */
[--C-:B--2---:R-:W-:Y:S04]  /*e010*/  FFMA.FTZ R74, R237, c[0x0][0x2d0], -R96.reuse ;  /* 0x0000b400ed4a7a23 */ /* 0x104fe80000010860 */
[----:B------:R2:W-:Y:S01]  /*e020*/  MUFU.EX2 R168, R74 ;  /* 0x0000004a00a87308 */ /* 0x0005e20000000800 */
[C---:B------:R-:W-:Y:S04]  /*e030*/  HMMA.16816.F32 R48, R76.reuse, R94, R48 ;  /* 0x0000005e4c30723c */ /* 0x040fe80000001830 */
[----:B---3--:R-:W-:Y:S04]  /*e040*/  F2FP.PACK_AB R167, R169, R170 ;  /* 0x000000aaa9a7723e */ /* 0x008fe800000000ff */
[-C--:B-1----:R-:W-:Y:S08]  /*e050*/  HMMA.16816.F32 R52, R76, R88.reuse, R52 ;  /* 0x000000584c34723c */ /* 0x082ff00000001834 */
[C---:B------:R-:W-:Y:S04]  /*e060*/  HMMA.16816.F32 R56, R80.reuse, R88, R56 ;  /* 0x000000585038723c */ /* 0x040fe80000001838 */
[----:B--2---:R-:W-:Y:S04]  /*e070*/  FFMA.FTZ R74, R238, c[0x0][0x2d0], -R96 ;  /* 0x0000b400ee4a7a23 */ /* 0x004fe80000010860 */
[-C--:B------:R-:W-:Y:S01]  /*e080*/  HMMA.16816.F32 R60, R80, R90.reuse, R60 ;  /* 0x0000005a503c723c */ /* 0x080fe2000000183c */
[----:B------:R1:W2:Y:S07]  /*e090*/  MUFU.EX2 R85, R74 ;  /* 0x0000004a00557308 */ /* 0x0002ae0000000800 */
[----:B------:R-:W-:Y:S08]  /*e0a0*/  HMMA.16816.F32 R64, R76, R90, R64 ;  /* 0x0000005a4c40723c */ /* 0x000ff00000001840 */
[-C--:B------:R-:W-:Y:S07]  /*e0b0*/  HMMA.16816.F32 R104, R164, R116.reuse, R4 ;  /* 0x00000074a468723c */ /* 0x080fee0000001804 */
[----:B------:R-:W-:Y:S01]  /*e0c0*/  FADD.FTZ R4, R228, R69 ;  /* 0x00000045e4047221 */ /* 0x000fe20000010000 */
[----:B------:R-:W-:Y:S01]  /*e0d0*/  MOV R228, R149 ;  /* 0x0000009500e47202 */ /* 0x000fe20000000f00 */
[----:B------:R-:W-:Y:S03]  /*e0e0*/  FADD.FTZ R6, R204, R68 ;  /* 0x00000044cc067221 */ /* 0x000fe60000010000 */
[--C-:B-1----:R-:W-:Y:S01]  /*e0f0*/  FFMA.FTZ R74, R239, c[0x0][0x2d0], -R96.reuse ;  /* 0x0000b400ef4a7a23 */ /* 0x102fe20000010860 */
[----:B--2---:R-:W-:Y:S01]  /*e100*/  F2FP.PACK_AB R160, R85, R168 ;  /* 0x000000a855a0723e */ /* 0x004fe200000000ff */
[----:B------:R-:W-:Y:S02]  /*e110*/  FFMA.FTZ R96, R240, c[0x0][0x2d0], -R96 ;  /* 0x0000b400f0607a23 */ /* 0x000fe40000010860 */
[----:B------:R-:W-:Y:S01]  /*e120*/  IMAD.MOV.U32 R204, RZ, RZ, R148 ;  /* 0x000000ffffcc7224 */ /* 0x000fe200078e0094 */
[----:B------:R1:W-:Y:S01]  /*e130*/  MUFU.EX2 R86, R74 ;  /* 0x0000004a00567308 */ /* 0x0003e20000000800 */
[----:B------:R-:W-:Y:S01]  /*e140*/  FADD.FTZ R4, R123, R4 ;  /* 0x000000047b047221 */ /* 0x000fe20000010000 */
[----:B------:R-:W2:Y:S01]  /*e150*/  LDSM.16.MT88.4 R148, [R210+0x2900] ;  /* 0x00290000d294783b */ /* 0x000ea20000004200 */
[----:B------:R-:W-:Y:S02]  /*e160*/  FADD.FTZ R6, R122, R6 ;  /* 0x000000067a067221 */ /* 0x000fe40000010000 */
[----:B------:R-:W-:Y:S02]  /*e170*/  FADD.FTZ R5, R121, R2 ;  /* 0x0000000279057221 */ /* 0x000fe40000010000 */
[----:B------:R-:W-:Y:S02]  /*e180*/  FADD.FTZ R4, R206, R4 ;  /* 0x00000004ce047221 */ /* 0x000fe40000010000 */
[----:B------:R-:W-:Y:S01]  /*e190*/  FADD.FTZ R2, R202, R6 ;  /* 0x00000006ca027221 */ /* 0x000fe20000010000 */
[----:B------:R-:W3:Y:S01]  /*e1a0*/  MUFU.EX2 R96, R96 ;  /* 0x0000006000607308 */ /* 0x000ee20000000800 */
[----:B------:R-:W-:Y:S02]  /*e1b0*/  FADD.FTZ R6, R126, R4 ;  /* 0x000000047e067221 */ /* 0x000fe40000010000 */
[--C-:B-1----:R-:W-:Y:S07]  /*e1c0*/  FFMA.FTZ R74, R194, c[0x0][0x2d0], -R97.reuse ;  /* 0x0000b400c24a7a23 */ /* 0x102fee0000010861 */
[----:B------:R1:W-:Y:S01]  /*e1d0*/  MUFU.EX2 R75, R74 ;  /* 0x0000004a004b7308 */ /* 0x0003e20000000800 */
[----:B---3--:R-:W-:Y:S01]  /*e1e0*/  F2FP.PACK_AB R162, R96, R86 ;  /* 0x0000005660a2723e */ /* 0x008fe200000000ff */
[--C-:B-1----:R-:W-:Y:S08]  /*e1f0*/  FFMA.FTZ R74, R196, c[0x0][0x2d0], -R97.reuse ;  /* 0x0000b400c44a7a23 */ /* 0x102ff00000010861 */
[----:B------:R1:W3:Y:S02]  /*e200*/  MUFU.EX2 R84, R74 ;  /* 0x0000004a00547308 */ /* 0x0002e40000000800 */
[--C-:B-1----:R-:W-:Y:S01]  /*e210*/  FFMA.FTZ R74, R197, c[0x0][0x2d0], -R97.reuse ;  /* 0x0000b400c54a7a23 */ /* 0x102fe20000010861 */
[----:B---3--:R-:W-:Y:S01]  /*e220*/  F2FP.PACK_AB R161, R84, R75 ;  /* 0x0000004b54a1723e */ /* 0x008fe200000000ff */
[----:B------:R-:W-:Y:S02]  /*e230*/  FFMA.FTZ R97, R73, c[0x0][0x2d0], -R97 ;  /* 0x0000b40049617a23 */ /* 0x000fe40000010861 */
[----:B------:R-:W3:Y:S04]  /*e240*/  LDL.LU R73, [R1+0x14] ;  /* 0x0000140001497983 */ /* 0x000ee80000300800 */
[----:B------:R-:W-:Y:S10]  /*e250*/  MUFU.EX2 R74, R74 ;  /* 0x0000004a004a7308 */ /* 0x000ff40000000800 */
[----:B------:R-:W1:Y:S02]  /*e260*/  MUFU.EX2 R97, R97 ;  /* 0x0000006100617308 */ /* 0x000e640000000800 */
[----:B-1----:R-:W-:Y:S07]  /*e270*/  F2FP.PACK_AB R163, R97, R74 ;  /* 0x0000004a61a3723e */ /* 0x002fee00000000ff */
[C---:B------:R-:W-:Y:S08]  /*e280*/  HMMA.16816.F32 R108, R160.reuse, R116, R8 ;  /* 0x00000074a06c723c */ /* 0x040ff00000001808 */
[-C--:B------:R-:W-:Y:S08]  /*e290*/  HMMA.16816.F32 R112, R160, R118.reuse, R12 ;  /* 0x00000076a070723c */ /* 0x080ff0000000180c */
[C---:B------:R-:W-:Y:S08]  /*e2a0*/  HMMA.16816.F32 R116, R164.reuse, R118, R16 ;  /* 0x00000076a474723c */ /* 0x040ff00000001810 */
[-C--:B------:R-:W-:Y:S04]  /*e2b0*/  HMMA.16816.F32 R120, R164, R132.reuse, R20 ;  /* 0x00000084a478723c */ /* 0x080fe80000001814 */
[----:B---3--:R-:W-:Y:S02]  /*e2c0*/  FFMA.FTZ R8, R0, R73, R200 ;  /* 0x0000004900087223 */ /* 0x008fe400000100c8 */
[----:B------:R-:W-:Y:S02]  /*e2d0*/  FADD.FTZ R0, R230, R5 ;  /* 0x00000005e6007221 */ /* 0x000fe40000010000 */
[----:B------:R-:W-:Y:S04]  /*e2e0*/  FADD.FTZ R8, R127, R8 ;  /* 0x000000087f087221 */ /* 0x000fe80000010000 */
        /* <DEDUP_REMOVED lines=17> */
[----:B------:R-:W-:Y:S02]  /*e400*/  FADD.FTZ R11, R190, R4 ;  /* 0x00000004be0b7221 */ /* 0x000fe40000010000 */
[----:B------:R-:W-:Y:S01]  /*e410*/  FADD.FTZ R8, R204, R2 ;  /* 0x00000002cc087221 */ /* 0x000fe20000010000 */
[----:B------:R-:W1:Y:S01]  /*e420*/  LDSM.16.MT88.4 R4, [R211+0x2900] ;  /* 0x00290000d304783b */ /* 0x000e620000004200 */
[----:B------:R-:W-:Y:S04]  /*e430*/  FADD.FTZ R9, R189, R0 ;  /* 0x00000000bd097221 */ /* 0x000fe80000010000 */
[----:B------:R-:W-:Y:S02]  /*e440*/  FADD.FTZ R2, R139, R10 ;  /* 0x0000000a8b027221 */ /* 0x000fe40000010000 */
[----:B------:R-:W-:Y:S02]  /*e450*/  FADD.FTZ R0, R137, R8 ;  /* 0x0000000889007221 */ /* 0x000fe40000010000 */
[----:B------:R-:W-:Y:S02]  /*e460*/  FADD.FTZ R8, R188, R11 ;  /* 0x0000000bbc087221 */ /* 0x000fe40000010000 */
[----:B------:R-:W-:Y:S02]  /*e470*/  FADD.FTZ R9, R251, R9 ;  /* 0x00000009fb097221 */ /* 0x000fe40000010000 */
[----:B------:R-:W-:Y:S02]  /*e480*/  FADD.FTZ R2, R138, R2 ;  /* 0x000000028a027221 */ /* 0x000fe40000010000 */
[----:B------:R-:W-:Y:S02]  /*e490*/  FADD.FTZ R0, R136, R0 ;  /* 0x0000000088007221 */ /* 0x000fe40000010000 */
[----:B------:R-:W-:Y:S01]  /*e4a0*/  FADD.FTZ R12, R198, R8 ;  /* 0x00000008c60c7221 */ /* 0x000fe20000010000 */
[-C--:B--2---:R-:W-:Y:S03]  /*e4b0*/  HMMA.16816.F32 R136, R164, R148.reuse, R36 ;  /* 0x00000094a488723c */ /* 0x084fe60000001824 */
        /* <DEDUP_REMOVED lines=36> */
[----:B------:R-:W-:Y:S02]  /*e700*/  FADD.FTZ R9, R157, R0 ;  /* 0x000000009d097221 */ /* 0x000fe40000010000 */
[C---:B------:R-:W-:Y:S04]  /*e710*/  HMMA.16816.F32 R156, R160.reuse, R4, R56 ;  /* 0x00000004a09c723c */ /* 0x040fe80000001838 */
[----:B------:R-:W-:Y:S01]  /*e720*/  FADD.FTZ R8, R102, R8 ;  /* 0x0000000866087221 */ /* 0x000fe20000010000 */
[----:B------:R-:W-:Y:S01]  /*e730*/  MOV R102, R70 ;  /* 0x0000004600667202 */ /* 0x000fe20000000f00 */
[----:B------:R-:W-:Y:S02]  /*e740*/  FADD.FTZ R2, R178, R10 ;  /* 0x0000000ab2027221 */ /* 0x000fe40000010000 */
[----:B------:R-:W-:Y:S01]  /*e750*/  FADD.FTZ R8, R101, R8 ;  /* 0x0000000865087221 */ /* 0x000fe20000010000 */
[-C--:B------:R-:W-:Y:S03]  /*e760*/  HMMA.16816.F32 R160, R160, R6.reuse, R60 ;  /* 0x00000006a0a0723c */ /* 0x080fe6000000183c */
[----:B------:R-:W-:Y:S01]  /*e770*/  FADD.FTZ R4, R100, R8 ;  /* 0x0000000864047221 */ /* 0x000fe20000010000 */
[----:B------:R-:W-:Y:S01]  /*e780*/  MOV R101, R71 ;  /* 0x0000004700657202 */ /* 0x000fe20000000f00 */
        /* <DEDUP_REMOVED lines=18> */
[----:B------:R1:W-:Y:S01]  /*e8b0*/  STL [R1+0x8], R6 ;  /* 0x0000080601007387 */ /* 0x0003e20000100800 */
[----:B------:R-:W-:Y:S02]  /*e8c0*/  FADD.FTZ R4, R86, R4 ;  /* 0x0000000456047221 */ /* 0x000fe40000010000 */
[----:B------:R-:W-:Y:S01]  /*e8d0*/  FADD.FTZ R0, R74, R2 ;  /* 0x000000024a007221 */ /* 0x000fe20000010000 */
[----:B------:R1:W-:Y:S01]  /*e8e0*/  STL [R1+0xc], R5 ;  /* 0x00000c0501007387 */ /* 0x0003e20000100800 */
[----:B------:R-:W-:Y:S02]  /*e8f0*/  FADD.FTZ R2, R96, R4 ;  /* 0x0000000460027221 */ /* 0x000fe40000010000 */
[----:B------:R-:W-:Y:S02]  /*e900*/  FADD.FTZ R0, R97, R0 ;  /* 0x0000000061007221 */ /* 0x000fe40000010000 */
[----:B------:R-:W-:Y:S01]  /*e910*/  IMAD.MOV.U32 R100, RZ, RZ, R72 ;  /* 0x000000ffff647224 */ /* 0x000fe200078e0048 */
[----:B------:R1:W-:Y:S04]  /*e920*/  STL [R1+0x10], R2 ;  /* 0x0000100201007387 */ /* 0x0003e80000100800 */
[----:B------:R1:W-:Y:S01]  /*e930*/  STL [R1+0x14], R0 ;  /* 0x0000140001007387 */ /* 0x0003e20000100800 */
[----:B------:R-:W-:-:S05]  /*e940*/  @P0 BRA `(.L_x_181) ;  /* 0xffff98f000000947 */ /* 0x000fca000383ffff */
.L_x_164:
[----:B------:R-:W2:Y:S01]  /*e950*/  S2UR UR6, SR_CTAID.X ;  /* 0x00000000000679c3 */ /* 0x000ea20000002500 */
[----:B------:R-:W-:Y:S01]  /*e960*/  ULDC.64 UR4, c[0x0][0x2c8] ;  /* 0x0000b20000047ab9 */ /* 0x000fe20000000a00 */
[----:B------:R-:W-:Y:S01]  /*e970*/  PLOP3.LUT P0, PT, PT, PT, UP1, 0x40, 0x0 ;  /* 0x000000000000781c */ /* 0x000fe20003f0e818 */
[----:B--2---:R-:W-:-:S04]  /*e980*/  ULEA UR6, UR6, 0x7f, 0x7 ;  /* 0x0000007f06067891 */ /* 0x004fc8000f8e383f */
[----:B------:R-:W-:-:S03]  /*e990*/  UIMAD.WIDE.U32 UR14, UR6, UR4, URZ ;  /* 0x00000004060e72a5 */ /* 0x000fc6000f8e003f */
[----:B------:R-:W-:Y:S02]  /*e9a0*/  ULDC UR4, c[0x0][0x168] ;  /* 0x00005a0000047ab9 */ /* 0x000fe40000000800 */
[----:B------:R-:W-:Y:S02]  /*e9b0*/  @UP2 USHF.R.U32.HI UR6, URZ, UR5, UR15 ;  /* 0x000000053f062299 */ /* 0x000fe4000801160f */
[----:B------:R-:W-:Y:S02]  /*e9c0*/  UIADD3 UR4, -UR4, 0x1, URZ ;  /* 0x0000000104047890 */ /* 0x000fe4000fffe13f */
[----:B------:R-:W-:Y:S02]  /*e9d0*/  ULDC UR5, c[0x0][0x1d0] ;  /* 0x0000740000057ab9 */ /* 0x000fe40000000800 */
[----:B------:R-:W-:-:S03]  /*e9e0*/  UIADD3 UR7, UR6, UR5, UR4 ;  /* 0x0000000506077290 */ /* 0x000fc6000fffe004 */
[----:B------:R-:W-:Y:S02]  /*e9f0*/  ULDC UR6, c[0x0][0x324] ;  /* 0x0000c90000067ab9 */ /* 0x000fe40000000800 */
[----:B------:R-:W-:Y:S01]  /*ea00*/  UIADD3 UR6, UR7, -UR6, URZ ;  /* 0x8000000607067290 */ /* 0x000fe2000fffe03f */
[----:B------:R-:W-:Y:S05]  /*ea10*/  @P0 BRA `(.L_x_182) ;  /* 0x0000014000000947 */ /* 0x000fea0003800000 */
        /* <DEDUP_REMOVED lines=11> */
.L_x_183:
[----:B------:R-:W-:Y:S02]  /*ead0*/  ULDC UR4, c[0x0][0x32c] ;  /* 0x0000cb0000047ab9 */ /* 0x000fe40000000800 */
[----:B------:R-:W-:-:S03]  /*eae0*/  UISETP.NE.AND UP0, UPT, UR4, 0x1, UPT ;  /* 0x000000010400788c */ /* 0x000fc6000bf05270 */
[----:B------:R-:W-:Y:S02]  /*eaf0*/  ULDC.64 UR4, c[0x0][0x330] ;  /* 0x0000cc0000047ab9 */ /* 0x000fe40000000a00 */
[----:B------:R-:W-:-:S06]  /*eb00*/  UIMAD.WIDE.U32 UR14, UR7, UR4, URZ ;  /* 0x00000004070e72a5 */ /* 0x000fcc000f8e003f */
[----:B------:R-:W-:Y:S02]  /*eb10*/  @UP0 USHF.R.U32.HI UR7, URZ, UR5, UR15 ;  /* 0x000000053f070299 */ /* 0x000fe4000801160f */
.L_x_184:
[----:B------:R-:W-:Y:S02]  /*eb20*/  ULDC UR4, c[0x0][0x32c] ;  /* 0x0000cb0000047ab9 */ /* 0x000fe40000000800 */
[----:B------:R-:W-:-:S04]  /*eb30*/  UIMAD UR4, UR7, UR4, URZ ;  /* 0x00000004070472a4 */ /* 0x000fc8000f8e023f */
[----:B------:R-:W-:-:S04]  /*eb40*/  UISETP.LT.AND UP0, UPT, UR6, UR4, UPT ;  /* 0x000000040600728c */ /* 0x000fc8000bf01270 */
[----:B------:R-:W-:-:S04]  /*eb50*/  USEL UR6, UR6, UR4, !UP0 ;  /* 0x0000000406067287 */ /* 0x000fc8000c000000 */
.L_x_182:
[----:B------:R-:W-:-:S04]  /*eb60*/  UIADD3 UR6, UR6, 0x5f, URZ ;  /* 0x0000005f06067890 */ /* 0x000fc8000fffe03f */
[----:B------:R-:W-:-:S04]  /*eb70*/  UIMAD.WIDE UR4, UR6, 0x2aaaaaab, URZ ;  /* 0x2aaaaaab060478a5 */ /* 0x000fc8000f8e023f */
[----:B------:R-:W-:-:S04]  /*eb80*/  USHF.R.U32.HI UR4, URZ, 0x1f, UR5 ;  /* 0x0000001f3f047899 */ /* 0x000fc80008011605 */
[----:B------:R-:W-:-:S04]  /*eb90*/  ULEA.HI.SX32 UR4, UR5, UR4, 0x1c ;  /* 0x0000000405047291 */ /* 0x000fc8000f8fe23f */
[----:B------:R-:W-:-:S04]  /*eba0*/  UISETP.LT.AND UP0, UPT, UR8, UR4, UPT ;  /* 0x000000040800728c */ /* 0x000fc8000bf01270 */
[----:B------:R-:W-:-:S06]  /*ebb0*/  USEL UR4, UR8, UR4, !UP0 ;  /* 0x0000000408047287 */ /* 0x000fcc000c000000 */
[----:B------:R-:W-:-:S13]  /*ebc0*/  ISETP.GE.AND P0, PT, R225, UR4, PT ;  /* 0x00000004e1007c0c */ /* 0x000fda000bf06270 */
[----:B------:R-:W-:Y:S05]  /*ebd0*/  @!P0 BRA `(.L_x_185) ;  /* 0x00004da000008947 */ /* 0x000fea0003800000 */
[----:B------:R-:W-:Y:S01]  /*ebe0*/  MOV R100, R71 ;  /* 0x0000004700647202 */ /* 0x000fe20000000f00 */
[----:B------:R-:W-:Y:S01]  /*ebf0*/  IMAD.MOV.U32 R102, RZ, RZ, R3 ;  /* 0x000000ffff667224 */ /* 0x000fe200078e0003 */
[----:B-1----:R-:W-:Y:S01]  /*ec00*/  MOV R2, R72 ;  /* 0x0000004800027202 */ /* 0x002fe20000000f00 */
[----:B------:R-:W-:Y:S01]  /*ec10*/  IMAD.MOV.U32 R103, RZ, RZ, R225 ;  /* 0x000000ffff677224 */ /* 0x000fe200078e00e1 */
[----:B------:R-:W-:Y:S02]  /*ec20*/  MOV R101, R70 ;  /* 0x0000004600657202 */ /* 0x000fe40000000f00 */
.L_x_186:
[----:B------:R-:W-:Y:S04]  /*ec30*/  DEPBAR.LE SB0, 0x0 ;  /* 0x000080000000791a */ /* 0x000fe80000000000 */
[----:B------:R-:W-:Y:S01]  /*ec40*/  BAR.SYNC.DEFER_BLOCKING 0x0 ;  /* 0x0000000000007b1d */ /* 0x000fe20000010000 */
[C---:B------:R-:W-:Y:S11]  /*ec50*/  ISETP.LT.AND P0, PT, R103.reuse, UR8, PT ;  /* 0x0000000867007c0c */ /* 0x040ff6000bf01270 */
[----:B------:R-:W-:Y:S02]  /*ec60*/  @!UPT UIADD3 URZ, URZ, URZ, URZ ;  /* 0x0000003f3f3ff290 */ /* 0x000fe4000fffe03f */
[----:B--2---:R-:W-:Y:S05]  /*ec70*/  @!P0 SHF.R.S32.HI R0, RZ, 0x1f, R103 ;  /* 0x0000001fff008819 */ /* 0x004fea0000011467 */
[----:B------:R-:W-:Y:S04]  /*ec80*/  @!P0 IMAD R0, R0, c[0x0][0x208], RZ ;  /* 0x0000820000008a24 */ /* 0x000fe800078e02ff */
[C---:B------:R-:W-:Y:S01]  /*ec90*/  @!P0 IMAD R0, R103.reuse, c[0x0][0x20c], R0 ;  /* 0x0000830067008a24 */ /* 0x040fe200078e0200 */
[----:B-----5:R-:W-:Y:S08]  /*eca0*/  LDSM.16.M88.4 R96, [R215+0x6100] ;  /* 0x00610000d760783b */ /* 0x020ff00000000200 */
[----:B------:R-:W1:Y:S08]  /*ecb0*/  LDSM.16.M88.4 R16, [R208+0x3100] ;  /* 0x00310000d010783b */ /* 0x000e700000000200 */
[----:B------:R-:W2:Y:S06]  /*ecc0*/  LDL.64 R198, [R1+0x30] ;  /* 0x0000300001c67983 */ /* 0x000eac0000100a00 */
[----:B------:R-:W3:Y:S06]  /*ecd0*/  LDL.64 R196, [R1+0x38] ;  /* 0x0000380001c47983 */ /* 0x000eec0000100a00 */
[----:B------:R-:W4:Y:S08]  /*ece0*/  LDSM.16.M88.4 R92, [R215+0x8100] ;  /* 0x00810000d75c783b */ /* 0x000f300000000200 */
        /* <DEDUP_REMOVED lines=19> */
[-C--:B-1----:R-:W-:Y:S08]  /*ee20*/  HMMA.16816.F32 R4, R96, R16.reuse, RZ ;  /* 0x000000106004723c */ /* 0x082ff000000018ff */
[C---:B----4-:R-:W-:Y:S08]  /*ee30*/  HMMA.16816.F32 R8, R92.reuse, R16, RZ ;  /* 0x000000105c08723c */ /* 0x050ff000000018ff */
        /* <DEDUP_REMOVED lines=27> */
[----:B------:R-:W-:Y:S04]  /*eff0*/  @!P0 IADD3 R0, R177, R0, RZ ;  /* 0x00000000b1008210 */ /* 0x000fe80007ffe0ff */
[C---:B------:R-:W-:Y:S04]  /*f000*/  HMMA.16816.F32 R16, R172.reuse, R178, R16 ;  /* 0x000000b2ac10723c */ /* 0x040fe80000001810 */
[----:B------:R-:W-:Y:S04]  /*f010*/  @!P0 IMAD R0, R0, 0x60, RZ ;  /* 0x0000006000008824 */ /* 0x000fe800078e02ff */
[-C--:B------:R-:W-:Y:S08]  /*f020*/  HMMA.16816.F32 R20, R172, R184.reuse, R20 ;  /* 0x000000b8ac14723c */ /* 0x080ff00000001814 */
[C---:B------:R-:W-:Y:S07]  /*f030*/  HMMA.16816.F32 R24, R180.reuse, R184, R24 ;  /* 0x000000b8b418723c */ /* 0x040fee0000001818 */
[----:B---3--:R-:W-:Y:S01]  /*f040*/  @!P0 MOV R184, R196 ;  /* 0x000000c400b88202 */ /* 0x008fe20000000f00 */
[-C--:B------:R-:W-:Y:S04]  /*f050*/  HMMA.16816.F32 R28, R180, R186.reuse, R28 ;  /* 0x000000bab41c723c */ /* 0x080fe8000000181c */
[----:B--2---:R-:W-:Y:S04]  /*f060*/  @!P0 MOV R185, R199 ;  /* 0x000000c700b98202 */ /* 0x004fe80000000f00 */
[C---:B------:R-:W-:Y:S04]  /*f070*/  HMMA.16816.F32 R32, R172.reuse, R186, R32 ;  /* 0x000000baac20723c */ /* 0x040fe80000001820 */
[----:B------:R-:W-:Y:S02]  /*f080*/  @!P0 IMAD.WIDE.U32 R184, R176, 0x60, R184 ;  /* 0x00000060b0b88825 */ /* 0x000fe400078e00b8 */
[----:B------:R-:W2:Y:S02]  /*f090*/  LDSM.16.M88.4 R176, [R221] ;  /* 0x00000000ddb0783b */ /* 0x000ea40000000200 */
[-C--:B------:R-:W-:Y:S04]  /*f0a0*/  HMMA.16816.F32 R36, R172, R188.reuse, R36 ;  /* 0x000000bcac24723c */ /* 0x080fe80000001824 */
[C---:B------:R-:W-:Y:S02]  /*f0b0*/  @!P0 LEA R194, P1, R184.reuse, c[0x0][0x1f8], 0x1 ;  /* 0x00007e00b8c28a11 */ /* 0x040fe400078208ff */
[----:B------:R-:W-:Y:S02]  /*f0c0*/  @!P0 IADD3 R0, R185, R0, RZ ;  /* 0x00000000b9008210 */ /* 0x000fe40007ffe0ff */
[C---:B------:R-:W-:Y:S04]  /*f0d0*/  HMMA.16816.F32 R40, R180.reuse, R188, R40 ;  /* 0x000000bcb428723c */ /* 0x040fe80000001828 */
[----:B------:R-:W-:Y:S02]  /*f0e0*/  @!P0 LEA.HI.X R195, R184, c[0x0][0x1fc], R0, 0x1, P1 ;  /* 0x00007f00b8c38a11 */ /* 0x000fe400008f0c00 */
[----:B------:R-:W3:Y:S01]  /*f0f0*/  LDSM.16.M88.4 R184, [R220] ;  /* 0x00000000dcb8783b */ /* 0x000ee20000000200 */
[----:B------:R-:W-:Y:S01]  /*f100*/  @!P0 IADD3 R192, P2, R194, UR10, RZ ;  /* 0x0000000ac2c08c10 */ /* 0x000fe2000ff5e0ff */
[-C--:B------:R-:W-:Y:S04]  /*f110*/  HMMA.16816.F32 R44, R180, R190.reuse, R44 ;  /* 0x000000beb42c723c */ /* 0x080fe8000000182c */
[----:B------:R-:W-:Y:S02]  /*f120*/  @!P0 IADD3.X R193, R195, UR9, RZ, P2, !PT ;  /* 0x00000009c3c18c10 */ /* 0x000fe400097fe4ff */
[----:B------:R-:W-:Y:S01]  /*f130*/  @!PT LDS RZ, [RZ] ;  /* 0x00000000fffff984 */ /* 0x000fe20000000800 */
[----:B------:R-:W-:Y:S01]  /*f140*/  @!PT LDS RZ, [RZ] ;  /* 0x00000000fffff984 */ /* 0x000fe20000000800 */
[----:B------:R-:W-:Y:S01]  /*f150*/  @!PT LDS RZ, [RZ] ;  /* 0x00000000fffff984 */ /* 0x000fe20000000800 */
[----:B------:R4:W-:Y:S02]  /*f160*/  @!P0 LDGSTS.E.BYPASS.LTC128B.128 [R227+0x100], [R194.64], !P6 ;  /* 0x00100000c2e38fae */ /* 0x0009e4000f101d4c */
[C---:B------:R-:W-:Y:S06]  /*f170*/  HMMA.16816.F32 R48, R172.reuse, R190, R48 ;  /* 0x000000beac30723c */ /* 0x040fec0000001830 */
[----:B------:R2:W-:Y:S01]  /*f180*/  @!P0 LDGSTS.E.BYPASS.LTC128B.128 [R227+0x900], [R192.64], !P6 ;  /* 0x00900000c0e38fae */ /* 0x0005e2000f101d4c */
        /* <DEDUP_REMOVED lines=11> */
[----:B----4-:R-:W-:Y:S02]  /*f240*/  @!P0 IADD3 R194, P1, R168, UR10, RZ ;  /* 0x0000000aa8c28c10 */ /* 0x010fe4000ff3e0ff */
[C---:B------:R-:W-:Y:S01]  /*f250*/  HMMA.16816.F32 R64, R172.reuse, R170, R64 ;  /* 0x000000aaac40723c */ /* 0x040fe20000001840 */
[----:B------:R4:W-:Y:S03]  /*f260*/  @!P0 LDGSTS.E.BYPASS.LTC128B.128 [R227+0x2100], [R168.64], !P6 ;  /* 0x02100000a8e38fae */ /* 0x0009e6000f101d4c */
[----:B------:R-:W-:Y:S04]  /*f270*/  @!P0 IADD3.X R195, R169, UR9, RZ, P1, !PT ;  /* 0x00000009a9c38c10 */ /* 0x000fe80008ffe4ff */
[-C--:B--2---:R-:W-:Y:S01]  /*f280*/  HMMA.16816.F32 R68, R172, R176.reuse, R68 ;  /* 0x000000b0ac44723c */ /* 0x084fe20000001844 */
[----:B------:R2:W-:Y:S02]  /*f290*/  @!P0 LDGSTS.E.BYPASS.LTC128B.128 [R227+0x2900], [R194.64], !P6 ;  /* 0x02900000c2e38fae */ /* 0x0005e4000f101d4c */
[----:B------:R-:W-:Y:S05]  /*f2a0*/  ISETP.GT.AND P0, PT, R103, UR8, PT ;  /* 0x0000000867007c0c */ /* 0x000fea000bf04270 */
[C---:B------:R-:W-:Y:S01]  /*f2b0*/  HMMA.16816.F32 R72, R180.reuse, R176, R72 ;  /* 0x000000b0b448723c */ /* 0x040fe20000001848 */
[----:B------:R-:W-:Y:S07]  /*f2c0*/  LDSM.16.M88.4 R196, [R214+0x3900] ;  /* 0x00390000d6c4783b */ /* 0x000fee0000000200 */
[-C--:B------:R-:W-:Y:S01]  /*f2d0*/  HMMA.16816.F32 R76, R180, R178.reuse, R76 ;  /* 0x000000b2b44c723c */ /* 0x080fe2000000184c */
[----:B-1----:R-:W-:Y:S07]  /*f2e0*/  LDSM.16.M88.4 R188, [R214+0x3100] ;  /* 0x00310000d6bc783b */ /* 0x002fee0000000200 */
[C---:B------:R-:W-:Y:S01]  /*f2f0*/  HMMA.16816.F32 R80, R172.reuse, R178, R80 ;  /* 0x000000b2ac50723c */ /* 0x040fe20000001850 */
[----:B----4-:R-:W1:Y:S07]  /*f300*/  LDSM.16.M88.4 R168, [R216+0x6100] ;  /* 0x00610000d8a8783b */ /* 0x010e6e0000000200 */
[-C--:B---3--:R-:W-:Y:S01]  /*f310*/  HMMA.16816.F32 R84, R172, R184.reuse, R84 ;  /* 0x000000b8ac54723c */ /* 0x088fe20000001854 */
[----:B--2---:R-:W2:Y:S07]  /*f320*/  LDSM.16.M88.4 R192, [R216+0x8100] ;  /* 0x00810000d8c0783b */ /* 0x004eae0000000200 */
[C---:B------:R-:W-:Y:S01]  /*f330*/  HMMA.16816.F32 R88, R180.reuse, R184, R88 ;  /* 0x000000b8b458723c */ /* 0x040fe20000001858 */
[----:B------:R-:W3:Y:S07]  /*f340*/  LDSM.16.M88.4 R200, [R214+0x4100] ;  /* 0x00410000d6c8783b */ /* 0x000eee0000000200 */
[-C--:B------:R-:W-:Y:S01]  /*f350*/  HMMA.16816.F32 R92, R180, R186.reuse, R92 ;  /* 0x000000bab45c723c */ /* 0x080fe2000000185c */
[----:B------:R-:W4:Y:S07]  /*f360*/  LDSM.16.M88.4 R176, [R214+0x4900] ;  /* 0x00490000d6b0783b */ /* 0x000f2e0000000200 */
[----:B------:R-:W-:Y:S01]  /*f370*/  HMMA.16816.F32 R96, R172, R186, R96 ;  /* 0x000000baac60723c */ /* 0x000fe20000001860 */
[----:B------:R-:W3:Y:S07]  /*f380*/  LDSM.16.M88.4 R180, [R214+0x5100] ;  /* 0x00510000d6b4783b */ /* 0x000eee0000000200 */
[-C--:B-1----:R-:W-:Y:S01]  /*f390*/  HMMA.16816.F32 R4, R168, R188.reuse, R4 ;  /* 0x000000bca804723c */ /* 0x082fe20000001804 */
[----:B------:R-:W1:Y:S07]  /*f3a0*/  LDSM.16.M88.4 R204, [R214+0x5900] ;  /* 0x00590000d6cc783b */ /* 0x000e6e0000000200 */
[C---:B--2---:R-:W-:Y:S01]  /*f3b0*/  HMMA.16816.F32 R8, R192.reuse, R188, R8 ;  /* 0x000000bcc008723c */ /* 0x044fe20000001808 */
[----:B------:R-:W-:Y:S07]  /*f3c0*/  LDSM.16.M88.4 R172, [R217+0x6100] ;  /* 0x00610000d9ac783b */ /* 0x000fee0000000200 */
[-C--:B------:R-:W-:Y:S01]  /*f3d0*/  HMMA.16816.F32 R12, R192, R190.reuse, R12 ;  /* 0x000000bec00c723c */ /* 0x080fe2000000180c */
[----:B------:R-:W2:Y:S07]  /*f3e0*/  LDSM.16.M88.4 R184, [R213] ;  /* 0x00000000d5b8783b */ /* 0x000eae0000000200 */
[C---:B------:R-:W-:Y:S01]  /*f3f0*/  HMMA.16816.F32 R16, R168.reuse, R190, R16 ;  /* 0x000000bea810723c */ /* 0x040fe20000001810 */
[----:B------:R-:W1:Y:S07]  /*f400*/  LDSM.16.M88.4 R188, [R217+0x8100] ;  /* 0x00810000d9bc783b */ /* 0x000e6e0000000200 */
[-C--:B------:R-:W-:Y:S01]  /*f410*/  HMMA.16816.F32 R20, R168, R196.reuse, R20 ;  /* 0x000000c4a814723c */ /* 0x080fe20000001814 */
[----:B------:R-:W0:Y:S07]  /*f420*/  LDGDEPBAR ;  /* 0x00000000000079af */ /* 0x000e2e0000000000 */
[C---:B------:R-:W-:Y:S08]  /*f430*/  HMMA.16816.F32 R24, R192.reuse, R196, R24 ;  /* 0x000000c4c018723c */ /* 0x040ff00000001818 */
[-C--:B------:R-:W-:Y:S08]  /*f440*/  HMMA.16816.F32 R28, R192, R198.reuse, R28 ;  /* 0x000000c6c01c723c */ /* 0x080ff0000000181c */
[C---:B------:R-:W-:Y:S08]  /*f450*/  HMMA.16816.F32 R32, R168.reuse, R198, R32 ;  /* 0x000000c6a820723c */ /* 0x040ff00000001820 */
        /* <DEDUP_REMOVED lines=26> */
[----:B------:R-:W-:Y:S01]  /*f600*/  MUFU.TANH R177, R6 ;  /* 0x0000000600b17308 */ /* 0x000fe20000002400 */
[----:B------:R-:W-:Y:S02]  /*f610*/  FMUL.FTZ R9, R9, c[0x0][0x320] ;  /* 0x0000c80009097a20 */ /* 0x000fe40000410000 */
[----:B------:R-:W-:Y:S02]  /*f620*/  FMUL.FTZ R10, R10, c[0x0][0x320] ;  /* 0x0000c8000a0a7a20 */ /* 0x000fe40000410000 */
[----:B------:R-:W-:Y:S02]  /*f630*/  FMUL.FTZ R11, R11, c[0x0][0x320] ;  /* 0x0000c8000b0b7a20 */ /* 0x000fe40000410000 */
[----:B------:R-:W-:Y:S02]  /*f640*/  FMUL.FTZ R15, R15, c[0x0][0x320] ;  /* 0x0000c8000f0f7a20 */ /* 0x000fe40000410000 */
[----:B------:R-:W-:Y:S01]  /*f650*/  FMUL.FTZ R12, R12, c[0x0][0x320] ;  /* 0x0000c8000c0c7a20 */ /* 0x000fe20000410000 */
[----:B------:R-:W2:Y:S01]  /*f660*/  MUFU.TANH R168, R5 ;  /* 0x0000000500a87308 */ /* 0x000ea20000002400 */
[----:B------:R-:W-:Y:S02]  /*f670*/  FMUL.FTZ R13, R13, c[0x0][0x320] ;  /* 0x0000c8000d0d7a20 */ /* 0x000fe40000410000 */
[----:B------:R-:W-:Y:S01]  /*f680*/  FMUL.FTZ R17, R17, c[0x0][0x320] ;  /* 0x0000c80011117a20 */ /* 0x000fe20000410000 */
[----:B-1----:R-:W-:Y:S01]  /*f690*/  FMNMX.FTZ R0, R169, R2, !PT ;  /* 0x00000002a9007209 */ /* 0x002fe20007810000 */
[----:B------:R-:W-:Y:S02]  /*f6a0*/  FMUL.FTZ R14, R14, c[0x0][0x320] ;  /* 0x0000c8000e0e7a20 */ /* 0x000fe40000410000 */
[----:B------:R-:W-:Y:S02]  /*f6b0*/  FMUL.FTZ R16, R16, c[0x0][0x320] ;  /* 0x0000c80010107a20 */ /* 0x000fe40000410000 */
[----:B------:R-:W-:Y:S01]  /*f6c0*/  FMUL.FTZ R18, R18, c[0x0][0x320] ;  /* 0x0000c80012127a20 */ /* 0x000fe20000410000 */
[----:B------:R-:W-:Y:S01]  /*f6d0*/  MUFU.TANH R179, R15 ;  /* 0x0000000f00b37308 */ /* 0x000fe20000002400 */
[----:B------:R-:W-:Y:S09]  /*f6e0*/  FMUL.FTZ R19, R19, c[0x0][0x320] ;  /* 0x0000c80013137a20 */ /* 0x000ff20000410000 */
[----:B------:R1:W-:Y:S01]  /*f6f0*/  MUFU.TANH R170, R7 ;  /* 0x0000000700aa7308 */ /* 0x0003e20000002400 */
[----:B--2---:R-:W-:Y:S09]  /*f700*/  FMNMX.FTZ R0, R168, R0, !PT ;  /* 0x00000000a8007209 */ /* 0x004ff20007810000 */
[----:B------:R-:W2:Y:S10]  /*f710*/  MUFU.TANH R180, R8 ;  /* 0x0000000800b47308 */ /* 0x000eb40000002400 */
[----:B------:R-:W-:Y:S01]  /*f720*/  MUFU.TANH R171, R9 ;  /* 0x0000000900ab7308 */ /* 0x000fe20000002400 */
[----:B-1----:R-:W1:Y:S09]  /*f730*/  LDSM.16.M88.4 R4, [R213+0x800] ;  /* 0x00080000d504783b */ /* 0x002e720000000200 */
[----:B------:R-:W-:Y:S10]  /*f740*/  MUFU.TANH R176, R10 ;  /* 0x0000000a00b07308 */ /* 0x000ff40000002400 */
[----:B------:R3:W-:Y:S10]  /*f750*/  MUFU.TANH R178, R11 ;  /* 0x0000000b00b27308 */ /* 0x0007f40000002400 */
[----:B------:R-:W4:Y:S10]  /*f760*/  MUFU.TANH R16, R16 ;  /* 0x0000001000107308 */ /* 0x000f340000002400 */
[----:B------:R-:W-:Y:S01]  /*f770*/  MUFU.TANH R18, R18 ;  /* 0x0000001200127308 */ /* 0x000fe20000002400 */
[----:B---3--:R-:W3:Y:S01]  /*f780*/  LDSM.16.M88.4 R8, [R213+0x1000] ;  /* 0x00100000d508783b */ /* 0x008ee20000000200 */
[-C--:B-1----:R-:W-:Y:S08]  /*f790*/  HMMA.16816.F32 R20, R172, R4.reuse, R20 ;  /* 0x00000004ac14723c */ /* 0x082ff00000001814 */
[----:B------:R-:W1:Y:S01]  /*f7a0*/  MUFU.TANH R17, R17 ;  /* 0x0000001100117308 */ /* 0x000e620000002400 */
[C---:B------:R-:W-:Y:S09]  /*f7b0*/  HMMA.16816.F32 R24, R188.reuse, R4, R24 ;  /* 0x00000004bc18723c */ /* 0x040ff20000001818 */
[----:B------:R-:W-:Y:S01]  /*f7c0*/  MUFU.TANH R19, R19 ;  /* 0x0000001300137308 */ /* 0x000fe20000002400 */
[-C--:B------:R-:W-:Y:S08]  /*f7d0*/  HMMA.16816.F32 R28, R188, R6.reuse, R28 ;  /* 0x00000006bc1c723c */ /* 0x080ff0000000181c */
        /* <DEDUP_REMOVED lines=8> */
[----:B------:R-:W-:Y:S01]  /*f860*/  FMUL.FTZ R26, R26, c[0x0][0x320] ;  /* 0x0000c8001a1a7a20 */ /* 0x000fe20000410000 */
[-C--:B---3--:R-:W-:Y:S03]  /*f870*/  HMMA.16816.F32 R36, R172, R8.reuse, R36 ;  /* 0x00000008ac24723c */ /* 0x088fe60000001824 */
        /* <DEDUP_REMOVED lines=8> */
[-C--:B------:R-:W-:Y:S03]  /*f900*/  HMMA.16816.F32 R44, R188, R10.reuse, R44 ;  /* 0x0000000abc2c723c */ /* 0x080fe6000000182c */
[----:B------:R-:W-:Y:S02]  /*f910*/  FMUL.FTZ R33, R33, c[0x0][0x320] ;  /* 0x0000c80021217a20 */ /* 0x000fe40000410000 */
[----:B------:R-:W-:Y:S02]  /*f920*/  FMUL.FTZ R35, R35, c[0x0][0x320] ;  /* 0x0000c80023237a20 */ /* 0x000fe40000410000 */
[----:B------:R-:W-:Y:S01]  /*f930*/  FMUL.FTZ R36, R36, c[0x0][0x320] ;  /* 0x0000c80024247a20 */ /* 0x000fe20000410000 */
[C---:B------:R-:W-:Y:S01]  /*f940*/  HMMA.16816.F32 R48, R172.reuse, R10, R48 ;  /* 0x0000000aac30723c */ /* 0x040fe20000001830 */
[----:B------:R-:W-:Y:S01]  /*f950*/  MUFU.TANH R32, R32 ;  /* 0x0000002000207308 */ /* 0x000fe20000002400 */
[----:B------:R-:W3:Y:S02]  /*f960*/  LDSM.16.M88.4 R8, [R213+0x2000] ;  /* 0x00200000d508783b */ /* 0x000ee40000000200 */
        /* <DEDUP_REMOVED lines=8> */
[----:B------:R1:W-:Y:S01]  /*f9f0*/  MUFU.TANH R15, R23 ;  /* 0x00000017000f7308 */ /* 0x0003e20000002400 */
[----:B------:R-:W-:Y:S02]  /*fa00*/  FMUL.FTZ R42, R42, c[0x0][0x320] ;  /* 0x0000c8002a2a7a20 */ /* 0x000fe40000410000 */
[-C--:B------:R-:W-:Y:S04]  /*fa10*/  HMMA.16816.F32 R60, R188, R6.reuse, R60 ;  /* 0x00000006bc3c723c */ /* 0x080fe8000000183c */
[----:B------:R-:W-:Y:S02]  /*fa20*/  FMUL.FTZ R47, R47, c[0x0][0x320] ;  /* 0x0000c8002f2f7a20 */ /* 0x000fe40000410000 */
[----:B------:R-:W-:Y:S01]  /*fa30*/  FMUL.FTZ R44, R44, c[0x0][0x320] ;  /* 0x0000c8002c2c7a20 */ /* 0x000fe20000410000 */
[----:B------:R-:W-:Y:S01]  /*fa40*/  MUFU.TANH R34, R34 ;  /* 0x0000002200227308 */ /* 0x000fe20000002400 */
[C---:B------:R-:W-:Y:S01]  /*fa50*/  HMMA.16816.F32 R64, R172.reuse, R6, R64 ;  /* 0x00000006ac40723c */ /* 0x040fe20000001840 */
[----:B------:R-:W2:Y:S01]  /*fa60*/  LDSM.16.M88.4 R4, [R213+0x2800] ;  /* 0x00280000d504783b */ /* 0x000ea20000000200 */
[----:B------:R-:W-:Y:S04]  /*fa70*/  DEPBAR.LE SB0, 0x0 ;  /* 0x000080000000791a */ /* 0x000fe80000000000 */
[----:B------:R-:W-:Y:S02]  /*fa80*/  FMUL.FTZ R54, R54, c[0x0][0x320] ;  /* 0x0000c80036367a20 */ /* 0x000fe40000410000 */
[----:B------:R-:W-:Y:S01]  /*fa90*/  FMUL.FTZ R55, R55, c[0x0][0x320] ;  /* 0x0000c80037377a20 */ /* 0x000fe20000410000 */
[----:B------:R-:W-:Y:S01]  /*faa0*/  MUFU.TANH R33, R33 ;  /* 0x0000002100217308 */ /* 0x000fe20000002400 */
[-C--:B---3--:R-:W-:Y:S01]  /*fab0*/  HMMA.16816.F32 R68, R172, R8.reuse, R68 ;  /* 0x00000008ac44723c */ /* 0x088fe20000001844 */
[----:B------:R-:W-:Y:S04]  /*fac0*/  BAR.SYNC.DEFER_BLOCKING 0x0 ;  /* 0x0000000000007b1d */ /* 0x000fe80000010000 */
[----:B------:R-:W-:Y:S02]  /*fad0*/  FMUL.FTZ R53, R53, c[0x0][0x320] ;  /* 0x0000c80035357a20 */ /* 0x000fe40000410000 */
[----:B------:R-:W-:Y:S01]  /*fae0*/  FMUL.FTZ R52, R52, c[0x0][0x320] ;  /* 0x0000c80034347a20 */ /* 0x000fe20000410000 */
[C---:B------:R-:W-:Y:S01]  /*faf0*/  HMMA.16816.F32 R72, R188.reuse, R8, R72 ;  /* 0x00000008bc48723c */ /* 0x040fe20000001848 */
[----:B------:R-:W-:Y:S01]  /*fb00*/  MUFU.TANH R35, R35 ;  /* 0x0000002300237308 */ /* 0x000fe20000002400 */
[----:B-1----:R-:W3:Y:S02]  /*fb10*/  LDL.64 R22, [R1+0x28] ;  /* 0x0000280001167983 */ /* 0x002ee40000100a00 */
[----:B------:R-:W-:Y:S02]  /*fb20*/  FMUL.FTZ R56, R56, c[0x0][0x320] ;  /* 0x0000c80038387a20 */ /* 0x000fe40000410000 */
[----:B------:R-:W-:Y:S02]  /*fb30*/  FMUL.FTZ R66, R66, c[0x0][0x320] ;  /* 0x0000c80042427a20 */ /* 0x000fe40000410000 */
[-C--:B------:R-:W-:Y:S03]  /*fb40*/  HMMA.16816.F32 R76, R188, R10.reuse, R76 ;  /* 0x0000000abc4c723c */ /* 0x080fe6000000184c */
[----:B------:R-:W-:Y:S01]  /*fb50*/  MUFU.TANH R194, R36 ;  /* 0x0000002400c27308 */ /* 0x000fe20000002400 */
[----:B------:R-:W-:Y:S02]  /*fb60*/  FMUL.FTZ R57, R57, c[0x0][0x320] ;  /* 0x0000c80039397a20 */ /* 0x000fe40000410000 */
[----:B------:R-:W-:Y:S02]  /*fb70*/  FMUL.FTZ R50, R50, c[0x0][0x320] ;  /* 0x0000c80032327a20 */ /* 0x000fe40000410000 */
[C---:B------:R-:W-:Y:S04]  /*fb80*/  HMMA.16816.F32 R80, R172.reuse, R10, R80 ;  /* 0x0000000aac50723c */ /* 0x040fe80000001850 */
[----:B------:R-:W-:Y:S01]  /*fb90*/  FMUL.FTZ R69, R69, c[0x0][0x320] ;  /* 0x0000c80045457a20 */ /* 0x000fe20000410000 */
[----:B------:R-:W-:Y:S01]  /*fba0*/  MUFU.TANH R199, R38 ;  /* 0x0000002600c77308 */ /* 0x000fe20000002400 */
[----:B------:R-:W-:Y:S02]  /*fbb0*/  FMUL.FTZ R70, R70, c[0x0][0x320] ;  /* 0x0000c80046467a20 */ /* 0x000fe40000410000 */
[-C--:B--2---:R-:W-:Y:S04]  /*fbc0*/  HMMA.16816.F32 R84, R172, R4.reuse, R84 ;  /* 0x00000004ac54723c */ /* 0x084fe80000001854 */
[----:B------:R-:W-:Y:S02]  /*fbd0*/  FMUL.FTZ R48, R48, c[0x0][0x320] ;  /* 0x0000c80030307a20 */ /* 0x000fe40000410000 */
[----:B------:R-:W-:Y:S01]  /*fbe0*/  FMUL.FTZ R51, R51, c[0x0][0x320] ;  /* 0x0000c80033337a20 */ /* 0x000fe20000410000 */
[----:B------:R-:W1:Y:S01]  /*fbf0*/  MUFU.TANH R3, R69 ;  /* 0x0000004500037308 */ /* 0x000e620000002400 */
[C---:B------:R-:W-:Y:S04]  /*fc00*/  HMMA.16816.F32 R88, R188.reuse, R4, R88 ;  /* 0x00000004bc58723c */ /* 0x040fe80000001858 */
[----:B------:R-:W-:Y:S02]  /*fc10*/  FMUL.FTZ R72, R72, c[0x0][0x320] ;  /* 0x0000c80048487a20 */ /* 0x000fe40000410000 */
[----:B------:R-:W-:Y:S01]  /*fc20*/  FMUL.FTZ R76, R76, c[0x0][0x320] ;  /* 0x0000c8004c4c7a20 */ /* 0x000fe20000410000 */
[----:B------:R-:W-:Y:S01]  /*fc30*/  FMNMX.FTZ R5, R180, R101, !PT ;  /* 0x00000065b4057209 */ /* 0x000fe20007810000 */
[-C--:B------:R-:W-:Y:S01]  /*fc40*/  HMMA.16816.F32 R92, R188, R6.reuse, R92 ;  /* 0x00000006bc5c723c */ /* 0x080fe2000000185c */
[----:B------:R-:W-:Y:S03]  /*fc50*/  MUFU.TANH R201, R44 ;  /* 0x0000002c00c97308 */ /* 0x000fe60000002400 */
[----:B------:R-:W-:Y:S01]  /*fc60*/  FMUL.FTZ R82, R82, c[0x0][0x320] ;  /* 0x0000c80052527a20 */ /* 0x000fe20000410000 */
[----:B----4-:R-:W-:Y:S01]  /*fc70*/  FMNMX.FTZ R4, R16, R0, !PT ;  /* 0x0000000010047209 */ /* 0x010fe20007810000 */
[----:B------:R-:W-:Y:S02]  /*fc80*/  FMUL.FTZ R80, R80, c[0x0][0x320] ;  /* 0x0000c80050507a20 */ /* 0x000fe40000410000 */
[----:B------:R-:W-:Y:S01]  /*fc90*/  FMUL.FTZ R83, R83, c[0x0][0x320] ;  /* 0x0000c80053537a20 */ /* 0x000fe20000410000 */
[----:B------:R-:W-:Y:S01]  /*fca0*/  FMNMX.FTZ R4, R17, R4, !PT ;  /* 0x0000000411047209 */ /* 0x000fe20007810000 */
[----:B------:R-:W-:Y:S01]  /*fcb0*/  HMMA.16816.F32 R96, R172, R6, R96 ;  /* 0x00000006ac60723c */ /* 0x000fe20000001860 */
[----:B------:R2:W-:Y:S03]  /*fcc0*/  MUFU.TANH R44, R72 ;  /* 0x00000048002c7308 */ /* 0x0005e60000002400 */
[----:B------:R-:W-:Y:S01]  /*fcd0*/  FMNMX.FTZ R4, R20, R4, !PT ;  /* 0x0000000414047209 */ /* 0x000fe20007810000 */
[----:B------:R-:W-:Y:S01]  /*fce0*/  FMUL.FTZ R81, R81, c[0x0][0x320] ;  /* 0x0000c80051517a20 */ /* 0x000fe20000410000 */
[----:B-1----:R-:W-:Y:S01]  /*fcf0*/  MOV R191, R3 ;  /* 0x0000000300bf7202 */ /* 0x002fe20000000f00 */
[----:B------:R-:W-:Y:S01]  /*fd00*/  FMUL.FTZ R86, R86, c[0x0][0x320] ;  /* 0x0000c80056567a20 */ /* 0x000fe20000410000 */
[----:B------:R-:W-:Y:S01]  /*fd10*/  FMNMX.FTZ R3, R177, R100, !PT ;  /* 0x00000064b1037209 */ /* 0x000fe20007810000 */
[----:B------:R-:W-:Y:S02]  /*fd20*/  FMUL.FTZ R84, R84, c[0x0][0x320] ;  /* 0x0000c80054547a20 */ /* 0x000fe40000410000 */
[----:B------:R-:W-:Y:S01]  /*fd30*/  MUFU.TANH R200, R39 ;  /* 0x0000002700c87308 */ /* 0x000fe20000002400 */
        /* <DEDUP_REMOVED lines=29> */
[----:B------:R-:W2:Y:S01]  /*ff10*/  MUFU.TANH R184, R48 ;  /* 0x0000003000b87308 */ /* 0x000ea20000002400 */
[----:B------:R-:W-:Y:S01]  /*ff20*/  FMUL.FTZ R96, R96, c[0x0][0x320] ;  /* 0x0000c80060607a20 */ /* 0x000fe20000410000 */
[----:B------:R-:W-:Y:S01]  /*ff30*/  FMNMX.FTZ R0, R199, R3, !PT ;  /* 0x00000003c7007209 */ /* 0x000fe20007810000 */
[----:B------:R-:W-:Y:S01]  /*ff40*/  FMUL.FTZ R61, R61, c[0x0][0x320] ;  /* 0x0000c8003d3d7a20 */ /* 0x000fe20000410000 */
[----:B-1----:R-:W3:Y:S01]  /*ff50*/  LDL.64 R36, [R1+0x20] ;  /* 0x0000200001247983 */ /* 0x002ee20000100a00 */
[----:B----4-:R-:W-:Y:S01]  /*ff60*/  FMNMX.FTZ R72, R195, R72, !PT ;  /* 0x00000048c3487209 */ /* 0x010fe20007810000 */
[----:B------:R-:W-:Y:S01]  /*ff70*/  FMUL.FTZ R73, R73, c[0x0][0x320] ;  /* 0x0000c80049497a20 */ /* 0x000fe20000410000 */
[----:B------:R-:W-:Y:S01]  /*ff80*/  FMNMX.FTZ R0, R200, R0, !PT ;  /* 0x00000000c8007209 */ /* 0x000fe20007810000 */
[----:B------:R-:W-:Y:S02]  /*ff90*/  FMUL.FTZ R77, R77, c[0x0][0x320] ;  /* 0x0000c8004d4d7a20 */ /* 0x000fe40000410000 */
[----:B------:R-:W1:Y:S01]  /*ffa0*/  MUFU.TANH R198, R51 ;  /* 0x0000003300c67308 */ /* 0x000e620000002400 */
[----:B------:R-:W-:Y:S02]  /*ffb0*/  FMUL.FTZ R74, R74, c[0x0][0x320] ;  /* 0x0000c8004a4a7a20 */ /* 0x000fe40000410000 */
[----:B------:R-:W-:Y:S01]  /*ffc0*/  FMUL.FTZ R92, R92, c[0x0][0x320] ;  /* 0x0000c8005c5c7a20 */ /* 0x000fe20000410000 */
[----:B------:R-:W-:Y:S01]  /*ffd0*/  FMNMX.FTZ R0, R197, R0, !PT ;  /* 0x00000000c5007209 */ /* 0x000fe20007810000 */
[----:B------:R-:W-:Y:S02]  /*ffe0*/  FMUL.FTZ R79, R79, c[0x0][0x320] ;  /* 0x0000c8004f4f7a20 */ /* 0x000fe40000410000 */
[----:B------:R-:W-:Y:S02]  /*fff0*/  FMUL.FTZ R99, R99, c[0x0][0x320] ;  /* 0x0000c80063637a20 */ /* 0x000fe40000410000 */
[----:B------:R-:W-:Y:S01]  /*10000*/  FMUL.FTZ R64, R64, c[0x0][0x320] ;  /* 0x0000c80040407a20 */ /* 0x000fe20000410000 */
[----:B------:R4:W-:Y:S01]  /*10010*/  MUFU.TANH R239, R74 ;  /* 0x0000004a00ef7308 */ /* 0x0009e20000002400 */
[----:B------:R-:W-:Y:S02]  /*10020*/  FMUL.FTZ R75, R75, c[0x0][0x320] ;  /* 0x0000c8004b4b7a20 */ /* 0x000fe40000410000 */
[----:B------:R-:W-:Y:S01]  /*10030*/  FMUL.FTZ R65, R65, c[0x0][0x320] ;  /* 0x0000c80041417a20 */ /* 0x000fe20000410000 */
[----:B--2---:R-:W-:Y:S01]  /*10040*/  FMNMX.FTZ R72, R184, R72, !PT ;  /* 0x00000048b8487209 */ /* 0x004fe20007810000 */
        /* <DEDUP_REMOVED lines=12> */
[----:B------:R-:W-:Y:S02]  /*10110*/  FMUL.FTZ R78, R78, c[0x0][0x320] ;  /* 0x0000c8004e4e7a20 */ /* 0x000fe40000410000 */
[----:B----4-:R-:W-:Y:S02]  /*10120*/  FMUL.FTZ R74, R94, c[0x0][0x320] ;  /* 0x0000c8005e4a7a20 */ /* 0x010fe40000410000 */
[----:B------:R-:W-:Y:S02]  /*10130*/  FMUL.FTZ R25, R25, c[0x0][0x320] ;  /* 0x0000c80019197a20 */ /* 0x000fe40000410000 */
[----:B------:R-:W-:Y:S01]  /*10140*/  FMUL.FTZ R28, R28, c[0x0][0x320] ;  /* 0x0000c8001c1c7a20 */ /* 0x000fe20000410000 */
[----:B------:R-:W4:Y:S01]  /*10150*/  MUFU.TANH R228, R54 ;  /* 0x0000003600e47308 */ /* 0x000f220000002400 */
[----:B------:R-:W-:Y:S01]  /*10160*/  FMUL.FTZ R29, R29, c[0x0][0x320] ;  /* 0x0000c8001d1d7a20 */ /* 0x000fe20000410000 */
[----:B--2---:R-:W-:Y:S08]  /*10170*/  FMNMX.FTZ R72, R183, R72, !PT ;  /* 0x00000048b7487209 */ /* 0x004ff00007810000 */
[----:B------:R-:W2:Y:S01]  /*10180*/  MUFU.TANH R52, R52 ;  /* 0x0000003400347308 */ /* 0x000ea20000002400 */
[----:B-1----:R-:W-:Y:S09]  /*10190*/  MOV R190, R238 ;  /* 0x000000ee00be7202 */ /* 0x002ff20000000f00 */
[----:B------:R-:W-:Y:S01]  /*101a0*/  MUFU.TANH R226, R40 ;  /* 0x0000002800e27308 */ /* 0x000fe20000002400 */
[----:B----4-:R-:W-:Y:S09]  /*101b0*/  FMNMX.FTZ R0, R228, R0, !PT ;  /* 0x00000000e4007209 */ /* 0x010ff20007810000 */
[----:B------:R-:W1:Y:S01]  /*101c0*/  MUFU.TANH R40, R55 ;  /* 0x0000003700287308 */ /* 0x000e620000002400 */
[----:B--2---:R-:W-:Y:S09]  /*101d0*/  FMNMX.FTZ R72, R52, R72, !PT ;  /* 0x0000004834487209 */ /* 0x004ff20007810000 */
[----:B------:R-:W2:Y:S10]  /*101e0*/  MUFU.TANH R24, R24 ;  /* 0x0000001800187308 */ /* 0x000eb40000002400 */
[----:B------:R-:W4:Y:S01]  /*101f0*/  MUFU.TANH R234, R53 ;  /* 0x0000003500ea7308 */ /* 0x000f220000002400 */
[----:B-1----:R-:W-:Y:S09]  /*10200*/  FMNMX.FTZ R0, R40, R0, !PT ;  /* 0x0000000028007209 */ /* 0x002ff20007810000 */
[----:B------:R-:W1:Y:S01]  /*10210*/  MUFU.TANH R221, R66 ;  /* 0x0000004200dd7308 */ /* 0x000e620000002400 */
[----:B--2---:R-:W-:Y:S09]  /*10220*/  FMNMX.FTZ R4, R24, R5, !PT ;  /* 0x0000000518047209 */ /* 0x004ff20007810000 */
[----:B------:R-:W2:Y:S01]  /*10230*/  MUFU.TANH R25, R25 ;  /* 0x0000001900197308 */ /* 0x000ea20000002400 */
[----:B----4-:R-:W-:Y:S09]  /*10240*/  FMNMX.FTZ R72, R234, R72, !PT ;  /* 0x00000048ea487209 */ /* 0x010ff20007810000 */
        /* <DEDUP_REMOVED lines=14> */
[----:B------:R-:W-:Y:S01]  /*10330*/  MUFU.TANH R237, R43 ;  /* 0x0000002b00ed7308 */ /* 0x000fe20000002400 */
[----:B--2---:R-:W-:Y:S02]  /*10340*/  FMNMX.FTZ R3, R29, R4, !PT ;  /* 0x000000041d037209 */ /* 0x004fe40007810000 */
[----:B------:R-:W-:Y:S02]  /*10350*/  FMNMX.FTZ R4, R176, R102, !PT ;  /* 0x00000066b0047209 */ /* 0x000fe40007810000 */
[----:B------:R-:W-:Y:S05]  /*10360*/  FMNMX.FTZ R3, R226, R3, !PT ;  /* 0x00000003e2037209 */ /* 0x000fea0007810000 */
[----:B------:R-:W1:Y:S01]  /*10370*/  MUFU.TANH R43, R71 ;  /* 0x00000047002b7308 */ /* 0x000e620000002400 */
[----:B---3--:R-:W-:Y:S02]  /*10380*/  MOV R23, c[0x0][0x1e4] ;  /* 0x0000790000177a02 */ /* 0x008fe40000000f00 */
[----:B------:R-:W-:Y:S02]  /*10390*/  FMNMX.FTZ R4, R178, R4, !PT ;  /* 0x00000004b2047209 */ /* 0x000fe40007810000 */
[----:B----4-:R-:W-:Y:S04]  /*103a0*/  FMNMX.FTZ R72, R51, R72, !PT ;  /* 0x0000004833487209 */ /* 0x010fe80007810000 */
[----:B------:R-:W-:Y:S01]  /*103b0*/  FMNMX.FTZ R72, R191, R72, !PT ;  /* 0x00000048bf487209 */ /* 0x000fe20007810000 */
[----:B------:R-:W2:Y:S10]  /*103c0*/  MUFU.TANH R230, R82 ;  /* 0x0000005200e67308 */ /* 0x000eb40000002400 */
[----:B------:R-:W3:Y:S01]  /*103d0*/  MUFU.TANH R14, R14 ;  /* 0x0000000e000e7308 */ /* 0x000ee20000002400 */
[----:B-1----:R-:W-:Y:S09]  /*103e0*/  FMNMX.FTZ R0, R43, R0, !PT ;  /* 0x000000002b007209 */ /* 0x002ff20007810000 */
[----:B------:R-:W1:Y:S01]  /*103f0*/  MUFU.TANH R219, R80 ;  /* 0x0000005000db7308 */ /* 0x000e620000002400 */
[----:B--2---:R-:W-:Y:S09]  /*10400*/  FMNMX.FTZ R0, R230, R0, !PT ;  /* 0x00000000e6007209 */ /* 0x004ff20007810000 */
[----:B------:R-:W2:Y:S01]  /*10410*/  MUFU.TANH R236, R46 ;  /* 0x0000002e00ec7308 */ /* 0x000ea20000002400 */
[----:B---3--:R-:W-:Y:S04]  /*10420*/  FMNMX.FTZ R4, R14, R4, !PT ;  /* 0x000000040e047209 */ /* 0x008fe80007810000 */
[----:B------:R-:W-:Y:S05]  /*10430*/  FMNMX.FTZ R4, R179, R4, !PT ;  /* 0x00000004b3047209 */ /* 0x000fea0007810000 */
[----:B------:R-:W3:Y:S01]  /*10440*/  MUFU.TANH R46, R83 ;  /* 0x00000053002e7308 */ /* 0x000ee20000002400 */
[----:B-1----:R-:W-:Y:S09]  /*10450*/  FMNMX.FTZ R72, R219, R72, !PT ;  /* 0x00000048db487209 */ /* 0x002ff20007810000 */
[----:B------:R-:W1:Y:S01]  /*10460*/  MUFU.TANH R204, R81 ;  /* 0x0000005100cc7308 */ /* 0x000e620000002400 */
[----:B--2---:R-:W-:Y:S09]  /*10470*/  MOV R48, R236 ;  /* 0x000000ec00307202 */ /* 0x004ff20000000f00 */
[----:B------:R-:W2:Y:S01]  /*10480*/  MUFU.TANH R220, R86 ;  /* 0x0000005600dc7308 */ /* 0x000ea20000002400 */
[----:B---3--:R-:W-:Y:S09]  /*10490*/  FMNMX.FTZ R0, R46, R0, !PT ;  /* 0x000000002e007209 */ /* 0x008ff20007810000 */
[----:B------:R-:W3:Y:S01]  /*104a0*/  MUFU.TANH R182, R26 ;  /* 0x0000001a00b67308 */ /* 0x000ee20000002400 */
[----:B-1----:R-:W-:Y:S09]  /*104b0*/  FMNMX.FTZ R72, R204, R72, !PT ;  /* 0x00000048cc487209 */ /* 0x002ff20007810000 */
[----:B------:R-:W1:Y:S01]  /*104c0*/  MUFU.TANH R202, R41 ;  /* 0x0000002900ca7308 */ /* 0x000e620000002400 */
[----:B--2---:R-:W-:Y:S09]  /*104d0*/  FMNMX.FTZ R0, R220, R0, !PT ;  /* 0x00000000dc007209 */ /* 0x004ff20007810000 */
[----:B------:R-:W2:Y:S01]  /*104e0*/  MUFU.TANH R208, R84 ;  /* 0x0000005400d07308 */ /* 0x000ea20000002400 */
[----:B---3--:R-:W-:Y:S09]  /*104f0*/  FMNMX.FTZ R4, R182, R4, !PT ;  /* 0x00000004b6047209 */ /* 0x008ff20007810000 */
[----:B------:R-:W-:Y:S01]  /*10500*/  MUFU.TANH R196, R31 ;  /* 0x0000001f00c47308 */ /* 0x000fe20000002400 */
[----:B-1----:R-:W-:Y:S04]  /*10510*/  FMNMX.FTZ R3, R202, R3, !PT ;  /* 0x00000003ca037209 */ /* 0x002fe80007810000 */
[----:B------:R-:W-:Y:S05]  /*10520*/  FMNMX.FTZ R3, R201, R3, !PT ;  /* 0x00000003c9037209 */ /* 0x000fea0007810000 */
[----:B------:R-:W1:Y:S01]  /*10530*/  MUFU.TANH R31, R87 ;  /* 0x00000057001f7308 */ /* 0x000e620000002400 */
[----:B--2---:R-:W-:Y:S09]  /*10540*/  FMNMX.FTZ R72, R208, R72, !PT ;  /* 0x00000048d0487209 */ /* 0x004ff20007810000 */
[----:B------:R-:W2:Y:S10]  /*10550*/  MUFU.TANH R192, R27 ;  /* 0x0000001b00c07308 */ /* 0x000eb40000002400 */
[----:B------:R-:W-:Y:S01]  /*10560*/  MUFU.TANH R41, R42 ;  /* 0x0000002a00297308 */ /* 0x000fe20000002400 */
[----:B-1----:R-:W-:Y:S09]  /*10570*/  FMNMX.FTZ R0, R31, R0, !PT ;  /* 0x000000001f007209 */ /* 0x002ff20007810000 */
[----:B------:R-:W1:Y:S01]  /*10580*/  MUFU.TANH R42, R85 ;  /* 0x00000055002a7308 */ /* 0x000e620000002400 */
[----:B--2---:R-:W-:Y:S09]  /*10590*/  FMNMX.FTZ R4, R192, R4, !PT ;  /* 0x00000004c0047209 */ /* 0x004ff20007810000 */
        /* <DEDUP_REMOVED lines=8> */
[----:B------:R3:W4:Y:S01]  /*10620*/  MUFU.TANH R175, R99 ;  /* 0x0000006300af7308 */ /* 0x0007220000002400 */
[----:B------:R-:W-:Y:S02]  /*10630*/  FMNMX.FTZ R4, R41, R4, !PT ;  /* 0x0000000429047209 */ /* 0x000fe40007810000 */
[----:B-1----:R-:W-:Y:S02]  /*10640*/  FMNMX.FTZ R3, R30, R3, !PT ;  /* 0x000000031e037209 */ /* 0x002fe40007810000 */
[----:B------:R-:W-:Y:S05]  /*10650*/  MOV R45, R237 ;  /* 0x000000ed002d7202 */ /* 0x000fea0000000f00 */
[----:B------:R-:W1:Y:S01]  /*10660*/  MUFU.TANH R218, R56 ;  /* 0x0000003800da7308 */ /* 0x000e620000002400 */
[----:B------:R-:W-:Y:S02]  /*10670*/  FMNMX.FTZ R4, R45, R4, !PT ;  /* 0x000000042d047209 */ /* 0x000fe40007810000 */
[----:B--2---:R-:W-:Y:S02]  /*10680*/  FMNMX.FTZ R72, R173, R72, !PT ;  /* 0x00000048ad487209 */ /* 0x004fe40007810000 */
[----:B------:R-:W-:Y:S05]  /*10690*/  FMNMX.FTZ R4, R48, R4, !PT ;  /* 0x0000000430047209 */ /* 0x000fea0007810000 */
[----:B------:R-:W2:Y:S01]  /*106a0*/  MUFU.TANH R172, R97 ;  /* 0x0000006100ac7308 */ /* 0x000ea20000002400 */
[----:B---3--:R-:W-:Y:S02]  /*106b0*/  MOV R99, R239 ;  /* 0x000000ef00637202 */ /* 0x008fe40000000f00 */
[----:B----4-:R-:W-:Y:S07]  /*106c0*/  FMNMX.FTZ R0, R175, R0, !PT ;  /* 0x00000000af007209 */ /* 0x010fee0007810000 */
[----:B------:R-:W3:Y:S01]  /*106d0*/  MUFU.TANH R224, R57 ;  /* 0x0000003900e07308 */ /* 0x000ee20000002400 */
[----:B------:R-:W4:Y:S01]  /*106e0*/  SHFL.BFLY PT, R71, R0, 0x2, 0x1f ;  /* 0x0c401f0000477f89 */ /* 0x000f2200000e0000 */
[----:B-1----:R-:W-:Y:S08]  /*106f0*/  FMNMX.FTZ R3, R218, R3, !PT ;  /* 0x00000003da037209 */ /* 0x002ff00007810000 */
[----:B------:R-:W1:Y:S01]  /*10700*/  MUFU.TANH R233, R60 ;  /* 0x0000003c00e97308 */ /* 0x000e620000002400 */
[----:B--2---:R-:W-:Y:S05]  /*10710*/  FMNMX.FTZ R72, R172, R72, !PT ;  /* 0x00000048ac487209 */ /* 0x004fea0007810000 */
[----:B------:R-:W2:Y:S04]  /*10720*/  SHFL.BFLY PT, R5, R72, 0x2, 0x1f ;  /* 0x0c401f0048057f89 */ /* 0x000ea800000e0000 */
[----:B------:R-:W2:Y:S01]  /*10730*/  MUFU.TANH R225, R47 ;  /* 0x0000002f00e17308 */ /* 0x000ea20000002400 */
[----:B---3--:R-:W-:Y:S02]  /*10740*/  FMNMX.FTZ R3, R224, R3, !PT ;  /* 0x00000003e0037209 */ /* 0x008fe40007810000 */
[----:B----4-:R-:W-:Y:S07]  /*10750*/  FMNMX.FTZ R71, R0, R71, !PT ;  /* 0x0000004700477209 */ /* 0x010fee0007810000 */
[----:B------:R-:W3:Y:S01]  /*10760*/  MUFU.TANH R235, R61 ;  /* 0x0000003d00eb7308 */ /* 0x000ee20000002400 */
[----:B-1----:R-:W-:Y:S09]  /*10770*/  FMNMX.FTZ R3, R233, R3, !PT ;  /* 0x00000003e9037209 */ /* 0x002ff20007810000 */
[----:B------:R-:W1:Y:S01]  /*10780*/  MUFU.TANH R229, R58 ;  /* 0x0000003a00e57308 */ /* 0x000e620000002400 */
[----:B--2---:R-:W-:Y:S02]  /*10790*/  FMNMX.FTZ R72, R72, R5, !PT ;  /* 0x0000000548487209 */ /* 0x004fe40007810000 */
[----:B------:R-:W-:Y:S01]  /*107a0*/  MOV R50, R225 ;  /* 0x000000e100327202 */ /* 0x000fe20000000f00 */
[----:B------:R-:W2:Y:S01]  /*107b0*/  SHFL.BFLY PT, R5, R71, 0x1, 0x1f ;  /* 0x0c201f0047057f89 */ /* 0x000ea200000e0000 */
[----:B------:R-:W-:Y:S02]  /*107c0*/  IADD3 R225, R103, -0x1, RZ ;  /* 0xffffffff67e17810 */ /* 0x000fe40007ffe0ff */
[----:B------:R-:W-:Y:S03]  /*107d0*/  FMNMX.FTZ R4, R50, R4, !PT ;  /* 0x0000000432047209 */ /* 0x000fe60007810000 */
[----:B------:R-:W4:Y:S01]  /*107e0*/  MUFU.TANH R231, R73 ;  /* 0x0000004900e77308 */ /* 0x000f220000002400 */
[----:B---3--:R-:W-:Y:S01]  /*107f0*/  MOV R94, R235 ;  /* 0x000000eb005e7202 */ /* 0x008fe20000000f00 */
[----:B------:R-:W3:Y:S01]  /*10800*/  SHFL.BFLY PT, R7, R72, 0x1, 0x1f ;  /* 0x0c201f0048077f89 */ /* 0x000ee200000e0000 */
[----:B------:R-:W-:Y:S07]  /*10810*/  FMNMX.FTZ R3, R235, R3, !PT ;  /* 0x00000003eb037209 */ /* 0x000fee0007810000 */
[----:B------:R-:W3:Y:S01]  /*10820*/  MUFU.TANH R232, R59 ;  /* 0x0000003b00e87308 */ /* 0x000ee20000002400 */
[----:B------:R-:W-:Y:S02]  /*10830*/  FMNMX.FTZ R3, R44, R3, !PT ;  /* 0x000000032c037209 */ /* 0x000fe40007810000 */
[----:B-1----:R-:W-:Y:S07]  /*10840*/  FMNMX.FTZ R4, R229, R4, !PT ;  /* 0x00000004e5047209 */ /* 0x002fee0007810000 */
[----:B------:R-:W1:Y:S01]  /*10850*/  MUFU.TANH R222, R76 ;  /* 0x0000004c00de7308 */ /* 0x000e620000002400 */
[----:B--2---:R-:W-:Y:S02]  /*10860*/  FMNMX.FTZ R71, R71, R5, !PT ;  /* 0x0000000547477209 */ /* 0x004fe40007810000 */
[----:B----4-:R-:W-:Y:S02]  /*10870*/  FMNMX.FTZ R3, R231, R3, !PT ;  /* 0x00000003e7037209 */ /* 0x010fe40007810000 */
[----:B---3--:R-:W-:Y:S05]  /*10880*/  FMNMX.FTZ R72, R72, R7, !PT ;  /* 0x0000000748487209 */ /* 0x008fea0007810000 */
[----:B------:R-:W2:Y:S01]  /*10890*/  MUFU.TANH R215, R77 ;  /* 0x0000004d00d77308 */ /* 0x000ea20000002400 */
[----:B------:R-:W-:Y:S09]  /*108a0*/  FMNMX.FTZ R4, R232, R4, !PT ;  /* 0x00000004e8047209 */ /* 0x000ff20007810000 */
[----:B------:R2:W-:Y:S01]  /*108b0*/  MUFU.TANH R26, R93 ;  /* 0x0000005d001a7308 */ /* 0x0005e20000002400 */
[----:B-1----:R-:W-:Y:S09]  /*108c0*/  FMNMX.FTZ R3, R222, R3, !PT ;  /* 0x00000003de037209 */ /* 0x002ff20007810000 */
[----:B------:R-:W1:Y:S10]  /*108d0*/  MUFU.TANH R206, R62 ;  /* 0x0000003e00ce7308 */ /* 0x000e740000002400 */
[----:B------:R-:W3:Y:S01]  /*108e0*/  MUFU.TANH R205, R63 ;  /* 0x0000003f00cd7308 */ /* 0x000ee20000002400 */
[----:B--2---:R-:W-:Y:S04]  /*108f0*/  MOV R93, R215 ;  /* 0x000000d7005d7202 */ /* 0x004fe80000000f00 */
[----:B------:R-:W-:Y:S05]  /*10900*/  FMNMX.FTZ R3, R93, R3, !PT ;  /* 0x000000035d037209 */ /* 0x000fea0007810000 */
[----:B------:R-:W2:Y:S01]  /*10910*/  MUFU.TANH R174, R88 ;  /* 0x0000005800ae7308 */ /* 0x000ea20000002400 */
[----:B-1----:R-:W-:Y:S09]  /*10920*/  FMNMX.FTZ R0, R206, R4, !PT ;  /* 0x00000004ce007209 */ /* 0x002ff20007810000 */
[----:B------:R-:W1:Y:S01]  /*10930*/  MUFU.TANH R47, R89 ;  /* 0x00000059002f7308 */ /* 0x000e620000002400 */
[----:B---3--:R-:W-:Y:S04]  /*10940*/  FMNMX.FTZ R0, R205, R0, !PT ;  /* 0x00000000cd007209 */ /* 0x008fe80007810000 */
[----:B------:R-:W-:Y:S01]  /*10950*/  FMNMX.FTZ R4, R99, R0, !PT ;  /* 0x0000000063047209 */ /* 0x000fe20007810000 */
[----:B------:R-:W-:Y:S04]  /*10960*/  FMUL.FTZ R0, R95, c[0x0][0x320] ;  /* 0x0000c8005f007a20 */ /* 0x000fe80000410000 */
[----:B------:R-:W3:Y:S01]  /*10970*/  MUFU.TANH R27, R92 ;  /* 0x0000005c001b7308 */ /* 0x000ee20000002400 */
[----:B------:R-:W-:Y:S02]  /*10980*/  MOV R95, R234 ;  /* 0x000000ea005f7202 */ /* 0x000fe40000000f00 */
[----:B------:R-:W-:Y:S02]  /*10990*/  FMNMX.FTZ R4, R190, R4, !PT ;  /* 0x00000004be047209 */ /* 0x000fe40007810000 */
[----:B--2---:R-:W-:Y:S05]  /*109a0*/  FMNMX.FTZ R3, R174, R3, !PT ;  /* 0x00000003ae037209 */ /* 0x004fea0007810000 */
[----:B------:R2:W-:Y:S01]  /*109b0*/  MUFU.TANH R75, R0 ;  /* 0x00000000004b7308 */ /* 0x0005e20000002400 */
[----:B-1----:R-:W-:Y:S09]  /*109c0*/  FMNMX.FTZ R3, R47, R3, !PT ;  /* 0x000000032f037209 */ /* 0x002ff20007810000 */
[----:B------:R-:W1:Y:S01]  /*109d0*/  MUFU.TANH R98, R78 ;  /* 0x0000004e00627308 */ /* 0x000e620000002400 */
[----:B---3--:R-:W-:Y:S02]  /*109e0*/  FMNMX.FTZ R3, R27, R3, !PT ;  /* 0x000000031b037209 */ /* 0x008fe40007810000 */
[----:B------:R-:W-:Y:S02]  /*109f0*/  MOV R92, R226 ;  /* 0x000000e2005c7202 */ /* 0x000fe40000000f00 */
[----:B------:R-:W-:Y:S05]  /*10a00*/  FMNMX.FTZ R3, R26, R3, !PT ;  /* 0x000000031a037209 */ /* 0x000fea0007810000 */
[----:B------:R-:W3:Y:S01]  /*10a10*/  MUFU.TANH R96, R79 ;  /* 0x0000004f00607308 */ /* 0x000ee20000002400 */
[----:B------:R-:W4:Y:S01]  /*10a20*/  SHFL.BFLY PT, R6, R3, 0x2, 0x1f ;  /* 0x0c401f0003067f89 */ /* 0x000f2200000e0000 */
[----:B--2---:R-:W-:Y:S04]  /*10a30*/  FADD.FTZ R0, -R72, R2 ;  /* 0x0000000248007221 */ /* 0x004fe80000010100 */
[----:B------:R-:W-:Y:S04]  /*10a40*/  FMUL.FTZ R2, R0, c[0x0][0x2d0] ;  /* 0x0000b40000027a20 */ /* 0x000fe80000410000 */
[----:B------:R-:W2:Y:S01]  /*10a50*/  MUFU.TANH R215, R90 ;  /* 0x0000005a00d77308 */ /* 0x000ea20000002400 */
[----:B-1----:R-:W-:Y:S09]  /*10a60*/  FMNMX.FTZ R4, R98, R4, !PT ;  /* 0x0000000462047209 */ /* 0x002ff20007810000 */
[----:B------:R-:W1:Y:S01]  /*10a70*/  MUFU.TANH R97, R91 ;  /* 0x0000005b00617308 */ /* 0x000e620000002400 */
[----:B---3--:R-:W-:Y:S02]  /*10a80*/  FMNMX.FTZ R4, R96, R4, !PT ;  /* 0x0000000460047209 */ /* 0x008fe40007810000 */
[----:B----4-:R-:W-:Y:S02]  /*10a90*/  FMNMX.FTZ R3, R3, R6, !PT ;  /* 0x0000000603037209 */ /* 0x010fe40007810000 */
[----:B------:R-:W-:Y:S05]  /*10aa0*/  @P0 SHF.R.S32.HI R6, RZ, 0x1f, R225 ;  /* 0x0000001fff060819 */ /* 0x000fea00000114e1 */
[----:B------:R-:W3:Y:S01]  /*10ab0*/  MUFU.TANH R74, R74 ;  /* 0x0000004a004a7308 */ /* 0x000ee20000002400 */
[----:B------:R-:W4:Y:S01]  /*10ac0*/  SHFL.BFLY PT, R70, R3, 0x1, 0x1f ;  /* 0x0c201f0003467f89 */ /* 0x000f2200000e0000 */
[----:B--2---:R-:W-:Y:S01]  /*10ad0*/  FMNMX.FTZ R4, R215, R4, !PT ;  /* 0x00000004d7047209 */ /* 0x004fe20007810000 */
[----:B------:R-:W-:Y:S04]  /*10ae0*/  @P0 IMAD R6, R6, c[0x0][0x1e0], RZ ;  /* 0x0000780006060a24 */ /* 0x000fe800078e02ff */
[----:B------:R-:W-:Y:S03]  /*10af0*/  @P0 IMAD R6, R225, c[0x0][0x1e4], R6 ;  /* 0x00007900e1060a24 */ /* 0x000fe600078e0206 */
[----:B------:R2:W2:Y:S01]  /*10b00*/  MUFU.EX2 R73, R2 ;  /* 0x0000000200497308 */ /* 0x0004a20000000800 */
[----:B-1----:R-:W-:Y:S04]  /*10b10*/  FMNMX.FTZ R0, R97, R4, !PT ;  /* 0x0000000461007209 */ /* 0x002fe80007810000 */
[----:B---3--:R-:W-:Y:S02]  /*10b20*/  FMNMX.FTZ R0, R74, R0, !PT ;  /* 0x000000004a007209 */ /* 0x008fe40007810000 */
[----:B----4-:R-:W-:Y:S02]  /*10b30*/  FMNMX.FTZ R70, R3, R70, !PT ;  /* 0x0000004603467209 */ /* 0x010fe40007810000 */
[----:B------:R-:W-:Y:S05]  /*10b40*/  FMNMX.FTZ R0, R75, R0, !PT ;  /* 0x000000004b007209 */ /* 0x000fea0007810000 */
[----:B------:R-:W1:Y:S01]  /*10b50*/  SHFL.BFLY PT, R3, R0, 0x2, 0x1f ;  /* 0x0c401f0000037f89 */ /* 0x000e6200000e0000 */
[----:B--2---:R-:W-:Y:S02]  /*10b60*/  FADD.FTZ R2, -R71, R100 ;  /* 0x0000006447027221 */ /* 0x004fe40000010100 */
[----:B------:R-:W-:Y:S02]  /*10b70*/  FMUL.FTZ R100, R72, c[0x0][0x2d0] ;  /* 0x0000b40048647a20 */ /* 0x000fe40000410000 */
[----:B------:R-:W-:Y:S02]  /*10b80*/  FMUL.FTZ R2, R2, c[0x0][0x2d0] ;  /* 0x0000b40002027a20 */ /* 0x000fe40000410000 */
[--C-:B------:R-:W-:Y:S01]  /*10b90*/  FFMA.FTZ R4, R169, c[0x0][0x2d0], -R100.reuse ;  /* 0x0000b400a9047a23 */ /* 0x100fe20000010864 */
[----:B------:R-:W-:Y:S01]  /*10ba0*/  MOV R169, R47 ;  /* 0x0000002f00a97202 */ /* 0x000fe20000000f00 */
[----:B------:R2:W-:Y:S01]  /*10bb0*/  MUFU.EX2 R69, R2 ;  /* 0x0000000200457308 */ /* 0x0005e20000000800 */
[--C-:B------:R-:W-:Y:S09]  /*10bc0*/  FFMA.FTZ R56, R183, c[0x0][0x2d0], -R100.reuse ;  /* 0x0000b400b7387a23 */ /* 0x100ff20000010864 */
[----:B------:R-:W-:Y:S01]  /*10bd0*/  MUFU.EX2 R246, R4 ;  /* 0x0000000400f67308 */ /* 0x000fe20000000800 */
[----:B-1----:R-:W-:Y:S01]  /*10be0*/  FMNMX.FTZ R0, R0, R3, !PT ;  /* 0x0000000300007209 */ /* 0x002fe20007810000 */
[--C-:B------:R-:W-:Y:S02]  /*10bf0*/  FFMA.FTZ R3, R17, c[0x0][0x2d0], -R100.reuse ;  /* 0x0000b40011037a23 */ /* 0x100fe40000010864 */
[----:B------:R-:W-:Y:S01]  /*10c00*/  FMUL.FTZ R17, R73, R117 ;  /* 0x0000007549117220 */ /* 0x000fe20000410000 */
[----:B------:R-:W-:Y:S05]  /*10c10*/  MOV R117, R229 ;  /* 0x000000e500757202 */ /* 0x000fea0000000f00 */
[----:B------:R1:W-:Y:S01]  /*10c20*/  MUFU.EX2 R252, R3 ;  /* 0x0000000300fc7308 */ /* 0x0003e20000000800 */
[----:B--2---:R-:W-:Y:S02]  /*10c30*/  FADD.FTZ R2, -R70, R101 ;  /* 0x0000006546027221 */ /* 0x004fe40000010100 */
[----:B------:R-:W-:Y:S02]  /*10c40*/  FMUL.FTZ R101, R71, c[0x0][0x2d0] ;  /* 0x0000b40047657a20 */ /* 0x000fe40000410000 */
[----:B------:R-:W-:Y:S02]  /*10c50*/  FMUL.FTZ R2, R2, c[0x0][0x2d0] ;  /* 0x0000b40002027a20 */ /* 0x000fe40000410000 */
[--C-:B------:R-:W-:Y:S03]  /*10c60*/  FFMA.FTZ R60, R199, c[0x0][0x2d0], -R101.reuse ;  /* 0x0000b400c73c7a23 */ /* 0x100fe60000010865 */
[----:B------:R2:W3:Y:S01]  /*10c70*/  MUFU.EX2 R68, R2 ;  /* 0x0000000200447308 */ /* 0x0004e20000000800 */
[--C-:B-1----:R-:W-:Y:S01]  /*10c80*/  FFMA.FTZ R3, R177, c[0x0][0x2d0], -R101.reuse ;  /* 0x0000b400b1037a23 */ /* 0x102fe20000010865 */
[----:B------:R-:W-:Y:S08]  /*10c90*/  MOV R177, R31 ;  /* 0x0000001f00b17202 */ /* 0x000ff00000000f00 */
[----:B------:R1:W-:Y:S01]  /*10ca0*/  MUFU.EX2 R244, R3 ;  /* 0x0000000300f47308 */ /* 0x0003e20000000800 */
[--C-:B--2---:R-:W-:Y:S01]  /*10cb0*/  FFMA.FTZ R2, R168, c[0x0][0x2d0], -R100.reuse ;  /* 0x0000b400a8027a23 */ /* 0x104fe20000010864 */
[----:B------:R-:W-:Y:S01]  /*10cc0*/  MOV R168, R27 ;  /* 0x0000001b00a87202 */ /* 0x000fe20000000f00 */
[C---:B---3--:R-:W-:Y:S07]  /*10cd0*/  FMUL.FTZ R57, R68.reuse, R157 ;  /* 0x0000009d44397220 */ /* 0x048fee0000410000 */
[----:B------:R2:W3:Y:S01]  /*10ce0*/  MUFU.EX2 R251, R2 ;  /* 0x0000000200fb7308 */ /* 0x0004e20000000800 */
[----:B------:R-:W-:Y:S02]  /*10cf0*/  FMUL.FTZ R61, R68, R161 ;  /* 0x000000a1443d7220 */ /* 0x000fe40000410000 */
[--C-:B-1----:R-:W-:Y:S01]  /*10d00*/  FFMA.FTZ R3, R170, c[0x0][0x2d0], -R101.reuse ;  /* 0x0000b400aa037a23 */ /* 0x102fe20000010865 */
[----:B------:R-:W-:Y:S06]  /*10d10*/  MOV R170, R233 ;  /* 0x000000e900aa7202 */ /* 0x000fec0000000f00 */
[----:B------:R1:W4:Y:S01]  /*10d20*/  MUFU.EX2 R247, R3 ;  /* 0x0000000300f77308 */ /* 0x0003220000000800 */
[----:B--2---:R-:W-:Y:S01]  /*10d30*/  FFMA.FTZ R2, R16, c[0x0][0x2d0], -R100 ;  /* 0x0000b40010027a23 */ /* 0x004fe20000010864 */
[----:B---3--:R-:W-:Y:S08]  /*10d40*/  F2FP.PACK_AB R76, R251, R246 ;  /* 0x000000f6fb4c723e */ /* 0x008ff000000000ff */
[----:B------:R2:W3:Y:S01]  /*10d50*/  MUFU.EX2 R250, R2 ;  /* 0x0000000200fa7308 */ /* 0x0004e20000000800 */
[--C-:B-1----:R-:W-:Y:S01]  /*10d60*/  FFMA.FTZ R3, R18, c[0x0][0x2d0], -R101.reuse ;  /* 0x0000b40012037a23 */ /* 0x102fe20000010865 */
[----:B----4-:R-:W-:Y:S01]  /*10d70*/  F2FP.PACK_AB R77, R247, R244 ;  /* 0x000000f4f74d723e */ /* 0x010fe200000000ff */
[----:B------:R-:W-:Y:S01]  /*10d80*/  FMUL.FTZ R18, R69, R118 ;  /* 0x0000007645127220 */ /* 0x000fe20000410000 */
[----:B------:R-:W-:Y:S06]  /*10d90*/  MOV R118, R49 ;  /* 0x0000003100767202 */ /* 0x000fec0000000f00 */
[----:B------:R1:W-:Y:S01]  /*10da0*/  MUFU.EX2 R249, R3 ;  /* 0x0000000300f97308 */ /* 0x0003e20000000800 */
[----:B------:R-:W-:Y:S01]  /*10db0*/  FMUL.FTZ R49, R73, R149 ;  /* 0x0000009549317220 */ /* 0x000fe20000410000 */
[----:B--2---:R-:W1:Y:S01]  /*10dc0*/  SHFL.BFLY PT, R2, R0, 0x1, 0x1f ;  /* 0x0c201f0000027f89 */ /* 0x004e6200000e0000 */
[----:B---3--:R-:W-:Y:S02]  /*10dd0*/  F2FP.PACK_AB R78, R252, R250 ;  /* 0x000000fafc4e723e */ /* 0x008fe400000000ff */
[----:B-1----:R-:W-:Y:S01]  /*10de0*/  FMNMX.FTZ R3, R0, R2, !PT ;  /* 0x0000000200037209 */ /* 0x002fe20007810000 */
[----:B------:R-:W-:Y:S02]  /*10df0*/  FFMA.FTZ R0, R19, c[0x0][0x2d0], -R101 ;  /* 0x0000b40013007a23 */ /* 0x000fe40000010865 */
[----:B------:R-:W-:Y:S01]  /*10e00*/  FMUL.FTZ R19, R69, R119 ;  /* 0x0000007745137220 */ /* 0x000fe20000410000 */
[----:B------:R-:W-:Y:S01]  /*10e10*/  MOV R119, R207 ;  /* 0x000000cf00777202 */ /* 0x000fe20000000f00 */
[----:B------:R1:W2:Y:S02]  /*10e20*/  MUFU.EX2 R248, R0 ;  /* 0x0000000000f87308 */ /* 0x0002a40000000800 */
[----:B-1----:R-:W-:Y:S01]  /*10e30*/  FADD.FTZ R0, -R3, R102 ;  /* 0x0000006603007221 */ /* 0x002fe20000010100 */
[----:B--2---:R-:W-:Y:S01]  /*10e40*/  F2FP.PACK_AB R79, R248, R249 ;  /* 0x000000f9f84f723e */ /* 0x004fe200000000ff */
[----:B------:R-:W-:Y:S02]  /*10e50*/  FMUL.FTZ R102, R70, c[0x0][0x2d0] ;  /* 0x0000b40046667a20 */ /* 0x000fe40000410000 */
[----:B------:R-:W-:Y:S02]  /*10e60*/  FMUL.FTZ R0, R0, c[0x0][0x2d0] ;  /* 0x0000b40000007a20 */ /* 0x000fe40000410000 */
[--C-:B------:R-:W-:Y:S01]  /*10e70*/  FFMA.FTZ R2, R180, c[0x0][0x2d0], -R102.reuse ;  /* 0x0000b400b4027a23 */ /* 0x100fe20000010866 */
[----:B------:R-:W-:Y:S01]  /*10e80*/  MOV R180, R42 ;  /* 0x0000002a00b47202 */ /* 0x000fe20000000f00 */
[--C-:B------:R-:W-:Y:S02]  /*10e90*/  FFMA.FTZ R92, R92, c[0x0][0x2d0], -R102.reuse ;  /* 0x0000b4005c5c7a23 */ /* 0x100fe40000010866 */
[----:B------:R1:W-:Y:S01]  /*10ea0*/  MUFU.EX2 R241, R2 ;  /* 0x0000000200f17308 */ /* 0x0003e20000000800 */
[--C-:B------:R-:W-:Y:S02]  /*10eb0*/  FFMA.FTZ R16, R25, c[0x0][0x2d0], -R102.reuse ;  /* 0x0000b40019107a23 */ /* 0x100fe40000010866 */
[----:B------:R-:W-:Y:S07]  /*10ec0*/  FMUL.FTZ R25, R68, R125 ;  /* 0x0000007d44197220 */ /* 0x000fee0000410000 */
[----:B------:R-:W2:Y:S01]  /*10ed0*/  MUFU.EX2 R0, R0 ;  /* 0x0000000000007308 */ /* 0x000ea20000000800 */
[--C-:B-1----:R-:W-:Y:S01]  /*10ee0*/  FFMA.FTZ R2, R171, c[0x0][0x2d0], -R102.reuse ;  /* 0x0000b400ab027a23 */ /* 0x102fe20000010866 */
[----:B------:R-:W-:Y:S08]  /*10ef0*/  MOV R171, R231 ;  /* 0x000000e700ab7202 */ /* 0x000ff00000000f00 */
[----:B------:R1:W-:Y:S01]  /*10f00*/  MUFU.EX2 R231, R16 ;  /* 0x0000001000e77308 */ /* 0x0003e20000000800 */
[C---:B--2---:R-:W-:Y:S02]  /*10f10*/  FMUL.FTZ R27, R0.reuse, R127 ;  /* 0x0000007f001b7220 */ /* 0x044fe40000410000 */
[C---:B------:R-:W-:Y:S07]  /*10f20*/  FMUL.FTZ R31, R0.reuse, R131 ;  /* 0x00000083001f7220 */ /* 0x040fee0000410000 */
[----:B------:R2:W3:Y:S01]  /*10f30*/  MUFU.EX2 R242, R2 ;  /* 0x0000000200f27308 */ /* 0x0004e20000000800 */
[C---:B------:R-:W-:Y:S02]  /*10f40*/  FMUL.FTZ R42, R0.reuse, R142 ;  /* 0x0000008e002a7220 */ /* 0x040fe40000410000 */
[C---:B------:R-:W-:Y:S02]  /*10f50*/  FMUL.FTZ R47, R0.reuse, R147 ;  /* 0x00000093002f7220 */ /* 0x040fe40000410000 */
[C---:B------:R-:W-:Y:S02]  /*10f60*/  FMUL.FTZ R58, R0.reuse, R158 ;  /* 0x0000009e003a7220 */ /* 0x040fe40000410000 */
[C---:B------:R-:W-:Y:S02]  /*10f70*/  FMUL.FTZ R59, R0.reuse, R159 ;  /* 0x0000009f003b7220 */ /* 0x040fe40000410000 */
[C---:B------:R-:W-:Y:S02]  /*10f80*/  FMUL.FTZ R62, R0.reuse, R162 ;  /* 0x000000a2003e7220 */ /* 0x040fe40000410000 */
[----:B------:R-:W-:Y:S02]  /*10f90*/  FMUL.FTZ R63, R0, R163 ;  /* 0x000000a3003f7220 */ /* 0x000fe40000410000 */
[----:B-1----:R-:W-:Y:S01]  /*10fa0*/  FMUL.FTZ R16, R73, R116 ;  /* 0x0000007449107220 */ /* 0x002fe20000410000 */
[----:B------:R-:W-:Y:S01]  /*10fb0*/  MOV R116, R50 ;  /* 0x0000003200747202 */ /* 0x000fe20000000f00 */
[----:B------:R-:W-:Y:S02]  /*10fc0*/  FMUL.FTZ R50, R69, R150 ;  /* 0x0000009645327220 */ /* 0x000fe40000410000 */
[--C-:B--2---:R-:W-:Y:S01]  /*10fd0*/  FFMA.FTZ R2, R12, c[0x0][0x2d0], -R102.reuse ;  /* 0x0000b4000c027a23 */ /* 0x104fe20000010866 */
[----:B---3--:R-:W-:Y:S03]  /*10fe0*/  F2FP.PACK_AB R64, R242, R241 ;  /* 0x000000f1f240723e */ /* 0x008fe600000000ff */
[----:B------:R1:W-:Y:S02]  /*10ff0*/  MUFU.EX2 R243, R2 ;  /* 0x0000000200f37308 */ /* 0x0003e40000000800 */
[----:B-1----:R-:W-:Y:S08]  /*11000*/  FFMA.FTZ R2, R13, c[0x0][0x2d0], -R102 ;  /* 0x0000b4000d027a23 */ /* 0x002ff00000010866 */
[----:B------:R1:W2:Y:S02]  /*11010*/  MUFU.EX2 R245, R2 ;  /* 0x0000000200f57308 */ /* 0x0002a40000000800 */
[----:B-1----:R-:W-:Y:S01]  /*11020*/  FMUL.FTZ R2, R3, c[0x0][0x2d0] ;  /* 0x0000b40003027a20 */ /* 0x002fe20000410000 */
[----:B--2---:R-:W-:Y:S03]  /*11030*/  F2FP.PACK_AB R66, R245, R243 ;  /* 0x000000f3f542723e */ /* 0x004fe600000000ff */
[--C-:B------:R-:W-:Y:S01]  /*11040*/  FFMA.FTZ R4, R176, c[0x0][0x2d0], -R2.reuse ;  /* 0x0000b400b0047a23 */ /* 0x100fe20000010802 */
[----:B------:R-:W-:Y:S01]  /*11050*/  MOV R176, R43 ;  /* 0x0000002b00b07202 */ /* 0x000fe20000000f00 */
[--C-:B------:R-:W-:Y:S02]  /*11060*/  FFMA.FTZ R7, R14, c[0x0][0x2d0], -R2.reuse ;  /* 0x0000b4000e077a23 */ /* 0x100fe40000010802 */
[----:B------:R1:W-:Y:S01]  /*11070*/  MUFU.EX2 R186, R4 ;  /* 0x0000000400ba7308 */ /* 0x0003e20000000800 */
[--C-:B------:R-:W-:Y:S02]  /*11080*/  FFMA.FTZ R8, R179, c[0x0][0x2d0], -R2.reuse ;  /* 0x0000b400b3087a23 */ /* 0x100fe40000010802 */
[C---:B------:R-:W-:Y:S01]  /*11090*/  FMUL.FTZ R14, R0.reuse, R114 ;  /* 0x00000072000e7220 */ /* 0x040fe20000410000 */
[----:B------:R-:W-:Y:S01]  /*110a0*/  MOV R114, R52 ;  /* 0x0000003400727202 */ /* 0x000fe20000000f00 */
[----:B------:R-:W-:Y:S02]  /*110b0*/  FMUL.FTZ R43, R0, R143 ;  /* 0x0000008f002b7220 */ /* 0x000fe40000410000 */
[--C-:B------:R-:W-:Y:S03]  /*110c0*/  FFMA.FTZ R74, R74, c[0x0][0x2d0], -R2.reuse ;  /* 0x0000b4004a4a7a23 */ /* 0x100fe60000010802 */
[----:B------:R2:W-:Y:S10]  /*110d0*/  MUFU.EX2 R188, R7 ;  /* 0x0000000700bc7308 */ /* 0x0005f40000000800 */
[----:B------:R-:W3:Y:S01]  /*110e0*/  MUFU.EX2 R185, R8 ;  /* 0x0000000800b97308 */ /* 0x000ee20000000800 */
[----:B-1----:R-:W-:Y:S01]  /*110f0*/  FFMA.FTZ R4, R178, c[0x0][0x2d0], -R2 ;  /* 0x0000b400b2047a23 */ /* 0x002fe20000010802 */
[----:B------:R-:W-:Y:S08]  /*11100*/  MOV R178, R232 ;  /* 0x000000e800b27202 */ /* 0x000ff00000000f00 */
[----:B------:R1:W4:Y:S01]  /*11110*/  MUFU.EX2 R187, R4 ;  /* 0x0000000400bb7308 */ /* 0x0003220000000800 */
[----:B--2---:R-:W-:Y:S02]  /*11120*/  @P0 MOV R7, R37 ;  /* 0x0000002500070202 */ /* 0x004fe40000000f00 */
[----:B---3--:R-:W-:Y:S01]  /*11130*/  F2FP.PACK_AB R67, R185, R188 ;  /* 0x000000bcb943723e */ /* 0x008fe200000000ff */
[----:B-1----:R-:W-:Y:S01]  /*11140*/  @P0 IMAD.WIDE.U32 R4, R225, c[0x0][0x1e0], RZ ;  /* 0x00007800e1040a25 */ /* 0x002fe200078e00ff */
[----:B----4-:R-:W-:Y:S04]  /*11150*/  F2FP.PACK_AB R65, R187, R186 ;  /* 0x000000babb41723e */ /* 0x010fe800000000ff */
[----:B------:R-:W-:Y:S02]  /*11160*/  @P0 IADD3 R5, R5, R6, RZ ;  /* 0x0000000605050210 */ /* 0x000fe40007ffe0ff */
[----:B------:R-:W-:Y:S02]  /*11170*/  @P0 MOV R6, R22 ;  /* 0x0000001600060202 */ /* 0x000fe40000000f00 */
[----:B------:R-:W-:Y:S01]  /*11180*/  MOV R22, c[0x0][0x1e0] ;  /* 0x0000780000167a02 */ /* 0x000fe20000000f00 */
[----:B------:R-:W-:Y:S02]  /*11190*/  @P0 IMAD R5, R5, 0x60, RZ ;  /* 0x0000006005050824 */ /* 0x000fe400078e02ff */
[----:B------:R-:W-:Y:S01]  /*111a0*/  @P0 IMAD.WIDE.U32 R6, R4, 0x60, R6 ;  /* 0x0000006004060825 */ /* 0x000fe200078e0006 */
[C---:B------:R-:W-:Y:S02]  /*111b0*/  @P0 SHF.L.U32 R13, R22.reuse, 0x5, RZ ;  /* 0x00000005160d0819 */ /* 0x040fe400000006ff */
[----:B------:R-:W-:Y:S02]  /*111c0*/  @P0 SHF.L.U64.HI R12, R22, 0x5, R23 ;  /* 0x00000005160c0819 */ /* 0x000fe40000010217 */
[----:B------:R-:W-:Y:S01]  /*111d0*/  @P0 IADD3 R5, R7, R5, RZ ;  /* 0x0000000507050210 */ /* 0x000fe20007ffe0ff */
[--C-:B------:R-:W-:Y:S01]  /*111e0*/  FFMA.FTZ R7, R20, c[0x0][0x2d0], -R100.reuse ;  /* 0x0000b40014077a23 */ /* 0x100fe20000010864 */
[C---:B------:R-:W-:Y:S03]  /*111f0*/  @P0 LEA R4, P1, R6.reuse, c[0x0][0x1c8], 0x1 ;  /* 0x0000720006040a11 */ /* 0x040fe600078208ff */
[----:B------:R1:W-:Y:S01]  /*11200*/  MUFU.EX2 R240, R7 ;  /* 0x0000000700f07308 */ /* 0x0003e20000000800 */
[----:B------:R-:W-:Y:S02]  /*11210*/  @P0 LEA.HI.X R5, R6, c[0x0][0x1cc], R5, 0x1, P1 ;  /* 0x0000730006050a11 */ /* 0x000fe400008f0c05 */
[-C--:B------:R-:W-:Y:S03]  /*11220*/  @P0 IADD3 R10, P2, R4, R13.reuse, RZ ;  /* 0x0000000d040a0210 */ /* 0x080fe60007f5e0ff */
[----:B------:R2:W-:Y:S01]  /*11230*/  @P0 LDGSTS.E.BYPASS.LTC128B.128 [R227+0x3100], [R4.64], !P6 ;  /* 0x0310000004e30fae */ /* 0x0005e2000f101d4c */
[-C--:B------:R-:W-:Y:S02]  /*11240*/  @P0 IADD3.X R11, R5, R12.reuse, RZ, P2, !PT ;  /* 0x0000000c050b0210 */ /* 0x080fe400017fe4ff */
[-C--:B------:R-:W-:Y:S04]  /*11250*/  @P0 IADD3 R8, P1, R10, R13.reuse, RZ ;  /* 0x0000000d0a080210 */ /* 0x080fe80007f3e0ff */
[----:B------:R-:W-:Y:S01]  /*11260*/  @P0 IADD3.X R9, R11, R12, RZ, P1, !PT ;  /* 0x0000000c0b090210 */ /* 0x000fe20000ffe4ff */
[----:B------:R3:W-:Y:S01]  /*11270*/  @P0 LDGSTS.E.BYPASS.LTC128B.128 [R227+0x3900], [R10.64], !P6 ;  /* 0x039000000ae30fae */ /* 0x0007e2000f101d4c */
[-C--:B------:R-:W-:Y:S07]  /*11280*/  @P0 IADD3 R6, P3, R8, R13.reuse, RZ ;  /* 0x0000000d08060210 */ /* 0x080fee0007f7e0ff */
[----:B------:R4:W-:Y:S01]  /*11290*/  @P0 LDGSTS.E.BYPASS.LTC128B.128 [R227+0x4100], [R8.64], !P6 ;  /* 0x0410000008e30fae */ /* 0x0009e2000f101d4c */
[--C-:B-1----:R-:W-:Y:S04]  /*112a0*/  FFMA.FTZ R7, R21, c[0x0][0x2d0], -R100.reuse ;  /* 0x0000b40015077a23 */ /* 0x102fe80000010864 */
[----:B------:R1:W-:Y:S01]  /*112b0*/  MUFU.EX2 R239, R7 ;  /* 0x0000000700ef7308 */ /* 0x0003e20000000800 */
[-C--:B--2---:R-:W-:Y:S04]  /*112c0*/  @P0 IADD3 R4, P2, R6, R13.reuse, RZ ;  /* 0x0000000d06040210 */ /* 0x084fe80007f5e0ff */
[----:B---3--:R-:W-:Y:S01]  /*112d0*/  @P0 IADD3 R10, P1, R4, R13, RZ ;  /* 0x0000000d040a0210 */ /* 0x008fe20007f3e0ff */
[----:B------:R-:W-:Y:S02]  /*112e0*/  FFMA.FTZ R11, R32, c[0x0][0x2d0], -R100 ;  /* 0x0000b400200b7a23 */ /* 0x000fe40000010864 */
[----:B------:R-:W-:Y:S02]  /*112f0*/  FFMA.FTZ R32, R192, c[0x0][0x2d0], -R2 ;  /* 0x0000b400c0207a23 */ /* 0x000fe40000010802 */
[----:B------:R2:W-:Y:S01]  /*11300*/  MUFU.EX2 R238, R11 ;  /* 0x0000000b00ee7308 */ /* 0x0005e20000000800 */
[C---:B------:R-:W-:Y:S01]  /*11310*/  FMUL.FTZ R13, R68.reuse, R113 ;  /* 0x00000071440d7220 */ /* 0x040fe20000410000 */
[----:B------:R-:W-:Y:S01]  /*11320*/  MOV R113, R51 ;  /* 0x0000003300717202 */ /* 0x000fe20000000f00 */
[----:B----4-:R-:W-:Y:S01]  /*11330*/  FMUL.FTZ R8, R68, R108 ;  /* 0x0000006c44087220 */ /* 0x010fe20000410000 */
[----:B------:R-:W-:Y:S01]  /*11340*/  MOV R108, R44 ;  /* 0x0000002c006c7202 */ /* 0x000fe20000000f00 */
[----:B------:R-:W-:Y:S01]  /*11350*/  FFMA.FTZ R44, R194, c[0x0][0x2d0], -R100 ;  /* 0x0000b400c22c7a23 */ /* 0x000fe20000010864 */
[----:B-1----:R-:W-:Y:S01]  /*11360*/  @P0 IADD3.X R7, R9, R12, RZ, P3, !PT ;  /* 0x0000000c09070210 */ /* 0x002fe20001ffe4ff */
[----:B------:R-:W-:Y:S01]  /*11370*/  FMUL.FTZ R9, R68, R109 ;  /* 0x0000006d44097220 */ /* 0x000fe20000410000 */
[----:B------:R-:W-:Y:S01]  /*11380*/  MOV R109, R40 ;  /* 0x00000028006d7202 */ /* 0x000fe20000000f00 */
[----:B------:R-:W-:Y:S01]  /*11390*/  FFMA.FTZ R40, R196, c[0x0][0x2d0], -R2 ;  /* 0x0000b400c4287a23 */ /* 0x000fe20000010802 */
[-C--:B------:R-:W-:Y:S01]  /*113a0*/  @P0 IADD3.X R5, R7, R12.reuse, RZ, P2, !PT ;  /* 0x0000000c07050210 */ /* 0x080fe200017fe4ff */
[----:B------:R1:W-:Y:S01]  /*113b0*/  @P0 LDGSTS.E.BYPASS.LTC128B.128 [R227+0x4900], [R6.64], !P6 ;  /* 0x0490000006e30fae */ /* 0x0003e2000f101d4c */
[----:B------:R-:W-:Y:S07]  /*113c0*/  FMUL.FTZ R51, R69, R151 ;  /* 0x0000009745337220 */ /* 0x000fee0000410000 */
[----:B------:R3:W-:Y:S01]  /*113d0*/  @P0 LDGSTS.E.BYPASS.LTC128B.128 [R227+0x5100], [R4.64], !P6 ;  /* 0x0510000004e30fae */ /* 0x0007e2000f101d4c */
[----:B--2---:R-:W-:Y:S01]  /*113e0*/  @P0 IADD3.X R11, R5, R12, RZ, P1, !PT ;  /* 0x0000000c050b0210 */ /* 0x004fe20000ffe4ff */
[--C-:B------:R-:W-:Y:S02]  /*113f0*/  FFMA.FTZ R12, R24, c[0x0][0x2d0], -R102.reuse ;  /* 0x0000b400180c7a23 */ /* 0x100fe40000010866 */
[----:B------:R-:W-:Y:S04]  /*11400*/  FFMA.FTZ R24, R29, c[0x0][0x2d0], -R102 ;  /* 0x0000b4001d187a23 */ /* 0x000fe80000010866 */
[----:B------:R2:W-:Y:S01]  /*11410*/  @P0 LDGSTS.E.BYPASS.LTC128B.128 [R227+0x5900], [R10.64], !P6 ;  /* 0x059000000ae30fae */ /* 0x0005e2000f101d4c */
[----:B------:R4:W-:Y:S01]  /*11420*/  MUFU.EX2 R232, R12 ;  /* 0x0000000c00e87308 */ /* 0x0009e20000000800 */
[C---:B------:R-:W-:Y:S01]  /*11430*/  FMUL.FTZ R29, R68.reuse, R129 ;  /* 0x00000081441d7220 */ /* 0x040fe20000410000 */
[----:B------:R-:W-:Y:S02]  /*11440*/  ISETP.GT.AND P0, PT, R103, UR4, PT ;  /* 0x0000000467007c0c */ /* 0x000fe4000bf04270 */
[----:B------:R-:W-:Y:S03]  /*11450*/  MOV R103, R225 ;  /* 0x000000e100677202 */ /* 0x000fe60000000f00 */
[----:B------:R-:W2:Y:S01]  /*11460*/  LDSM.16.MT88.4 R20, [R209+0x100] ;  /* 0x00010000d114783b */ /* 0x000ea20000004200 */
[----:B-1----:R-:W-:Y:S02]  /*11470*/  FFMA.FTZ R6, R33, c[0x0][0x2d0], -R100 ;  /* 0x0000b40021067a23 */ /* 0x002fe40000010864 */
[----:B------:R-:W-:Y:S01]  /*11480*/  FMUL.FTZ R7, R69, R107 ;  /* 0x0000006b45077220 */ /* 0x000fe20000410000 */
[----:B------:R-:W-:Y:S01]  /*11490*/  MOV R107, R230 ;  /* 0x000000e6006b7202 */ /* 0x000fe20000000f00 */
[----:B------:R1:W-:Y:S01]  /*114a0*/  MUFU.EX2 R237, R6 ;  /* 0x0000000600ed7308 */ /* 0x0003e20000000800 */
[----:B------:R-:W-:Y:S02]  /*114b0*/  FMUL.FTZ R33, R73, R133 ;  /* 0x0000008549217220 */ /* 0x000fe40000410000 */
[----:B------:R-:W2:Y:S01]  /*114c0*/  LDSM.16.MT88.4 R36, [R212+0x100] ;  /* 0x00010000d424783b */ /* 0x000ea20000004200 */
[--C-:B---3--:R-:W-:Y:S02]  /*114d0*/  FFMA.FTZ R4, R181, c[0x0][0x2d0], -R101.reuse ;  /* 0x0000b400b5047a23 */ /* 0x108fe40000010865 */
[----:B------:R-:W-:Y:S01]  /*114e0*/  FMUL.FTZ R5, R73, R105 ;  /* 0x0000006949057220 */ /* 0x000fe20000410000 */
[----:B------:R-:W-:Y:S03]  /*114f0*/  MOV R105, R204 ;  /* 0x000000cc00697202 */ /* 0x000fe60000000f00 */
[----:B------:R3:W-:Y:S01]  /*11500*/  MUFU.EX2 R233, R4 ;  /* 0x0000000400e97308 */ /* 0x0007e20000000800 */
[----:B------:R-:W2:Y:S01]  /*11510*/  LDSM.16.MT88.4 R52, [R210+0x100] ;  /* 0x00010000d234783b */ /* 0x000ea20000004200 */
[----:B----4-:R-:W-:Y:S01]  /*11520*/  FMUL.FTZ R12, R68, R112 ;  /* 0x00000070440c7220 */ /* 0x010fe20000410000 */
[----:B------:R-:W-:Y:S01]  /*11530*/  MOV R112, R203 ;  /* 0x000000cb00707202 */ /* 0x000fe20000000f00 */
[C---:B--2---:R-:W-:Y:S01]  /*11540*/  FMUL.FTZ R10, R0.reuse, R110 ;  /* 0x0000006e000a7220 */ /* 0x044fe20000410000 */
[----:B------:R-:W-:Y:S01]  /*11550*/  MOV R110, R46 ;  /* 0x0000002e006e7202 */ /* 0x000fe20000000f00 */
[C---:B------:R-:W-:Y:S01]  /*11560*/  FMUL.FTZ R11, R0.reuse, R111 ;  /* 0x0000006f000b7220 */ /* 0x040fe20000410000 */
[----:B------:R-:W-:Y:S01]  /*11570*/  MOV R111, R205 ;  /* 0x000000cd006f7202 */ /* 0x000fe20000000f00 */
[C---:B------:R-:W-:Y:S01]  /*11580*/  FMUL.FTZ R46, R0.reuse, R146 ;  /* 0x00000092002e7220 */ /* 0x040fe20000410000 */
[----:B------:R-:W2:Y:S01]  /*11590*/  LDSM.16.MT88.4 R80, [R211+0x100] ;  /* 0x00010000d350783b */ /* 0x000ea20000004200 */
[----:B------:R4:W-:Y:S01]  /*115a0*/  MUFU.EX2 R230, R24 ;  /* 0x0000001800e67308 */ /* 0x0009e20000000800 */
[----:B-1----:R-:W-:Y:S01]  /*115b0*/  FMUL.FTZ R6, R69, R106 ;  /* 0x0000006a45067220 */ /* 0x002fe20000410000 */
[----:B------:R-:W-:Y:S01]  /*115c0*/  MOV R106, R26 ;  /* 0x0000001a006a7202 */ /* 0x000fe20000000f00 */
[C---:B------:R-:W-:Y:S04]  /*115d0*/  FMUL.FTZ R26, R0.reuse, R126 ;  /* 0x0000007e001a7220 */ /* 0x040fe80000410000 */
[----:B------:R-:W1:Y:S03]  /*115e0*/  LDSM.16.MT88.4 R84, [R209+0x900] ;  /* 0x00090000d154783b */ /* 0x000e660000004200 */
[----:B------:R2:W-:Y:S01]  /*115f0*/  MUFU.EX2 R181, R32 ;  /* 0x0000002000b57308 */ /* 0x0005e20000000800 */
[--C-:B---3--:R-:W-:Y:S04]  /*11600*/  FFMA.FTZ R4, R15, c[0x0][0x2d0], -R101.reuse ;  /* 0x0000b4000f047a23 */ /* 0x108fe80000010865 */
[----:B------:R-:W3:Y:S01]  /*11610*/  LDSM.16.MT88.4 R88, [R212+0x900] ;  /* 0x00090000d458783b */ /* 0x000ee20000004200 */
[----:B------:R-:W-:Y:S01]  /*11620*/  FMUL.FTZ R15, R0, R115 ;  /* 0x00000073000f7220 */ /* 0x000fe20000410000 */
[----:B------:R-:W-:Y:S03]  /*11630*/  MOV R115, R206 ;  /* 0x000000ce00737202 */ /* 0x000fe60000000f00 */
[----:B------:R1:W-:Y:S03]  /*11640*/  MUFU.EX2 R234, R4 ;  /* 0x0000000400ea7308 */ /* 0x0003e60000000800 */
[----:B------:R-:W0:Y:S01]  /*11650*/  LDGDEPBAR ;  /* 0x00000000000079af */ /* 0x000e220000000000 */
[----:B----4-:R-:W-:Y:S06]  /*11660*/  FMUL.FTZ R24, R68, R124 ;  /* 0x0000007c44187220 */ /* 0x010fec0000410000 */
[----:B------:R4:W-:Y:S01]  /*11670*/  MUFU.EX2 R206, R56 ;  /* 0x0000003800ce7308 */ /* 0x0009e20000000800 */
[----:B--2---:R-:W-:Y:S02]  /*11680*/  FMUL.FTZ R32, R73, R132 ;  /* 0x0000008449207220 */ /* 0x004fe40000410000 */
[--C-:B-1----:R-:W-:Y:S02]  /*11690*/  FFMA.FTZ R4, R34, c[0x0][0x2d0], -R101.reuse ;  /* 0x0000b40022047a23 */ /* 0x102fe40000010865 */
[----:B------:R-:W-:Y:S05]  /*116a0*/  FMUL.FTZ R34, R69, R134 ;  /* 0x0000008645227220 */ /* 0x000fea0000410000 */
[----:B------:R1:W-:Y:S01]  /*116b0*/  MUFU.EX2 R235, R4 ;  /* 0x0000000400eb7308 */ /* 0x0003e20000000800 */
[----:B----4-:R-:W-:Y:S02]  /*116c0*/  FMUL.FTZ R56, R68, R156 ;  /* 0x0000009c44387220 */ /* 0x010fe40000410000 */
[--C-:B-1----:R-:W-:Y:S02]  /*116d0*/  FFMA.FTZ R4, R35, c[0x0][0x2d0], -R101.reuse ;  /* 0x0000b40023047a23 */ /* 0x102fe40000010865 */
[----:B------:R-:W-:Y:S05]  /*116e0*/  FMUL.FTZ R35, R69, R135 ;  /* 0x0000008745237220 */ /* 0x000fea0000410000 */
[----:B------:R1:W-:Y:S01]  /*116f0*/  MUFU.EX2 R236, R4 ;  /* 0x0000000400ec7308 */ /* 0x0003e20000000800 */
[----:B------:R-:W-:Y:S01]  /*11700*/  LDSM.16.MT88.4 R132, [R212+0x2900] ;  /* 0x00290000d484783b */ /* 0x000fe20000004200 */
[C---:B-1----:R-:W-:Y:S01]  /*11710*/  FMUL.FTZ R4, R73.reuse, R104 ;  /* 0x0000006849047220 */ /* 0x042fe20000410000 */
[----:B------:R-:W-:Y:S07]  /*11720*/  MOV R104, R228 ;  /* 0x000000e400687202 */ /* 0x000fee0000000f00 */
[----:B------:R1:W-:Y:S01]  /*11730*/  MUFU.EX2 R228, R44 ;  /* 0x0000002c00e47308 */ /* 0x0003e20000000800 */
[-C--:B------:R-:W-:Y:S08]  /*11740*/  HMMA.16816.F32 R4, R76, R20.reuse, R4 ;  /* 0x000000144c04723c */ /* 0x080ff00000001804 */
[C---:B------:R-:W-:Y:S07]  /*11750*/  HMMA.16816.F32 R8, R64.reuse, R20, R8 ;  /* 0x000000144008723c */ /* 0x040fee0000001808 */
[----:B------:R-:W-:Y:S01]  /*11760*/  FFMA.FTZ R20, R28, c[0x0][0x2d0], -R102 ;  /* 0x0000b4001c147a23 */ /* 0x000fe20000010866 */
[-C--:B------:R-:W-:Y:S03]  /*11770*/  HMMA.16816.F32 R12, R64, R22.reuse, R12 ;  /* 0x00000016400c723c */ /* 0x080fe6000000180c */
[----:B------:R2:W-:Y:S01]  /*11780*/  MUFU.EX2 R229, R20 ;  /* 0x0000001400e57308 */ /* 0x0005e20000000800 */
[----:B------:R-:W-:Y:S01]  /*11790*/  FMUL.FTZ R21, R73, R121 ;  /* 0x0000007949157220 */ /* 0x000fe20000410000 */
[----:B------:R-:W-:Y:S01]  /*117a0*/  MOV R121, R45 ;  /* 0x0000002d00797202 */ /* 0x000fe20000000f00 */
[----:B-1----:R-:W-:Y:S02]  /*117b0*/  FMUL.FTZ R44, R68, R144 ;  /* 0x00000090442c7220 */ /* 0x002fe40000410000 */
[C---:B------:R-:W-:Y:S04]  /*117c0*/  HMMA.16816.F32 R16, R76.reuse, R22, R16 ;  /* 0x000000164c10723c */ /* 0x040fe80000001810 */
[----:B------:R-:W-:Y:S01]  /*117d0*/  FFMA.FTZ R28, R182, c[0x0][0x2d0], -R2 ;  /* 0x0000b400b61c7a23 */ /* 0x000fe20000010802 */
[----:B------:R-:W-:Y:S01]  /*117e0*/  MOV R124, R121 ;  /* 0x00000079007c7202 */ /* 0x000fe20000000f00 */
[----:B------:R-:W-:Y:S01]  /*117f0*/  FMUL.FTZ R45, R68, R145 ;  /* 0x00000091442d7220 */ /* 0x000fe20000410000 */
[----:B------:R-:W-:Y:S01]  /*11800*/  MOV R121, R114 ;  /* 0x0000007200797202 */ /* 0x000fe20000000f00 */
[C---:B------:R-:W-:Y:S01]  /*11810*/  FMUL.FTZ R22, R69.reuse, R122 ;  /* 0x0000007a45167220 */ /* 0x040fe20000410000 */
[----:B------:R1:W4:Y:S03]  /*11820*/  MUFU.EX2 R182, R28 ;  /* 0x0000001c00b67308 */ /* 0x0003260000000800 */
[----:B------:R-:W-:Y:S01]  /*11830*/  FMUL.FTZ R23, R69, R123 ;  /* 0x0000007b45177220 */ /* 0x000fe20000410000 */
[----:B------:R-:W-:Y:S01]  /*11840*/  MOV R123, R30 ;  /* 0x0000001e007b7202 */ /* 0x000fe20000000f00 */
[----:B------:R-:W-:Y:S01]  /*11850*/  FMUL.FTZ R30, R0, R130 ;  /* 0x00000082001e7220 */ /* 0x000fe20000410000 */
[----:B------:R-:W-:Y:S01]  /*11860*/  MOV R122, R41 ;  /* 0x00000029007a7202 */ /* 0x000fe20000000f00 */
[C---:B------:R-:W-:Y:S01]  /*11870*/  FMUL.FTZ R41, R68.reuse, R141 ;  /* 0x0000008d44297220 */ /* 0x040fe20000410000 */
[----:B------:R-:W-:Y:S01]  /*11880*/  MOV R126, R123 ;  /* 0x0000007b007e7202 */ /* 0x000fe20000000f00 */
[----:B--2---:R-:W-:Y:S01]  /*11890*/  FMUL.FTZ R20, R73, R120 ;  /* 0x0000007849147220 */ /* 0x004fe20000410000 */
[----:B------:R-:W-:Y:S01]  /*118a0*/  MOV R120, R48 ;  /* 0x0000003000787202 */ /* 0x000fe20000000f00 */
[----:B------:R-:W-:Y:S01]  /*118b0*/  FFMA.FTZ R48, R195, c[0x0][0x2d0], -R100 ;  /* 0x0000b400c3307a23 */ /* 0x000fe20000010864 */
[----:B------:R-:W-:Y:S02]  /*118c0*/  MOV R114, R178 ;  /* 0x000000b200727202 */ /* 0x000fe40000000f00 */
[----:B------:R-:W-:Y:S01]  /*118d0*/  MOV R178, R93 ;  /* 0x0000005d00b27202 */ /* 0x000fe20000000f00 */
[----:B------:R2:W-:Y:S01]  /*118e0*/  MUFU.EX2 R226, R48 ;  /* 0x0000003000e27308 */ /* 0x0005e20000000800 */
[-C--:B------:R-:W-:Y:S03]  /*118f0*/  HMMA.16816.F32 R20, R76, R36.reuse, R20 ;  /* 0x000000244c14723c */ /* 0x080fe60000001814 */
[----:B------:R-:W-:Y:S02]  /*11900*/  MOV R123, R120 ;  /* 0x00000078007b7202 */ /* 0x000fe40000000f00 */
[----:B------:R-:W-:Y:S01]  /*11910*/  MOV R120, R95 ;  /* 0x0000005f00787202 */ /* 0x000fe20000000f00 */
[C---:B-1----:R-:W-:Y:S02]  /*11920*/  FMUL.FTZ R28, R68.reuse, R128 ;  /* 0x00000080441c7220 */ /* 0x042fe40000410000 */
[C---:B------:R-:W-:Y:S04]  /*11930*/  HMMA.16816.F32 R24, R64.reuse, R36, R24 ;  /* 0x000000244018723c */ /* 0x040fe80000001818 */
[----:B------:R-:W-:Y:S02]  /*11940*/  MOV R125, R122 ;  /* 0x0000007a007d7202 */ /* 0x000fe40000000f00 */
[----:B------:R-:W-:Y:S01]  /*11950*/  MOV R122, R116 ;  /* 0x00000074007a7202 */ /* 0x000fe20000000f00 */
[----:B------:R-:W-:Y:S01]  /*11960*/  FFMA.FTZ R36, R193, c[0x0][0x2d0], -R2 ;  /* 0x0000b400c1247a23 */ /* 0x000fe20000010802 */
[-C--:B------:R-:W-:Y:S03]  /*11970*/  HMMA.16816.F32 R28, R64, R38.reuse, R28 ;  /* 0x00000026401c723c */ /* 0x080fe6000000181c */
[----:B------:R1:W-:Y:S01]  /*11980*/  MUFU.EX2 R179, R36 ;  /* 0x0000002400b37308 */ /* 0x0003e20000000800 */
[C---:B------:R-:W-:Y:S01]  /*11990*/  FMUL.FTZ R37, R73.reuse, R137 ;  /* 0x0000008949257220 */ /* 0x040fe20000410000 */
[----:B------:R-:W-:Y:S01]  /*119a0*/  MOV R116, R170 ;  /* 0x000000aa00747202 */ /* 0x000fe20000000f00 */
[----:B--2---:R-:W-:Y:S02]  /*119b0*/  FMUL.FTZ R48, R73, R148 ;  /* 0x0000009449307220 */ /* 0x004fe40000410000 */
[C---:B------:R-:W-:Y:S01]  /*119c0*/  HMMA.16816.F32 R32, R76.reuse, R38, R32 ;  /* 0x000000264c20723c */ /* 0x040fe20000001820 */
[----:B------:R-:W-:Y:S03]  /*119d0*/  LDSM.16.MT88.4 R148, [R210+0x2900] ;  /* 0x00290000d294783b */ /* 0x000fe60000004200 */
[----:B------:R-:W-:Y:S01]  /*119e0*/  MOV R170, R94 ;  /* 0x0000005e00aa7202 */ /* 0x000fe20000000f00 */
[----:B------:R2:W2:Y:S02]  /*119f0*/  MUFU.EX2 R137, R40 ;  /* 0x0000002800897308 */ /* 0x0004a40000000800 */
[C---:B------:R-:W-:Y:S02]  /*11a00*/  FMUL.FTZ R38, R69.reuse, R138 ;  /* 0x0000008a45267220 */ /* 0x040fe40000410000 */
[----:B------:R-:W-:Y:S06]  /*11a10*/  FMUL.FTZ R39, R69, R139 ;  /* 0x0000008b45277220 */ /* 0x000fec0000410000 */
[----:B------:R3:W-:Y:S01]  /*11a20*/  MUFU.EX2 R139, R60 ;  /* 0x0000003c008b7308 */ /* 0x0007e20000000800 */
[C---:B-1----:R-:W-:Y:S09]  /*11a30*/  FMUL.FTZ R36, R73.reuse, R136 ;  /* 0x0000008849247220 */ /* 0x042ff20000410000 */
[----:B------:R1:W-:Y:S01]  /*11a40*/  MUFU.EX2 R138, R92 ;  /* 0x0000005c008a7308 */ /* 0x0003e20000000800 */
[-C--:B------:R-:W-:Y:S03]  /*11a50*/  HMMA.16816.F32 R36, R76, R52.reuse, R36 ;  /* 0x000000344c24723c */ /* 0x080fe60000001824 */
[C---:B--2---:R-:W-:Y:S07]  /*11a60*/  FMUL.FTZ R40, R68.reuse, R140 ;  /* 0x0000008c44287220 */ /* 0x044fee0000410000 */
[C---:B------:R-:W-:Y:S04]  /*11a70*/  HMMA.16816.F32 R40, R64.reuse, R52, R40 ;  /* 0x000000344028723c */ /* 0x040fe80000001828 */
[----:B---3--:R-:W-:Y:S03]  /*11a80*/  FMUL.FTZ R60, R68, R160 ;  /* 0x000000a0443c7220 */ /* 0x008fe60000410000 */
[----:B------:R-:W-:Y:S01]  /*11a90*/  FFMA.FTZ R52, R184, c[0x0][0x2d0], -R100 ;  /* 0x0000b400b8347a23 */ /* 0x000fe20000010864 */
[-C--:B------:R-:W-:Y:S03]  /*11aa0*/  HMMA.16816.F32 R44, R64, R54.reuse, R44 ;  /* 0x00000036402c723c */ /* 0x080fe6000000182c */
[----:B------:R2:W3:Y:S01]  /*11ab0*/  MUFU.EX2 R207, R52 ;  /* 0x0000003400cf7308 */ /* 0x0004e20000000800 */
[----:B------:R-:W-:Y:S01]  /*11ac0*/  FMUL.FTZ R53, R73, R153 ;  /* 0x0000009949357220 */ /* 0x000fe20000410000 */
[----:B-1----:R-:W1:Y:S03]  /*11ad0*/  LDSM.16.MT88.4 R92, [R210+0x900] ;  /* 0x00090000d25c783b */ /* 0x002e660000004200 */
[C---:B------:R-:W-:Y:S07]  /*11ae0*/  HMMA.16816.F32 R48, R76.reuse, R54, R48 ;  /* 0x000000364c30723c */ /* 0x040fee0000001830 */
[C---:B------:R-:W-:Y:S02]  /*11af0*/  FMUL.FTZ R54, R69.reuse, R154 ;  /* 0x0000009a45367220 */ /* 0x040fe40000410000 */
[----:B------:R-:W-:Y:S03]  /*11b00*/  FMUL.FTZ R55, R69, R155 ;  /* 0x0000009b45377220 */ /* 0x000fe60000410000 */
[----:B--2---:R-:W-:Y:S07]  /*11b10*/  FMUL.FTZ R52, R73, R152 ;  /* 0x0000009849347220 */ /* 0x004fee0000410000 */
[-C--:B------:R-:W-:Y:S08]  /*11b20*/  HMMA.16816.F32 R52, R76, R80.reuse, R52 ;  /* 0x000000504c34723c */ /* 0x080ff00000001834 */
[C---:B------:R-:W-:Y:S07]  /*11b30*/  HMMA.16816.F32 R56, R64.reuse, R80, R56 ;  /* 0x000000504038723c */ /* 0x040fee0000001838 */
[--C-:B------:R-:W-:Y:S01]  /*11b40*/  FFMA.FTZ R80, R200, c[0x0][0x2d0], -R101.reuse ;  /* 0x0000b400c8507a23 */ /* 0x100fe20000010865 */
[-C--:B------:R-:W-:Y:S03]  /*11b50*/  HMMA.16816.F32 R60, R64, R82.reuse, R60 ;  /* 0x00000052403c723c */ /* 0x080fe6000000183c */
[----:B------:R2:W1:Y:S01]  /*11b60*/  MUFU.EX2 R205, R80 ;  /* 0x0000005000cd7308 */ /* 0x0004620000000800 */
[----:B----4-:R-:W-:Y:S03]  /*11b70*/  F2FP.PACK_AB R81, R181, R182 ;  /* 0x000000b6b551723e */ /* 0x010fe600000000ff */
        /* <DEDUP_REMOVED lines=14> */
[--C-:B--2---:R-:W-:Y:S04]  /*11c60*/  FFMA.FTZ R80, R198, c[0x0][0x2d0], -R101.reuse ;  /* 0x0000b400c6507a23 */ /* 0x104fe80000010865 */
[----:B------:R2:W4:Y:S02]  /*11c70*/  MUFU.EX2 R203, R80 ;  /* 0x0000005000cb7308 */ /* 0x0005240000000800 */
[----:B--2---:R-:W-:Y:S07]  /*11c80*/  F2FP.PACK_AB R80, R231, R232 ;  /* 0x000000e8e750723e */ /* 0x004fee00000000ff */
[C---:B------:R-:W-:Y:S07]  /*11c90*/  HMMA.16816.F32 R8, R80.reuse, R84, R8 ;  /* 0x000000545008723c */ /* 0x040fee0000001808 */
[--C-:B------:R-:W-:Y:S01]  /*11ca0*/  FFMA.FTZ R84, R202, c[0x0][0x2d0], -R102.reuse ;  /* 0x0000b400ca547a23 */ /* 0x100fe20000010866 */
[-C--:B------:R-:W-:Y:S03]  /*11cb0*/  HMMA.16816.F32 R12, R80, R86.reuse, R12 ;  /* 0x00000056500c723c */ /* 0x080fe6000000180c */
[----:B------:R2:W-:Y:S05]  /*11cc0*/  MUFU.EX2 R143, R84 ;  /* 0x00000054008f7308 */ /* 0x0005ea0000000800 */
[C---:B------:R-:W-:Y:S08]  /*11cd0*/  HMMA.16816.F32 R16, R76.reuse, R86, R16 ;  /* 0x000000564c10723c */ /* 0x040ff00000001810 */
[-C--:B------:R-:W-:Y:S08]  /*11ce0*/  HMMA.16816.F32 R20, R76, R88.reuse, R20 ;  /* 0x000000584c14723c */ /* 0x080ff00000001814 */
[C---:B------:R-:W-:Y:S04]  /*11cf0*/  HMMA.16816.F32 R24, R80.reuse, R88, R24 ;  /* 0x000000585018723c */ /* 0x040fe80000001818 */
[--C-:B--2---:R-:W-:Y:S04]  /*11d00*/  FFMA.FTZ R84, R201, c[0x0][0x2d0], -R102.reuse ;  /* 0x0000b400c9547a23 */ /* 0x104fe80000010866 */
[-C--:B------:R-:W-:Y:S01]  /*11d10*/  HMMA.16816.F32 R28, R80, R90.reuse, R28 ;  /* 0x0000005a501c723c */ /* 0x080fe2000000181c */
[----:B------:R2:W-:Y:S07]  /*11d20*/  MUFU.EX2 R142, R84 ;  /* 0x00000054008e7308 */ /* 0x0005ee0000000800 */
[C---:B------:R-:W-:Y:S08]  /*11d30*/  HMMA.16816.F32 R32, R76.reuse, R90, R32 ;  /* 0x0000005a4c20723c */ /* 0x040ff00000001820 */
[-C--:B-1----:R-:W-:Y:S08]  /*11d40*/  HMMA.16816.F32 R36, R76, R92.reuse, R36 ;  /* 0x0000005c4c24723c */ /* 0x082ff00000001824 */
[C---:B------:R-:W-:Y:S04]  /*11d50*/  HMMA.16816.F32 R40, R80.reuse, R92, R40 ;  /* 0x0000005c5028723c */ /* 0x040fe80000001828 */
[----:B--2---:R-:W-:Y:S01]  /*11d60*/  FFMA.FTZ R84, R126, c[0x0][0x2d0], -R102 ;  /* 0x0000b4007e547a23 */ /* 0x004fe20000010866 */
[----:B------:R-:W-:Y:S02]  /*11d70*/  MOV R126, R125 ;  /* 0x0000007d007e7202 */ /* 0x000fe40000000f00 */
[----:B------:R-:W-:Y:S01]  /*11d80*/  MOV R125, R124 ;  /* 0x0000007c007d7202 */ /* 0x000fe20000000f00 */
[-C--:B------:R-:W-:Y:S01]  /*11d90*/  HMMA.16816.F32 R44, R80, R94.reuse, R44 ;  /* 0x0000005e502c723c */ /* 0x080fe2000000182c */
[----:B------:R1:W2:Y:S03]  /*11da0*/  MUFU.EX2 R202, R84 ;  /* 0x0000005400ca7308 */ /* 0x0002a60000000800 */
[----:B------:R-:W-:Y:S02]  /*11db0*/  MOV R124, R123 ;  /* 0x0000007b007c7202 */ /* 0x000fe40000000f00 */
[----:B------:R-:W-:Y:S02]  /*11dc0*/  MOV R123, R122 ;  /* 0x0000007a007b7202 */ /* 0x000fe40000000f00 */
[C---:B------:R-:W-:Y:S04]  /*11dd0*/  HMMA.16816.F32 R48, R76.reuse, R94, R48 ;  /* 0x0000005e4c30723c */ /* 0x040fe80000001830 */
[----:B------:R-:W-:Y:S02]  /*11de0*/  MOV R122, R121 ;  /* 0x00000079007a7202 */ /* 0x000fe40000000f00 */
[----:B------:R-:W-:Y:S02]  /*11df0*/  MOV R121, R120 ;  /* 0x0000007800797202 */ /* 0x000fe40000000f00 */
[----:B------:R-:W-:Y:S04]  /*11e00*/  MOV R120, R119 ;  /* 0x0000007700787202 */ /* 0x000fe80000000f00 */
[----:B------:R-:W-:Y:S02]  /*11e10*/  MOV R119, R112 ;  /* 0x0000007000777202 */ /* 0x000fe40000000f00 */
[----:B------:R-:W-:Y:S02]  /*11e20*/  MOV R112, R104 ;  /* 0x0000006800707202 */ /* 0x000fe40000000f00 */
[----:B------:R-:W-:Y:S01]  /*11e30*/  MOV R104, R220 ;  /* 0x000000dc00687202 */ /* 0x000fe20000000f00 */
[--C-:B-1----:R-:W-:Y:S01]  /*11e40*/  FFMA.FTZ R84, R126, c[0x0][0x2d0], -R2.reuse ;  /* 0x0000b4007e547a23 */ /* 0x102fe20000010802 */
[----:B------:R-:W-:Y:S01]  /*11e50*/  MOV R126, R125 ;  /* 0x0000007d007e7202 */ /* 0x000fe20000000f00 */
[----:B------:R1:W5:Y:S01]  /*11e60*/  LDL.LU R220, [R1+0x60] ;  /* 0x0000600001dc7983 */ /* 0x0003620000300800 */
[----:B------:R-:W-:Y:S01]  /*11e70*/  MOV R125, R124 ;  /* 0x0000007c007d7202 */ /* 0x000fe20000000f00 */
[----:B------:R1:W-:Y:S01]  /*11e80*/  MUFU.EX2 R136, R84 ;  /* 0x0000005400887308 */ /* 0x0003e20000000800 */
[----:B------:R-:W-:Y:S01]  /*11e90*/  MOV R124, R123 ;  /* 0x0000007b007c7202 */ /* 0x000fe20000000f00 */
[--C-:B------:R-:W-:Y:S01]  /*11ea0*/  FFMA.FTZ R88, R126, c[0x0][0x2d0], -R2.reuse ;  /* 0x0000b4007e587a23 */ /* 0x100fe20000010802 */
[----:B------:R-:W-:Y:S02]  /*11eb0*/  MOV R126, R125 ;  /* 0x0000007d007e7202 */ /* 0x000fe40000000f00 */
[----:B------:R-:W-:Y:S02]  /*11ec0*/  MOV R125, R124 ;  /* 0x0000007c007d7202 */ /* 0x000fe40000000f00 */
[----:B------:R-:W-:Y:S02]  /*11ed0*/  MOV R123, R122 ;  /* 0x0000007a007b7202 */ /* 0x000fe40000000f00 */
[----:B------:R-:W-:Y:S01]  /*11ee0*/  MOV R122, R121 ;  /* 0x00000079007a7202 */ /* 0x000fe20000000f00 */
[----:B------:R2:W2:Y:S01]  /*11ef0*/  MUFU.EX2 R141, R88 ;  /* 0x00000058008d7308 */ /* 0x0004a20000000800 */
        /* <DEDUP_REMOVED lines=11> */
[----:B------:R-:W-:Y:S02]  /*11fb0*/  MOV R109, R221 ;  /* 0x000000dd006d7202 */ /* 0x000fe40000000f00 */
[----:B------:R1:W5:Y:S01]  /*11fc0*/  LDL.LU R221, [R1+0x5c] ;  /* 0x00005c0001dd7983 */ /* 0x0003620000300800 */
[--C-:B--2---:R-:W-:Y:S01]  /*11fd0*/  FFMA.FTZ R88, R126, c[0x0][0x2d0], -R2.reuse ;  /* 0x0000b4007e587a23 */ /* 0x104fe20000010802 */
        /* <DEDUP_REMOVED lines=11> */
[----:B------:R3:W5:Y:S01]  /*12090*/  LDL.LU R222, [R1+0x58] ;  /* 0x0000580001de7983 */ /* 0x0007620000300800 */
[----:B------:R-:W-:Y:S02]  /*120a0*/  MOV R119, R112 ;  /* 0x0000007000777202 */ /* 0x000fe40000000f00 */
[----:B------:R-:W-:Y:S02]  /*120b0*/  MOV R112, R223 ;  /* 0x000000df00707202 */ /* 0x000fe40000000f00 */
[----:B------:R3:W5:Y:S01]  /*120c0*/  LDL.LU R223, [R1+0x54] ;  /* 0x0000540001df7983 */ /* 0x0007620000300800 */
[----:B--2---:R-:W-:Y:S01]  /*120d0*/  FFMA.FTZ R88, R126, c[0x0][0x2d0], -R2 ;  /* 0x0000b4007e587a23 */ /* 0x004fe20000010802 */
[----:B------:R-:W-:Y:S01]  /*120e0*/  MOV R126, R125 ;  /* 0x0000007d007e7202 */ /* 0x000fe20000000f00 */
[-C--:B-1----:R-:W-:Y:S02]  /*120f0*/  HMMA.16816.F32 R52, R76, R84.reuse, R52 ;  /* 0x000000544c34723c */ /* 0x082fe40000001834 */
[----:B------:R1:W2:Y:S01]  /*12100*/  MUFU.EX2 R144, R88 ;  /* 0x0000005800907308 */ /* 0x0002a20000000800 */
[----:B------:R-:W-:Y:S02]  /*12110*/  MOV R125, R124 ;  /* 0x0000007c007d7202 */ /* 0x000fe40000000f00 */
[----:B------:R-:W-:Y:S02]  /*12120*/  MOV R124, R123 ;  /* 0x0000007b007c7202 */ /* 0x000fe40000000f00 */
[----:B------:R-:W-:Y:S01]  /*12130*/  MOV R123, R122 ;  /* 0x0000007a007b7202 */ /* 0x000fe20000000f00 */
[C---:B------:R-:W-:Y:S04]  /*12140*/  HMMA.16816.F32 R56, R80.reuse, R84, R56 ;  /* 0x000000545038723c */ /* 0x040fe80000001838 */
[----:B------:R-:W-:Y:S02]  /*12150*/  MOV R122, R121 ;  /* 0x00000079007a7202 */ /* 0x000fe40000000f00 */
[----:B------:R-:W-:Y:S02]  /*12160*/  MOV R121, R120 ;  /* 0x0000007800797202 */ /* 0x000fe40000000f00 */
[-C--:B------:R-:W-:Y:S04]  /*12170*/  HMMA.16816.F32 R60, R80, R86.reuse, R60 ;  /* 0x00000056503c723c */ /* 0x080fe8000000183c */
[----:B------:R-:W-:Y:S02]  /*12180*/  MOV R120, R119 ;  /* 0x0000007700787202 */ /* 0x000fe40000000f00 */
[----:B------:R-:W-:Y:S02]  /*12190*/  MOV R119, R118 ;  /* 0x0000007600777202 */ /* 0x000fe40000000f00 */
[----:B------:R-:W-:Y:S04]  /*121a0*/  HMMA.16816.F32 R64, R76, R86, R64 ;  /* 0x000000564c40723c */ /* 0x000fe80000001840 */
[--C-:B-1----:R-:W-:Y:S01]  /*121b0*/  FFMA.FTZ R88, R126, c[0x0][0x2d0], -R100.reuse ;  /* 0x0000b4007e587a23 */ /* 0x102fe20000010864 */
[----:B------:R-:W-:Y:S02]  /*121c0*/  MOV R126, R125 ;  /* 0x0000007d007e7202 */ /* 0x000fe40000000f00 */
[----:B------:R-:W-:Y:S01]  /*121d0*/  MOV R125, R124 ;  /* 0x0000007c007d7202 */ /* 0x000fe20000000f00 */
[----:B------:R1:W-:Y:S01]  /*121e0*/  MUFU.EX2 R147, R88 ;  /* 0x0000005800937308 */ /* 0x0003e20000000800 */
[----:B------:R-:W-:Y:S03]  /*121f0*/  MOV R124, R123 ;  /* 0x0000007b007c7202 */ /* 0x000fe60000000f00 */
[----:B------:R-:W-:Y:S02]  /*12200*/  MOV R123, R122 ;  /* 0x0000007a007b7202 */ /* 0x000fe40000000f00 */
[----:B------:R-:W-:Y:S02]  /*12210*/  MOV R122, R121 ;  /* 0x00000079007a7202 */ /* 0x000fe40000000f00 */
[----:B------:R-:W-:Y:S02]  /*12220*/  MOV R121, R120 ;  /* 0x0000007800797202 */ /* 0x000fe40000000f00 */
[----:B------:R-:W-:Y:S02]  /*12230*/  F2FP.PACK_AB R76, R226, R228 ;  /* 0x000000e4e24c723e */ /* 0x000fe400000000ff */
[----:B---3--:R-:W-:Y:S02]  /*12240*/  F2FP.PACK_AB R78, R206, R207 ;  /* 0x000000cfce4e723e */ /* 0x008fe400000000ff */
[----:B------:R-:W-:Y:S02]  /*12250*/  F2FP.PACK_AB R77, R205, R139 ;  /* 0x0000008bcd4d723e */ /* 0x000fe400000000ff */
[----:B----4-:R-:W-:Y:S02]  /*12260*/  F2FP.PACK_AB R79, R203, R204 ;  /* 0x000000cccb4f723e */ /* 0x010fe400000000ff */
[----:B------:R-:W-:Y:S02]  /*12270*/  MOV R118, R117 ;  /* 0x0000007500767202 */ /* 0x000fe40000000f00 */
[----:B------:R-:W-:Y:S02]  /*12280*/  MOV R117, R224 ;  /* 0x000000e000757202 */ /* 0x000fe40000000f00 */
[----:B------:R-:W-:Y:S01]  /*12290*/  MOV R120, R119 ;  /* 0x0000007700787202 */ /* 0x000fe20000000f00 */
[----:B------:R3:W5:Y:S01]  /*122a0*/  LDL.LU R224, [R1+0x50] ;  /* 0x0000500001e07983 */ /* 0x0007620000300800 */
[--C-:B-1----:R-:W-:Y:S01]  /*122b0*/  FFMA.FTZ R88, R126, c[0x0][0x2d0], -R100.reuse ;  /* 0x0000b4007e587a23 */ /* 0x102fe20000010864 */
[----:B------:R-:W-:Y:S02]  /*122c0*/  MOV R126, R125 ;  /* 0x0000007d007e7202 */ /* 0x000fe40000000f00 */
        /* <DEDUP_REMOVED lines=8> */
[----:B------:R4:W-:Y:S01]  /*12350*/  MUFU.EX2 R199, R92 ;  /* 0x0000005c00c77308 */ /* 0x0009e20000000800 */
[----:B------:R-:W-:Y:S02]  /*12360*/  MOV R122, R121 ;  /* 0x00000079007a7202 */ /* 0x000fe40000000f00 */
[----:B------:R-:W-:Y:S02]  /*12370*/  MOV R119, R117 ;  /* 0x0000007500777202 */ /* 0x000fe40000000f00 */
[----:B------:R-:W-:Y:S02]  /*12380*/  MOV R123, R122 ;  /* 0x0000007a007b7202 */ /* 0x000fe40000000f00 */
[----:B------:R-:W-:Y:S02]  /*12390*/  MOV R117, R218 ;  /* 0x000000da00757202 */ /* 0x000fe40000000f00 */
[----:B------:R-:W-:Y:S01]  /*123a0*/  F2FP.PACK_AB R82, R202, R142 ;  /* 0x0000008eca52723e */ /* 0x000fe200000000ff */
[----:B------:R3:W5:Y:S01]  /*123b0*/  LDL.LU R218, [R1+0x4c] ;  /* 0x00004c0001da7983 */ /* 0x0007620000300800 */
[----:B------:R-:W-:Y:S02]  /*123c0*/  F2FP.PACK_AB R81, R141, R136 ;  /* 0x000000888d51723e */ /* 0x000fe400000000ff */
[----:B--2---:R-:W-:Y:S01]  /*123d0*/  F2FP.PACK_AB R83, R144, R140 ;  /* 0x0000008c9053723e */ /* 0x004fe200000000ff */
[----:B-1----:R-:W1:Y:S01]  /*123e0*/  LDSM.16.MT88.4 R88, [R209+0x1100] ;  /* 0x00110000d158783b */ /* 0x002e620000004200 */
[----:B------:R-:W-:Y:S02]  /*123f0*/  MOV R121, R120 ;  /* 0x0000007800797202 */ /* 0x000fe40000000f00 */
[----:B------:R-:W-:Y:S02]  /*12400*/  MOV R120, R119 ;  /* 0x0000007700787202 */ /* 0x000fe40000000f00 */
[----:B------:R-:W-:Y:S02]  /*12410*/  MOV R119, R117 ;  /* 0x0000007500777202 */ /* 0x000fe40000000f00 */
[----:B------:R-:W-:Y:S02]  /*12420*/  MOV R117, R116 ;  /* 0x0000007400757202 */ /* 0x000fe40000000f00 */
[----:B------:R-:W-:Y:S01]  /*12430*/  MOV R116, R114 ;  /* 0x0000007200747202 */ /* 0x000fe20000000f00 */
[----:B----4-:R-:W-:Y:S01]  /*12440*/  FFMA.FTZ R92, R126, c[0x0][0x2d0], -R100 ;  /* 0x0000b4007e5c7a23 */ /* 0x010fe20000010864 */
[----:B------:R-:W-:Y:S02]  /*12450*/  MOV R126, R125 ;  /* 0x0000007d007e7202 */ /* 0x000fe40000000f00 */
[----:B------:R-:W-:Y:S01]  /*12460*/  MOV R125, R124 ;  /* 0x0000007c007d7202 */ /* 0x000fe20000000f00 */
[----:B------:R2:W-:Y:S01]  /*12470*/  MUFU.EX2 R200, R92 ;  /* 0x0000005c00c87308 */ /* 0x0005e20000000800 */
[----:B------:R-:W-:Y:S01]  /*12480*/  MOV R124, R123 ;  /* 0x0000007b007c7202 */ /* 0x000fe20000000f00 */
[--C-:B------:R-:W-:Y:S01]  /*12490*/  FFMA.FTZ R84, R126, c[0x0][0x2d0], -R101.reuse ;  /* 0x0000b4007e547a23 */ /* 0x100fe20000010865 */
[----:B------:R-:W-:Y:S01]  /*124a0*/  MOV R114, R219 ;  /* 0x000000db00727202 */ /* 0x000fe20000000f00 */
[--C-:B------:R-:W-:Y:S01]  /*124b0*/  FFMA.FTZ R80, R125, c[0x0][0x2d0], -R101.reuse ;  /* 0x0000b4007d507a23 */ /* 0x100fe20000010865 */
[----:B------:R3:W5:Y:S01]  /*124c0*/  LDL.LU R219, [R1+0x48] ;  /* 0x0000480001db7983 */ /* 0x0007620000300800 */
[----:B------:R-:W-:Y:S02]  /*124d0*/  MOV R122, R121 ;  /* 0x00000079007a7202 */ /* 0x000fe40000000f00 */
[----:B------:R-:W-:Y:S02]  /*124e0*/  MOV R121, R120 ;  /* 0x0000007800797202 */ /* 0x000fe40000000f00 */
[----:B------:R4:W-:Y:S01]  /*124f0*/  MUFU.EX2 R198, R80 ;  /* 0x0000005000c67308 */ /* 0x0009e20000000800 */
[----:B------:R-:W-:Y:S02]  /*12500*/  MOV R123, R122 ;  /* 0x0000007a007b7202 */ /* 0x000fe40000000f00 */
[----:B------:R-:W-:Y:S02]  /*12510*/  MOV R120, R119 ;  /* 0x0000007700787202 */ /* 0x000fe40000000f00 */
[----:B------:R-:W-:Y:S02]  /*12520*/  MOV R119, R117 ;  /* 0x0000007500777202 */ /* 0x000fe40000000f00 */
[----:B------:R-:W-:Y:S02]  /*12530*/  MOV R117, R116 ;  /* 0x0000007400757202 */ /* 0x000fe40000000f00 */
[----:B------:R-:W-:Y:S01]  /*12540*/  MOV R116, R115 ;  /* 0x0000007300747202 */ /* 0x000fe20000000f00 */
[----:B------:R3:W-:Y:S01]  /*12550*/  MUFU.EX2 R146, R84 ;  /* 0x0000005400927308 */ /* 0x0007e20000000800 */
[----:B------:R-:W-:Y:S02]  /*12560*/  MOV R115, R170 ;  /* 0x000000aa00737202 */ /* 0x000fe40000000f00 */
[----:B------:R-:W-:Y:S01]  /*12570*/  MOV R170, R208 ;  /* 0x000000d000aa7202 */ /* 0x000fe20000000f00 */
[--C-:B--2---:R-:W-:Y:S01]  /*12580*/  FFMA.FTZ R92, R123, c[0x0][0x2d0], -R101.reuse ;  /* 0x0000b4007b5c7a23 */ /* 0x104fe20000010865 */
[----:B------:R2:W5:Y:S01]  /*12590*/  LDL.LU R208, [R1+0x44] ;  /* 0x0000440001d07983 */ /* 0x0005620000300800 */
[-C--:B-1----:R-:W-:Y:S03]  /*125a0*/  HMMA.16816.F32 R4, R76, R88.reuse, R4 ;  /* 0x000000584c04723c */ /* 0x082fe60000001804 */
[----:B------:R-:W-:Y:S01]  /*125b0*/  MOV R122, R120 ;  /* 0x00000078007a7202 */ /* 0x000fe20000000f00 */
[----:B------:R1:W-:Y:S01]  /*125c0*/  MUFU.EX2 R197, R92 ;  /* 0x0000005c00c57308 */ /* 0x0003e20000000800 */
[----:B------:R-:W-:Y:S02]  /*125d0*/  MOV R120, R119 ;  /* 0x0000007700787202 */ /* 0x000fe40000000f00 */
[----:B------:R-:W-:Y:S01]  /*125e0*/  MOV R119, R115 ;  /* 0x0000007300777202 */ /* 0x000fe20000000f00 */
[--C-:B----4-:R-:W-:Y:S01]  /*125f0*/  FFMA.FTZ R80, R124, c[0x0][0x2d0], -R101.reuse ;  /* 0x0000b4007c507a23 */ /* 0x110fe20000010865 */
[----:B------:R-:W-:Y:S03]  /*12600*/  MOV R115, R111 ;  /* 0x0000006f00737202 */ /* 0x000fe60000000f00 */
[----:B------:R-:W-:Y:S02]  /*12610*/  MOV R111, R105 ;  /* 0x00000069006f7202 */ /* 0x000fe40000000f00 */
[----:B------:R4:W-:Y:S01]  /*12620*/  MUFU.EX2 R196, R80 ;  /* 0x0000005000c47308 */ /* 0x0009e20000000800 */
[----:B------:R-:W-:Y:S02]  /*12630*/  MOV R105, R215 ;  /* 0x000000d700697202 */ /* 0x000fe40000000f00 */
[----:B------:R2:W5:Y:S04]  /*12640*/  LDL.LU R215, [R1+0x40] ;  /* 0x0000400001d77983 */ /* 0x0005680000300800 */
[----:B---3--:R-:W3:Y:S08]  /*12650*/  LDSM.16.MT88.4 R84, [R212+0x1100] ;  /* 0x00110000d454783b */ /* 0x008ef00000004200 */
[----:B-1----:R-:W1:Y:S01]  /*12660*/  LDSM.16.MT88.4 R92, [R210+0x1100] ;  /* 0x00110000d25c783b */ /* 0x002e620000004200 */
[----:B----4-:R-:W-:Y:S07]  /*12670*/  F2FP.PACK_AB R80, R143, R138 ;  /* 0x0000008a8f50723e */ /* 0x010fee00000000ff */
[C---:B------:R-:W-:Y:S07]  /*12680*/  HMMA.16816.F32 R8, R80.reuse, R88, R8 ;  /* 0x000000585008723c */ /* 0x040fee0000001808 */
[--C-:B------:R-:W-:Y:S01]  /*12690*/  FFMA.FTZ R88, R122, c[0x0][0x2d0], -R102.reuse ;  /* 0x0000b4007a587a23 */ /* 0x100fe20000010866 */
[-C--:B------:R-:W-:Y:S03]  /*126a0*/  HMMA.16816.F32 R12, R80, R90.reuse, R12 ;  /* 0x0000005a500c723c */ /* 0x080fe6000000180c */
[----:B------:R4:W-:Y:S05]  /*126b0*/  MUFU.EX2 R145, R88 ;  /* 0x0000005800917308 */ /* 0x0009ea0000000800 */
[C---:B------:R-:W-:Y:S08]  /*126c0*/  HMMA.16816.F32 R16, R76.reuse, R90, R16 ;  /* 0x0000005a4c10723c */ /* 0x040ff00000001810 */
[-C--:B---3--:R-:W-:Y:S08]  /*126d0*/  HMMA.16816.F32 R20, R76, R84.reuse, R20 ;  /* 0x000000544c14723c */ /* 0x088ff00000001814 */
[C---:B------:R-:W-:Y:S04]  /*126e0*/  HMMA.16816.F32 R24, R80.reuse, R84, R24 ;  /* 0x000000545018723c */ /* 0x040fe80000001818 */
[----:B----4-:R-:W-:Y:S03]  /*126f0*/  FFMA.FTZ R88, R121, c[0x0][0x2d0], -R102 ;  /* 0x0000b40079587a23 */ /* 0x010fe60000010866 */
[----:B------:R-:W-:Y:S01]  /*12700*/  FFMA.FTZ R84, R118, c[0x0][0x2d0], -R2 ;  /* 0x0000b40076547a23 */ /* 0x000fe20000010802 */
[-C--:B------:R-:W-:Y:S01]  /*12710*/  HMMA.16816.F32 R28, R80, R86.reuse, R28 ;  /* 0x00000056501c723c */ /* 0x080fe2000000181c */
[----:B------:R3:W-:Y:S07]  /*12720*/  MUFU.EX2 R194, R88 ;  /* 0x0000005800c27308 */ /* 0x0007ee0000000800 */
[C---:B------:R-:W-:Y:S03]  /*12730*/  HMMA.16816.F32 R32, R76.reuse, R86, R32 ;  /* 0x000000564c20723c */ /* 0x040fe60000001820 */
[----:B------:R4:W-:Y:S05]  /*12740*/  MUFU.EX2 R155, R84 ;  /* 0x00000054009b7308 */ /* 0x0009ea0000000800 */
[-C--:B-1----:R-:W-:Y:S08]  /*12750*/  HMMA.16816.F32 R36, R76, R92.reuse, R36 ;  /* 0x0000005c4c24723c */ /* 0x082ff00000001824 */
[C---:B------:R-:W-:Y:S04]  /*12760*/  HMMA.16816.F32 R40, R80.reuse, R92, R40 ;  /* 0x0000005c5028723c */ /* 0x040fe80000001828 */
[----:B---3--:R-:W-:Y:S03]  /*12770*/  FFMA.FTZ R88, R120, c[0x0][0x2d0], -R102 ;  /* 0x0000b40078587a23 */ /* 0x008fe60000010866 */
[----:B------:R-:W-:Y:S01]  /*12780*/  FFMA.FTZ R92, R191, c[0x0][0x2d0], -R100 ;  /* 0x0000b400bf5c7a23 */ /* 0x000fe20000010864 */
[-C--:B------:R-:W-:Y:S01]  /*12790*/  HMMA.16816.F32 R44, R80, R94.reuse, R44 ;  /* 0x0000005e502c723c */ /* 0x080fe2000000182c */
[----:B------:R1:W-:Y:S03]  /*127a0*/  MUFU.EX2 R195, R88 ;  /* 0x0000005800c37308 */ /* 0x0003e60000000800 */
[----:B----4-:R-:W-:Y:S04]  /*127b0*/  FFMA.FTZ R84, R117, c[0x0][0x2d0], -R2 ;  /* 0x0000b40075547a23 */ /* 0x010fe80000010802 */
[C---:B------:R-:W-:Y:S03]  /*127c0*/  HMMA.16816.F32 R48, R76.reuse, R94, R48 ;  /* 0x0000005e4c30723c */ /* 0x040fe60000001830 */
[----:B------:R3:W-:Y:S10]  /*127d0*/  MUFU.EX2 R153, R84 ;  /* 0x0000005400997308 */ /* 0x0007f40000000800 */
[----:B------:R4:W-:Y:S01]  /*127e0*/  MUFU.EX2 R191, R92 ;  /* 0x0000005c00bf7308 */ /* 0x0009e20000000800 */
[----:B-1----:R-:W-:Y:S09]  /*127f0*/  FFMA.FTZ R88, R119, c[0x0][0x2d0], -R102 ;  /* 0x0000b40077587a23 */ /* 0x002ff20000010866 */
[----:B------:R1:W1:Y:S01]  /*12800*/  MUFU.EX2 R193, R88 ;  /* 0x0000005800c17308 */ /* 0x0002620000000800 */
[----:B---3--:R-:W-:Y:S02]  /*12810*/  FFMA.FTZ R84, R116, c[0x0][0x2d0], -R2 ;  /* 0x0000b40074547a23 */ /* 0x008fe40000010802 */
[----:B------:R-:W-:Y:S07]  /*12820*/  LDSM.16.MT88.4 R116, [R209+0x2900] ;  /* 0x00290000d174783b */ /* 0x000fee0000004200 */
[----:B------:R3:W-:Y:S01]  /*12830*/  MUFU.EX2 R154, R84 ;  /* 0x00000054009a7308 */ /* 0x0007e20000000800 */
[----:B----4-:R-:W-:Y:S09]  /*12840*/  FFMA.FTZ R92, R114, c[0x0][0x2d0], -R100 ;  /* 0x0000b400725c7a23 */ /* 0x010ff20000010864 */
[----:B------:R-:W-:Y:S01]  /*12850*/  MUFU.EX2 R192, R92 ;  /* 0x0000005c00c07308 */ /* 0x000fe20000000800 */
[----:B-1----:R-:W1:Y:S01]  /*12860*/  LDSM.16.MT88.4 R88, [R211+0x1100] ;  /* 0x00110000d358783b */ /* 0x002e620000004200 */
[----:B---3--:R-:W-:Y:S08]  /*12870*/  FFMA.FTZ R84, R115, c[0x0][0x2d0], -R2 ;  /* 0x0000b40073547a23 */ /* 0x008ff00000010802 */
[----:B------:R3:W4:Y:S02]  /*12880*/  MUFU.EX2 R152, R84 ;  /* 0x0000005400987308 */ /* 0x0007240000000800 */
[--C-:B---3--:R-:W-:Y:S01]  /*12890*/  FFMA.FTZ R84, R113, c[0x0][0x2d0], -R100.reuse ;  /* 0x0000b40071547a23 */ /* 0x108fe20000010864 */
[----:B------:R-:W-:Y:S01]  /*128a0*/  MOV R113, R112 ;  /* 0x0000007000717202 */ /* 0x000fe20000000f00 */
[-C--:B-1----:R-:W-:Y:S03]  /*128b0*/  HMMA.16816.F32 R52, R76, R88.reuse, R52 ;  /* 0x000000584c34723c */ /* 0x082fe60000001834 */
[----:B------:R-:W-:Y:S02]  /*128c0*/  MOV R112, R109 ;  /* 0x0000006d00707202 */ /* 0x000fe40000000f00 */
[----:B------:R-:W-:Y:S02]  /*128d0*/  MOV R109, R108 ;  /* 0x0000006c006d7202 */ /* 0x000fe40000000f00 */
[----:B------:R-:W-:Y:S01]  /*128e0*/  MOV R108, R171 ;  /* 0x000000ab006c7202 */ /* 0x000fe20000000f00 */
[C---:B------:R-:W-:Y:S04]  /*128f0*/  HMMA.16816.F32 R56, R80.reuse, R88, R56 ;  /* 0x000000585038723c */ /* 0x040fe80000001838 */
[----:B------:R-:W-:Y:S02]  /*12900*/  MOV R171, R170 ;  /* 0x000000aa00ab7202 */ /* 0x000fe40000000f00 */
[----:B------:R-:W-:Y:S01]  /*12910*/  MOV R170, R189 ;  /* 0x000000bd00aa7202 */ /* 0x000fe20000000f00 */
[----:B------:R-:W-:Y:S01]  /*12920*/  FFMA.FTZ R88, R111, c[0x0][0x2d0], -R100 ;  /* 0x0000b4006f587a23 */ /* 0x000fe20000010864 */
[-C--:B------:R-:W-:Y:S01]  /*12930*/  HMMA.16816.F32 R60, R80, R90.reuse, R60 ;  /* 0x0000005a503c723c */ /* 0x080fe2000000183c */
[----:B------:R1:W-:Y:S03]  /*12940*/  MUFU.EX2 R189, R84 ;  /* 0x0000005400bd7308 */ /* 0x0003e60000000800 */
[----:B------:R-:W-:Y:S02]  /*12950*/  MOV R111, R107 ;  /* 0x0000006b006f7202 */ /* 0x000fe40000000f00 */
[----:B------:R-:W-:Y:S01]  /*12960*/  MOV R107, R190 ;  /* 0x000000be006b7202 */ /* 0x000fe20000000f00 */
[--C-:B------:R-:W-:Y:S01]  /*12970*/  FFMA.FTZ R80, R113, c[0x0][0x2d0], -R101.reuse ;  /* 0x0000b40071507a23 */ /* 0x100fe20000010865 */
[----:B------:R-:W-:Y:S03]  /*12980*/  HMMA.16816.F32 R64, R76, R90, R64 ;  /* 0x0000005a4c40723c */ /* 0x000fe60000001840 */
[----:B------:R3:W-:Y:S01]  /*12990*/  MUFU.EX2 R159, R80 ;  /* 0x00000050009f7308 */ /* 0x0007e20000000800 */
[----:B------:R-:W-:Y:S01]  /*129a0*/  F2FP.PACK_AB R82, R193, R195 ;  /* 0x000000c3c152723e */ /* 0x000fe200000000ff */
[--C-:B------:R-:W-:Y:S01]  /*129b0*/  FFMA.FTZ R92, R111, c[0x0][0x2d0], -R101.reuse ;  /* 0x0000b4006f5c7a23 */ /* 0x100fe20000010865 */
[----:B------:R-:W-:Y:S02]  /*129c0*/  F2FP.PACK_AB R81, R153, R155 ;  /* 0x0000009b9951723e */ /* 0x000fe400000000ff */
[----:B------:R-:W-:Y:S04]  /*129d0*/  F2FP.PACK_AB R76, R201, R147 ;  /* 0x00000093c94c723e */ /* 0x000fe800000000ff */
[----:B------:R-:W-:Y:S01]  /*129e0*/  F2FP.PACK_AB R78, R200, R199 ;  /* 0x000000c7c84e723e */ /* 0x000fe200000000ff */
[----:B------:R2:W-:Y:S01]  /*129f0*/  MUFU.EX2 R190, R88 ;  /* 0x0000005800be7308 */ /* 0x0005e20000000800 */
[----:B------:R-:W-:Y:S02]  /*12a00*/  F2FP.PACK_AB R77, R198, R146 ;  /* 0x00000092c64d723e */ /* 0x000fe400000000ff */
[----:B------:R-:W-:Y:S01]  /*12a10*/  F2FP.PACK_AB R79, R197, R196 ;  /* 0x000000c4c54f723e */ /* 0x000fe200000000ff */
[----:B-1----:R-:W1:Y:S01]  /*12a20*/  LDSM.16.MT88.4 R84, [R209+0x1900] ;  /* 0x00190000d154783b */ /* 0x002e620000004200 */
[----:B----4-:R-:W-:Y:S05]  /*12a30*/  F2FP.PACK_AB R83, R152, R154 ;  /* 0x0000009a9853723e */ /* 0x010fea00000000ff */
[----:B------:R4:W-:Y:S01]  /*12a40*/  MUFU.EX2 R184, R92 ;  /* 0x0000005c00b87308 */ /* 0x0009e20000000800 */
[--C-:B---3--:R-:W-:Y:S09]  /*12a50*/  FFMA.FTZ R80, R112, c[0x0][0x2d0], -R101.reuse ;  /* 0x0000b40070507a23 */ /* 0x108ff20000010865 */
[----:B------:R3:W-:Y:S01]  /*12a60*/  MUFU.EX2 R158, R80 ;  /* 0x00000050009e7308 */ /* 0x0007e20000000800 */
[----:B--2---:R-:W2:Y:S08]  /*12a70*/  LDSM.16.MT88.4 R88, [R212+0x1900] ;  /* 0x00190000d458783b */ /* 0x004eb00000004200 */
[----:B----4-:R-:W4:Y:S01]  /*12a80*/  LDSM.16.MT88.4 R92, [R210+0x1900] ;  /* 0x00190000d25c783b */ /* 0x010f220000004200 */
[-C--:B-1----:R-:W-:Y:S03]  /*12a90*/  HMMA.16816.F32 R4, R76, R84.reuse, R4 ;  /* 0x000000544c04723c */ /* 0x082fe60000001804 */
[----:B---3--:R-:W-:Y:S07]  /*12aa0*/  F2FP.PACK_AB R80, R194, R145 ;  /* 0x00000091c250723e */ /* 0x008fee00000000ff */
[C---:B------:R-:W-:Y:S07]  /*12ab0*/  HMMA.16816.F32 R8, R80.reuse, R84, R8 ;  /* 0x000000545008723c */ /* 0x040fee0000001808 */
[--C-:B------:R-:W-:Y:S01]  /*12ac0*/  FFMA.FTZ R84, R110, c[0x0][0x2d0], -R101.reuse ;  /* 0x0000b4006e547a23 */ /* 0x100fe20000010865 */
[-C--:B------:R-:W-:Y:S03]  /*12ad0*/  HMMA.16816.F32 R12, R80, R86.reuse, R12 ;  /* 0x00000056500c723c */ /* 0x080fe6000000180c */
[----:B------:R1:W-:Y:S05]  /*12ae0*/  MUFU.EX2 R183, R84 ;  /* 0x0000005400b77308 */ /* 0x0003ea0000000800 */
[C---:B------:R-:W-:Y:S08]  /*12af0*/  HMMA.16816.F32 R16, R76.reuse, R86, R16 ;  /* 0x000000564c10723c */ /* 0x040ff00000001810 */
[-C--:B--2---:R-:W-:Y:S08]  /*12b00*/  HMMA.16816.F32 R20, R76, R88.reuse, R20 ;  /* 0x000000584c14723c */ /* 0x084ff00000001814 */
[C---:B------:R-:W-:Y:S04]  /*12b10*/  HMMA.16816.F32 R24, R80.reuse, R88, R24 ;  /* 0x000000585018723c */ /* 0x040fe80000001818 */
[--C-:B-1----:R-:W-:Y:S01]  /*12b20*/  FFMA.FTZ R84, R109, c[0x0][0x2d0], -R102.reuse ;  /* 0x0000b4006d547a23 */ /* 0x102fe20000010866 */
[----:B------:R-:W-:Y:S02]  /*12b30*/  MOV R109, R104 ;  /* 0x00000068006d7202 */ /* 0x000fe40000000f00 */
[--C-:B------:R-:W-:Y:S01]  /*12b40*/  FFMA.FTZ R88, R178, c[0x0][0x2d0], -R102.reuse ;  /* 0x0000b400b2587a23 */ /* 0x100fe20000010866 */
[-C--:B------:R-:W-:Y:S01]  /*12b50*/  HMMA.16816.F32 R28, R80, R90.reuse, R28 ;  /* 0x0000005a501c723c */ /* 0x080fe2000000181c */
[----:B------:R1:W-:Y:S03]  /*12b60*/  MUFU.EX2 R157, R84 ;  /* 0x00000054009d7308 */ /* 0x0003e60000000800 */
[----:B------:R-:W-:Y:S02]  /*12b70*/  MOV R104, R168 ;  /* 0x000000a800687202 */ /* 0x000fe40000000f00 */
[----:B------:R-:W-:Y:S02]  /*12b80*/  MOV R168, R174 ;  /* 0x000000ae00a87202 */ /* 0x000fe40000000f00 */
[C---:B------:R-:W-:Y:S03]  /*12b90*/  HMMA.16816.F32 R32, R76.reuse, R90, R32 ;  /* 0x0000005a4c20723c */ /* 0x040fe60000001820 */
[----:B------:R2:W-:Y:S05]  /*12ba0*/  MUFU.EX2 R178, R88 ;  /* 0x0000005800b27308 */ /* 0x0005ea0000000800 */
[-C--:B----4-:R-:W-:Y:S08]  /*12bb0*/  HMMA.16816.F32 R36, R76, R92.reuse, R36 ;  /* 0x0000005c4c24723c */ /* 0x090ff00000001824 */
[C---:B------:R-:W-:Y:S04]  /*12bc0*/  HMMA.16816.F32 R40, R80.reuse, R92, R40 ;  /* 0x0000005c5028723c */ /* 0x040fe80000001828 */
[----:B-1----:R-:W-:Y:S01]  /*12bd0*/  FFMA.FTZ R84, R108, c[0x0][0x2d0], -R102 ;  /* 0x0000b4006c547a23 */ /* 0x002fe20000010866 */
[----:B------:R-:W-:Y:S02]  /*12be0*/  MOV R108, R105 ;  /* 0x00000069006c7202 */ /* 0x000fe40000000f00 */
[----:B------:R-:W-:Y:S01]  /*12bf0*/  MOV R105, R170 ;  /* 0x000000aa00697202 */ /* 0x000fe20000000f00 */
[-C--:B------:R-:W-:Y:S01]  /*12c00*/  HMMA.16816.F32 R44, R80, R94.reuse, R44 ;  /* 0x0000005e502c723c */ /* 0x080fe2000000182c */
[----:B------:R1:W-:Y:S03]  /*12c10*/  MUFU.EX2 R156, R84 ;  /* 0x00000054009c7308 */ /* 0x0003e60000000800 */
[----:B--2---:R-:W-:Y:S01]  /*12c20*/  FFMA.FTZ R88, R99, c[0x0][0x2d0], -R2 ;  /* 0x0000b40063587a23 */ /* 0x004fe20000010802 */
[----:B------:R-:W-:Y:S01]  /*12c30*/  MOV R170, R175 ;  /* 0x000000af00aa7202 */ /* 0x000fe20000000f00 */
[----:B------:R-:W-:Y:S01]  /*12c40*/  FFMA.FTZ R92, R171, c[0x0][0x2d0], -R100 ;  /* 0x0000b400ab5c7a23 */ /* 0x000fe20000010864 */
[----:B------:R-:W-:Y:S01]  /*12c50*/  MOV R171, R177 ;  /* 0x000000b100ab7202 */ /* 0x000fe20000000f00 */
[C---:B------:R-:W-:Y:S03]  /*12c60*/  HMMA.16816.F32 R48, R76.reuse, R94, R48 ;  /* 0x0000005e4c30723c */ /* 0x040fe60000001830 */
[----:B------:R2:W-:Y:S10]  /*12c70*/  MUFU.EX2 R99, R88 ;  /* 0x0000005800637308 */ /* 0x0005f40000000800 */
[----:B------:R3:W-:Y:S01]  /*12c80*/  MUFU.EX2 R177, R92 ;  /* 0x0000005c00b17308 */ /* 0x0007e20000000800 */
[----:B-1----:R-:W-:Y:S01]  /*12c90*/  FFMA.FTZ R84, R176, c[0x0][0x2d0], -R102 ;  /* 0x0000b400b0547a23 */ /* 0x002fe20000010866 */
[----:B------:R-:W-:Y:S08]  /*12ca0*/  MOV R176, R180 ;  /* 0x000000b400b07202 */ /* 0x000ff00000000f00 */
[----:B------:R1:W-:Y:S01]  /*12cb0*/  MUFU.EX2 R180, R84 ;  /* 0x0000005400b47308 */ /* 0x0003e20000000800 */
[----:B--2---:R-:W-:Y:S01]  /*12cc0*/  FFMA.FTZ R88, R107, c[0x0][0x2d0], -R2 ;  /* 0x0000b4006b587a23 */ /* 0x004fe20000010802 */
[----:B------:R-:W-:Y:S08]  /*12cd0*/  MOV R107, R97 ;  /* 0x00000061006b7202 */ /* 0x000ff00000000f00 */
[----:B------:R2:W-:Y:S01]  /*12ce0*/  MUFU.EX2 R97, R88 ;  /* 0x0000005800617308 */ /* 0x0005e20000000800 */
[----:B---3--:R-:W-:Y:S09]  /*12cf0*/  FFMA.FTZ R92, R176, c[0x0][0x2d0], -R100 ;  /* 0x0000b400b05c7a23 */ /* 0x008ff20000010864 */
[----:B------:R3:W4:Y:S01]  /*12d00*/  MUFU.EX2 R175, R92 ;  /* 0x0000005c00af7308 */ /* 0x0007220000000800 */
[----:B-1----:R-:W1:Y:S01]  /*12d10*/  LDSM.16.MT88.4 R84, [R211+0x1900] ;  /* 0x00190000d354783b */ /* 0x002e620000004200 */
[--C-:B--2---:R-:W-:Y:S08]  /*12d20*/  FFMA.FTZ R88, R98, c[0x0][0x2d0], -R2.reuse ;  /* 0x0000b40062587a23 */ /* 0x104ff00000010802 */
[----:B------:R2:W-:Y:S01]  /*12d30*/  MUFU.EX2 R98, R88 ;  /* 0x0000005800627308 */ /* 0x0005e20000000800 */
[--C-:B---3--:R-:W-:Y:S01]  /*12d40*/  FFMA.FTZ R92, R171, c[0x0][0x2d0], -R101.reuse ;  /* 0x0000b400ab5c7a23 */ /* 0x108fe20000010865 */
[----:B----4-:R-:W-:Y:S08]  /*12d50*/  F2FP.PACK_AB R164, R175, R177 ;  /* 0x000000b1afa4723e */ /* 0x010ff000000000ff */
[----:B------:R3:W-:Y:S01]  /*12d60*/  MUFU.EX2 R171, R92 ;  /* 0x0000005c00ab7308 */ /* 0x0007e20000000800 */
[----:B--2---:R-:W-:Y:S01]  /*12d70*/  FFMA.FTZ R88, R96, c[0x0][0x2d0], -R2 ;  /* 0x0000b40060587a23 */ /* 0x004fe20000010802 */
[-C--:B-1----:R-:W-:Y:S08]  /*12d80*/  HMMA.16816.F32 R52, R76, R84.reuse, R52 ;  /* 0x000000544c34723c */ /* 0x082ff00000001834 */
[----:B------:R1:W2:Y:S01]  /*12d90*/  MUFU.EX2 R96, R88 ;  /* 0x0000005800607308 */ /* 0x0002a20000000800 */
[C---:B------:R-:W-:Y:S01]  /*12da0*/  HMMA.16816.F32 R56, R80.reuse, R84, R56 ;  /* 0x000000545038723c */ /* 0x040fe20000001838 */
[----:B---3--:R-:W-:Y:S06]  /*12db0*/  LDSM.16.MT88.4 R92, [R210+0x2100] ;  /* 0x00210000d25c783b */ /* 0x008fec0000004200 */
[--C-:B------:R-:W-:Y:S01]  /*12dc0*/  FFMA.FTZ R84, R173, c[0x0][0x2d0], -R100.reuse ;  /* 0x0000b400ad547a23 */ /* 0x100fe20000010864 */
[-C--:B------:R-:W-:Y:S03]  /*12dd0*/  HMMA.16816.F32 R60, R80, R86.reuse, R60 ;  /* 0x00000056503c723c */ /* 0x080fe6000000183c */
[----:B------:R3:W-:Y:S04]  /*12de0*/  MUFU.EX2 R176, R84 ;  /* 0x0000005400b07308 */ /* 0x0007e80000000800 */
[----:B------:R-:W-:Y:S01]  /*12df0*/  FFMA.FTZ R80, R172, c[0x0][0x2d0], -R100 ;  /* 0x0000b400ac507a23 */ /* 0x000fe20000010864 */
[----:B------:R-:W-:Y:S01]  /*12e00*/  HMMA.16816.F32 R64, R76, R86, R64 ;  /* 0x000000564c40723c */ /* 0x000fe20000001840 */
[----:B-1----:R-:W1:Y:S03]  /*12e10*/  LDSM.16.MT88.4 R88, [R209+0x2100] ;  /* 0x00210000d158783b */ /* 0x002e660000004200 */
[----:B------:R-:W-:Y:S01]  /*12e20*/  F2FP.PACK_AB R82, R178, R180 ;  /* 0x000000b4b252723e */ /* 0x000fe200000000ff */
[----:B------:R4:W4:Y:S01]  /*12e30*/  MUFU.EX2 R174, R80 ;  /* 0x0000005000ae7308 */ /* 0x0009220000000800 */
[----:B------:R-:W-:Y:S02]  /*12e40*/  F2FP.PACK_AB R81, R97, R99 ;  /* 0x000000636151723e */ /* 0x000fe400000000ff */
[----:B------:R-:W-:Y:S04]  /*12e50*/  F2FP.PACK_AB R76, R191, R189 ;  /* 0x000000bdbf4c723e */ /* 0x000fe800000000ff */
[----:B------:R-:W-:Y:S02]  /*12e60*/  F2FP.PACK_AB R78, R190, R192 ;  /* 0x000000c0be4e723e */ /* 0x000fe400000000ff */
[----:B------:R-:W-:Y:S02]  /*12e70*/  F2FP.PACK_AB R77, R158, R159 ;  /* 0x0000009f9e4d723e */ /* 0x000fe400000000ff */
[----:B------:R-:W-:Y:S02]  /*12e80*/  F2FP.PACK_AB R79, R183, R184 ;  /* 0x000000b8b74f723e */ /* 0x000fe400000000ff */
[----:B--2---:R-:W-:Y:S01]  /*12e90*/  F2FP.PACK_AB R83, R96, R98 ;  /* 0x000000626053723e */ /* 0x004fe200000000ff */
[----:B---3--:R-:W2:Y:S01]  /*12ea0*/  LDSM.16.MT88.4 R84, [R212+0x2100] ;  /* 0x00210000d454783b */ /* 0x008ea20000004200 */
[--C-:B----4-:R-:W-:Y:S01]  /*12eb0*/  FFMA.FTZ R80, R109, c[0x0][0x2d0], -R101.reuse ;  /* 0x0000b4006d507a23 */ /* 0x110fe20000010865 */
[----:B------:R-:W-:Y:S06]  /*12ec0*/  MOV R109, R106 ;  /* 0x0000006a006d7202 */ /* 0x000fec0000000f00 */
[----:B------:R-:W3:Y:S01]  /*12ed0*/  LDL.LU R106, [R1+0x8] ;  /* 0x00000800016a7983 */ /* 0x000ee20000300800 */
[----:B------:R4:W2:Y:S01]  /*12ee0*/  MUFU.EX2 R173, R80 ;  /* 0x0000005000ad7308 */ /* 0x0008a20000000800 */
[----:B------:R-:W-:Y:S01]  /*12ef0*/  F2FP.PACK_AB R166, R174, R176 ;  /* 0x000000b0aea6723e */ /* 0x000fe200000000ff */
[-C--:B-1----:R-:W-:Y:S03]  /*12f00*/  HMMA.16816.F32 R4, R76, R88.reuse, R4 ;  /* 0x000000584c04723c */ /* 0x082fe60000001804 */
[----:B----4-:R-:W-:Y:S02]  /*12f10*/  F2FP.PACK_AB R80, R156, R157 ;  /* 0x0000009d9c50723e */ /* 0x010fe400000000ff */
[----:B--2---:R-:W-:Y:S05]  /*12f20*/  F2FP.PACK_AB R165, R171, R173 ;  /* 0x000000adaba5723e */ /* 0x004fea00000000ff */
[C---:B------:R-:W-:Y:S07]  /*12f30*/  HMMA.16816.F32 R8, R80.reuse, R88, R8 ;  /* 0x000000585008723c */ /* 0x040fee0000001808 */
[--C-:B------:R-:W-:Y:S01]  /*12f40*/  FFMA.FTZ R88, R105, c[0x0][0x2d0], -R101.reuse ;  /* 0x0000b40069587a23 */ /* 0x100fe20000010865 */
[-C--:B------:R-:W-:Y:S01]  /*12f50*/  HMMA.16816.F32 R12, R80, R90.reuse, R12 ;  /* 0x0000005a500c723c */ /* 0x080fe2000000180c */
[----:B------:R-:W2:Y:S02]  /*12f60*/  LDL.LU R105, [R1+0xc] ;  /* 0x00000c0001697983 */ /* 0x000ea40000300800 */
[----:B------:R1:W-:Y:S05]  /*12f70*/  MUFU.EX2 R172, R88 ;  /* 0x0000005800ac7308 */ /* 0x0003ea0000000800 */
[C---:B------:R-:W-:Y:S08]  /*12f80*/  HMMA.16816.F32 R16, R76.reuse, R90, R16 ;  /* 0x0000005a4c10723c */ /* 0x040ff00000001810 */
[-C--:B------:R-:W-:Y:S08]  /*12f90*/  HMMA.16816.F32 R20, R76, R84.reuse, R20 ;  /* 0x000000544c14723c */ /* 0x080ff00000001814 */
[C---:B------:R-:W-:Y:S04]  /*12fa0*/  HMMA.16816.F32 R24, R80.reuse, R84, R24 ;  /* 0x000000545018723c */ /* 0x040fe80000001818 */
[----:B-1----:R-:W-:Y:S03]  /*12fb0*/  FFMA.FTZ R88, R170, c[0x0][0x2d0], -R101 ;  /* 0x0000b400aa587a23 */ /* 0x002fe60000010865 */
[--C-:B------:R-:W-:Y:S01]  /*12fc0*/  FFMA.FTZ R84, R104, c[0x0][0x2d0], -R102.reuse ;  /* 0x0000b40068547a23 */ /* 0x100fe20000010866 */
[-C--:B------:R-:W-:Y:S01]  /*12fd0*/  HMMA.16816.F32 R28, R80, R86.reuse, R28 ;  /* 0x00000056501c723c */ /* 0x080fe2000000181c */
[----:B------:R-:W4:Y:S01]  /*12fe0*/  LDL.LU R104, [R1+0x10] ;  /* 0x0000100001687983 */ /* 0x000f220000300800 */
[----:B------:R1:W1:Y:S06]  /*12ff0*/  MUFU.EX2 R170, R88 ;  /* 0x0000005800aa7308 */ /* 0x00026c0000000800 */
[C---:B------:R-:W-:Y:S01]  /*13000*/  HMMA.16816.F32 R32, R76.reuse, R86, R32 ;  /* 0x000000564c20723c */ /* 0x040fe20000001820 */
[----:B------:R-:W4:Y:S03]  /*13010*/  LDL.LU R87, [R1+0x14] ;  /* 0x0000140001577983 */ /* 0x000f260000300800 */
[----:B------:R1:W-:Y:S04]  /*13020*/  MUFU.EX2 R101, R84 ;  /* 0x0000005400657308 */ /* 0x0003e80000000800 */
[-C--:B------:R-:W-:Y:S08]  /*13030*/  HMMA.16816.F32 R36, R76, R92.reuse, R36 ;  /* 0x0000005c4c24723c */ /* 0x080ff00000001824 */
[C---:B------:R-:W-:Y:S04]  /*13040*/  HMMA.16816.F32 R40, R80.reuse, R92, R40 ;  /* 0x0000005c5028723c */ /* 0x040fe80000001828 */
[--C-:B-1----:R-:W-:Y:S01]  /*13050*/  FFMA.FTZ R88, R168, c[0x0][0x2d0], -R102.reuse ;  /* 0x0000b400a8587a23 */ /* 0x102fe20000010866 */
[----:B------:R-:W-:Y:S03]  /*13060*/  F2FP.PACK_AB R167, R170, R172 ;  /* 0x000000acaaa7723e */ /* 0x000fe600000000ff */
[----:B------:R1:W-:Y:S01]  /*13070*/  MUFU.EX2 R168, R88 ;  /* 0x0000005800a87308 */ /* 0x0003e20000000800 */
[-C--:B------:R-:W-:Y:S03]  /*13080*/  HMMA.16816.F32 R44, R80, R94.reuse, R44 ;  /* 0x0000005e502c723c */ /* 0x080fe6000000182c */
[--C-:B------:R-:W-:Y:S05]  /*13090*/  FFMA.FTZ R84, R109, c[0x0][0x2d0], -R102.reuse ;  /* 0x0000b4006d547a23 */ /* 0x100fea0000010866 */
[C---:B------:R-:W-:Y:S01]  /*130a0*/  HMMA.16816.F32 R48, R76.reuse, R94, R48 ;  /* 0x0000005e4c30723c */ /* 0x040fe20000001830 */
[----:B------:R1:W1:Y:S03]  /*130b0*/  MUFU.EX2 R100, R84 ;  /* 0x0000005400647308 */ /* 0x0002660000000800 */
[----:B-1----:R-:W-:Y:S01]  /*130c0*/  FFMA.FTZ R88, R169, c[0x0][0x2d0], -R102 ;  /* 0x0000b400a9587a23 */ /* 0x002fe20000010866 */
[----:B------:R-:W-:Y:S06]  /*130d0*/  MOV R102, R3 ;  /* 0x0000000300667202 */ /* 0x000fec0000000f00 */
[----:B------:R1:W1:Y:S01]  /*130e0*/  MUFU.EX2 R169, R88 ;  /* 0x0000005800a97308 */ /* 0x0002620000000800 */
[--C-:B------:R-:W-:Y:S01]  /*130f0*/  FFMA.FTZ R84, R108, c[0x0][0x2d0], -R2.reuse ;  /* 0x0000b4006c547a23 */ /* 0x100fe20000010802 */
[----:B------:R-:W-:Y:S08]  /*13100*/  F2FP.PACK_AB R162, R100, R101 ;  /* 0x0000006564a2723e */ /* 0x000ff000000000ff */
[----:B------:R1:W-:Y:S02]  /*13110*/  MUFU.EX2 R85, R84 ;  /* 0x0000005400557308 */ /* 0x0003e40000000800 */
[----:B-1----:R-:W1:Y:S01]  /*13120*/  LDSM.16.MT88.4 R88, [R211+0x2100] ;  /* 0x00210000d358783b */ /* 0x002e620000004200 */
[----:B------:R-:W-:Y:S01]  /*13130*/  F2FP.PACK_AB R160, R169, R168 ;  /* 0x000000a8a9a0723e */ /* 0x000fe200000000ff */
[--C-:B------:R-:W-:Y:S02]  /*13140*/  FFMA.FTZ R84, R107, c[0x0][0x2d0], -R2.reuse ;  /* 0x0000b4006b547a23 */ /* 0x100fe40000010802 */
[----:B------:R-:W-:Y:S04]  /*13150*/  FFMA.FTZ R2, R75, c[0x0][0x2d0], -R2 ;  /* 0x0000b4004b027a23 */ /* 0x000fe80000010802 */
[----:B------:R-:W1:Y:S10]  /*13160*/  MUFU.EX2 R86, R84 ;  /* 0x0000005400567308 */ /* 0x000e740000000800 */
[----:B------:R-:W-:Y:S10]  /*13170*/  MUFU.EX2 R84, R74 ;  /* 0x0000004a00547308 */ /* 0x000ff40000000800 */
[----:B------:R-:W1:Y:S02]  /*13180*/  MUFU.EX2 R74, R2 ;  /* 0x00000002004a7308 */ /* 0x000e640000000800 */
[----:B-1----:R-:W-:Y:S01]  /*13190*/  F2FP.PACK_AB R161, R86, R85 ;  /* 0x0000005556a1723e */ /* 0x002fe200000000ff */
[-C--:B------:R-:W-:Y:S08]  /*131a0*/  HMMA.16816.F32 R52, R76, R88.reuse, R52 ;  /* 0x000000584c34723c */ /* 0x080ff00000001834 */
[C---:B------:R-:W-:Y:S08]  /*131b0*/  HMMA.16816.F32 R56, R80.reuse, R88, R56 ;  /* 0x000000585038723c */ /* 0x040ff00000001838 */
[-C--:B------:R-:W-:Y:S04]  /*131c0*/  HMMA.16816.F32 R60, R80, R90.reuse, R60 ;  /* 0x0000005a503c723c */ /* 0x080fe8000000183c */
[----:B------:R-:W-:Y:S04]  /*131d0*/  F2FP.PACK_AB R163, R74, R84 ;  /* 0x000000544aa3723e */ /* 0x000fe800000000ff */
[----:B------:R-:W-:Y:S04]  /*131e0*/  HMMA.16816.F32 R64, R76, R90, R64 ;  /* 0x0000005a4c40723c */ /* 0x000fe80000001840 */
[----:B---3--:R-:W-:Y:S02]  /*131f0*/  FFMA.FTZ R73, R73, R106, R246 ;  /* 0x0000006a49497223 */ /* 0x008fe400000100f6 */
[----:B--2---:R-:W-:Y:S02]  /*13200*/  FFMA.FTZ R69, R69, R105, R244 ;  /* 0x0000006945457223 */ /* 0x004fe400000100f4 */
[----:B----4-:R-:W-:Y:S02]  /*13210*/  FFMA.FTZ R2, R68, R104, R241 ;  /* 0x0000006844027223 */ /* 0x010fe400000100f1 */
[-C--:B------:R-:W-:Y:S05]  /*13220*/  HMMA.16816.F32 R104, R164, R116.reuse, R4 ;  /* 0x00000074a468723c */ /* 0x080fea0000001804 */
[----:B------:R-:W-:Y:S02]  /*13230*/  FADD.FTZ R2, R242, R2 ;  /* 0x00000002f2027221 */ /* 0x000fe40000010000 */
[----:B------:R-:W-:Y:S01]  /*13240*/  FFMA.FTZ R0, R0, R87, R186 ;  /* 0x0000005700007223 */ /* 0x000fe200000100ba */
        /* <DEDUP_REMOVED lines=31> */
[----:B------:R-:W1:Y:S01]  /*13440*/  LDSM.16.MT88.4 R4, [R211+0x2900] ;  /* 0x00290000d304783b */ /* 0x000e620000004200 */
        /* <DEDUP_REMOVED lines=71> */
[----:B------:R-:W-:Y:S01]  /*138c0*/  FADD.FTZ R2, R101, R0 ;  /* 0x0000000065027221 */ /* 0x000fe20000010000 */
[----:B------:R-:W-:Y:S01]  /*138d0*/  MOV R101, R70 ;  /* 0x0000004600657202 */ /* 0x000fe20000000f00 */
[----:B------:R-:W-:Y:S02]  /*138e0*/  FADD.FTZ R0, R84, R4 ;  /* 0x0000000454007221 */ /* 0x000fe40000010000 */
[----:B------:R-:W-:Y:S02]  /*138f0*/  FADD.FTZ R4, R170, R5 ;  /* 0x00000005aa047221 */ /* 0x000fe40000010000 */
[----:B------:R-:W-:Y:S01]  /*13900*/  FADD.FTZ R2, R100, R2 ;  /* 0x0000000264027221 */ /* 0x000fe20000010000 */
[----:B------:R-:W-:Y:S01]  /*13910*/  MOV R100, R71 ;  /* 0x0000004700647202 */ /* 0x000fe20000000f00 */
[----:B------:R-:W-:Y:S01]  /*13920*/  FADD.FTZ R0, R74, R0 ;  /* 0x000000004a007221 */ /* 0x000fe20000010000 */
[----:B------:R-:W-:Y:S04]  /*13930*/  STL [R1+0xc], R4 ;  /* 0x00000c0401007387 */ /* 0x000fe80000100800 */
[----:B------:R1:W-:Y:S04]  /*13940*/  STL [R1+0x10], R2 ;  /* 0x0000100201007387 */ /* 0x0003e80000100800 */
[----:B------:R2:W-:Y:S01]  /*13950*/  STL [R1+0x14], R0 ;  /* 0x0000140001007387 */ /* 0x0005e20000100800 */
[----:B-1----:R-:W-:Y:S01]  /*13960*/  MOV R2, R72 ;  /* 0x0000004800027202 */ /* 0x002fe20000000f00 */
[----:B------:R-:W-:-:S05]  /*13970*/  @P0 BRA `(.L_x_186) ;  /* 0xffffb2b000000947 */ /* 0x000fca000383ffff */
.L_x_185:
[----:B------:R-:W-:-:S13]  /*13980*/  ISETP.GE.AND P0, PT, R225, UR8, PT ;  /* 0x00000008e1007c0c */ /* 0x000fda000bf06270 */
[----:B------:R-:W-:Y:S05]  /*13990*/  @!P0 BRA `(.L_x_187) ;  /* 0x0000677000008947 */ /* 0x000fea0003800000 */
[----:B-1----:R-:W3:Y:S01]  /*139a0*/  LDL.LU.64 R6, [R1+0x30] ;  /* 0x0000300001067983 */ /* 0x002ee20000300a00 */
[----:B------:R-:W-:Y:S01]  /*139b0*/  MOV R103, R3 ;  /* 0x0000000300677202 */ /* 0x000fe20000000f00 */
[----:B------:R-:W-:Y:S01]  /*139c0*/  UMOV UR14, 0x60 ;  /* 0x00000060000e7882 */ /* 0x000fe20000000000 */
[----:B------:R-:W-:Y:S01]  /*139d0*/  IMAD.MOV.U32 R101, RZ, RZ, R71 ;  /* 0x000000ffff657224 */ /* 0x000fe200078e0047 */
[----:B------:R-:W4:Y:S01]  /*139e0*/  LDL.LU.64 R4, [R1+0x38] ;  /* 0x0000380001047983 */ /* 0x000f220000300a00 */
[----:B------:R-:W-:Y:S01]  /*139f0*/  ULDC.64 UR4, c[0x0][0x208] ;  /* 0x0000820000047ab9 */ /* 0x000fe20000000a00 */
[----:B------:R-:W-:Y:S01]  /*13a00*/  IMAD.MOV.U32 R100, RZ, RZ, R72 ;  /* 0x000000ffff647224 */ /* 0x000fe200078e0048 */
[----:B------:R-:W-:Y:S01]  /*13a10*/  UIMAD.WIDE.U32 UR16, UR14, UR4, URZ ;  /* 0x000000040e1072a5 */ /* 0x000fe2000f8e003f */
[----:B------:R-:W-:Y:S01]  /*13a20*/  IMAD.MOV.U32 R102, RZ, RZ, R70 ;  /* 0x000000ffff667224 */ /* 0x000fe200078e0046 */
[----:B------:R-:W-:Y:S02]  /*13a30*/  UIMAD UR5, UR14, UR5, URZ ;  /* 0x000000050e0572a4 */ /* 0x000fe4000f8e023f */
[----:B------:R-:W-:-:S02]  /*13a40*/  ULDC.64 UR6, c[0x0][0x1e0] ;  /* 0x0000780000067ab9 */ /* 0x000fc40000000a00 */
[----:B------:R-:W-:Y:S02]  /*13a50*/  USHF.L.U64.HI UR7, UR6, 0x5, UR7 ;  /* 0x0000000506077899 */ /* 0x000fe40008010207 */
[----:B------:R-:W-:Y:S02]  /*13a60*/  USHF.L.U32 UR6, UR6, 0x5, URZ ;  /* 0x0000000506067899 */ /* 0x000fe4000800063f */
[----:B------:R-:W-:Y:S01]  /*13a70*/  UIADD3 UR5, UR17, UR5, URZ ;  /* 0x0000000511057290 */ /* 0x000fe2000fffe03f */
[----:B---3--:R-:W-:Y:S02]  /*13a80*/  MOV R3, R7 ;  /* 0x0000000700037202 */ /* 0x008fe40000000f00 */
[----:B----4-:R-:W-:-:S05]  /*13a90*/  MOV R2, R4 ;  /* 0x0000000400027202 */ /* 0x010fca0000000f00 */
[----:B------:R1:W-:Y:S04]  /*13aa0*/  STL.64 [R1], R2 ;  /* 0x0000000201007387 */ /* 0x0003e80000100a00 */
.L_x_204:
[----:B------:R-:W-:Y:S04]  /*13ab0*/  DEPBAR.LE SB0, 0x0 ;  /* 0x000080000000791a */ /* 0x000fe80000000000 */
[----:B------:R-:W-:Y:S01]  /*13ac0*/  BAR.SYNC.DEFER_BLOCKING 0x0 ;  /* 0x0000000000007b1d */ /* 0x000fe20000010000 */
[----:B-12---:R-:W-:Y:S01]  /*13ad0*/  SHF.R.S32.HI R2, RZ, 0x1f, R225 ;  /* 0x0000001fff027819 */ /* 0x006fe200000114e1 */
[C---:B--2---:R-:W-:Y:S01]  /*13ae0*/  IMAD R0, R225.reuse, UR5, RZ ;  /* 0x00000005e1007c24 */ /* 0x044fe2000f8e02ff */
[----:B------:R-:W-:Y:S03]  /*13af0*/  PLOP3.LUT P3, PT, PT, PT, UP2, 0x80, 0x0 ;  /* 0x000000000000781c */ /* 0x000fe60003f6f028 */
[----:B------:R-:W-:Y:S02]  /*13b00*/  IMAD R0, R2, UR16, R0 ;  /* 0x0000001002007c24 */ /* 0x000fe4000f8e0200 */
[----:B-----5:R-:W-:Y:S08]  /*13b10*/  LDSM.16.M88.4 R96, [R215+0x6100] ;  /* 0x00610000d760783b */ /* 0x020ff00000000200 */
[----:B------:R-:W2:Y:S06]  /*13b20*/  LDL.64 R196, [R1] ;  /* 0x0000000001c47983 */ /* 0x000eac0000100a00 */
[----:B------:R-:W1:Y:S08]  /*13b30*/  LDSM.16.M88.4 R16, [R208+0x3100] ;  /* 0x00310000d010783b */ /* 0x000e700000000200 */
[----:B------:R-:W3:Y:S08]  /*13b40*/  LDSM.16.M88.4 R92, [R215+0x8100] ;  /* 0x00810000d75c783b */ /* 0x000ef00000000200 */
[----:B------:R-:W4:Y:S08]  /*13b50*/  LDSM.16.M88.4 R32, [R208+0x3900] ;  /* 0x00390000d020783b */ /* 0x000f300000000200 */
[----:B------:R-:W1:Y:S08]  /*13b60*/  LDSM.16.M88.4 R48, [R208+0x4100] ;  /* 0x00410000d030783b */ /* 0x000e700000000200 */
[----:B------:R-:W1:Y:S08]  /*13b70*/  LDSM.16.M88.4 R64, [R208+0x4900] ;  /* 0x00490000d040783b */ /* 0x000e700000000200 */
[----:B------:R-:W1:Y:S08]  /*13b80*/  LDSM.16.M88.4 R80, [R208+0x5100] ;  /* 0x00510000d050783b */ /* 0x000e700000000200 */
[----:B------:R-:W1:Y:S08]  /*13b90*/  LDSM.16.M88.4 R168, [R208+0x5900] ;  /* 0x00590000d0a8783b */ /* 0x000e700000000200 */
[----:B------:R-:W-:Y:S08]  /*13ba0*/  LDSM.16.M88.4 R172, [R218+0x6100] ;  /* 0x00610000daac783b */ /* 0x000ff00000000200 */
[----:B------:R-:W1:Y:S08]  /*13bb0*/  LDSM.16.M88.4 R176, [R219] ;  /* 0x00000000dbb0783b */ /* 0x000e700000000200 */
[----:B------:R-:W2:Y:S08]  /*13bc0*/  LDSM.16.M88.4 R180, [R218+0x8100] ;  /* 0x00810000dab4783b */ /* 0x000eb00000000200 */
[----:B------:R-:W2:Y:S08]  /*13bd0*/  LDSM.16.M88.4 R184, [R224] ;  /* 0x00000000e0b8783b */ /* 0x000eb00000000200 */
[----:B------:R-:W2:Y:S08]  /*13be0*/  LDSM.16.M88.4 R188, [R223] ;  /* 0x00000000dfbc783b */ /* 0x000eb00000000200 */
[----:B------:R-:W2:Y:S08]  /*13bf0*/  LDSM.16.M88.4 R192, [R222] ;  /* 0x00000000dec0783b */ /* 0x000eb00000000200 */
[----:B------:R-:W2:Y:S06]  /*13c00*/  LDL.64 R250, [R1+0x28] ;  /* 0x0000280001fa7983 */ /* 0x000eac0000100a00 */
[----:B------:R-:W2:Y:S01]  /*13c10*/  LDL R226, [R1+0x1c] ;  /* 0x00001c0001e27983 */ /* 0x000ea20000100800 */
[-C--:B-1----:R-:W-:Y:S08]  /*13c20*/  HMMA.16816.F32 R4, R96, R16.reuse, RZ ;  /* 0x000000106004723c */ /* 0x082ff000000018ff */
[C---:B---3--:R-:W-:Y:S08]  /*13c30*/  HMMA.16816.F32 R8, R92.reuse, R16, RZ ;  /* 0x000000105c08723c */ /* 0x048ff000000018ff */
        /* <DEDUP_REMOVED lines=24> */
[C---:B--2---:R-:W-:Y:S07]  /*13dc0*/  HMMA.16816.F32 R8, R180.reuse, R176, R8 ;  /* 0x000000b0b408723c */ /* 0x044fee0000001808 */
[----:B------:R-:W-:Y:S01]  /*13dd0*/  IMAD.WIDE.U32 R176, R225, UR16, R196 ;  /* 0x00000010e1b07c25 */ /* 0x000fe2000f8e00c4 */
[-C--:B------:R-:W-:Y:S04]  /*13de0*/  HMMA.16816.F32 R12, R180, R178.reuse, R12 ;  /* 0x000000b2b40c723c */ /* 0x080fe8000000180c */
[----:B------:R-:W-:Y:S02]  /*13df0*/  IADD3 R0, R177, R0, RZ ;  /* 0x00000000b1007210 */ /* 0x000fe40007ffe0ff */
[C---:B------:R-:W-:Y:S02]  /*13e00*/  LEA R2, P0, R176.reuse, c[0x0][0x1f8], 0x1 ;  /* 0x00007e00b0027a11 */ /* 0x040fe400078008ff */
[C---:B------:R-:W-:Y:S04]  /*13e10*/  HMMA.16816.F32 R16, R172.reuse, R178, R16 ;  /* 0x000000b2ac10723c */ /* 0x040fe80000001810 */
[----:B------:R-:W-:Y:S02]  /*13e20*/  LEA.HI.X R3, R176, c[0x0][0x1fc], R0, 0x1, P0 ;  /* 0x00007f00b0037a11 */ /* 0x000fe400000f0c00 */
[----:B------:R-:W2:Y:S02]  /*13e30*/  LDSM.16.M88.4 R176, [R220] ;  /* 0x00000000dcb0783b */ /* 0x000ea40000000200 */
[-C--:B------:R-:W-:Y:S06]  /*13e40*/  HMMA.16816.F32 R20, R172, R184.reuse, R20 ;  /* 0x000000b8ac14723c */ /* 0x080fec0000001814 */
[----:B------:R-:W-:Y:S01]  /*13e50*/  @!PT LDS RZ, [RZ] ;  /* 0x00000000fffff984 */ /* 0x000fe20000000800 */
[----:B------:R-:W-:Y:S01]  /*13e60*/  @!PT LDS RZ, [RZ] ;  /* 0x00000000fffff984 */ /* 0x000fe20000000800 */
[----:B------:R-:W-:Y:S01]  /*13e70*/  @!PT LDS RZ, [RZ] ;  /* 0x00000000fffff984 */ /* 0x000fe20000000800 */
[----:B------:R3:W-:Y:S02]  /*13e80*/  LDGSTS.E.BYPASS.LTC128B.128 [R227+0x100], [R2.64], !P6 ;  /* 0x0010000002e37fae */ /* 0x0007e4000f101d4c */
[C---:B------:R-:W-:Y:S08]  /*13e90*/  HMMA.16816.F32 R24, R180.reuse, R184, R24 ;  /* 0x000000b8b418723c */ /* 0x040ff00000001818 */
[-C--:B------:R-:W-:Y:S08]  /*13ea0*/  HMMA.16816.F32 R28, R180, R186.reuse, R28 ;  /* 0x000000bab41c723c */ /* 0x080ff0000000181c */
[C---:B------:R-:W-:Y:S08]  /*13eb0*/  HMMA.16816.F32 R32, R172.reuse, R186, R32 ;  /* 0x000000baac20723c */ /* 0x040ff00000001820 */
[-C--:B------:R-:W-:Y:S08]  /*13ec0*/  HMMA.16816.F32 R36, R172, R188.reuse, R36 ;  /* 0x000000bcac24723c */ /* 0x080ff00000001824 */
[C---:B------:R-:W-:Y:S07]  /*13ed0*/  HMMA.16816.F32 R40, R180.reuse, R188, R40 ;  /* 0x000000bcb428723c */ /* 0x040fee0000001828 */
[----:B------:R-:W-:Y:S01]  /*13ee0*/  IADD3 R188, P1, R2, UR10, RZ ;  /* 0x0000000a02bc7c10 */ /* 0x000fe2000ff3e0ff */
[-C--:B------:R-:W-:Y:S04]  /*13ef0*/  HMMA.16816.F32 R44, R180, R190.reuse, R44 ;  /* 0x000000beb42c723c */ /* 0x080fe8000000182c */
[----:B------:R-:W-:Y:S02]  /*13f00*/  IADD3.X R189, R3, UR9, RZ, P1, !PT ;  /* 0x0000000903bd7c10 */ /* 0x000fe40008ffe4ff */
[----:B------:R-:W-:Y:S02]  /*13f10*/  IADD3 R186, P0, R188, UR10, RZ ;  /* 0x0000000abcba7c10 */ /* 0x000fe4000ff1e0ff */
[C---:B------:R-:W-:Y:S01]  /*13f20*/  HMMA.16816.F32 R48, R172.reuse, R190, R48 ;  /* 0x000000beac30723c */ /* 0x040fe20000001830 */
[----:B------:R4:W-:Y:S03]  /*13f30*/  LDGSTS.E.BYPASS.LTC128B.128 [R227+0x900], [R188.64], !P6 ;  /* 0x00900000bce37fae */ /* 0x0009e6000f101d4c */
[----:B------:R-:W-:Y:S02]  /*13f40*/  IADD3.X R187, R189, UR9, RZ, P0, !PT ;  /* 0x00000009bdbb7c10 */ /* 0x000fe400087fe4ff */
[----:B------:R-:W-:Y:S02]  /*13f50*/  IADD3 R184, P2, R186, UR10, RZ ;  /* 0x0000000abab87c10 */ /* 0x000fe4000ff5e0ff */
[-C--:B------:R-:W-:Y:S01]  /*13f60*/  HMMA.16816.F32 R52, R172, R192.reuse, R52 ;  /* 0x000000c0ac34723c */ /* 0x080fe20000001834 */
[----:B------:R1:W-:Y:S03]  /*13f70*/  LDGSTS.E.BYPASS.LTC128B.128 [R227+0x1100], [R186.64], !P6 ;  /* 0x01100000bae37fae */ /* 0x0003e6000f101d4c */
[----:B------:R-:W-:Y:S02]  /*13f80*/  IADD3.X R185, R187, UR9, RZ, P2, !PT ;  /* 0x00000009bbb97c10 */ /* 0x000fe400097fe4ff */
[----:B---3--:R-:W-:Y:S02]  /*13f90*/  IADD3 R2, P1, R184, UR10, RZ ;  /* 0x0000000ab8027c10 */ /* 0x008fe4000ff3e0ff */
[C---:B------:R-:W-:Y:S01]  /*13fa0*/  HMMA.16816.F32 R56, R180.reuse, R192, R56 ;  /* 0x000000c0b438723c */ /* 0x040fe20000001838 */
[----:B------:R3:W-:Y:S03]  /*13fb0*/  LDGSTS.E.BYPASS.LTC128B.128 [R227+0x1900], [R184.64], !P6 ;  /* 0x01900000b8e37fae */ /* 0x0007e6000f101d4c */
[----:B------:R-:W-:Y:S02]  /*13fc0*/  IADD3.X R3, R185, UR9, RZ, P1, !PT ;  /* 0x00000009b9037c10 */ /* 0x000fe40008ffe4ff */
[----:B------:R-:W-:Y:S02]  /*13fd0*/  IADD3 R190, P0, R2, UR10, RZ ;  /* 0x0000000a02be7c10 */ /* 0x000fe4000ff1e0ff */
[-C--:B------:R-:W-:Y:S01]  /*13fe0*/  HMMA.16816.F32 R60, R180, R194.reuse, R60 ;  /* 0x000000c2b43c723c */ /* 0x080fe2000000183c */
[----:B------:R2:W-:Y:S01]  /*13ff0*/  LDGSTS.E.BYPASS.LTC128B.128 [R227+0x2100], [R2.64], !P6 ;  /* 0x0210000002e37fae */ /* 0x0005e2000f101d4c */
[----:B------:R-:W-:Y:S02]  /*14000*/  PLOP3.LUT P1, PT, PT, PT, UP2, 0x80, 0x0 ;  /* 0x000000000000781c */ /* 0x000fe40003f2f028 */
[----:B------:R-:W-:Y:S02]  /*14010*/  IADD3.X R191, R3, UR9, RZ, P0, !PT ;  /* 0x0000000903bf7c10 */ /* 0x000fe400087fe4ff */
[C---:B------:R-:W-:Y:S02]  /*14020*/  ISETP.GT.AND P0, PT, R225.reuse, UR8, PT ;  /* 0x00000008e1007c0c */ /* 0x040fe4000bf04270 */
[C---:B------:R-:W-:Y:S01]  /*14030*/  HMMA.16816.F32 R64, R172.reuse, R194, R64 ;  /* 0x000000c2ac40723c */ /* 0x040fe20000001840 */
[----:B------:R4:W-:Y:S07]  /*14040*/  LDGSTS.E.BYPASS.LTC128B.128 [R227+0x2900], [R190.64], !P6 ;  /* 0x02900000bee37fae */ /* 0x0009ee000f101d4c */
[-C--:B-1----:R-:W-:Y:S01]  /*14050*/  HMMA.16816.F32 R68, R172, R168.reuse, R68 ;  /* 0x000000a8ac44723c */ /* 0x082fe20000001844 */
[----:B------:R-:W-:Y:S07]  /*14060*/  LDSM.16.M88.4 R192, [R216+0x8100] ;  /* 0x00810000d8c0783b */ /* 0x000fee0000000200 */
[C---:B------:R-:W-:Y:S01]  /*14070*/  HMMA.16816.F32 R72, R180.reuse, R168, R72 ;  /* 0x000000a8b448723c */ /* 0x040fe20000001848 */
[----:B------:R-:W0:Y:S03]  /*14080*/  LDGDEPBAR ;  /* 0x00000000000079af */ /* 0x000e260000000000 */
[----:B--2---:R-:W-:Y:S04]  /*14090*/  @P0 IADD3 R2, R225, -0x1, RZ ;  /* 0xffffffffe1020810 */ /* 0x004fe80007ffe0ff */
[-C--:B------:R-:W-:Y:S01]  /*140a0*/  HMMA.16816.F32 R76, R180, R170.reuse, R76 ;  /* 0x000000aab44c723c */ /* 0x080fe2000000184c */
[----:B---3--:R-:W-:Y:S03]  /*140b0*/  LDSM.16.M88.4 R184, [R216+0x6100] ;  /* 0x00610000d8b8783b */ /* 0x008fe60000000200 */
[----:B------:R-:W-:Y:S04]  /*140c0*/  @P0 SHF.R.S32.HI R0, RZ, 0x1f, R2 ;  /* 0x0000001fff000819 */ /* 0x000fe80000011402 */
[C---:B------:R-:W-:Y:S01]  /*140d0*/  HMMA.16816.F32 R80, R172.reuse, R170, R80 ;  /* 0x000000aaac50723c */ /* 0x040fe20000001850 */
[----:B----4-:R-:W1:Y:S03]  /*140e0*/  LDSM.16.M88.4 R188, [R214+0x3100] ;  /* 0x00310000d6bc783b */ /* 0x010e660000000200 */
[----:B------:R-:W-:Y:S04]  /*140f0*/  @P0 IMAD R0, R0, c[0x0][0x1e0], RZ ;  /* 0x0000780000000a24 */ /* 0x000fe800078e02ff */
[-C--:B------:R-:W-:Y:S01]  /*14100*/  HMMA.16816.F32 R84, R172, R176.reuse, R84 ;  /* 0x000000b0ac54723c */ /* 0x080fe20000001854 */
[----:B------:R-:W2:Y:S03]  /*14110*/  LDSM.16.M88.4 R196, [R214+0x3900] ;  /* 0x00390000d6c4783b */ /* 0x000ea60000000200 */
[C---:B------:R-:W-:Y:S02]  /*14120*/  @P0 IMAD R0, R2.reuse, c[0x0][0x1e4], R0 ;  /* 0x0000790002000a24 */ /* 0x040fe400078e0200 */
[----:B------:R-:W-:Y:S02]  /*14130*/  @P0 IMAD.WIDE.U32 R2, R2, c[0x0][0x1e0], RZ ;  /* 0x0000780002020a25 */ /* 0x000fe400078e00ff */
[C---:B------:R-:W-:Y:S01]  /*14140*/  HMMA.16816.F32 R88, R180.reuse, R176, R88 ;  /* 0x000000b0b458723c */ /* 0x040fe20000001858 */
[----:B------:R-:W3:Y:S03]  /*14150*/  LDSM.16.M88.4 R200, [R214+0x4100] ;  /* 0x00410000d6c8783b */ /* 0x000ee60000000200 */
[----:B------:R-:W-:Y:S04]  /*14160*/  @P0 IADD3 R0, R3, R0, RZ ;  /* 0x0000000003000210 */ /* 0x000fe80007ffe0ff */
[-C--:B------:R-:W-:Y:S01]  /*14170*/  HMMA.16816.F32 R92, R180, R178.reuse, R92 ;  /* 0x000000b2b45c723c */ /* 0x080fe2000000185c */
[----:B------:R-:W4:Y:S03]  /*14180*/  LDSM.16.M88.4 R168, [R214+0x4900] ;  /* 0x00490000d6a8783b */ /* 0x000f260000000200 */
[----:B------:R-:W-:Y:S04]  /*14190*/  @P0 IMAD R0, R0, 0x60, RZ ;  /* 0x0000006000000824 */ /* 0x000fe800078e02ff */
[----:B------:R-:W-:Y:S01]  /*141a0*/  HMMA.16816.F32 R96, R172, R178, R96 ;  /* 0x000000b2ac60723c */ /* 0x000fe20000001860 */
[----:B------:R-:W2:Y:S08]  /*141b0*/  LDSM.16.M88.4 R180, [R214+0x5100] ;  /* 0x00510000d6b4783b */ /* 0x000eb00000000200 */
[----:B------:R-:W3:Y:S01]  /*141c0*/  LDSM.16.M88.4 R204, [R214+0x5900] ;  /* 0x00590000d6cc783b */ /* 0x000ee20000000200 */
[-C--:B-1----:R-:W-:Y:S07]  /*141d0*/  HMMA.16816.F32 R4, R184, R188.reuse, R4 ;  /* 0x000000bcb804723c */ /* 0x082fee0000001804 */
[----:B------:R-:W-:Y:S01]  /*141e0*/  LDSM.16.M88.4 R172, [R217+0x6100] ;  /* 0x00610000d9ac783b */ /* 0x000fe20000000200 */
[C---:B------:R-:W-:Y:S07]  /*141f0*/  HMMA.16816.F32 R8, R192.reuse, R188, R8 ;  /* 0x000000bcc008723c */ /* 0x040fee0000001808 */
[----:B------:R-:W1:Y:S01]  /*14200*/  LDSM.16.M88.4 R176, [R213] ;  /* 0x00000000d5b0783b */ /* 0x000e620000000200 */
[-C--:B------:R-:W-:Y:S08]  /*14210*/  HMMA.16816.F32 R12, R192, R190.reuse, R12 ;  /* 0x000000bec00c723c */ /* 0x080ff0000000180c */
[C---:B------:R-:W-:Y:S01]  /*14220*/  HMMA.16816.F32 R16, R184.reuse, R190, R16 ;  /* 0x000000beb810723c */ /* 0x040fe20000001810 */
[----:B------:R-:W1:Y:S07]  /*14230*/  LDSM.16.M88.4 R188, [R217+0x8100] ;  /* 0x00810000d9bc783b */ /* 0x000e6e0000000200 */
[-C--:B--2---:R-:W-:Y:S08]  /*14240*/  HMMA.16816.F32 R20, R184, R196.reuse, R20 ;  /* 0x000000c4b814723c */ /* 0x084ff00000001814 */
        /* <DEDUP_REMOVED lines=19> */
[-C--:B-1----:R-:W-:Y:S08]  /*14380*/  HMMA.16816.F32 R4, R172, R176.reuse, R4 ;  /* 0x000000b0ac04723c */ /* 0x082ff00000001804 */
        /* <DEDUP_REMOVED lines=67> */
[----:B------:R2:W1:Y:S01]  /*147c0*/  MUFU.TANH R230, R30 ;  /* 0x0000001e00e67308 */ /* 0x0004620000002400 */
        /* <DEDUP_REMOVED lines=11> */
[----:B------:R-:W2:Y:S01]  /*14880*/  LDSM.16.M88.4 R4, [R213+0x2800] ;  /* 0x00280000d504783b */ /* 0x000ea20000000200 */
[----:B------:R-:W-:Y:S04]  /*14890*/  DEPBAR.LE SB0, 0x0 ;  /* 0x000080000000791a */ /* 0x000fe80000000000 */
[----:B------:R-:W-:Y:S02]  /*148a0*/  FMUL.FTZ R50, R50, c[0x0][0x320] ;  /* 0x0000c80032327a20 */ /* 0x000fe40000410000 */
[----:B------:R-:W-:Y:S01]  /*148b0*/  FMUL.FTZ R52, R52, c[0x0][0x320] ;  /* 0x0000c80034347a20 */ /* 0x000fe20000410000 */
[----:B------:R2:W2:Y:S01]  /*148c0*/  MUFU.TANH R194, R22 ;  /* 0x0000001600c27308 */ /* 0x0004a20000002400 */
[----:B------:R-:W-:Y:S01]  /*148d0*/  BAR.SYNC.DEFER_BLOCKING 0x0 ;  /* 0x0000000000007b1d */ /* 0x000fe20000010000 */
[-C--:B-1----:R-:W-:Y:S05]  /*148e0*/  HMMA.16816.F32 R68, R172, R8.reuse, R68 ;  /* 0x00000008ac44723c */ /* 0x082fea0000001844 */
[----:B------:R-:W-:Y:S02]  /*148f0*/  FMUL.FTZ R53, R53, c[0x0][0x320] ;  /* 0x0000c80035357a20 */ /* 0x000fe40000410000 */
[----:B------:R-:W-:Y:S01]  /*14900*/  FMUL.FTZ R54, R54, c[0x0][0x320] ;  /* 0x0000c80036367a20 */ /* 0x000fe20000410000 */
[----:B------:R1:W1:Y:S01]  /*14910*/  MUFU.TANH R186, R23 ;  /* 0x0000001700ba7308 */ /* 0x0002620000002400 */
[C---:B------:R-:W-:Y:S04]  /*14920*/  HMMA.16816.F32 R72, R188.reuse, R8, R72 ;  /* 0x00000008bc48723c */ /* 0x040fe80000001848 */
[----:B------:R-:W-:Y:S02]  /*14930*/  FMUL.FTZ R55, R55, c[0x0][0x320] ;  /* 0x0000c80037377a20 */ /* 0x000fe40000410000 */
[----:B------:R-:W-:Y:S02]  /*14940*/  FMUL.FTZ R56, R56, c[0x0][0x320] ;  /* 0x0000c80038387a20 */ /* 0x000fe40000410000 */
[-C--:B------:R-:W-:Y:S01]  /*14950*/  HMMA.16816.F32 R76, R188, R10.reuse, R76 ;  /* 0x0000000abc4c723c */ /* 0x080fe2000000184c */
[----:B------:R1:W1:Y:S03]  /*14960*/  MUFU.TANH R207, R24 ;  /* 0x0000001800cf7308 */ /* 0x0002660000002400 */
[----:B------:R-:W-:Y:S02]  /*14970*/  FMUL.FTZ R57, R57, c[0x0][0x320] ;  /* 0x0000c80039397a20 */ /* 0x000fe40000410000 */
[----:B------:R-:W-:Y:S02]  /*14980*/  FMUL.FTZ R59, R59, c[0x0][0x320] ;  /* 0x0000c8003b3b7a20 */ /* 0x000fe40000410000 */
[C---:B------:R-:W-:Y:S03]  /*14990*/  HMMA.16816.F32 R80, R172.reuse, R10, R80 ;  /* 0x0000000aac50723c */ /* 0x040fe60000001850 */
[----:B------:R1:W1:Y:S01]  /*149a0*/  MUFU.TANH R206, R25 ;  /* 0x0000001900ce7308 */ /* 0x0002620000002400 */
[----:B------:R-:W-:Y:S02]  /*149b0*/  FMUL.FTZ R60, R60, c[0x0][0x320] ;  /* 0x0000c8003c3c7a20 */ /* 0x000fe40000410000 */
[----:B------:R-:W-:Y:S02]  /*149c0*/  FMUL.FTZ R61, R61, c[0x0][0x320] ;  /* 0x0000c8003d3d7a20 */ /* 0x000fe40000410000 */
[-C--:B--2---:R-:W-:Y:S04]  /*149d0*/  HMMA.16816.F32 R84, R172, R4.reuse, R84 ;  /* 0x00000004ac54723c */ /* 0x084fe80000001854 */
        /* <DEDUP_REMOVED lines=8> */
[----:B------:R-:W-:Y:S01]  /*14a60*/  @P0 MOV R4, R250 ;  /* 0x000000fa00040202 */ /* 0x000fe20000000f00 */
[----:B------:R-:W-:Y:S02]  /*14a70*/  FMUL.FTZ R67, R67, c[0x0][0x320] ;  /* 0x0000c80043437a20 */ /* 0x000fe40000410000 */
[----:B------:R-:W-:Y:S01]  /*14a80*/  FMUL.FTZ R68, R68, c[0x0][0x320] ;  /* 0x0000c80044447a20 */ /* 0x000fe20000410000 */
[----:B------:R-:W-:Y:S01]  /*14a90*/  HMMA.16816.F32 R96, R172, R6, R96 ;  /* 0x00000006ac60723c */ /* 0x000fe20000001860 */
[----:B------:R2:W1:Y:S03]  /*14aa0*/  MUFU.TANH R12, R32 ;  /* 0x00000020000c7308 */ /* 0x0004660000002400 */
[----:B------:R-:W-:Y:S02]  /*14ab0*/  FMUL.FTZ R69, R69, c[0x0][0x320] ;  /* 0x0000c80045457a20 */ /* 0x000fe40000410000 */
[----:B------:R-:W-:Y:S02]  /*14ac0*/  FMUL.FTZ R70, R70, c[0x0][0x320] ;  /* 0x0000c80046467a20 */ /* 0x000fe40000410000 */
[----:B------:R-:W-:Y:S03]  /*14ad0*/  @P1 IMAD.HI.U32 R6, R226, c[0x0][0x2c8], RZ ;  /* 0x0000b200e2061a27 */ /* 0x000fe600078e00ff */
        /* <DEDUP_REMOVED lines=45> */
[----:B---3--:R-:W3:Y:S01]  /*14db0*/  LDL R14, [R1+0x18] ;  /* 0x00001800010e7983 */ /* 0x008ee20000100800 */
[----:B------:R-:W-:Y:S01]  /*14dc0*/  @P0 MOV R5, R15 ;  /* 0x0000000f00050202 */ /* 0x000fe20000000f00 */
[----:B------:R-:W-:Y:S02]  /*14dd0*/  FMUL.FTZ R62, R62, c[0x0][0x320] ;  /* 0x0000c8003e3e7a20 */ /* 0x000fe40000410000 */
[----:B------:R-:W-:Y:S02]  /*14de0*/  FMUL.FTZ R90, R90, c[0x0][0x320] ;  /* 0x0000c8005a5a7a20 */ /* 0x000fe40000410000 */
[----:B------:R2:W1:Y:S01]  /*14df0*/  MUFU.TANH R192, R41 ;  /* 0x0000002900c07308 */ /* 0x0004620000002400 */
[----:B------:R-:W-:Y:S04]  /*14e00*/  @P0 IMAD.WIDE.U32 R4, R2, 0x60, R4 ;  /* 0x0000006002040825 */ /* 0x000fe800078e0004 */
[----:B------:R-:W-:Y:S01]  /*14e10*/  FMUL.FTZ R94, R94, c[0x0][0x320] ;  /* 0x0000c8005e5e7a20 */ /* 0x000fe20000410000 */
[----:B------:R-:W-:Y:S01]  /*14e20*/  @P0 LEA R2, P2, R4, c[0x0][0x1c8], 0x1 ;  /* 0x0000720004020a11 */ /* 0x000fe200078408ff */
[----:B------:R-:W-:Y:S01]  /*14e30*/  FMUL.FTZ R95, R95, c[0x0][0x320] ;  /* 0x0000c8005f5f7a20 */ /* 0x000fe20000410000 */
[----:B------:R-:W-:Y:S02]  /*14e40*/  @P0 IADD3 R0, R5, R0, RZ ;  /* 0x0000000005000210 */ /* 0x000fe40007ffe0ff */
[----:B------:R2:W1:Y:S01]  /*14e50*/  MUFU.TANH R200, R42 ;  /* 0x0000002a00c87308 */ /* 0x0004620000002400 */
[----:B------:R-:W-:Y:S02]  /*14e60*/  @P0 IADD3 R10, P4, R2, UR6, RZ ;  /* 0x00000006020a0c10 */ /* 0x000fe4000ff9e0ff */
[----:B------:R-:W-:Y:S01]  /*14e70*/  @P0 LEA.HI.X R3, R4, c[0x0][0x1cc], R0, 0x1, P2 ;  /* 0x0000730004030a11 */ /* 0x000fe200010f0c00 */
[----:B------:R-:W-:Y:S01]  /*14e80*/  IMAD R0, R225, -0x60, RZ ;  /* 0xffffffa0e1007824 */ /* 0x000fe200078e02ff */
[----:B------:R-:W-:Y:S02]  /*14e90*/  @P0 IADD3 R8, P1, R10, UR6, RZ ;  /* 0x000000060a080c10 */ /* 0x000fe4000ff3e0ff */
[----:B------:R-:W-:Y:S01]  /*14ea0*/  @P0 IADD3.X R11, R3, UR7, RZ, P4, !PT ;  /* 0x00000007030b0c10 */ /* 0x000fe2000a7fe4ff */
[----:B------:R-:W-:Y:S01]  /*14eb0*/  @!PT LDS RZ, [RZ] ;  /* 0x00000000fffff984 */ /* 0x000fe20000000800 */
[----:B------:R-:W-:Y:S01]  /*14ec0*/  @!PT LDS RZ, [RZ] ;  /* 0x00000000fffff984 */ /* 0x000fe20000000800 */
[----:B------:R-:W-:Y:S01]  /*14ed0*/  @!PT LDS RZ, [RZ] ;  /* 0x00000000fffff984 */ /* 0x000fe20000000800 */
[----:B------:R1:W-:Y:S01]  /*14ee0*/  @P0 LDGSTS.E.BYPASS.LTC128B.128 [R227+0x3100], [R2.64], !P6 ;  /* 0x0310000002e30fae */ /* 0x0003e2000f101d4c */
[----:B------:R-:W-:Y:S01]  /*14ef0*/  MOV R5, R226 ;  /* 0x000000e200057202 */ /* 0x000fe20000000f00 */
[----:B------:R2:W1:Y:S01]  /*14f00*/  MUFU.TANH R199, R43 ;  /* 0x0000002b00c77308 */ /* 0x0004620000002400 */
[----:B------:R-:W-:Y:S02]  /*14f10*/  @P0 IADD3.X R9, R11, UR7, RZ, P1, !PT ;  /* 0x000000070b090c10 */ /* 0x000fe40008ffe4ff */
[----:B------:R-:W-:Y:S02]  /*14f20*/  @P3 SHF.R.U32.HI R5, RZ, c[0x0][0x2cc], R6 ;  /* 0x0000b300ff053a19 */ /* 0x000fe40000011606 */
[----:B------:R-:W-:Y:S01]  /*14f30*/  @P0 IADD3 R6, P3, R8, UR6, RZ ;  /* 0x0000000608060c10 */ /* 0x000fe2000ff7e0ff */
[----:B------:R2:W-:Y:S03]  /*14f40*/  @P0 LDGSTS.E.BYPASS.LTC128B.128 [R227+0x3900], [R10.64], !P6 ;  /* 0x039000000ae30fae */ /* 0x0005e6000f101d4c */
[----:B------:R-:W-:Y:S01]  /*14f50*/  @P0 IADD3.X R7, R9, UR7, RZ, P3, !PT ;  /* 0x0000000709070c10 */ /* 0x000fe20009ffe4ff */
[----:B------:R2:W2:Y:S04]  /*14f60*/  MUFU.TANH R185, R44 ;  /* 0x0000002c00b97308 */ /* 0x0004a80000002400 */
[----:B------:R2:W-:Y:S06]  /*14f70*/  @P0 LDGSTS.E.BYPASS.LTC128B.128 [R227+0x4100], [R8.64], !P6 ;  /* 0x0410000008e30fae */ /* 0x0005ec000f101d4c */
[----:B------:R3:W3:Y:S02]  /*14f80*/  MUFU.TANH R184, R45 ;  /* 0x0000002d00b87308 */ /* 0x0006e40000002400 */
[----:B------:R3:W-:Y:S01]  /*14f90*/  @P0 LDGSTS.E.BYPASS.LTC128B.128 [R227+0x4900], [R6.64], !P6 ;  /* 0x0490000006e30fae */ /* 0x0007e2000f101d4c */
[----:B-1----:R-:W-:Y:S04]  /*14fa0*/  @P0 IADD3 R2, P2, R6, UR6, RZ ;  /* 0x0000000606020c10 */ /* 0x002fe8000ff5e0ff */
[----:B------:R-:W-:Y:S03]  /*14fb0*/  @P0 IADD3.X R3, R7, UR7, RZ, P2, !PT ;  /* 0x0000000707030c10 */ /* 0x000fe600097fe4ff */
[----:B------:R1:W1:Y:S01]  /*14fc0*/  MUFU.TANH R197, R46 ;  /* 0x0000002e00c57308 */ /* 0x0002620000002400 */
[----:B------:R-:W1:Y:S08]  /*14fd0*/  SHFL.IDX PT, R4, R5, RZ, 0x1c1f ;  /* 0x001c1fff05047589 */ /* 0x000e7000000e0000 */
[----:B------:R1:W-:Y:S01]  /*14fe0*/  @P0 LDGSTS.E.BYPASS.LTC128B.128 [R227+0x5100], [R2.64], !P6 ;  /* 0x0510000002e30fae */ /* 0x0003e2000f101d4c */
[----:B------:R1:W1:Y:S01]  /*14ff0*/  MUFU.TANH R195, R47 ;  /* 0x0000002f00c37308 */ /* 0x0002620000002400 */
[----:B--2---:R-:W-:Y:S04]  /*15000*/  @P0 IADD3 R8, P1, R2, UR6, RZ ;  /* 0x0000000602080c10 */ /* 0x004fe8000ff3e0ff */
[----:B------:R-:W-:Y:S05]  /*15010*/  @P0 IADD3.X R9, R3, UR7, RZ, P1, !PT ;  /* 0x0000000703090c10 */ /* 0x000fea0008ffe4ff */
[----:B------:R-:W2:Y:S01]  /*15020*/  MUFU.TANH R48, R48 ;  /* 0x0000003000307308 */ /* 0x000ea20000002400 */
[----:B------:R1:W-:Y:S01]  /*15030*/  @P0 LDGSTS.E.BYPASS.LTC128B.128 [R227+0x5900], [R8.64], !P6 ;  /* 0x0590000008e30fae */ /* 0x0003e2000f101d4c */
[----:B------:R-:W-:Y:S07]  /*15040*/  PLOP3.LUT P0, PT, PT, PT, UP1, 0x40, 0x0 ;  /* 0x000000000000781c */ /* 0x000fee0003f0e818 */
[----:B------:R-:W0:Y:S01]  /*15050*/  LDGDEPBAR ;  /* 0x00000000000079af */ /* 0x000e220000000000 */
[----:B------:R-:W1:Y:S10]  /*15060*/  MUFU.TANH R49, R49 ;  /* 0x0000003100317308 */ /* 0x000e740000002400 */
[----:B------:R-:W1:Y:S10]  /*15070*/  MUFU.TANH R50, R50 ;  /* 0x0000003200327308 */ /* 0x000e740000002400 */
[----:B------:R1:W1:Y:S10]  /*15080*/  MUFU.TANH R35, R51 ;  /* 0x0000003300237308 */ /* 0x0002740000002400 */
[----:B------:R-:W1:Y:S10]  /*15090*/  MUFU.TANH R52, R52 ;  /* 0x0000003400347308 */ /* 0x000e740000002400 */
[----:B------:R-:W1:Y:S10]  /*150a0*/  MUFU.TANH R53, R53 ;  /* 0x0000003500357308 */ /* 0x000e740000002400 */
[----:B------:R-:W1:Y:S10]  /*150b0*/  MUFU.TANH R54, R54 ;  /* 0x0000003600367308 */ /* 0x000e740000002400 */
[----:B------:R-:W1:Y:S10]  /*150c0*/  MUFU.TANH R55, R55 ;  /* 0x0000003700377308 */ /* 0x000e740000002400 */
[----:B------:R1:W1:Y:S10]  /*150d0*/  MUFU.TANH R168, R56 ;  /* 0x0000003800a87308 */ /* 0x0002740000002400 */
[----:B------:R1:W1:Y:S10]  /*150e0*/  MUFU.TANH R56, R57 ;  /* 0x0000003900387308 */ /* 0x0002740000002400 */
[----:B------:R1:W1:Y:S10]  /*150f0*/  MUFU.TANH R180, R58 ;  /* 0x0000003a00b47308 */ /* 0x0002740000002400 */
[----:B------:R1:W1:Y:S10]  /*15100*/  MUFU.TANH R179, R59 ;  /* 0x0000003b00b37308 */ /* 0x0002740000002400 */
        /* <DEDUP_REMOVED lines=9> */
[----:B------:R-:W2:Y:S10]  /*151a0*/  MUFU.TANH R69, R69 ;  /* 0x0000004500457308 */ /* 0x000eb40000002400 */
[----:B------:R-:W2:Y:S01]  /*151b0*/  MUFU.TANH R70, R70 ;  /* 0x0000004600467308 */ /* 0x000ea20000002400 */
[C---:B---3--:R-:W-:Y:S02]  /*151c0*/  IADD3 R7, -R14.reuse, 0x1, R0 ;  /* 0x000000010e077810 */ /* 0x048fe40007ffe100 */
[----:B-1----:R-:W-:Y:S02]  /*151d0*/  IADD3 R8, -R14, R0, RZ ;  /* 0x000000000e087210 */ /* 0x002fe40007ffe1ff */
[----:B------:R-:W-:Y:S05]  /*151e0*/  IADD3 R7, R7, c[0x0][0x1d0], RZ ;  /* 0x0000740007077a10 */ /* 0x000fea0007ffe0ff */
[----:B------:R-:W1:Y:S01]  /*151f0*/  MUFU.TANH R71, R71 ;  /* 0x0000004700477308 */ /* 0x000e620000002400 */
[----:B------:R-:W-:Y:S04]  /*15200*/  IADD3 R7, R7, -c[0x0][0x168], RZ ;  /* 0x80005a0007077a10 */ /* 0x000fe80007ffe0ff */
[C---:B------:R-:W-:Y:S02]  /*15210*/  IADD3 R6, R7.reuse, c[0x0][0x328], RZ ;  /* 0x0000ca0007067a10 */ /* 0x040fe40007ffe0ff */
[----:B------:R-:W-:Y:S03]  /*15220*/  IADD3 R7, R7, UR11, RZ ;  /* 0x0000000b07077c10 */ /* 0x000fe6000fffe0ff */
[----:B------:R-:W3:Y:S01]  /*15230*/  MUFU.TANH R72, R72 ;  /* 0x0000004800487308 */ /* 0x000ee20000002400 */
[-C--:B------:R-:W-:Y:S02]  /*15240*/  IADD3 R3, R6, R4.reuse, RZ ;  /* 0x0000000406037210 */ /* 0x080fe40007ffe0ff */
[----:B------:R-:W-:Y:S07]  /*15250*/  IADD3 R2, R7, R4, RZ ;  /* 0x0000000407027210 */ /* 0x000fee0007ffe0ff */
        /* <DEDUP_REMOVED lines=42> */
.L_x_190:
[----:B------:R-:W-:Y:S04]  /*15500*/  MOV R9, c[0x0][0x32c] ;  /* 0x0000cb0000097a02 */ /* 0x000fe80000000f00 */
[----:B------:R-:W-:Y:S11]  /*15510*/  ISETP.NE.AND P0, PT, R9, 0x1, PT ;  /* 0x000000010900780c */ /* 0x000ff60003f05270 */
[----:B------:R-:W-:Y:S02]  /*15520*/  @!UPT UIADD3 URZ, URZ, URZ, URZ ;  /* 0x0000003f3f3ff290 */ /* 0x000fe4000fffe03f */
[----:B------:R-:W-:Y:S05]  /*15530*/  @P0 IMAD.HI.U32 R9, R4, c[0x0][0x330], RZ ;  /* 0x0000cc0004090a27 */ /* 0x000fea00078e00ff */
[----:B------:R-:W-:Y:S02]  /*15540*/  @P0 SHF.R.U32.HI R4, RZ, c[0x0][0x334], R9 ;  /* 0x0000cd00ff040a19 */ /* 0x000fe40000011609 */
.L_x_191:
[----:B------:R-:W-:Y:S05]  /*15550*/  BSYNC B0 ;  /* 0x0000000000007941 */ /* 0x000fea0003800000 */
.L_x_189:
[----:B------:R-:W-:Y:S05]  /*15560*/  IMAD R4, R4, c[0x0][0x32c], R8 ;  /* 0x0000cb0004047a24 */ /* 0x000fea00078e0208 */
[----:B------:R-:W-:Y:S02]  /*15570*/  IADD3 R9, R4, c[0x0][0x32c], RZ ;  /* 0x0000cb0004097a10 */ /* 0x000fe40007ffe0ff */
[----:B------:R-:W-:Y:S02]  /*15580*/  IMNMX R2, R2, R4, !PT ;  /* 0x0000000402027217 */ /* 0x000fe40007800200 */
[----:B------:R-:W-:Y:S02]  /*15590*/  IMNMX R3, R3, R9, PT ;  /* 0x0000000903037217 */ /* 0x000fe40003800200 */
.L_x_188:
        /* <DEDUP_REMOVED lines=108> */
[----:B------:R-:W-:Y:S04]  /*15c60*/  ISETP.LT.OR P0, PT, R3, 0x1, P0 ;  /* 0x000000010300780c */ /* 0x000fe80000701670 */
        /* <DEDUP_REMOVED lines=25> */
.L_x_194:
[----:B------:R-:W-:Y:S04]  /*15e00*/  MOV R26, c[0x0][0x32c] ;  /* 0x0000cb00001a7a02 */ /* 0x000fe80000000f00 */
[----:B------:R-:W-:Y:S11]  /*15e10*/  ISETP.NE.AND P0, PT, R26, 0x1, PT ;  /* 0x000000011a00780c */ /* 0x000ff60003f05270 */
[----:B------:R-:W-:Y:S02]  /*15e20*/  @!UPT UIADD3 URZ, URZ, URZ, URZ ;  /* 0x0000003f3f3ff290 */ /* 0x000fe4000fffe03f */
[----:B------:R-:W-:Y:S05]  /*15e30*/  @P0 IMAD.HI.U32 R26, R3, c[0x0][0x330], RZ ;  /* 0x0000cc00031a0a27 */ /* 0x000fea00078e00ff */
[----:B------:R-:W-:Y:S02]  /*15e40*/  @P0 SHF.R.U32.HI R3, RZ, c[0x0][0x334], R26 ;  /* 0x0000cd00ff030a19 */ /* 0x000fe4000001161a */
.L_x_195:
[----:B------:R-:W-:Y:S05]  /*15e50*/  BSYNC B0 ;  /* 0x0000000000007941 */ /* 0x000fea0003800000 */
.L_x_193:
[----:B------:R-:W-:Y:S05]  /*15e60*/  IMAD R3, R3, c[0x0][0x32c], R8 ;  /* 0x0000cb0003037a24 */ /* 0x000fea00078e0208 */
[----:B------:R-:W-:Y:S02]  /*15e70*/  IADD3 R26, R3, c[0x0][0x32c], RZ ;  /* 0x0000cb00031a7a10 */ /* 0x000fe40007ffe0ff */
[----:B------:R-:W-:Y:S02]  /*15e80*/  IMNMX R0, R0, R3, !PT ;  /* 0x0000000300007217 */ /* 0x000fe40007800200 */
[----:B------:R-:W-:Y:S02]  /*15e90*/  IMNMX R2, R2, R26, PT ;  /* 0x0000001a02027217 */ /* 0x000fe40003800200 */
.L_x_192:
        /* <DEDUP_REMOVED lines=111> */
.L_x_198:
[----:B------:R-:W-:Y:S04]  /*16590*/  MOV R26, c[0x0][0x32c] ;  /* 0x0000cb00001a7a02 */ /* 0x000fe80000000f00 */
[----:B------:R-:W-:Y:S11]  /*165a0*/  ISETP.NE.AND P0, PT, R26, 0x1, PT ;  /* 0x000000011a00780c */ /* 0x000ff60003f05270 */
[----:B------:R-:W-:Y:S02]  /*165b0*/  @!UPT UIADD3 URZ, URZ, URZ, URZ ;  /* 0x0000003f3f3ff290 */ /* 0x000fe4000fffe03f */
[----:B------:R-:W-:Y:S05]  /*165c0*/  @P0 IMAD.HI.U32 R26, R3, c[0x0][0x330], RZ ;  /* 0x0000cc00031a0a27 */ /* 0x000fea00078e00ff */
[----:B------:R-:W-:Y:S02]  /*165d0*/  @P0 SHF.R.U32.HI R3, RZ, c[0x0][0x334], R26 ;  /* 0x0000cd00ff030a19 */ /* 0x000fe4000001161a */
.L_x_199:
[----:B------:R-:W-:Y:S05]  /*165e0*/  BSYNC B0 ;  /* 0x0000000000007941 */ /* 0x000fea0003800000 */
.L_x_197:
[----:B------:R-:W-:Y:S05]  /*165f0*/  IMAD R3, R3, c[0x0][0x32c], R8 ;  /* 0x0000cb0003037a24 */ /* 0x000fea00078e0208 */
[----:B------:R-:W-:Y:S02]  /*16600*/  IADD3 R26, R3, c[0x0][0x32c], RZ ;  /* 0x0000cb00031a7a10 */ /* 0x000fe40007ffe0ff */
[----:B------:R-:W-:Y:S02]  /*16610*/  IMNMX R0, R0, R3, !PT ;  /* 0x0000000300007217 */ /* 0x000fe40007800200 */
[----:B------:R-:W-:Y:S02]  /*16620*/  IMNMX R2, R2, R26, PT ;  /* 0x0000001a02027217 */ /* 0x000fe40003800200 */
.L_x_196:
        /* <DEDUP_REMOVED lines=111> */
.L_x_202:
[----:B------:R-:W-:Y:S04]  /*16d20*/  MOV R5, c[0x0][0x32c] ;  /* 0x0000cb0000057a02 */ /* 0x000fe80000000f00 */
[----:B------:R-:W-:Y:S11]  /*16d30*/  ISETP.NE.AND P0, PT, R5, 0x1, PT ;  /* 0x000000010500780c */ /* 0x000ff60003f05270 */
[----:B------:R-:W-:Y:S02]  /*16d40*/  @!UPT UIADD3 URZ, URZ, URZ, URZ ;  /* 0x0000003f3f3ff290 */ /* 0x000fe4000fffe03f */
[----:B------:R-:W-:Y:S05]  /*16d50*/  @P0 IMAD.HI.U32 R5, R3, c[0x0][0x330], RZ ;  /* 0x0000cc0003050a27 */ /* 0x000fea00078e00ff */
[----:B------:R-:W-:Y:S02]  /*16d60*/  @P0 SHF.R.U32.HI R3, RZ, c[0x0][0x334], R5 ;  /* 0x0000cd00ff030a19 */ /* 0x000fe40000011605 */
.L_x_203:
[----:B------:R-:W-:Y:S05]  /*16d70*/  BSYNC B0 ;  /* 0x0000000000007941 */ /* 0x000fea0003800000 */
.L_x_201:
[----:B------:R-:W-:Y:S05]  /*16d80*/  IMAD R8, R3, c[0x0][0x32c], R8 ;  /* 0x0000cb0003087a24 */ /* 0x000fea00078e0208 */
[----:B------:R-:W-:Y:S02]  /*16d90*/  IADD3 R3, R8, c[0x0][0x32c], RZ ;  /* 0x0000cb0008037a10 */ /* 0x000fe40007ffe0ff */
[----:B------:R-:W-:Y:S02]  /*16da0*/  IMNMX R0, R0, R8, !PT ;  /* 0x0000000800007217 */ /* 0x000fe40007800200 */
[----:B------:R-:W-:Y:S02]  /*16db0*/  IMNMX R2, R2, R3, PT ;  /* 0x0000000302027217 */ /* 0x000fe40003800200 */
.L_x_200:
        /* <DEDUP_REMOVED lines=71> */
[----:B------:R-:W-:Y:S02]  /*17230*/  FMNMX.FTZ R72, R234, R72, !PT ;  /* 0x00000048ea487209 */ /* 0x000fe40007810000 */
[----:B------:R-:W-:Y:S02]  /*17240*/  FSEL R168, R199, -INF , !P0 ;  /* 0xff800000c7a87808 */ /* 0x000fe40004000000 */
        /* <DEDUP_REMOVED lines=65> */
[----:B------:R-:W-:Y:S02]  /*17660*/  FMNMX.FTZ R4, R48, R4, !PT ;  /* 0x0000000430047209 */ /* 0x000fe40007810000 */
[----:B------:R-:W-:Y:S01]  /*17670*/  FMNMX.FTZ R71, R3, R71, !PT ;  /* 0x0000004703477209 */ /* 0x000fe20007810000 */
[--C-:B------:R-:W-:Y:S01]  /*17680*/  FFMA.FTZ R3, R32, c[0x0][0x2d0], -R74.reuse ;  /* 0x0000b40020037a23 */ /* 0x100fe2000001084a */
[----:B------:R-:W-:Y:S01]  /*17690*/  FMNMX.FTZ R4, R49, R4, !PT ;  /* 0x0000000431047209 */ /* 0x000fe20007810000 */
[--C-:B------:R-:W-:Y:S01]  /*176a0*/  FFMA.FTZ R16, R43, c[0x0][0x2d0], -R74.reuse ;  /* 0x0000b4002b107a23 */ /* 0x100fe2000001084a */
[----:B------:R-:W-:Y:S01]  /*176b0*/  ISETP.LT.OR P0, PT, R2, 0x49, P0 ;  /* 0x000000490200780c */ /* 0x000fe20000701670 */
[----:B------:R1:W-:Y:S01]  /*176c0*/  MUFU.EX2 R248, R3 ;  /* 0x0000000300f87308 */ /* 0x0003e20000000800 */
[----:B------:R-:W-:Y:S01]  /*176d0*/  FMNMX.FTZ R5, R25, R5, !PT ;  /* 0x0000000519057209 */ /* 0x000fe20007810000 */
[----:B------:R-:W-:Y:S01]  /*176e0*/  FMUL.FTZ R75, R71, c[0x0][0x2d0] ;  /* 0x0000b400474b7a20 */ /* 0x000fe20000410000 */
        /* <DEDUP_REMOVED lines=16> */
[----:B------:R-:W-:Y:S02]  /*177f0*/  ISETP.GT.AND P4, PT, R0, 0x59, !P4 ;  /* 0x000000590000780c */ /* 0x000fe40006784270 */
[----:B------:R-:W-:Y:S02]  /*17800*/  ISETP.NE.AND P1, PT, R10, RZ, PT ;  /* 0x000000ff0a00720c */ /* 0x000fe40003f25270 */
[----:B------:R-:W-:Y:S02]  /*17810*/  ISETP.NE.AND P3, PT, R9, RZ, PT ;  /* 0x000000ff0900720c */ /* 0x000fe40003f65270 */
[----:B------:R-:W-:Y:S01]  /*17820*/  ISETP.GT.AND P0, PT, R0, 0x49, !P1 ;  /* 0x000000490000780c */ /* 0x000fe20004f04270 */
[----:B------:R2:W3:Y:S01]  /*17830*/  MUFU.EX2 R93, R3 ;  /* 0x00000003005d7308 */ /* 0x0004e20000000800 */
[----:B------:R-:W-:Y:S02]  /*17840*/  FMNMX.FTZ R4, R189, R4, !PT ;  /* 0x00000004bd047209 */ /* 0x000fe40007810000 */
[----:B------:R-:W-:Y:S02]  /*17850*/  FSETP.NEU.FTZ.AND P1, PT, R71, -INF , PT ;  /* 0xff8000004700780b */ /* 0x000fe40003f3d000 */
[----:B------:R-:W-:Y:S02]  /*17860*/  FMNMX.FTZ R4, R191, R4, !PT ;  /* 0x00000004bf047209 */ /* 0x000fe40007810000 */
        /* <DEDUP_REMOVED lines=10> */
[----:B------:R-:W-:Y:S02]  /*17910*/  FMNMX.FTZ R4, R229, R4, !PT ;  /* 0x00000004e5047209 */ /* 0x000fe40007810000 */
[----:B------:R-:W-:Y:S01]  /*17920*/  FMNMX.FTZ R5, R180, R5, !PT ;  /* 0x00000005b4057209 */ /* 0x000fe20007810000 */
[--C-:B--2---:R-:W-:Y:S01]  /*17930*/  FFMA.FTZ R3, R29, c[0x0][0x2d0], -R75.reuse ;  /* 0x0000b4001d037a23 */ /* 0x104fe2000001084b */
[----:B------:R-:W-:Y:S02]  /*17940*/  FMNMX.FTZ R4, R237, R4, !PT ;  /* 0x00000004ed047209 */ /* 0x000fe40007810000 */
[----:B------:R-:W-:Y:S02]  /*17950*/  ISETP.LT.OR P0, PT, R2, 0x4a, P0 ;  /* 0x0000004a0200780c */ /* 0x000fe40000701670 */
[----:B------:R-:W-:Y:S01]  /*17960*/  ISETP.GT.AND P3, PT, R0, 0x50, !P3 ;  /* 0x000000500000780c */ /* 0x000fe20005f64270 */
[----:B------:R2:W-:Y:S01]  /*17970*/  MUFU.EX2 R92, R3 ;  /* 0x00000003005c7308 */ /* 0x0005e20000000800 */
[----:B------:R-:W-:Y:S02]  /*17980*/  FMNMX.FTZ R4, R238, R4, !PT ;  /* 0x00000004ee047209 */ /* 0x000fe40007810000 */
[----:B------:R-:W-:Y:S02]  /*17990*/  FMNMX.FTZ R5, R179, R5, !PT ;  /* 0x00000005b3057209 */ /* 0x000fe40007810000 */
[----:B------:R-:W-:Y:S02]  /*179a0*/  FMNMX.FTZ R4, R239, R4, !PT ;  /* 0x00000004ef047209 */ /* 0x000fe40007810000 */
[----:B------:R-:W-:Y:S02]  /*179b0*/  FMNMX.FTZ R5, R178, R5, !PT ;  /* 0x00000005b2057209 */ /* 0x000fe40007810000 */
[----:B------:R-:W-:Y:S02]  /*179c0*/  FMNMX.FTZ R4, R240, R4, !PT ;  /* 0x00000004f0047209 */ /* 0x000fe40007810000 */
[----:B------:R-:W-:Y:S02]  /*179d0*/  FMNMX.FTZ R5, R185, R5, !PT ;  /* 0x00000005b9057209 */ /* 0x000fe40007810000 */
[----:B------:R-:W-:Y:S01]  /*179e0*/  FSEL R183, R79, -INF , !P0 ;  /* 0xff8000004fb77808 */ /* 0x000fe20004000000 */
[----:B------:R-:W4:Y:S01]  /*179f0*/  SHFL.BFLY PT, R7, R4, 0x2, 0x1f ;  /* 0x0c401f0004077f89 */ /* 0x000f2200000e0000 */
[----:B------:R-:W-:Y:S02]  /*17a00*/  FMNMX.FTZ R5, R199, R5, !PT ;  /* 0x00000005c7057209 */ /* 0x000fe40007810000 */
[----:B------:R-:W-:Y:S02]  /*17a10*/  ISETP.NE.AND P0, PT, R27, RZ, PT ;  /* 0x000000ff1b00720c */ /* 0x000fe40003f05270 */
[----:B------:R-:W-:Y:S02]  /*17a20*/  FMNMX.FTZ R5, R201, R5, !PT ;  /* 0x00000005c9057209 */ /* 0x000fe40007810000 */
[----:B------:R-:W-:Y:S02]  /*17a30*/  ISETP.GT.AND P0, PT, R0, 0x51, !P0 ;  /* 0x000000510000780c */ /* 0x000fe40004704270 */
[----:B------:R-:W-:Y:S02]  /*17a40*/  ISETP.LT.OR P3, PT, R2, 0x51, P3 ;  /* 0x000000510200780c */ /* 0x000fe40001f61670 */
[----:B--2---:R-:W-:Y:S02]  /*17a50*/  FMNMX.FTZ R3, R192, R5, !PT ;  /* 0x00000005c0037209 */ /* 0x004fe40007810000 */
[C---:B------:R-:W-:Y:S02]  /*17a60*/  ISETP.LT.OR P0, PT, R2.reuse, 0x52, P0 ;  /* 0x000000520200780c */ /* 0x040fe40000701670 */
[----:B------:R-:W-:Y:S01]  /*17a70*/  FMNMX.FTZ R0, R183, R3, !PT ;  /* 0x00000003b7007209 */ /* 0x000fe20007810000 */
[--C-:B------:R-:W-:Y:S01]  /*17a80*/  FFMA.FTZ R3, R33, c[0x0][0x2d0], -R75.reuse ;  /* 0x0000b40021037a23 */ /* 0x100fe2000001084b */
[----:B------:R-:W-:Y:S01]  /*17a90*/  FSEL R195, R91, -INF , !P0 ;  /* 0xff8000005bc37808 */ /* 0x000fe20004000000 */
[----:B------:R-:W-:Y:S01]  /*17aa0*/  MUFU.EX2 R33, R16 ;  /* 0x0000001000217308 */ /* 0x000fe20000000800 */
[----:B------:R-:W-:Y:S02]  /*17ab0*/  ISETP.LT.OR P0, PT, R2, 0x5a, P4 ;  /* 0x0000005a0200780c */ /* 0x000fe40002701670 */
[----:B------:R-:W-:Y:S02]  /*17ac0*/  FSEL R193, R78, -INF , !P3 ;  /* 0xff8000004ec17808 */ /* 0x000fe40005800000 */
[----:B------:R-:W-:Y:S02]  /*17ad0*/  FSEL R73, R57, -INF , !P0 ;  /* 0xff80000039497808 */ /* 0x000fe40004000000 */
[----:B---3--:R-:W-:Y:S02]  /*17ae0*/  F2FP.PACK_AB R78, R93, R248 ;  /* 0x000000f85d4e723e */ /* 0x008fe400000000ff */
[----:B----4-:R-:W-:Y:S01]  /*17af0*/  FMNMX.FTZ R4, R4, R7, !PT ;  /* 0x0000000704047209 */ /* 0x010fe20007810000 */
[----:B------:R2:W3:Y:S01]  /*17b00*/  MUFU.EX2 R60, R3 ;  /* 0x00000003003c7308 */ /* 0x0004e20000000800 */
[----:B------:R-:W-:Y:S01]  /*17b10*/  ISETP.LT.OR P3, PT, R2, 0x59, P5 ;  /* 0x000000590200780c */ /* 0x000fe20002f61670 */
[--C-:B------:R-:W-:Y:S01]  /*17b20*/  FFMA.FTZ R2, R37, c[0x0][0x2d0], -R75.reuse ;  /* 0x0000b40025027a23 */ /* 0x100fe2000001084b */
[----:B-1----:R-:W-:Y:S01]  /*17b30*/  F2FP.PACK_AB R76, R61, R233 ;  /* 0x000000e93d4c723e */ /* 0x002fe200000000ff */
[----:B------:R-:W1:Y:S01]  /*17b40*/  SHFL.BFLY PT, R70, R4, 0x1, 0x1f ;  /* 0x0c201f0004467f89 */ /* 0x000e6200000e0000 */
[----:B------:R-:W-:Y:S02]  /*17b50*/  FSEL R197, R59, -INF , !P3 ;  /* 0xff8000003bc57808 */ /* 0x000fe40005800000 */
[----:B------:R-:W-:Y:S03]  /*17b60*/  FMNMX.FTZ R0, R193, R0, !PT ;  /* 0x00000000c1007209 */ /* 0x000fe60007810000 */
[----:B------:R4:W-:Y:S01]  /*17b70*/  MUFU.EX2 R249, R2 ;  /* 0x0000000200f97308 */ /* 0x0009e20000000800 */
[----:B------:R-:W-:Y:S04]  /*17b80*/  FMNMX.FTZ R0, R195, R0, !PT ;  /* 0x00000000c3007209 */ /* 0x000fe80007810000 */
[----:B------:R-:W-:Y:S04]  /*17b90*/  FMNMX.FTZ R0, R197, R0, !PT ;  /* 0x00000000c5007209 */ /* 0x000fe80007810000 */
[----:B------:R-:W-:Y:S01]  /*17ba0*/  FMNMX.FTZ R0, R73, R0, !PT ;  /* 0x0000000049007209 */ /* 0x000fe20007810000 */
[----:B------:R-:W-:Y:S01]  /*17bb0*/  MUFU.EX2 R57, R12 ;  /* 0x0000000c00397308 */ /* 0x000fe20000000800 */
[--C-:B--2---:R-:W-:Y:S01]  /*17bc0*/  FFMA.FTZ R3, R38, c[0x0][0x2d0], -R75.reuse ;  /* 0x0000b40026037a23 */ /* 0x104fe2000001084b */
[----:B---3--:R-:W-:Y:S02]  /*17bd0*/  F2FP.PACK_AB R77, R60, R92 ;  /* 0x0000005c3c4d723e */ /* 0x008fe400000000ff */
[----:B-1----:R-:W-:Y:S06]  /*17be0*/  FMNMX.FTZ R70, R4, R70, !PT ;  /* 0x0000004604467209 */ /* 0x002fec0007810000 */
[----:B------:R1:W2:Y:S01]  /*17bf0*/  MUFU.EX2 R246, R3 ;  /* 0x0000000300f67308 */ /* 0x0002a20000000800 */
[C---:B------:R-:W-:Y:S01]  /*17c00*/  FSETP.NEU.FTZ.AND P0, PT, R70.reuse, -INF , PT ;  /* 0xff8000004600780b */ /* 0x040fe20003f1d000 */
[----:B------:R-:W-:Y:S01]  /*17c10*/  FMUL.FTZ R96, R70, c[0x0][0x2d0] ;  /* 0x0000b40046607a20 */ /* 0x000fe20000410000 */
[----:B----4-:R-:W3:Y:S04]  /*17c20*/  SHFL.BFLY PT, R2, R0, 0x2, 0x1f ;  /* 0x0c401f0000027f89 */ /* 0x010ee800000e0000 */
[----:B------:R-:W-:Y:S05]  /*17c30*/  FSEL R96, R96, RZ, P0 ;  /* 0x000000ff60607208 */ /* 0x000fea0000000000 */
[--C-:B------:R-:W-:Y:S02]  /*17c40*/  FFMA.FTZ R4, R36, c[0x0][0x2d0], -R96.reuse ;  /* 0x0000b40024047a23 */ /* 0x100fe40000010860 */
[--C-:B------:R-:W-:Y:S02]  /*17c50*/  FFMA.FTZ R32, R45, c[0x0][0x2d0], -R96.reuse ;  /* 0x0000b4002d207a23 */ /* 0x100fe40000010860 */
[----:B------:R-:W-:Y:S01]  /*17c60*/  MUFU.EX2 R243, R4 ;  /* 0x0000000400f37308 */ /* 0x000fe20000000800 */
[--C-:B-1----:R-:W-:Y:S01]  /*17c70*/  FFMA.FTZ R3, R26, c[0x0][0x2d0], -R96.reuse ;  /* 0x0000b4001a037a23 */ /* 0x102fe20000010860 */
[----:B--2---:R-:W-:Y:S08]  /*17c80*/  F2FP.PACK_AB R79, R246, R249 ;  /* 0x000000f9f64f723e */ /* 0x004ff000000000ff */
[----:B------:R1:W-:Y:S02]  /*17c90*/  MUFU.EX2 R86, R3 ;  /* 0x0000000300567308 */ /* 0x0003e40000000800 */
[--C-:B-1----:R-:W-:Y:S02]  /*17ca0*/  FFMA.FTZ R3, R28, c[0x0][0x2d0], -R96.reuse ;  /* 0x0000b4001c037a23 */ /* 0x102fe40000010860 */
[----:B------:R-:W-:Y:S06]  /*17cb0*/  FFMA.FTZ R28, R47, c[0x0][0x2d0], -R75 ;  /* 0x0000b4002f1c7a23 */ /* 0x000fec000001084b */
[----:B------:R1:W2:Y:S10]  /*17cc0*/  MUFU.EX2 R244, R3 ;  /* 0x0000000300f47308 */ /* 0x0002b40000000800 */
[----:B------:R-:W-:Y:S01]  /*17cd0*/  MUFU.EX2 R63, R28 ;  /* 0x0000001c003f7308 */ /* 0x000fe20000000800 */
[----:B-1----:R-:W-:Y:S01]  /*17ce0*/  FFMA.FTZ R3, R35, c[0x0][0x2d0], -R96 ;  /* 0x0000b40023037a23 */ /* 0x002fe20000010860 */
[----:B--2---:R-:W-:Y:S08]  /*17cf0*/  F2FP.PACK_AB R64, R244, R86 ;  /* 0x00000056f440723e */ /* 0x004ff000000000ff */
[----:B------:R3:W-:Y:S02]  /*17d00*/  MUFU.EX2 R52, R3 ;  /* 0x0000000300347308 */ /* 0x0007e40000000800 */
[----:B---3--:R-:W-:Y:S01]  /*17d10*/  FMNMX.FTZ R3, R0, R2, !PT ;  /* 0x0000000200037209 */ /* 0x008fe20007810000 */
[----:B------:R-:W-:Y:S01]  /*17d20*/  FFMA.FTZ R2, R39, c[0x0][0x2d0], -R74 ;  /* 0x0000b40027027a23 */ /* 0x000fe2000001084a */
[----:B------:R-:W-:Y:S01]  /*17d30*/  FSEL R0, R72, RZ, P2 ;  /* 0x000000ff48007208 */ /* 0x000fe20001000000 */
[----:B------:R-:W-:Y:S05]  /*17d40*/  LDSM.16.MT88.4 R36, [R212+0x100] ;  /* 0x00010000d424783b */ /* 0x000fea0000004200 */
[----:B------:R1:W-:Y:S01]  /*17d50*/  MUFU.EX2 R80, R2 ;  /* 0x0000000200507308 */ /* 0x0003e20000000800 */
[----:B------:R-:W-:Y:S04]  /*17d60*/  FADD.FTZ R0, -R0, R100 ;  /* 0x0000006400007221 */ /* 0x000fe80000010100 */
[----:B------:R-:W-:Y:S01]  /*17d70*/  FMUL.FTZ R0, R0, c[0x0][0x2d0] ;  /* 0x0000b40000007a20 */ /* 0x000fe20000410000 */
[----:B------:R-:W2:Y:S04]  /*17d80*/  SHFL.BFLY PT, R4, R3, 0x1, 0x1f ;  /* 0x0c201f0003047f89 */ /* 0x000ea800000e0000 */
[----:B------:R3:W4:Y:S01]  /*17d90*/  MUFU.EX2 R69, R0 ;  /* 0x0000000000457308 */ /* 0x0007220000000800 */
[----:B-1----:R-:W-:Y:S05]  /*17da0*/  FSEL R2, R71, RZ, P1 ;  /* 0x000000ff47027208 */ /* 0x002fea0000800000 */
[----:B------:R-:W-:Y:S01]  /*17db0*/  FADD.FTZ R2, -R2, R101 ;  /* 0x0000006502027221 */ /* 0x000fe20000010100 */
[----:B--2---:R-:W-:Y:S03]  /*17dc0*/  FMNMX.FTZ R3, R3, R4, !PT ;  /* 0x0000000403037209 */ /* 0x004fe60007810000 */
[----:B------:R-:W-:Y:S01]  /*17dd0*/  FMUL.FTZ R2, R2, c[0x0][0x2d0] ;  /* 0x0000b40002027a20 */ /* 0x000fe20000410000 */
[----:B---3--:R-:W-:Y:S01]  /*17de0*/  FSEL R0, R70, RZ, P0 ;  /* 0x000000ff46007208 */ /* 0x008fe20000000000 */
[----:B----4-:R-:W-:Y:S01]  /*17df0*/  FMUL.FTZ R16, R69, R116 ;  /* 0x0000007445107220 */ /* 0x010fe20000410000 */
[C---:B------:R-:W-:Y:S01]  /*17e00*/  FSETP.NEU.FTZ.AND P0, PT, R3.reuse, -INF , PT ;  /* 0xff8000000300780b */ /* 0x040fe20003f1d000 */
[----:B------:R-:W1:Y:S01]  /*17e10*/  MUFU.EX2 R68, R2 ;  /* 0x0000000200447308 */ /* 0x000e620000000800 */
[----:B------:R-:W-:Y:S02]  /*17e20*/  FMUL.FTZ R97, R3, c[0x0][0x2d0] ;  /* 0x0000b40003617a20 */ /* 0x000fe40000410000 */
[----:B------:R-:W-:Y:S02]  /*17e30*/  FADD.FTZ R0, -R0, R102 ;  /* 0x0000006600007221 */ /* 0x000fe40000010100 */
[----:B------:R-:W-:Y:S01]  /*17e40*/  FMUL.FTZ R5, R69, R105 ;  /* 0x0000006945057220 */ /* 0x000fe20000410000 */
[----:B------:R-:W-:Y:S01]  /*17e50*/  FSEL R97, R97, RZ, P0 ;  /* 0x000000ff61617208 */ /* 0x000fe20000000000 */
[----:B------:R-:W-:Y:S02]  /*17e60*/  FMUL.FTZ R0, R0, c[0x0][0x2d0] ;  /* 0x0000b40000007a20 */ /* 0x000fe40000410000 */
[----:B------:R-:W-:Y:S02]  /*17e70*/  FMUL.FTZ R17, R69, R117 ;  /* 0x0000007545117220 */ /* 0x000fe40000410000 */
[----:B------:R2:W3:Y:S01]  /*17e80*/  MUFU.EX2 R2, R0 ;  /* 0x0000000000027308 */ /* 0x0004e20000000800 */
[----:B------:R-:W-:Y:S02]  /*17e90*/  FFMA.FTZ R4, R24, c[0x0][0x2d0], -R97 ;  /* 0x0000b40018047a23 */ /* 0x000fe40000010861 */
[----:B------:R-:W-:Y:S02]  /*17ea0*/  IMAD.MOV.U32 R117, RZ, RZ, R57 ;  /* 0x000000ffff757224 */ /* 0x000fe400078e0039 */
[--C-:B------:R-:W-:Y:S02]  /*17eb0*/  FFMA.FTZ R58, R58, c[0x0][0x2d0], -R97.reuse ;  /* 0x0000b4003a3a7a23 */ /* 0x100fe40000010861 */
[----:B------:R-:W-:Y:S02]  /*17ec0*/  FFMA.FTZ R62, R62, c[0x0][0x2d0], -R97 ;  /* 0x0000b4003e3e7a23 */ /* 0x000fe40000010861 */
[----:B------:R-:W-:Y:S01]  /*17ed0*/  FFMA.FTZ R24, R44, c[0x0][0x2d0], -R75 ;  /* 0x0000b4002c187a23 */ /* 0x000fe2000001084b */
[----:B------:R4:W-:Y:S01]  /*17ee0*/  MUFU.EX2 R89, R4 ;  /* 0x0000000400597308 */ /* 0x0009e20000000800 */
[----:B------:R-:W-:Y:S02]  /*17ef0*/  FFMA.FTZ R44, R50, c[0x0][0x2d0], -R96 ;  /* 0x0000b400322c7a23 */ /* 0x000fe40000010860 */
[C---:B-1----:R-:W-:Y:S01]  /*17f00*/  FMUL.FTZ R7, R68.reuse, R107 ;  /* 0x0000006b44077220 */ /* 0x042fe20000410000 */
[----:B------:R-:W-:Y:S01]  /*17f10*/  MOV R107, R52 ;  /* 0x00000034006b7202 */ /* 0x000fe20000000f00 */
[C---:B------:R-:W-:Y:S01]  /*17f20*/  FMUL.FTZ R6, R68.reuse, R106 ;  /* 0x0000006a44067220 */ /* 0x040fe20000410000 */
[----:B------:R-:W-:Y:S01]  /*17f30*/  LDSM.16.MT88.4 R52, [R210+0x100] ;  /* 0x00010000d234783b */ /* 0x000fe20000004200 */
[C---:B------:R-:W-:Y:S01]  /*17f40*/  FMUL.FTZ R34, R68.reuse, R134 ;  /* 0x0000008644227220 */ /* 0x040fe20000410000 */
[----:B------:R-:W-:Y:S01]  /*17f50*/  F2FP.PACK_AB R66, R243, R107 ;  /* 0x0000006bf342723e */ /* 0x000fe200000000ff */
[C---:B------:R-:W-:Y:S01]  /*17f60*/  FMUL.FTZ R35, R68.reuse, R135 ;  /* 0x0000008744237220 */ /* 0x040fe20000410000 */
[----:B------:R1:W5:Y:S01]  /*17f70*/  MUFU.EX2 R30, R24 ;  /* 0x00000018001e7308 */ /* 0x0003620000000800 */
[C---:B------:R-:W-:Y:S01]  /*17f80*/  FMUL.FTZ R18, R68.reuse, R118 ;  /* 0x0000007644127220 */ /* 0x040fe20000410000 */
[----:B------:R-:W-:Y:S01]  /*17f90*/  MOV R118, R86 ;  /* 0x0000005600767202 */ /* 0x000fe20000000f00 */
[----:B------:R-:W-:Y:S01]  /*17fa0*/  FMUL.FTZ R19, R68, R119 ;  /* 0x0000007744137220 */ /* 0x000fe20000410000 */
[----:B------:R-:W-:Y:S01]  /*17fb0*/  MOV R106, R246 ;  /* 0x000000f6006a7202 */ /* 0x000fe20000000f00 */
[----:B--2---:R-:W-:Y:S02]  /*17fc0*/  FFMA.FTZ R0, R8, c[0x0][0x2d0], -R97 ;  /* 0x0000b40008007a23 */ /* 0x004fe40000010861 */
[C---:B---3--:R-:W-:Y:S01]  /*17fd0*/  FMUL.FTZ R13, R2.reuse, R113 ;  /* 0x00000071020d7220 */ /* 0x048fe20000410000 */
[----:B------:R-:W-:Y:S01]  /*17fe0*/  MOV R113, R233 ;  /* 0x000000e900717202 */ /* 0x000fe20000000f00 */
[----:B------:R-:W-:Y:S01]  /*17ff0*/  FMUL.FTZ R45, R2, R145 ;  /* 0x00000091022d7220 */ /* 0x000fe20000410000 */
[----:B------:R2:W-:Y:S01]  /*18000*/  MUFU.EX2 R200, R0 ;  /* 0x0000000000c87308 */ /* 0x0005e20000000800 */
[----:B------:R-:W-:Y:S02]  /*18010*/  FFMA.FTZ R8, R40, c[0x0][0x2d0], -R75 ;  /* 0x0000b40028087a23 */ /* 0x000fe4000001084b */
[----:B------:R-:W-:Y:S02]  /*18020*/  FMUL.FTZ R50, R68, R150 ;  /* 0x0000009644327220 */ /* 0x000fe40000410000 */
[--C-:B----4-:R-:W-:Y:S02]  /*18030*/  FFMA.FTZ R4, R25, c[0x0][0x2d0], -R97.reuse ;  /* 0x0000b40019047a23 */ /* 0x110fe40000010861 */
[C---:B------:R-:W-:Y:S01]  /*18040*/  FMUL.FTZ R9, R2.reuse, R109 ;  /* 0x0000006d02097220 */ /* 0x040fe20000410000 */
[----:B------:R-:W-:Y:S01]  /*18050*/  MOV R109, R248 ;  /* 0x000000f8006d7202 */ /* 0x000fe20000000f00 */
[C---:B------:R-:W-:Y:S01]  /*18060*/  FMUL.FTZ R12, R2.reuse, R112 ;  /* 0x00000070020c7220 */ /* 0x040fe20000410000 */
[----:B------:R3:W4:Y:S01]  /*18070*/  MUFU.EX2 R85, R4 ;  /* 0x0000000400557308 */ /* 0x0007220000000800 */
[C---:B------:R-:W-:Y:S02]  /*18080*/  FMUL.FTZ R25, R2.reuse, R125 ;  /* 0x0000007d02197220 */ /* 0x040fe40000410000 */
[C---:B------:R-:W-:Y:S02]  /*18090*/  FMUL.FTZ R28, R2.reuse, R128 ;  /* 0x00000080021c7220 */ /* 0x040fe40000410000 */
[C---:B-1----:R-:W-:Y:S02]  /*180a0*/  FMUL.FTZ R24, R2.reuse, R124 ;  /* 0x0000007c02187220 */ /* 0x042fe40000410000 */
[----:B------:R-:W-:Y:S02]  /*180b0*/  FMUL.FTZ R29, R2, R129 ;  /* 0x00000081021d7220 */ /* 0x000fe40000410000 */
[----:B-----5:R-:W-:Y:S01]  /*180c0*/  IMAD.MOV.U32 R129, RZ, RZ, R30 ;  /* 0x000000ffff817224 */ /* 0x020fe200078e001e */
[----:B------:R1:W5:Y:S01]  /*180d0*/  MUFU.EX2 R31, R8 ;  /* 0x00000008001f7308 */ /* 0x0003620000000800 */
[----:B------:R-:W-:Y:S02]  /*180e0*/  FFMA.FTZ R40, R49, c[0x0][0x2d0], -R96 ;  /* 0x0000b40031287a23 */ /* 0x000fe40000010860 */
[----:B------:R-:W-:Y:S01]  /*180f0*/  FMUL.FTZ R49, R69, R149 ;  /* 0x0000009545317220 */ /* 0x000fe20000410000 */
[----:B------:R-:W-:Y:S01]  /*18100*/  MOV R149, R63 ;  /* 0x0000003f00957202 */ /* 0x000fe20000000f00 */
[----:B--2---:R-:W-:Y:S02]  /*18110*/  FFMA.FTZ R0, R22, c[0x0][0x2d0], -R97 ;  /* 0x0000b40016007a23 */ /* 0x004fe40000010861 */
[----:B------:R-:W2:Y:S01]  /*18120*/  LDSM.16.MT88.4 R20, [R209+0x100] ;  /* 0x00010000d114783b */ /* 0x000ea20000004200 */
[C---:B------:R-:W-:Y:S02]  /*18130*/  FMUL.FTZ R57, R2.reuse, R157 ;  /* 0x0000009d02397220 */ /* 0x040fe40000410000 */
[----:B------:R5:W5:Y:S01]  /*18140*/  MUFU.EX2 R235, R0 ;  /* 0x0000000000eb7308 */ /* 0x000b620000000800 */
[--C-:B---3--:R-:W-:Y:S01]  /*18150*/  FFMA.FTZ R4, R41, c[0x0][0x2d0], -R74.reuse ;  /* 0x0000b40029047a23 */ /* 0x108fe2000001084a */
[----:B----4-:R-:W-:Y:S01]  /*18160*/  F2FP.PACK_AB R67, R85, R89 ;  /* 0x000000595543723e */ /* 0x010fe200000000ff */
[C---:B------:R-:W-:Y:S02]  /*18170*/  FMUL.FTZ R41, R2.reuse, R141 ;  /* 0x0000008d02297220 */ /* 0x040fe40000410000 */
[----:B------:R-:W-:Y:S05]  /*18180*/  IMAD.MOV.U32 R119, RZ, RZ, R85 ;  /* 0x000000ffff777224 */ /* 0x000fea00078e0055 */
[----:B------:R-:W3:Y:S01]  /*18190*/  MUFU.EX2 R87, R4 ;  /* 0x0000000400577308 */ /* 0x000ee20000000800 */
[----:B-1----:R-:W-:Y:S02]  /*181a0*/  FMUL.FTZ R8, R2, R108 ;  /* 0x0000006c02087220 */ /* 0x002fe40000410000 */
[----:B-----5:R-:W-:Y:S02]  /*181b0*/  IMAD.MOV.U32 R125, RZ, RZ, R31 ;  /* 0x000000ffff7d7224 */ /* 0x020fe400078e001f */
[----:B------:R-:W-:Y:S05]  /*181c0*/  IMAD.MOV.U32 R108, RZ, RZ, R249 ;  /* 0x000000ffff6c7224 */ /* 0x000fea00078e00f9 */
[----:B------:R1:W-:Y:S01]  /*181d0*/  MUFU.EX2 R124, R32 ;  /* 0x00000020007c7308 */ /* 0x0003e20000000800 */
[----:B------:R-:W-:Y:S01]  /*181e0*/  FSEL R0, R3, RZ, P0 ;  /* 0x000000ff03007208 */ /* 0x000fe20000000000 */
[----:B------:R-:W-:Y:S01]  /*181f0*/  IMAD.MOV.U32 R112, RZ, RZ, R235 ;  /* 0x000000ffff707224 */ /* 0x000fe200078e00eb */
[----:B------:R-:W-:Y:S02]  /*18200*/  F2FP.PACK_AB R65, R235, R200 ;  /* 0x000000c8eb41723e */ /* 0x000fe400000000ff */
[----:B------:R-:W-:Y:S01]  /*18210*/  ISETP.GT.AND P0, PT, R225, UR8, PT ;  /* 0x00000008e1007c0c */ /* 0x000fe2000bf04270 */
[----:B------:R-:W-:Y:S04]  /*18220*/  FADD.FTZ R0, -R0, R103 ;  /* 0x0000006700007221 */ /* 0x000fe80000010100 */
[----:B------:R4:W-:Y:S01]  /*18230*/  MUFU.EX2 R91, R44 ;  /* 0x0000002c005b7308 */ /* 0x0009e20000000800 */
[----:B------:R-:W-:Y:S01]  /*18240*/  FMUL.FTZ R0, R0, c[0x0][0x2d0] ;  /* 0x0000b40000007a20 */ /* 0x000fe20000410000 */
[----:B---3--:R-:W-:Y:S01]  /*18250*/  MOV R116, R87 ;  /* 0x0000005700747202 */ /* 0x008fe20000000f00 */
[C---:B------:R-:W-:Y:S02]  /*18260*/  FMUL.FTZ R4, R69.reuse, R104 ;  /* 0x0000006845047220 */ /* 0x040fe40000410000 */
[----:B------:R-:W-:Y:S05]  /*18270*/  IMAD.MOV.U32 R104, RZ, RZ, R93 ;  /* 0x000000ffff687224 */ /* 0x000fea00078e005d */
[----:B------:R-:W3:Y:S01]  /*18280*/  MUFU.EX2 R0, R0 ;  /* 0x0000000000007308 */ /* 0x000ee20000000800 */
[-C--:B--2---:R-:W-:Y:S01]  /*18290*/  HMMA.16816.F32 R4, R76, R20.reuse, R4 ;  /* 0x000000144c04723c */ /* 0x084fe20000001804 */
[----:B-1----:R-:W-:Y:S02]  /*182a0*/  FMUL.FTZ R32, R69, R132 ;  /* 0x0000008445207220 */ /* 0x002fe40000410000 */
[----:B----4-:R-:W-:Y:S02]  /*182b0*/  FMUL.FTZ R44, R2, R144 ;  /* 0x00000090022c7220 */ /* 0x010fe40000410000 */
[C---:B---3--:R-:W-:Y:S02]  /*182c0*/  FMUL.FTZ R10, R0.reuse, R110 ;  /* 0x0000006e000a7220 */ /* 0x048fe40000410000 */
[C---:B------:R-:W-:Y:S01]  /*182d0*/  FMUL.FTZ R11, R0.reuse, R111 ;  /* 0x0000006f000b7220 */ /* 0x040fe20000410000 */
[----:B------:R-:W-:Y:S01]  /*182e0*/  MOV R111, R243 ;  /* 0x000000f3006f7202 */ /* 0x000fe20000000f00 */
[C---:B------:R-:W-:Y:S03]  /*182f0*/  FMUL.FTZ R15, R0.reuse, R115 ;  /* 0x00000073000f7220 */ /* 0x040fe60000410000 */
[----:B------:R-:W-:Y:S02]  /*18300*/  IMAD.MOV.U32 R115, RZ, RZ, R89 ;  /* 0x000000ffff737224 */ /* 0x000fe400078e0059 */
[C---:B------:R-:W-:Y:S01]  /*18310*/  FMUL.FTZ R26, R0.reuse, R126 ;  /* 0x0000007e001a7220 */ /* 0x040fe20000410000 */
[C---:B------:R-:W-:Y:S01]  /*18320*/  HMMA.16816.F32 R8, R64.reuse, R20, R8 ;  /* 0x000000144008723c */ /* 0x040fe20000001808 */
[C---:B------:R-:W-:Y:S01]  /*18330*/  FMUL.FTZ R14, R0.reuse, R114 ;  /* 0x00000072000e7220 */ /* 0x040fe20000410000 */
[----:B------:R-:W-:Y:S01]  /*18340*/  MOV R126, R80 ;  /* 0x00000050007e7202 */ /* 0x000fe20000000f00 */
[C---:B------:R-:W-:Y:S01]  /*18350*/  FMUL.FTZ R31, R0.reuse, R131 ;  /* 0x00000083001f7220 */ /* 0x040fe20000410000 */
[----:B------:R-:W1:Y:S01]  /*18360*/  LDSM.16.MT88.4 R80, [R211+0x100] ;  /* 0x00010000d350783b */ /* 0x000e620000004200 */
[----:B------:R-:W-:Y:S01]  /*18370*/  MOV R131, R84 ;  /* 0x0000005400837202 */ /* 0x000fe20000000f00 */
[----:B------:R-:W-:Y:S01]  /*18380*/  FMUL.FTZ R27, R0, R127 ;  /* 0x0000007f001b7220 */ /* 0x000fe20000410000 */
[----:B------:R-:W-:Y:S01]  /*18390*/  MOV R114, R92 ;  /* 0x0000005c00727202 */ /* 0x000fe20000000f00 */
[-C--:B------:R-:W-:Y:S01]  /*183a0*/  HMMA.16816.F32 R12, R64, R22.reuse, R12 ;  /* 0x00000016400c723c */ /* 0x080fe2000000180c */
[----:B------:R-:W-:Y:S01]  /*183b0*/  FFMA.FTZ R20, R46, c[0x0][0x2d0], -R74 ;  /* 0x0000b4002e147a23 */ /* 0x000fe2000001084a */
[----:B------:R2:W-:Y:S02]  /*183c0*/  MUFU.EX2 R127, R40 ;  /* 0x00000028007f7308 */ /* 0x0005e40000000800 */
[----:B------:R-:W3:Y:S01]  /*183d0*/  LDSM.16.MT88.4 R84, [R209+0x900] ;  /* 0x00090000d154783b */ /* 0x000ee20000004200 */
[----:B------:R-:W-:Y:S02]  /*183e0*/  FFMA.FTZ R92, R95, c[0x0][0x2d0], -R75 ;  /* 0x0000b4005f5c7a23 */ /* 0x000fe4000001084b */
[C---:B------:R-:W-:Y:S01]  /*183f0*/  FMUL.FTZ R21, R69.reuse, R121 ;  /* 0x0000007945157220 */ /* 0x040fe20000410000 */
[C---:B------:R-:W-:Y:S01]  /*18400*/  HMMA.16816.F32 R16, R76.reuse, R22, R16 ;  /* 0x000000164c10723c */ /* 0x040fe20000001810 */
[----:B------:R-:W-:Y:S03]  /*18410*/  FMUL.FTZ R30, R0, R130 ;  /* 0x00000082001e7220 */ /* 0x000fe60000410000 */
[----:B------:R4:W5:Y:S01]  /*18420*/  MUFU.EX2 R59, R20 ;  /* 0x00000014003b7308 */ /* 0x0009620000000800 */
[----:B------:R-:W-:Y:S01]  /*18430*/  MOV R130, R33 ;  /* 0x0000002100827202 */ /* 0x000fe20000000f00 */
[C---:B------:R-:W-:Y:S01]  /*18440*/  FMUL.FTZ R33, R69.reuse, R133 ;  /* 0x0000008545217220 */ /* 0x040fe20000410000 */
[----:B------:R-:W-:Y:S01]  /*18450*/  MOV R121, R61 ;  /* 0x0000003d00797202 */ /* 0x000fe20000000f00 */
[C---:B------:R-:W-:Y:S01]  /*18460*/  FMUL.FTZ R22, R68.reuse, R122 ;  /* 0x0000007a44167220 */ /* 0x040fe20000410000 */
[----:B------:R-:W-:Y:S03]  /*18470*/  LDSM.16.MT88.4 R132, [R212+0x2900] ;  /* 0x00290000d484783b */ /* 0x000fe60000004200 */
[----:B------:R-:W-:Y:S02]  /*18480*/  FMUL.FTZ R23, R68, R123 ;  /* 0x0000007b44177220 */ /* 0x000fe40000410000 */
[C---:B------:R-:W-:Y:S02]  /*18490*/  FMUL.FTZ R42, R0.reuse, R142 ;  /* 0x0000008e002a7220 */ /* 0x040fe40000410000 */
[----:B------:R-:W-:Y:S02]  /*184a0*/  FMUL.FTZ R43, R0, R143 ;  /* 0x0000008f002b7220 */ /* 0x000fe40000410000 */
[----:B--2---:R-:W-:Y:S02]  /*184b0*/  FMUL.FTZ R40, R2, R140 ;  /* 0x0000008c02287220 */ /* 0x004fe40000410000 */
[C---:B------:R-:W-:Y:S02]  /*184c0*/  FMUL.FTZ R46, R0.reuse, R146 ;  /* 0x00000092002e7220 */ /* 0x040fe40000410000 */
[----:B------:R-:W-:Y:S02]  /*184d0*/  FMUL.FTZ R47, R0, R147 ;  /* 0x00000093002f7220 */ /* 0x000fe40000410000 */
[----:B------:R-:W-:Y:S02]  /*184e0*/  IMAD.MOV.U32 R122, RZ, RZ, R60 ;  /* 0x000000ffff7a7224 */ /* 0x000fe400078e003c */
[----:B------:R-:W-:Y:S02]  /*184f0*/  FMUL.FTZ R60, R2, R160 ;  /* 0x000000a0023c7220 */ /* 0x000fe40000410000 */
[C---:B----4-:R-:W-:Y:S02]  /*18500*/  FMUL.FTZ R20, R69.reuse, R120 ;  /* 0x0000007845147220 */ /* 0x050fe40000410000 */
[----:B-----5:R-:W-:Y:S01]  /*18510*/  IMAD.MOV.U32 R150, RZ, RZ, R59 ;  /* 0x000000ffff967224 */ /* 0x020fe200078e003b */
[----:B------:R2:W-:Y:S01]  /*18520*/  MUFU.EX2 R120, R62 ;  /* 0x0000003e00787308 */ /* 0x0005e20000000800 */
[----:B------:R-:W-:Y:S02]  /*18530*/  FMUL.FTZ R59, R0, R159 ;  /* 0x0000009f003b7220 */ /* 0x000fe40000410000 */
[----:B------:R-:W-:Y:S01]  /*18540*/  FMUL.FTZ R61, R2, R161 ;  /* 0x000000a1023d7220 */ /* 0x000fe20000410000 */
[-C--:B------:R-:W-:Y:S01]  /*18550*/  HMMA.16816.F32 R20, R76, R36.reuse, R20 ;  /* 0x000000244c14723c */ /* 0x080fe20000001814 */
[----:B------:R-:W-:Y:S02]  /*18560*/  FMUL.FTZ R63, R0, R163 ;  /* 0x000000a3003f7220 */ /* 0x000fe40000410000 */
[----:B------:R-:W-:Y:S05]  /*18570*/  IMAD.MOV.U32 R110, RZ, RZ, R244 ;  /* 0x000000ffff6e7224 */ /* 0x000fea00078e00f4 */
[C---:B------:R-:W-:Y:S07]  /*18580*/  HMMA.16816.F32 R24, R64.reuse, R36, R24 ;  /* 0x000000244018723c */ /* 0x040fee0000001818 */
[----:B------:R-:W-:Y:S01]  /*18590*/  FFMA.FTZ R36, R48, c[0x0][0x2d0], -R96 ;  /* 0x0000b40030247a23 */ /* 0x000fe20000010860 */
[-C--:B------:R-:W-:Y:S01]  /*185a0*/  HMMA.16816.F32 R28, R64, R38.reuse, R28 ;  /* 0x00000026401c723c */ /* 0x080fe2000000181c */
[----:B------:R-:W-:Y:S02]  /*185b0*/  FMUL.FTZ R37, R69, R137 ;  /* 0x0000008945257220 */ /* 0x000fe40000410000 */
[----:B------:R4:W-:Y:S01]  /*185c0*/  MUFU.EX2 R128, R36 ;  /* 0x0000002400807308 */ /* 0x0009e20000000800 */
[--C-:B------:R-:W-:Y:S02]  /*185d0*/  FFMA.FTZ R48, R51, c[0x0][0x2d0], -R74.reuse ;  /* 0x0000b40033307a23 */ /* 0x100fe4000001084a */
[----:B------:R-:W-:Y:S02]  /*185e0*/  FMUL.FTZ R51, R68, R151 ;  /* 0x0000009744337220 */ /* 0x000fe40000410000 */
[C---:B------:R-:W-:Y:S01]  /*185f0*/  HMMA.16816.F32 R32, R76.reuse, R38, R32 ;  /* 0x000000264c20723c */ /* 0x040fe20000001820 */
[----:B--2---:R-:W-:Y:S04]  /*18600*/  FMUL.FTZ R62, R0, R162 ;  /* 0x000000a2003e7220 */ /* 0x004fe80000410000 */
[----:B------:R2:W-:Y:S02]  /*18610*/  MUFU.EX2 R123, R48 ;  /* 0x00000030007b7308 */ /* 0x0005e40000000800 */
[C---:B------:R-:W-:Y:S02]  /*18620*/  FMUL.FTZ R38, R68.reuse, R138 ;  /* 0x0000008a44267220 */ /* 0x040fe40000410000 */
[----:B------:R-:W-:Y:S06]  /*18630*/  FMUL.FTZ R39, R68, R139 ;  /* 0x0000008b44277220 */ /* 0x000fec0000410000 */
[----:B------:R5:W-:Y:S01]  /*18640*/  MUFU.EX2 R151, R58 ;  /* 0x0000003a00977308 */ /* 0x000be20000000800 */
[C---:B----4-:R-:W-:Y:S09]  /*18650*/  FMUL.FTZ R36, R69.reuse, R136 ;  /* 0x0000008845247220 */ /* 0x050ff20000410000 */
[----:B------:R-:W-:Y:S01]  /*18660*/  MUFU.EX2 R138, R92 ;  /* 0x0000005c008a7308 */ /* 0x000fe20000000800 */
[-C--:B------:R-:W-:Y:S01]  /*18670*/  HMMA.16816.F32 R36, R76, R52.reuse, R36 ;  /* 0x000000344c24723c */ /* 0x080fe20000001824 */
[C---:B--2---:R-:W-:Y:S02]  /*18680*/  FMUL.FTZ R48, R69.reuse, R148 ;  /* 0x0000009445307220 */ /* 0x044fe40000410000 */
[----:B------:R-:W-:Y:S05]  /*18690*/  IMAD.MOV.U32 R148, RZ, RZ, R91 ;  /* 0x000000ffff947224 */ /* 0x000fea00078e005b */
[C---:B------:R-:W-:Y:S01]  /*186a0*/  HMMA.16816.F32 R40, R64.reuse, R52, R40 ;  /* 0x000000344028723c */ /* 0x040fe20000001828 */
[----:B-----5:R-:W-:Y:S06]  /*186b0*/  FMUL.FTZ R58, R0, R158 ;  /* 0x0000009e003a7220 */ /* 0x020fec0000410000 */
[--C-:B------:R-:W-:Y:S01]  /*186c0*/  FFMA.FTZ R52, R56, c[0x0][0x2d0], -R97.reuse ;  /* 0x0000b40038347a23 */ /* 0x100fe20000010861 */
[-C--:B------:R-:W-:Y:S01]  /*186d0*/  HMMA.16816.F32 R44, R64, R54.reuse, R44 ;  /* 0x00000036402c723c */ /* 0x080fe2000000182c */
[C---:B------:R-:W-:Y:S02]  /*186e0*/  FMUL.FTZ R53, R69.reuse, R153 ;  /* 0x0000009945357220 */ /* 0x040fe40000410000 */
[----:B------:R2:W4:Y:S01]  /*186f0*/  MUFU.EX2 R103, R52 ;  /* 0x0000003400677308 */ /* 0x0005220000000800 */
[----:B------:R-:W-:Y:S04]  /*18700*/  FMUL.FTZ R56, R2, R156 ;  /* 0x0000009c02387220 */ /* 0x000fe80000410000 */
[C---:B------:R-:W-:Y:S07]  /*18710*/  HMMA.16816.F32 R48, R76.reuse, R54, R48 ;  /* 0x000000364c30723c */ /* 0x040fee0000001830 */
[C---:B------:R-:W-:Y:S02]  /*18720*/  FMUL.FTZ R54, R68.reuse, R154 ;  /* 0x0000009a44367220 */ /* 0x040fe40000410000 */
[----:B------:R-:W-:Y:S03]  /*18730*/  FMUL.FTZ R55, R68, R155 ;  /* 0x0000009b44377220 */ /* 0x000fe60000410000 */
[----:B--2---:R-:W-:Y:S07]  /*18740*/  FMUL.FTZ R52, R69, R152 ;  /* 0x0000009845347220 */ /* 0x004fee0000410000 */
[-C--:B-1----:R-:W-:Y:S08]  /*18750*/  HMMA.16816.F32 R52, R76, R80.reuse, R52 ;  /* 0x000000504c34723c */ /* 0x082ff00000001834 */
[C---:B------:R-:W-:Y:S07]  /*18760*/  HMMA.16816.F32 R56, R64.reuse, R80, R56 ;  /* 0x000000504038723c */ /* 0x040fee0000001838 */
[----:B------:R-:W-:Y:S01]  /*18770*/  FFMA.FTZ R80, R88, c[0x0][0x2d0], -R97 ;  /* 0x0000b40058507a23 */ /* 0x000fe20000010861 */
[-C--:B------:R-:W-:Y:S01]  /*18780*/  HMMA.16816.F32 R60, R64, R82.reuse, R60 ;  /* 0x00000052403c723c */ /* 0x080fe2000000183c */
[----:B----4-:R-:W-:Y:S02]  /*18790*/  F2FP.PACK_AB R81, R151, R103 ;  /* 0x000000679751723e */ /* 0x010fe400000000ff */
[----:B------:R1:W2:Y:S04]  /*187a0*/  MUFU.EX2 R105, R80 ;  /* 0x0000005000697308 */ /* 0x0002a80000000800 */
[C---:B------:R-:W-:Y:S02]  /*187b0*/  FMUL.FTZ R64, R69.reuse, R164 ;  /* 0x000000a445407220 */ /* 0x040fe40000410000 */
[----:B------:R-:W-:Y:S03]  /*187c0*/  FMUL.FTZ R65, R69, R165 ;  /* 0x000000a545417220 */ /* 0x000fe60000410000 */
[C---:B------:R-:W-:Y:S02]  /*187d0*/  FMUL.FTZ R66, R68.reuse, R166 ;  /* 0x000000a644427220 */ /* 0x040fe40000410000 */
[----:B------:R-:W-:Y:S07]  /*187e0*/  FMUL.FTZ R67, R68, R167 ;  /* 0x000000a744437220 */ /* 0x000fee0000410000 */
[----:B------:R-:W-:Y:S01]  /*187f0*/  HMMA.16816.F32 R64, R76, R82, R64 ;  /* 0x000000524c40723c */ /* 0x000fe20000001840 */
[--C-:B-1----:R-:W-:Y:S06]  /*18800*/  FFMA.FTZ R80, R90, c[0x0][0x2d0], -R74.reuse ;  /* 0x0000b4005a507a23 */ /* 0x102fec000001084a */
[----:B------:R-:W-:Y:S01]  /*18810*/  F2FP.PACK_AB R76, R116, R126 ;  /* 0x0000007e744c723e */ /* 0x000fe200000000ff */
[----:B------:R-:W1:Y:S01]  /*18820*/  LDSM.16.MT88.4 R88, [R212+0x900] ;  /* 0x00090000d458783b */ /* 0x000e620000004200 */
[----:B------:R-:W-:Y:S01]  /*18830*/  F2FP.PACK_AB R77, R117, R125 ;  /* 0x0000007d754d723e */ /* 0x000fe200000000ff */
[----:B------:R4:W-:Y:S02]  /*18840*/  MUFU.EX2 R249, R80 ;  /* 0x0000005000f97308 */ /* 0x0009e40000000800 */
[----:B------:R-:W-:Y:S02]  /*18850*/  F2FP.PACK_AB R78, R150, R130 ;  /* 0x00000082964e723e */ /* 0x000fe400000000ff */
[----:B------:R-:W-:Y:S02]  /*18860*/  F2FP.PACK_AB R79, R149, R129 ;  /* 0x00000081954f723e */ /* 0x000fe400000000ff */
[----:B------:R-:W-:Y:S02]  /*18870*/  F2FP.PACK_AB R82, R148, R127 ;  /* 0x0000007f9452723e */ /* 0x000fe400000000ff */
[----:B--2---:R-:W-:Y:S03]  /*18880*/  F2FP.PACK_AB R83, R105, R120 ;  /* 0x000000786953723e */ /* 0x004fe600000000ff */
[-C--:B---3--:R-:W-:Y:S01]  /*18890*/  HMMA.16816.F32 R4, R76, R84.reuse, R4 ;  /* 0x000000544c04723c */ /* 0x088fe20000001804 */
[--C-:B----4-:R-:W-:Y:S02]  /*188a0*/  FFMA.FTZ R80, R94, c[0x0][0x2d0], -R75.reuse ;  /* 0x0000b4005e507a23 */ /* 0x110fe4000001084b */
        /* <DEDUP_REMOVED lines=9> */
[C---:B------:R-:W-:Y:S01]  /*18940*/  HMMA.16816.F32 R24, R80.reuse, R88, R24 ;  /* 0x000000585018723c */ /* 0x040fe20000001818 */
[----:B---3--:R-:W-:Y:S06]  /*18950*/  FFMA.FTZ R84, R177, c[0x0][0x2d0], -R74 ;  /* 0x0000b400b1547a23 */ /* 0x008fec000001084a */
[--C-:B------:R-:W-:Y:S01]  /*18960*/  FFMA.FTZ R88, R170, c[0x0][0x2d0], -R96.reuse ;  /* 0x0000b400aa587a23 */ /* 0x100fe20000010860 */
[-C--:B------:R-:W-:Y:S01]  /*18970*/  HMMA.16816.F32 R28, R80, R90.reuse, R28 ;  /* 0x0000005a501c723c */ /* 0x080fe2000000181c */
[----:B------:R1:W-:Y:S07]  /*18980*/  MUFU.EX2 R246, R84 ;  /* 0x0000005400f67308 */ /* 0x0003ee0000000800 */
[C---:B------:R-:W-:Y:S03]  /*18990*/  HMMA.16816.F32 R32, R76.reuse, R90, R32 ;  /* 0x0000005a4c20723c */ /* 0x040fe60000001820 */
[----:B------:R3:W-:Y:S05]  /*189a0*/  MUFU.EX2 R136, R88 ;  /* 0x0000005800887308 */ /* 0x0007ea0000000800 */
[-C--:B--2---:R-:W-:Y:S08]  /*189b0*/  HMMA.16816.F32 R36, R76, R92.reuse, R36 ;  /* 0x0000005c4c24723c */ /* 0x084ff00000001824 */
[C---:B------:R-:W-:Y:S01]  /*189c0*/  HMMA.16816.F32 R40, R80.reuse, R92, R40 ;  /* 0x0000005c5028723c */ /* 0x040fe20000001828 */
[----:B-1----:R-:W-:Y:S04]  /*189d0*/  FFMA.FTZ R84, R171, c[0x0][0x2d0], -R75 ;  /* 0x0000b400ab547a23 */ /* 0x002fe8000001084b */
[----:B------:R1:W-:Y:S02]  /*189e0*/  MUFU.EX2 R244, R84 ;  /* 0x0000005400f47308 */ /* 0x0003e40000000800 */
[----:B------:R-:W-:Y:S01]  /*189f0*/  FFMA.FTZ R92, R168, c[0x0][0x2d0], -R97 ;  /* 0x0000b400a85c7a23 */ /* 0x000fe20000010861 */
[-C--:B------:R-:W-:Y:S01]  /*18a00*/  HMMA.16816.F32 R44, R80, R94.reuse, R44 ;  /* 0x0000005e502c723c */ /* 0x080fe2000000182c */
[--C-:B---3--:R-:W-:Y:S06]  /*18a10*/  FFMA.FTZ R88, R173, c[0x0][0x2d0], -R96.reuse ;  /* 0x0000b400ad587a23 */ /* 0x108fec0000010860 */
[----:B------:R2:W-:Y:S01]  /*18a20*/  MUFU.EX2 R235, R92 ;  /* 0x0000005c00eb7308 */ /* 0x0005e20000000800 */
[C---:B------:R-:W-:Y:S09]  /*18a30*/  HMMA.16816.F32 R48, R76.reuse, R94, R48 ;  /* 0x0000005e4c30723c */ /* 0x040ff20000001830 */
[----:B------:R3:W-:Y:S03]  /*18a40*/  MUFU.EX2 R142, R88 ;  /* 0x00000058008e7308 */ /* 0x0007e60000000800 */
[----:B-1----:R-:W-:Y:S07]  /*18a50*/  FFMA.FTZ R84, R174, c[0x0][0x2d0], -R75 ;  /* 0x0000b400ae547a23 */ /* 0x002fee000001084b */
[----:B------:R1:W-:Y:S01]  /*18a60*/  MUFU.EX2 R143, R84 ;  /* 0x00000054008f7308 */ /* 0x0003e20000000800 */
[----:B--2---:R-:W-:Y:S09]  /*18a70*/  FFMA.FTZ R92, R169, c[0x0][0x2d0], -R97 ;  /* 0x0000b400a95c7a23 */ /* 0x004ff20000010861 */
[----:B------:R2:W-:Y:S01]  /*18a80*/  MUFU.EX2 R233, R92 ;  /* 0x0000005c00e97308 */ /* 0x0005e20000000800 */
[--C-:B---3--:R-:W-:Y:S09]  /*18a90*/  FFMA.FTZ R88, R175, c[0x0][0x2d0], -R96.reuse ;  /* 0x0000b400af587a23 */ /* 0x108ff20000010860 */
[----:B------:R3:W4:Y:S01]  /*18aa0*/  MUFU.EX2 R141, R88 ;  /* 0x00000058008d7308 */ /* 0x0007220000000800 */
[----:B-1----:R-:W-:Y:S09]  /*18ab0*/  FFMA.FTZ R84, R99, c[0x0][0x2d0], -R96 ;  /* 0x0000b40063547a23 */ /* 0x002ff20000010860 */
[----:B------:R1:W-:Y:S01]  /*18ac0*/  MUFU.EX2 R137, R84 ;  /* 0x0000005400897308 */ /* 0x0003e20000000800 */
[----:B--2---:R-:W-:Y:S09]  /*18ad0*/  FFMA.FTZ R92, R186, c[0x0][0x2d0], -R75 ;  /* 0x0000b400ba5c7a23 */ /* 0x004ff2000001084b */
[----:B------:R2:W-:Y:S01]  /*18ae0*/  MUFU.EX2 R145, R92 ;  /* 0x0000005c00917308 */ /* 0x0005e20000000800 */
[--C-:B---3--:R-:W-:Y:S09]  /*18af0*/  FFMA.FTZ R88, R181, c[0x0][0x2d0], -R74.reuse ;  /* 0x0000b400b5587a23 */ /* 0x108ff2000001084a */
[----:B------:R3:W-:Y:S01]  /*18b00*/  MUFU.EX2 R243, R88 ;  /* 0x0000005800f37308 */ /* 0x0007e20000000800 */
[----:B-1----:R-:W1:Y:S08]  /*18b10*/  LDSM.16.MT88.4 R84, [R211+0x900] ;  /* 0x00090000d354783b */ /* 0x002e700000004200 */
[----:B--2---:R-:W-:Y:S01]  /*18b20*/  LDSM.16.MT88.4 R92, [R210+0x1100] ;  /* 0x00110000d25c783b */ /* 0x004fe20000004200 */
[--C-:B---3--:R-:W-:Y:S04]  /*18b30*/  FFMA.FTZ R88, R98, c[0x0][0x2d0], -R97.reuse ;  /* 0x0000b40062587a23 */ /* 0x108fe80000010861 */
[----:B------:R2:W3:Y:S01]  /*18b40*/  MUFU.EX2 R140, R88 ;  /* 0x00000058008c7308 */ /* 0x0004e20000000800 */
[-C--:B-1----:R-:W-:Y:S08]  /*18b50*/  HMMA.16816.F32 R52, R76, R84.reuse, R52 ;  /* 0x000000544c34723c */ /* 0x082ff00000001834 */
[C---:B------:R-:W-:Y:S01]  /*18b60*/  HMMA.16816.F32 R56, R80.reuse, R84, R56 ;  /* 0x000000545038723c */ /* 0x040fe20000001838 */
[----:B--2---:R-:W1:Y:S06]  /*18b70*/  LDSM.16.MT88.4 R88, [R209+0x1100] ;  /* 0x00110000d158783b */ /* 0x004e6c0000004200 */
[----:B------:R-:W-:Y:S01]  /*18b80*/  FFMA.FTZ R84, R172, c[0x0][0x2d0], -R97 ;  /* 0x0000b400ac547a23 */ /* 0x000fe20000010861 */
[-C--:B------:R-:W-:Y:S03]  /*18b90*/  HMMA.16816.F32 R60, R80, R86.reuse, R60 ;  /* 0x00000056503c723c */ /* 0x080fe6000000183c */
[----:B------:R2:W5:Y:S04]  /*18ba0*/  MUFU.EX2 R230, R84 ;  /* 0x0000005400e67308 */ /* 0x0005680000000800 */
[--C-:B------:R-:W-:Y:S01]  /*18bb0*/  FFMA.FTZ R80, R187, c[0x0][0x2d0], -R74.reuse ;  /* 0x0000b400bb507a23 */ /* 0x100fe2000001084a */
[----:B------:R-:W-:Y:S01]  /*18bc0*/  HMMA.16816.F32 R64, R76, R86, R64 ;  /* 0x000000564c40723c */ /* 0x000fe20000001840 */
[----:B----4-:R-:W-:Y:S03]  /*18bd0*/  F2FP.PACK_AB R82, R141, R142 ;  /* 0x0000008e8d52723e */ /* 0x010fe600000000ff */
[----:B---3--:R-:W-:Y:S01]  /*18be0*/  F2FP.PACK_AB R81, R235, R140 ;  /* 0x0000008ceb51723e */ /* 0x008fe200000000ff */
[----:B------:R3:W-:Y:S02]  /*18bf0*/  MUFU.EX2 R147, R80 ;  /* 0x0000005000937308 */ /* 0x0007e40000000800 */
[----:B------:R-:W-:Y:S02]  /*18c00*/  F2FP.PACK_AB R76, R249, R123 ;  /* 0x0000007bf94c723e */ /* 0x000fe400000000ff */
[----:B------:R-:W-:Y:S03]  /*18c10*/  F2FP.PACK_AB R77, R138, R139 ;  /* 0x0000008b8a4d723e */ /* 0x000fe600000000ff */
[----:B------:R-:W-:Y:S02]  /*18c20*/  F2FP.PACK_AB R78, R246, R248 ;  /* 0x000000f8f64e723e */ /* 0x000fe400000000ff */
[----:B------:R-:W-:Y:S01]  /*18c30*/  F2FP.PACK_AB R79, R143, R244 ;  /* 0x000000f48f4f723e */ /* 0x000fe200000000ff */
[----:B--2---:R-:W2:Y:S01]  /*18c40*/  LDSM.16.MT88.4 R84, [R212+0x1100] ;  /* 0x00110000d454783b */ /* 0x004ea20000004200 */
[----:B-----5:R-:W-:Y:S05]  /*18c50*/  F2FP.PACK_AB R83, R230, R233 ;  /* 0x000000e9e653723e */ /* 0x020fea00000000ff */
[-C--:B-1----:R-:W-:Y:S01]  /*18c60*/  HMMA.16816.F32 R4, R76, R88.reuse, R4 ;  /* 0x000000584c04723c */ /* 0x082fe20000001804 */
[--C-:B---3--:R-:W-:Y:S04]  /*18c70*/  FFMA.FTZ R80, R182, c[0x0][0x2d0], -R75.reuse ;  /* 0x0000b400b6507a23 */ /* 0x108fe8000001084b */
[----:B------:R1:W-:Y:S02]  /*18c80*/  MUFU.EX2 R146, R80 ;  /* 0x0000005000927308 */ /* 0x0003e40000000800 */
[----:B-1----:R-:W-:Y:S07]  /*18c90*/  F2FP.PACK_AB R80, R136, R137 ;  /* 0x000000898850723e */ /* 0x002fee00000000ff */
[C---:B------:R-:W-:Y:S07]  /*18ca0*/  HMMA.16816.F32 R8, R80.reuse, R88, R8 ;  /* 0x000000585008723c */ /* 0x040fee0000001808 */
[--C-:B------:R-:W-:Y:S01]  /*18cb0*/  FFMA.FTZ R88, R196, c[0x0][0x2d0], -R74.reuse ;  /* 0x0000b400c4587a23 */ /* 0x100fe2000001084a */
[-C--:B------:R-:W-:Y:S03]  /*18cc0*/  HMMA.16816.F32 R12, R80, R90.reuse, R12 ;  /* 0x0000005a500c723c */ /* 0x080fe6000000180c */
[----:B------:R1:W-:Y:S05]  /*18cd0*/  MUFU.EX2 R228, R88 ;  /* 0x0000005800e47308 */ /* 0x0003ea0000000800 */
[C---:B------:R-:W-:Y:S08]  /*18ce0*/  HMMA.16816.F32 R16, R76.reuse, R90, R16 ;  /* 0x0000005a4c10723c */ /* 0x040ff00000001810 */
[-C--:B--2---:R-:W-:Y:S08]  /*18cf0*/  HMMA.16816.F32 R20, R76, R84.reuse, R20 ;  /* 0x000000544c14723c */ /* 0x084ff00000001814 */
[C---:B------:R-:W-:Y:S01]  /*18d00*/  HMMA.16816.F32 R24, R80.reuse, R84, R24 ;  /* 0x000000545018723c */ /* 0x040fe20000001818 */
[----:B-1----:R-:W-:Y:S03]  /*18d10*/  FFMA.FTZ R88, R198, c[0x0][0x2d0], -R74 ;  /* 0x0000b400c6587a23 */ /* 0x002fe6000001084a */
[----:B------:R-:W-:Y:S03]  /*18d20*/  MOV R198, R105 ;  /* 0x0000006900c67202 */ /* 0x000fe60000000f00 */
[--C-:B------:R-:W-:Y:S01]  /*18d30*/  FFMA.FTZ R84, R184, c[0x0][0x2d0], -R96.reuse ;  /* 0x0000b400b8547a23 */ /* 0x100fe20000010860 */
[-C--:B------:R-:W-:Y:S01]  /*18d40*/  HMMA.16816.F32 R28, R80, R86.reuse, R28 ;  /* 0x00000056501c723c */ /* 0x080fe2000000181c */
[----:B------:R1:W-:Y:S07]  /*18d50*/  MUFU.EX2 R196, R88 ;  /* 0x0000005800c47308 */ /* 0x0003ee0000000800 */
[C---:B------:R-:W-:Y:S03]  /*18d60*/  HMMA.16816.F32 R32, R76.reuse, R86, R32 ;  /* 0x000000564c20723c */ /* 0x040fe60000001820 */
[----:B------:R2:W-:Y:S05]  /*18d70*/  MUFU.EX2 R144, R84 ;  /* 0x0000005400907308 */ /* 0x0005ea0000000800 */
[-C--:B------:R-:W-:Y:S08]  /*18d80*/  HMMA.16816.F32 R36, R76, R92.reuse, R36 ;  /* 0x0000005c4c24723c */ /* 0x080ff00000001824 */
[C---:B------:R-:W-:Y:S01]  /*18d90*/  HMMA.16816.F32 R40, R80.reuse, R92, R40 ;  /* 0x0000005c5028723c */ /* 0x040fe20000001828 */
[----:B-1----:R-:W-:Y:S04]  /*18da0*/  FFMA.FTZ R88, R190, c[0x0][0x2d0], -R75 ;  /* 0x0000b400be587a23 */ /* 0x002fe8000001084b */
[----:B------:R1:W-:Y:S02]  /*18db0*/  MUFU.EX2 R190, R88 ;  /* 0x0000005800be7308 */ /* 0x0003e40000000800 */
[----:B------:R-:W-:Y:S01]  /*18dc0*/  FFMA.FTZ R92, R179, c[0x0][0x2d0], -R97 ;  /* 0x0000b400b35c7a23 */ /* 0x000fe20000010861 */
[-C--:B------:R-:W-:Y:S01]  /*18dd0*/  HMMA.16816.F32 R44, R80, R94.reuse, R44 ;  /* 0x0000005e502c723c */ /* 0x080fe2000000182c */
[--C-:B--2---:R-:W-:Y:S06]  /*18de0*/  FFMA.FTZ R84, R188, c[0x0][0x2d0], -R96.reuse ;  /* 0x0000b400bc547a23 */ /* 0x104fec0000010860 */
[----:B------:R2:W-:Y:S01]  /*18df0*/  MUFU.EX2 R155, R92 ;  /* 0x0000005c009b7308 */ /* 0x0005e20000000800 */
[C---:B------:R-:W-:Y:S09]  /*18e00*/  HMMA.16816.F32 R48, R76.reuse, R94, R48 ;  /* 0x0000005e4c30723c */ /* 0x040ff20000001830 */
[----:B------:R3:W-:Y:S03]  /*18e10*/  MUFU.EX2 R188, R84 ;  /* 0x0000005400bc7308 */ /* 0x0007e60000000800 */
[----:B-1----:R-:W-:Y:S07]  /*18e20*/  FFMA.FTZ R88, R194, c[0x0][0x2d0], -R75 ;  /* 0x0000b400c2587a23 */ /* 0x002fee000001084b */
[----:B------:R1:W-:Y:S01]  /*18e30*/  MUFU.EX2 R194, R88 ;  /* 0x0000005800c27308 */ /* 0x0003e20000000800 */
[----:B--2---:R-:W-:Y:S09]  /*18e40*/  FFMA.FTZ R92, R178, c[0x0][0x2d0], -R97 ;  /* 0x0000b400b25c7a23 */ /* 0x004ff20000010861 */
[----:B------:R2:W-:Y:S01]  /*18e50*/  MUFU.EX2 R154, R92 ;  /* 0x0000005c009a7308 */ /* 0x0005e20000000800 */
[----:B---3--:R-:W-:Y:S02]  /*18e60*/  FFMA.FTZ R84, R189, c[0x0][0x2d0], -R96 ;  /* 0x0000b400bd547a23 */ /* 0x008fe40000010860 */
[----:B------:R-:W-:Y:S07]  /*18e70*/  IMAD.MOV.U32 R189, RZ, RZ, R110 ;  /* 0x000000ffffbd7224 */ /* 0x000fee00078e006e */
[----:B------:R3:W-:Y:S01]  /*18e80*/  MUFU.EX2 R186, R84 ;  /* 0x0000005400ba7308 */ /* 0x0007e20000000800 */
[----:B-1----:R-:W1:Y:S01]  /*18e90*/  LDSM.16.MT88.4 R88, [R211+0x1100] ;  /* 0x00110000d358783b */ /* 0x002e620000004200 */
[----:B--2---:R-:W-:Y:S01]  /*18ea0*/  FFMA.FTZ R92, R205, c[0x0][0x2d0], -R75 ;  /* 0x0000b400cd5c7a23 */ /* 0x004fe2000001084b */
[----:B------:R-:W-:Y:S07]  /*18eb0*/  MOV R205, R117 ;  /* 0x0000007500cd7202 */ /* 0x000fee0000000f00 */
[----:B------:R2:W-:Y:S01]  /*18ec0*/  MUFU.EX2 R159, R92 ;  /* 0x0000005c009f7308 */ /* 0x0005e20000000800 */
[----:B---3--:R-:W-:Y:S01]  /*18ed0*/  FFMA.FTZ R84, R191, c[0x0][0x2d0], -R96 ;  /* 0x0000b400bf547a23 */ /* 0x008fe20000010860 */
[----:B------:R-:W-:Y:S02]  /*18ee0*/  MOV R191, R123 ;  /* 0x0000007b00bf7202 */ /* 0x000fe40000000f00 */
[----:B------:R-:W-:Y:S06]  /*18ef0*/  MOV R123, R109 ;  /* 0x0000006d007b7202 */ /* 0x000fec0000000f00 */
[----:B------:R3:W4:Y:S01]  /*18f00*/  MUFU.EX2 R187, R84 ;  /* 0x0000005400bb7308 */ /* 0x0007220000000800 */
[----:B--2---:R-:W-:Y:S01]  /*18f10*/  LDSM.16.MT88.4 R92, [R210+0x1900] ;  /* 0x00190000d25c783b */ /* 0x004fe20000004200 */
[-C--:B-1----:R-:W-:Y:S08]  /*18f20*/  HMMA.16816.F32 R52, R76, R88.reuse, R52 ;  /* 0x000000584c34723c */ /* 0x082ff00000001834 */
[C---:B------:R-:W-:Y:S01]  /*18f30*/  HMMA.16816.F32 R56, R80.reuse, R88, R56 ;  /* 0x000000585038723c */ /* 0x040fe20000001838 */
[----:B---3--:R-:W-:Y:S03]  /*18f40*/  FFMA.FTZ R84, R203, c[0x0][0x2d0], -R74 ;  /* 0x0000b400cb547a23 */ /* 0x008fe6000001084a */
[----:B------:R-:W-:Y:S01]  /*18f50*/  IMAD.MOV.U32 R203, RZ, RZ, R127 ;  /* 0x000000ffffcb7224 */ /* 0x000fe200078e007f */
[----:B------:R1:W-:Y:S01]  /*18f60*/  MUFU.EX2 R184, R84 ;  /* 0x0000005400b87308 */ /* 0x0003e20000000800 */
[----:B------:R-:W-:Y:S01]  /*18f70*/  MOV R127, R112 ;  /* 0x00000070007f7202 */ /* 0x000fe20000000f00 */
[----:B------:R-:W-:Y:S01]  /*18f80*/  FFMA.FTZ R88, R185, c[0x0][0x2d0], -R97 ;  /* 0x0000b400b9587a23 */ /* 0x000fe20000010861 */
[-C--:B------:R-:W-:Y:S01]  /*18f90*/  HMMA.16816.F32 R60, R80, R90.reuse, R60 ;  /* 0x0000005a503c723c */ /* 0x080fe2000000183c */
[----:B------:R-:W-:Y:S03]  /*18fa0*/  IMAD.MOV.U32 R185, RZ, RZ, R122 ;  /* 0x000000ffffb97224 */ /* 0x000fe600078e007a */
[----:B------:R-:W-:Y:S03]  /*18fb0*/  MOV R122, R108 ;  /* 0x0000006c007a7202 */ /* 0x000fe60000000f00 */
[--C-:B------:R-:W-:Y:S01]  /*18fc0*/  FFMA.FTZ R80, R226, c[0x0][0x2d0], -R74.reuse ;  /* 0x0000b400e2507a23 */ /* 0x100fe2000001084a */
[----:B------:R-:W-:Y:S01]  /*18fd0*/  HMMA.16816.F32 R64, R76, R90, R64 ;  /* 0x0000005a4c40723c */ /* 0x000fe20000001840 */
[----:B------:R-:W2:Y:S03]  /*18fe0*/  MUFU.EX2 R102, R88 ;  /* 0x0000005800667308 */ /* 0x000ea60000000800 */
[----:B----4-:R-:W-:Y:S02]  /*18ff0*/  F2FP.PACK_AB R82, R187, R186 ;  /* 0x000000babb52723e */ /* 0x010fe400000000ff */
[----:B------:R-:W-:Y:S01]  /*19000*/  MOV R226, R121 ;  /* 0x0000007900e27202 */ /* 0x000fe20000000f00 */
[----:B------:R-:W-:Y:S01]  /*19010*/  IMAD.MOV.U32 R121, RZ, RZ, R107 ;  /* 0x000000ffff797224 */ /* 0x000fe200078e006b */
[----:B------:R-:W-:Y:S03]  /*19020*/  F2FP.PACK_AB R76, R147, R243 ;  /* 0x000000f3934c723e */ /* 0x000fe600000000ff */
[----:B------:R3:W-:Y:S01]  /*19030*/  MUFU.EX2 R181, R80 ;  /* 0x0000005000b57308 */ /* 0x0007e20000000800 */
[----:B------:R-:W-:Y:S01]  /*19040*/  F2FP.PACK_AB R77, R145, R146 ;  /* 0x00000092914d723e */ /* 0x000fe200000000ff */
[----:B-1----:R-:W-:Y:S01]  /*19050*/  FFMA.FTZ R84, R180, c[0x0][0x2d0], -R97 ;  /* 0x0000b400b4547a23 */ /* 0x002fe20000010861 */
[----:B------:R-:W-:Y:S02]  /*19060*/  F2FP.PACK_AB R78, R196, R228 ;  /* 0x000000e4c44e723e */ /* 0x000fe400000000ff */
[----:B------:R-:W-:Y:S05]  /*19070*/  F2FP.PACK_AB R79, R194, R190 ;  /* 0x000000bec24f723e */ /* 0x000fea00000000ff */
[----:B------:R1:W4:Y:S01]  /*19080*/  MUFU.EX2 R182, R84 ;  /* 0x0000005400b67308 */ /* 0x0003220000000800 */
[----:B--2---:R-:W-:Y:S01]  /*19090*/  F2FP.PACK_AB R83, R102, R154 ;  /* 0x0000009a6653723e */ /* 0x004fe200000000ff */
[----:B------:R-:W-:Y:S01]  /*190a0*/  LDSM.16.MT88.4 R88, [R212+0x1900] ;  /* 0x00190000d458783b */ /* 0x000fe20000004200 */
[--C-:B---3--:R-:W-:Y:S01]  /*190b0*/  FFMA.FTZ R80, R204, c[0x0][0x2d0], -R75.reuse ;  /* 0x0000b400cc507a23 */ /* 0x108fe2000001084b */
[----:B------:R-:W-:Y:S06]  /*190c0*/  MOV R204, R118 ;  /* 0x0000007600cc7202 */ /* 0x000fec0000000f00 */
[----:B------:R2:W-:Y:S01]  /*190d0*/  MUFU.EX2 R153, R80 ;  /* 0x0000005000997308 */ /* 0x0005e20000000800 */
[----:B-1----:R-:W1:Y:S01]  /*190e0*/  LDSM.16.MT88.4 R84, [R209+0x1900] ;  /* 0x00190000d154783b */ /* 0x002e620000004200 */
[----:B----4-:R-:W-:Y:S02]  /*190f0*/  F2FP.PACK_AB R81, R155, R182 ;  /* 0x000000b69b51723e */ /* 0x010fe400000000ff */
[----:B--2---:R-:W-:Y:S01]  /*19100*/  F2FP.PACK_AB R80, R188, R144 ;  /* 0x00000090bc50723e */ /* 0x004fe200000000ff */
[-C--:B-1----:R-:W-:Y:S08]  /*19110*/  HMMA.16816.F32 R4, R76, R84.reuse, R4 ;  /* 0x000000544c04723c */ /* 0x082ff00000001804 */
[C---:B------:R-:W-:Y:S07]  /*19120*/  HMMA.16816.F32 R8, R80.reuse, R84, R8 ;  /* 0x000000545008723c */ /* 0x040fee0000001808 */
[----:B------:R-:W-:Y:S01]  /*19130*/  FFMA.FTZ R84, R234, c[0x0][0x2d0], -R74 ;  /* 0x0000b400ea547a23 */ /* 0x000fe2000001084a */
[-C--:B------:R-:W-:Y:S01]  /*19140*/  HMMA.16816.F32 R12, R80, R86.reuse, R12 ;  /* 0x00000056500c723c */ /* 0x080fe2000000180c */
[----:B------:R-:W-:Y:S02]  /*19150*/  IMAD.MOV.U32 R234, RZ, RZ, R116 ;  /* 0x000000ffffea7224 */ /* 0x000fe400078e0074 */
[----:B------:R1:W-:Y:S05]  /*19160*/  MUFU.EX2 R158, R84 ;  /* 0x00000054009e7308 */ /* 0x0003ea0000000800 */
[C---:B------:R-:W-:Y:S08]  /*19170*/  HMMA.16816.F32 R16, R76.reuse, R86, R16 ;  /* 0x000000564c10723c */ /* 0x040ff00000001810 */
[-C--:B------:R-:W-:Y:S08]  /*19180*/  HMMA.16816.F32 R20, R76, R88.reuse, R20 ;  /* 0x000000584c14723c */ /* 0x080ff00000001814 */
[C---:B------:R-:W-:Y:S01]  /*19190*/  HMMA.16816.F32 R24, R80.reuse, R88, R24 ;  /* 0x000000585018723c */ /* 0x040fe20000001818 */
[----:B-1----:R-:W-:Y:S03]  /*191a0*/  FFMA.FTZ R84, R236, c[0x0][0x2d0], -R74 ;  /* 0x0000b400ec547a23 */ /* 0x002fe6000001084a */
[----:B------:R-:W-:Y:S03]  /*191b0*/  MOV R236, R115 ;  /* 0x0000007300ec7202 */ /* 0x000fe60000000f00 */
[----:B------:R-:W-:Y:S01]  /*191c0*/  FFMA.FTZ R88, R206, c[0x0][0x2d0], -R96 ;  /* 0x0000b400ce587a23 */ /* 0x000fe20000010860 */
[-C--:B------:R-:W-:Y:S01]  /*191d0*/  HMMA.16816.F32 R28, R80, R90.reuse, R28 ;  /* 0x0000005a501c723c */ /* 0x080fe2000000181c */
[----:B------:R1:W-:Y:S03]  /*191e0*/  MUFU.EX2 R180, R84 ;  /* 0x0000005400b47308 */ /* 0x0003e60000000800 */
[----:B------:R-:W-:Y:S04]  /*191f0*/  IMAD.MOV.U32 R206, RZ, RZ, R104 ;  /* 0x000000ffffce7224 */ /* 0x000fe800078e0068 */
[C---:B------:R-:W-:Y:S03]  /*19200*/  HMMA.16816.F32 R32, R76.reuse, R90, R32 ;  /* 0x0000005a4c20723c */ /* 0x040fe60000001820 */
[----:B------:R2:W-:Y:S05]  /*19210*/  MUFU.EX2 R156, R88 ;  /* 0x00000058009c7308 */ /* 0x0005ea0000000800 */
[-C--:B------:R-:W-:Y:S08]  /*19220*/  HMMA.16816.F32 R36, R76, R92.reuse, R36 ;  /* 0x0000005c4c24723c */ /* 0x080ff00000001824 */
[C---:B------:R-:W-:Y:S01]  /*19230*/  HMMA.16816.F32 R40, R80.reuse, R92, R40 ;  /* 0x0000005c5028723c */ /* 0x040fe20000001828 */
[----:B-1----:R-:W-:Y:S03]  /*19240*/  FFMA.FTZ R84, R231, c[0x0][0x2d0], -R75 ;  /* 0x0000b400e7547a23 */ /* 0x002fe6000001084b */
[----:B------:R-:W-:Y:S01]  /*19250*/  MOV R231, R114 ;  /* 0x0000007200e77202 */ /* 0x000fe20000000f00 */
[----:B------:R1:W-:Y:S01]  /*19260*/  MUFU.EX2 R157, R84 ;  /* 0x00000054009d7308 */ /* 0x0003e20000000800 */
[----:B------:R-:W-:Y:S02]  /*19270*/  IMAD.MOV.U32 R114, RZ, RZ, R113 ;  /* 0x000000ffff727224 */ /* 0x000fe400078e0071 */
[-C--:B------:R-:W-:Y:S01]  /*19280*/  HMMA.16816.F32 R44, R80, R94.reuse, R44 ;  /* 0x0000005e502c723c */ /* 0x080fe2000000182c */
[----:B------:R-:W3:Y:S03]  /*19290*/  LDL.LU R113, [R1+0x8] ;  /* 0x0000080001717983 */ /* 0x000ee60000300800 */
[--C-:B--2---:R-:W-:Y:S02]  /*192a0*/  FFMA.FTZ R88, R207, c[0x0][0x2d0], -R96.reuse ;  /* 0x0000b400cf587a23 */ /* 0x104fe40000010860 */
[----:B------:R-:W-:Y:S02]  /*192b0*/  FFMA.FTZ R92, R201, c[0x0][0x2d0], -R97 ;  /* 0x0000b400c95c7a23 */ /* 0x000fe40000010861 */
[C---:B------:R-:W-:Y:S01]  /*192c0*/  HMMA.16816.F32 R48, R76.reuse, R94, R48 ;  /* 0x0000005e4c30723c */ /* 0x040fe20000001830 */
[----:B------:R2:W-:Y:S10]  /*192d0*/  MUFU.EX2 R178, R88 ;  /* 0x0000005800b27308 */ /* 0x0005f40000000800 */
[----:B------:R4:W-:Y:S01]  /*192e0*/  MUFU.EX2 R100, R92 ;  /* 0x0000005c00647308 */ /* 0x0009e20000000800 */
[----:B-1----:R-:W-:Y:S01]  /*192f0*/  FFMA.FTZ R84, R232, c[0x0][0x2d0], -R75 ;  /* 0x0000b400e8547a23 */ /* 0x002fe2000001084b */
[----:B------:R-:W-:Y:S08]  /*19300*/  MOV R232, R111 ;  /* 0x0000006f00e87202 */ /* 0x000ff00000000f00 */
[----:B------:R1:W-:Y:S01]  /*19310*/  MUFU.EX2 R179, R84 ;  /* 0x0000005400b37308 */ /* 0x0003e20000000800 */
[--C-:B--2---:R-:W-:Y:S09]  /*19320*/  FFMA.FTZ R88, R229, c[0x0][0x2d0], -R96.reuse ;  /* 0x0000b400e5587a23 */ /* 0x104ff20000010860 */
[----:B------:R2:W5:Y:S01]  /*19330*/  MUFU.EX2 R177, R88 ;  /* 0x0000005800b17308 */ /* 0x0005620000000800 */
[----:B----4-:R-:W-:Y:S02]  /*19340*/  FFMA.FTZ R92, R192, c[0x0][0x2d0], -R97 ;  /* 0x0000b400c05c7a23 */ /* 0x010fe40000010861 */
[----:B------:R-:W4:Y:S07]  /*19350*/  LDL.LU R192, [R1+0xc] ;  /* 0x00000c0001c07983 */ /* 0x000f2e0000300800 */
[----:B------:R5:W-:Y:S01]  /*19360*/  MUFU.EX2 R99, R92 ;  /* 0x0000005c00637308 */ /* 0x000be20000000800 */
[----:B-1----:R-:W-:Y:S01]  /*19370*/  FFMA.FTZ R84, R202, c[0x0][0x2d0], -R96 ;  /* 0x0000b400ca547a23 */ /* 0x002fe20000010860 */
[----:B------:R-:W-:Y:S08]  /*19380*/  MOV R202, R106 ;  /* 0x0000006a00ca7202 */ /* 0x000ff00000000f00 */
[----:B------:R1:W-:Y:S01]  /*19390*/  MUFU.EX2 R152, R84 ;  /* 0x0000005400987308 */ /* 0x0003e20000000800 */
[--C-:B--2---:R-:W-:Y:S09]  /*193a0*/  FFMA.FTZ R88, R241, c[0x0][0x2d0], -R74.reuse ;  /* 0x0000b400f1587a23 */ /* 0x104ff2000001084a */
[----:B------:R2:W-:Y:S01]  /*193b0*/  MUFU.EX2 R176, R88 ;  /* 0x0000005800b07308 */ /* 0x0005e20000000800 */
[----:B-----5:R-:W-:Y:S09]  /*193c0*/  FFMA.FTZ R92, R245, c[0x0][0x2d0], -R75 ;  /* 0x0000b400f55c7a23 */ /* 0x020ff2000001084b */
[----:B------:R5:W-:Y:S01]  /*193d0*/  MUFU.EX2 R172, R92 ;  /* 0x0000005c00ac7308 */ /* 0x000be20000000800 */
[----:B-1----:R-:W1:Y:S01]  /*193e0*/  LDSM.16.MT88.4 R84, [R211+0x1900] ;  /* 0x00190000d354783b */ /* 0x002e620000004200 */
[--C-:B--2---:R-:W-:Y:S08]  /*193f0*/  FFMA.FTZ R88, R199, c[0x0][0x2d0], -R97.reuse ;  /* 0x0000b400c7587a23 */ /* 0x104ff00000010861 */
[----:B------:R2:W1:Y:S01]  /*19400*/  MUFU.EX2 R101, R88 ;  /* 0x0000005800657308 */ /* 0x0004620000000800 */
[----:B-----5:R-:W-:Y:S08]  /*19410*/  LDSM.16.MT88.4 R92, [R210+0x2100] ;  /* 0x00210000d25c783b */ /* 0x020ff00000004200 */
[----:B--2---:R-:W2:Y:S01]  /*19420*/  LDSM.16.MT88.4 R88, [R209+0x2100] ;  /* 0x00210000d158783b */ /* 0x004ea20000004200 */
[-C--:B-1----:R-:W-:Y:S08]  /*19430*/  HMMA.16816.F32 R52, R76, R84.reuse, R52 ;  /* 0x000000544c34723c */ /* 0x082ff00000001834 */
[C---:B------:R-:W-:Y:S07]  /*19440*/  HMMA.16816.F32 R56, R80.reuse, R84, R56 ;  /* 0x000000545038723c */ /* 0x040fee0000001838 */
[----:B------:R-:W-:Y:S01]  /*19450*/  FFMA.FTZ R84, R183, c[0x0][0x2d0], -R97 ;  /* 0x0000b400b7547a23 */ /* 0x000fe20000010861 */
[-C--:B------:R-:W-:Y:S01]  /*19460*/  HMMA.16816.F32 R60, R80, R86.reuse, R60 ;  /* 0x00000056503c723c */ /* 0x080fe2000000183c */
[----:B------:R-:W5:Y:S02]  /*19470*/  LDL.LU R183, [R1+0x10] ;  /* 0x0000100001b77983 */ /* 0x000f640000300800 */
[----:B------:R1:W1:Y:S04]  /*19480*/  MUFU.EX2 R98, R84 ;  /* 0x0000005400627308 */ /* 0x0002680000000800 */
[--C-:B------:R-:W-:Y:S01]  /*19490*/  FFMA.FTZ R80, R247, c[0x0][0x2d0], -R74.reuse ;  /* 0x0000b400f7507a23 */ /* 0x100fe2000001084a */
[----:B------:R-:W-:Y:S01]  /*194a0*/  HMMA.16816.F32 R64, R76, R86, R64 ;  /* 0x000000564c40723c */ /* 0x000fe20000001840 */
[----:B------:R-:W-:Y:S03]  /*194b0*/  F2FP.PACK_AB R82, R177, R178 ;  /* 0x000000b2b152723e */ /* 0x000fe600000000ff */
[----:B------:R-:W-:Y:S01]  /*194c0*/  F2FP.PACK_AB R81, R100, R101 ;  /* 0x000000656451723e */ /* 0x000fe200000000ff */
[----:B------:R2:W2:Y:S02]  /*194d0*/  MUFU.EX2 R175, R80 ;  /* 0x0000005000af7308 */ /* 0x0004a40000000800 */
[----:B------:R-:W-:Y:S02]  /*194e0*/  F2FP.PACK_AB R76, R181, R184 ;  /* 0x000000b8b54c723e */ /* 0x000fe400000000ff */
[----:B------:R-:W-:Y:S03]  /*194f0*/  F2FP.PACK_AB R77, R159, R153 ;  /* 0x000000999f4d723e */ /* 0x000fe600000000ff */
[----:B------:R-:W-:Y:S02]  /*19500*/  F2FP.PACK_AB R78, R180, R158 ;  /* 0x0000009eb44e723e */ /* 0x000fe400000000ff */
[----:B------:R-:W-:Y:S01]  /*19510*/  F2FP.PACK_AB R79, R179, R157 ;  /* 0x0000009db34f723e */ /* 0x000fe200000000ff */
[----:B-1----:R-:W1:Y:S01]  /*19520*/  LDSM.16.MT88.4 R84, [R212+0x2100] ;  /* 0x00210000d454783b */ /* 0x002e620000004200 */
[----:B------:R-:W-:Y:S05]  /*19530*/  F2FP.PACK_AB R83, R98, R99 ;  /* 0x000000636253723e */ /* 0x000fea00000000ff */
[-C--:B--2---:R-:W-:Y:S01]  /*19540*/  HMMA.16816.F32 R4, R76, R88.reuse, R4 ;  /* 0x000000584c04723c */ /* 0x084fe20000001804 */
[----:B------:R-:W-:Y:S01]  /*19550*/  FFMA.FTZ R80, R242, c[0x0][0x2d0], -R75 ;  /* 0x0000b400f2507a23 */ /* 0x000fe2000001084b */
[----:B------:R-:W-:Y:S03]  /*19560*/  F2FP.PACK_AB R164, R175, R176 ;  /* 0x000000b0afa4723e */ /* 0x000fe600000000ff */
[----:B------:R2:W1:Y:S02]  /*19570*/  MUFU.EX2 R174, R80 ;  /* 0x0000005000ae7308 */ /* 0x0004640000000800 */
[----:B--2---:R-:W-:Y:S02]  /*19580*/  F2FP.PACK_AB R80, R156, R152 ;  /* 0x000000989c50723e */ /* 0x004fe400000000ff */
[----:B-1----:R-:W-:Y:S05]  /*19590*/  F2FP.PACK_AB R165, R172, R174 ;  /* 0x000000aeaca5723e */ /* 0x002fea00000000ff */
[C---:B------:R-:W-:Y:S07]  /*195a0*/  HMMA.16816.F32 R8, R80.reuse, R88, R8 ;  /* 0x000000585008723c */ /* 0x040fee0000001808 */
[--C-:B------:R-:W-:Y:S01]  /*195b0*/  FFMA.FTZ R88, R252, c[0x0][0x2d0], -R74.reuse ;  /* 0x0000b400fc587a23 */ /* 0x100fe2000001084a */
[-C--:B------:R-:W-:Y:S01]  /*195c0*/  HMMA.16816.F32 R12, R80, R90.reuse, R12 ;  /* 0x0000005a500c723c */ /* 0x080fe2000000180c */
[----:B------:R-:W-:Y:S02]  /*195d0*/  FFMA.FTZ R74, R131, c[0x0][0x2d0], -R74 ;  /* 0x0000b400834a7a23 */ /* 0x000fe4000001084a */
[----:B------:R1:W-:Y:S01]  /*195e0*/  MUFU.EX2 R173, R88 ;  /* 0x0000005800ad7308 */ /* 0x0003e20000000800 */
[----:B------:R-:W-:Y:S02]  /*195f0*/  IMAD.MOV.U32 R131, RZ, RZ, R119 ;  /* 0x000000ffff837224 */ /* 0x000fe400078e0077 */
[----:B------:R-:W-:Y:S02]  /*19600*/  LDSM.16.MT88.4 R116, [R209+0x2900] ;  /* 0x00290000d174783b */ /* 0x000fe40000004200 */
[C---:B------:R-:W-:Y:S05]  /*19610*/  HMMA.16816.F32 R16, R76.reuse, R90, R16 ;  /* 0x0000005a4c10723c */ /* 0x040fea0000001810 */
[----:B------:R2:W2:Y:S03]  /*19620*/  MUFU.EX2 R171, R74 ;  /* 0x0000004a00ab7308 */ /* 0x0004a60000000800 */
[-C--:B------:R-:W-:Y:S08]  /*19630*/  HMMA.16816.F32 R20, R76, R84.reuse, R20 ;  /* 0x000000544c14723c */ /* 0x080ff00000001814 */
[C---:B------:R-:W-:Y:S01]  /*19640*/  HMMA.16816.F32 R24, R80.reuse, R84, R24 ;  /* 0x000000545018723c */ /* 0x040fe20000001818 */
[----:B-1----:R-:W1:Y:S07]  /*19650*/  LDSM.16.MT88.4 R88, [R211+0x2100] ;  /* 0x00210000d358783b */ /* 0x002e6e0000004200 */
[-C--:B------:R-:W-:Y:S01]  /*19660*/  HMMA.16816.F32 R28, R80, R86.reuse, R28 ;  /* 0x00000056501c723c */ /* 0x080fe2000000181c */
[--C-:B--2---:R-:W-:Y:S03]  /*19670*/  FFMA.FTZ R74, R250, c[0x0][0x2d0], -R75.reuse ;  /* 0x0000b400fa4a7a23 */ /* 0x104fe6000001084b */
[----:B------:R-:W-:Y:S01]  /*19680*/  F2FP.PACK_AB R166, R171, R173 ;  /* 0x000000adaba6723e */ /* 0x000fe200000000ff */
[----:B------:R-:W-:Y:S03]  /*19690*/  FFMA.FTZ R75, R251, c[0x0][0x2d0], -R75 ;  /* 0x0000b400fb4b7a23 */ /* 0x000fe6000001084b */
[C---:B------:R-:W-:Y:S01]  /*196a0*/  HMMA.16816.F32 R32, R76.reuse, R86, R32 ;  /* 0x000000564c20723c */ /* 0x040fe20000001820 */
[----:B------:R2:W-:Y:S07]  /*196b0*/  MUFU.EX2 R170, R74 ;  /* 0x0000004a00aa7308 */ /* 0x0005ee0000000800 */
[-C--:B------:R-:W-:Y:S03]  /*196c0*/  HMMA.16816.F32 R36, R76, R92.reuse, R36 ;  /* 0x0000005c4c24723c */ /* 0x080fe60000001824 */
[----:B------:R-:W1:Y:S05]  /*196d0*/  MUFU.EX2 R169, R75 ;  /* 0x0000004b00a97308 */ /* 0x000e6a0000000800 */
[C---:B------:R-:W-:Y:S08]  /*196e0*/  HMMA.16816.F32 R40, R80.reuse, R92, R40 ;  /* 0x0000005c5028723c */ /* 0x040ff00000001828 */
[-C--:B------:R-:W-:Y:S01]  /*196f0*/  HMMA.16816.F32 R44, R80, R94.reuse, R44 ;  /* 0x0000005e502c723c */ /* 0x080fe2000000182c */
[----:B--2---:R-:W-:Y:S04]  /*19700*/  FFMA.FTZ R74, R237, c[0x0][0x2d0], -R96 ;  /* 0x0000b400ed4a7a23 */ /* 0x004fe80000010860 */
[----:B------:R2:W-:Y:S03]  /*19710*/  MUFU.EX2 R168, R74 ;  /* 0x0000004a00a87308 */ /* 0x0005e60000000800 */
[C---:B------:R-:W-:Y:S01]  /*19720*/  HMMA.16816.F32 R48, R76.reuse, R94, R48 ;  /* 0x0000005e4c30723c */ /* 0x040fe20000001830 */
[----:B-1----:R-:W-:Y:S07]  /*19730*/  F2FP.PACK_AB R167, R169, R170 ;  /* 0x000000aaa9a7723e */ /* 0x002fee00000000ff */
[-C--:B------:R-:W-:Y:S01]  /*19740*/  HMMA.16816.F32 R52, R76, R88.reuse, R52 ;  /* 0x000000584c34723c */ /* 0x080fe20000001834 */
[----:B---3--:R-:W-:Y:S07]  /*19750*/  FFMA.FTZ R69, R69, R113, R114 ;  /* 0x0000007145457223 */ /* 0x008fee0000010072 */
[C---:B------:R-:W-:Y:S01]  /*19760*/  HMMA.16816.F32 R56, R80.reuse, R88, R56 ;  /* 0x000000585038723c */ /* 0x040fe20000001838 */
[--C-:B--2---:R-:W-:Y:S07]  /*19770*/  FFMA.FTZ R74, R238, c[0x0][0x2d0], -R96.reuse ;  /* 0x0000b400ee4a7a23 */ /* 0x104fee0000010860 */
[-C--:B------:R-:W-:Y:S01]  /*19780*/  HMMA.16816.F32 R60, R80, R90.reuse, R60 ;  /* 0x0000005a503c723c */ /* 0x080fe2000000183c */
[----:B------:R1:W2:Y:S07]  /*19790*/  MUFU.EX2 R85, R74 ;  /* 0x0000004a00557308 */ /* 0x0002ae0000000800 */
[----:B------:R-:W-:Y:S08]  /*197a0*/  HMMA.16816.F32 R64, R76, R90, R64 ;  /* 0x0000005a4c40723c */ /* 0x000ff00000001840 */
[-C--:B------:R-:W-:Y:S07]  /*197b0*/  HMMA.16816.F32 R104, R164, R116.reuse, R4 ;  /* 0x00000074a468723c */ /* 0x080fee0000001804 */
[----:B------:R-:W-:Y:S01]  /*197c0*/  FADD.FTZ R4, R226, R69 ;  /* 0x00000045e2047221 */ /* 0x000fe20000010000 */
[----:B------:R-:W-:Y:S01]  /*197d0*/  MOV R226, R149 ;  /* 0x0000009500e27202 */ /* 0x000fe20000000f00 */
[--C-:B-1----:R-:W-:Y:S03]  /*197e0*/  FFMA.FTZ R74, R239, c[0x0][0x2d0], -R96.reuse ;  /* 0x0000b400ef4a7a23 */ /* 0x102fe60000010860 */
[----:B------:R-:W-:Y:S01]  /*197f0*/  FFMA.FTZ R96, R240, c[0x0][0x2d0], -R96 ;  /* 0x0000b400f0607a23 */ /* 0x000fe20000010860 */
[----:B------:R1:W-:Y:S01]  /*19800*/  MUFU.EX2 R86, R74 ;  /* 0x0000004a00567308 */ /* 0x0003e20000000800 */
[----:B----4-:R-:W-:Y:S01]  /*19810*/  FFMA.FTZ R68, R68, R192, R231 ;  /* 0x000000c044447223 */ /* 0x010fe200000100e7 */
[----:B--2---:R-:W-:Y:S01]  /*19820*/  F2FP.PACK_AB R160, R85, R168 ;  /* 0x000000a855a0723e */ /* 0x004fe200000000ff */
[----:B------:R-:W-:Y:S01]  /*19830*/  FADD.FTZ R4, R123, R4 ;  /* 0x000000047b047221 */ /* 0x000fe20000010000 */
[----:B------:R-:W-:Y:S01]  /*19840*/  MOV R231, R236 ;  /* 0x000000ec00e77202 */ /* 0x000fe20000000f00 */
[----:B------:R-:W-:Y:S01]  /*19850*/  FADD.FTZ R6, R185, R68 ;  /* 0x00000044b9067221 */ /* 0x000fe20000010000 */
[----:B------:R-:W-:Y:S01]  /*19860*/  MOV R185, R148 ;  /* 0x0000009400b97202 */ /* 0x000fe20000000f00 */
[----:B------:R-:W-:Y:S01]  /*19870*/  FADD.FTZ R4, R206, R4 ;  /* 0x00000004ce047221 */ /* 0x000fe20000010000 */
[----:B------:R-:W-:Y:S01]  /*19880*/  MOV R236, R234 ;  /* 0x000000ea00ec7202 */ /* 0x000fe20000000f00 */
[----:B------:R-:W-:Y:S01]  /*19890*/  IMAD.MOV.U32 R234, RZ, RZ, R205 ;  /* 0x000000ffffea7224 */ /* 0x000fe200078e00cd */
[----:B------:R-:W2:Y:S01]  /*198a0*/  MUFU.EX2 R96, R96 ;  /* 0x0000006000607308 */ /* 0x000ea20000000800 */
[----:B------:R-:W-:Y:S01]  /*198b0*/  FADD.FTZ R6, R122, R6 ;  /* 0x000000067a067221 */ /* 0x000fe20000010000 */
[----:B------:R-:W-:Y:S02]  /*198c0*/  MOV R205, R203 ;  /* 0x000000cb00cd7202 */ /* 0x000fe40000000f00 */
[----:B------:R-:W-:Y:S01]  /*198d0*/  MOV R203, R151 ;  /* 0x0000009700cb7202 */ /* 0x000fe20000000f00 */
[--C-:B-1----:R-:W-:Y:S05]  /*198e0*/  FFMA.FTZ R74, R193, c[0x0][0x2d0], -R97.reuse ;  /* 0x0000b400c14a7a23 */ /* 0x102fea0000010861 */
[----:B------:R1:W-:Y:S01]  /*198f0*/  MUFU.EX2 R75, R74 ;  /* 0x0000004a004b7308 */ /* 0x0003e20000000800 */
[----:B--2---:R-:W-:Y:S01]  /*19900*/  F2FP.PACK_AB R162, R96, R86 ;  /* 0x0000005660a2723e */ /* 0x004fe200000000ff */
[--C-:B-1----:R-:W-:Y:S08]  /*19910*/  FFMA.FTZ R74, R195, c[0x0][0x2d0], -R97.reuse ;  /* 0x0000b400c34a7a23 */ /* 0x102ff00000010861 */
[----:B------:R1:W2:Y:S02]  /*19920*/  MUFU.EX2 R84, R74 ;  /* 0x0000004a00547308 */ /* 0x0002a40000000800 */
[--C-:B-1----:R-:W-:Y:S01]  /*19930*/  FFMA.FTZ R74, R197, c[0x0][0x2d0], -R97.reuse ;  /* 0x0000b400c54a7a23 */ /* 0x102fe20000010861 */
[----:B--2---:R-:W-:Y:S01]  /*19940*/  F2FP.PACK_AB R161, R84, R75 ;  /* 0x0000004b54a1723e */ /* 0x004fe200000000ff */
[----:B------:R-:W-:Y:S02]  /*19950*/  FFMA.FTZ R97, R73, c[0x0][0x2d0], -R97 ;  /* 0x0000b40049617a23 */ /* 0x000fe40000010861 */
[----:B------:R-:W2:Y:S04]  /*19960*/  LDL.LU R73, [R1+0x14] ;  /* 0x0000140001497983 */ /* 0x000ea80000300800 */
[----:B------:R-:W-:Y:S01]  /*19970*/  MUFU.EX2 R74, R74 ;  /* 0x0000004a004a7308 */ /* 0x000fe20000000800 */
[----:B-----5:R-:W-:Y:S09]  /*19980*/  FFMA.FTZ R2, R2, R183, R204 ;  /* 0x000000b702027223 */ /* 0x020ff200000100cc */
[----:B------:R-:W1:Y:S01]  /*19990*/  MUFU.EX2 R97, R97 ;  /* 0x0000006100617308 */ /* 0x000e620000000800 */
[----:B------:R-:W-:Y:S02]  /*199a0*/  IMAD.MOV.U32 R204, RZ, RZ, R150 ;  /* 0x000000ffffcc7224 */ /* 0x000fe400078e0096 */
[----:B------:R-:W-:Y:S01]  /*199b0*/  FADD.FTZ R2, R189, R2 ;  /* 0x00000002bd027221 */ /* 0x000fe20000010000 */
[----:B------:R-:W3:Y:S01]  /*199c0*/  LDSM.16.MT88.4 R148, [R210+0x2900] ;  /* 0x00290000d294783b */ /* 0x000ee20000004200 */
[----:B------:R-:W-:Y:S02]  /*199d0*/  IMAD.MOV.U32 R189, RZ, RZ, R120 ;  /* 0x000000ffffbd7224 */ /* 0x000fe400078e0078 */
[----:B------:R-:W-:Y:S02]  /*199e0*/  FADD.FTZ R5, R121, R2 ;  /* 0x0000000279057221 */ /* 0x000fe40000010000 */
[----:B------:R-:W-:Y:S02]  /*199f0*/  FADD.FTZ R2, R202, R6 ;  /* 0x00000006ca027221 */ /* 0x000fe40000010000 */
[----:B------:R-:W-:Y:S01]  /*19a00*/  FADD.FTZ R6, R126, R4 ;  /* 0x000000047e067221 */ /* 0x000fe20000010000 */
[----:B-1----:R-:W-:Y:S07]  /*19a10*/  F2FP.PACK_AB R163, R97, R74 ;  /* 0x0000004a61a3723e */ /* 0x002fee00000000ff */
[C---:B------:R-:W-:Y:S08]  /*19a20*/  HMMA.16816.F32 R108, R160.reuse, R116, R8 ;  /* 0x00000074a06c723c */ /* 0x040ff00000001808 */
[-C--:B------:R-:W-:Y:S08]  /*19a30*/  HMMA.16816.F32 R112, R160, R118.reuse, R12 ;  /* 0x00000076a070723c */ /* 0x080ff0000000180c */
[C---:B------:R-:W-:Y:S08]  /*19a40*/  HMMA.16816.F32 R116, R164.reuse, R118, R16 ;  /* 0x00000076a474723c */ /* 0x040ff00000001810 */
[-C--:B------:R-:W-:Y:S01]  /*19a50*/  HMMA.16816.F32 R120, R164, R132.reuse, R20 ;  /* 0x00000084a478723c */ /* 0x080fe20000001814 */
[----:B--2---:R-:W-:Y:S03]  /*19a60*/  FFMA.FTZ R8, R0, R73, R200 ;  /* 0x0000004900087223 */ /* 0x004fe600000100c8 */
[----:B------:R-:W-:Y:S02]  /*19a70*/  FADD.FTZ R0, R232, R5 ;  /* 0x00000005e8007221 */ /* 0x000fe40000010000 */
[----:B------:R-:W-:Y:S02]  /*19a80*/  FADD.FTZ R8, R127, R8 ;  /* 0x000000087f087221 */ /* 0x000fe40000010000 */
[----:B------:R-:W-:Y:S04]  /*19a90*/  FADD.FTZ R5, R125, R2 ;  /* 0x000000027d057221 */ /* 0x000fe80000010000 */
[----:B------:R-:W-:Y:S02]  /*19aa0*/  FADD.FTZ R7, R124, R0 ;  /* 0x000000007c077221 */ /* 0x000fe40000010000 */
[----:B------:R-:W-:Y:S01]  /*19ab0*/  FADD.FTZ R4, R231, R8 ;  /* 0x00000008e7047221 */ /* 0x000fe20000010000 */
[C---:B------:R-:W-:Y:S01]  /*19ac0*/  HMMA.16816.F32 R124, R160.reuse, R132, R24 ;  /* 0x00000084a07c723c */ /* 0x040fe20000001818 */
[----:B------:R-:W-:Y:S02]  /*19ad0*/  FADD.FTZ R2, R236, R6 ;  /* 0x00000006ec027221 */ /* 0x000fe40000010000 */
[----:B------:R-:W-:Y:S02]  /*19ae0*/  FADD.FTZ R0, R234, R5 ;  /* 0x00000005ea007221 */ /* 0x000fe40000010000 */
[----:B------:R-:W-:Y:S02]  /*19af0*/  FADD.FTZ R7, R128, R7 ;  /* 0x0000000780077221 */ /* 0x000fe40000010000 */
[----:B------:R-:W-:Y:S02]  /*19b00*/  FADD.FTZ R4, R131, R4 ;  /* 0x0000000483047221 */ /* 0x000fe40000010000 */
[----:B------:R-:W-:Y:S03]  /*19b10*/  FADD.FTZ R6, R130, R2 ;  /* 0x0000000282067221 */ /* 0x000fe60000010000 */
[----:B------:R-:W-:Y:S02]  /*19b20*/  FADD.FTZ R5, R129, R0 ;  /* 0x0000000081057221 */ /* 0x000fe40000010000 */
[----:B------:R-:W-:Y:S01]  /*19b30*/  FADD.FTZ R2, R205, R7 ;  /* 0x00000007cd027221 */ /* 0x000fe20000010000 */
[-C--:B------:R-:W-:Y:S01]  /*19b40*/  HMMA.16816.F32 R128, R160, R134.reuse, R28 ;  /* 0x00000086a080723c */ /* 0x080fe2000000181c */
[----:B------:R-:W-:Y:S01]  /*19b50*/  FADD.FTZ R4, R103, R4 ;  /* 0x0000000467047221 */ /* 0x000fe20000010000 */
[----:B------:R-:W-:Y:S01]  /*19b60*/  MOV R103, R3 ;  /* 0x0000000300677202 */ /* 0x000fe20000000f00 */
[----:B------:R-:W-:Y:S02]  /*19b70*/  FADD.FTZ R0, R204, R6 ;  /* 0x00000006cc007221 */ /* 0x000fe40000010000 */
[----:B------:R-:W-:Y:S02]  /*19b80*/  FADD.FTZ R10, R226, R5 ;  /* 0x00000005e20a7221 */ /* 0x000fe40000010000 */
[----:B------:R-:W-:Y:S01]  /*19b90*/  FADD.FTZ R11, R203, R4 ;  /* 0x00000004cb0b7221 */ /* 0x000fe20000010000 */
[C---:B------:R-:W-:Y:S01]  /*19ba0*/  HMMA.16816.F32 R132, R164.reuse, R134, R32 ;  /* 0x00000086a484723c */ /* 0x040fe20000001820 */
[----:B------:R-:W-:Y:S01]  /*19bb0*/  FADD.FTZ R8, R185, R2 ;  /* 0x00000002b9087221 */ /* 0x000fe20000010000 */
[----:B------:R-:W1:Y:S02]  /*19bc0*/  LDSM.16.MT88.4 R4, [R211+0x2900] ;  /* 0x00290000d304783b */ /* 0x000e640000004200 */
        /* <DEDUP_REMOVED lines=8> */
[-C--:B---3--:R-:W-:Y:S01]  /*19c50*/  HMMA.16816.F32 R136, R164, R148.reuse, R36 ;  /* 0x00000094a488723c */ /* 0x088fe20000001824 */
[----:B------:R-:W-:Y:S02]  /*19c60*/  FADD.FTZ R8, R248, R9 ;  /* 0x00000009f8087221 */ /* 0x000fe40000010000 */
[----:B------:R-:W-:Y:S02]  /*19c70*/  FADD.FTZ R2, R244, R2 ;  /* 0x00000002f4027221 */ /* 0x000fe40000010000 */
[----:B------:R-:W-:Y:S02]  /*19c80*/  FADD.FTZ R0, R142, R0 ;  /* 0x000000008e007221 */ /* 0x000fe40000010000 */
[----:B------:R-:W-:Y:S02]  /*19c90*/  FADD.FTZ R12, R140, R12 ;  /* 0x0000000c8c0c7221 */ /* 0x000fe40000010000 */
[----:B------:R-:W-:Y:S03]  /*19ca0*/  FADD.FTZ R10, R246, R8 ;  /* 0x00000008f60a7221 */ /* 0x000fe60000010000 */
[----:B------:R-:W-:Y:S02]  /*19cb0*/  FADD.FTZ R9, R143, R2 ;  /* 0x000000028f097221 */ /* 0x000fe40000010000 */
        /* <DEDUP_REMOVED lines=11> */
[----:B------:R-:W-:Y:S02]  /*19d70*/  FADD.FTZ R8, R230, R8 ;  /* 0x00000008e6087221 */ /* 0x000fe40000010000 */
[----:B------:R-:W-:Y:S02]  /*19d80*/  FADD.FTZ R0, R228, R10 ;  /* 0x0000000ae4007221 */ /* 0x000fe40000010000 */
[----:B------:R-:W-:Y:S02]  /*19d90*/  FADD.FTZ R9, R190, R9 ;  /* 0x00000009be097221 */ /* 0x000fe40000010000 */
[----:B------:R-:W-:Y:S01]  /*19da0*/  FADD.FTZ R11, R186, R2 ;  /* 0x00000002ba0b7221 */ /* 0x000fe20000010000 */
[C---:B------:R-:W-:Y:S01]  /*19db0*/  HMMA.16816.F32 R148, R164.reuse, R150, R48 ;  /* 0x00000096a494723c */ /* 0x040fe20000001830 */
[----:B------:R-:W-:Y:S03]  /*19dc0*/  FADD.FTZ R8, R182, R8 ;  /* 0x00000008b6087221 */ /* 0x000fe60000010000 */
        /* <DEDUP_REMOVED lines=8> */
[----:B------:R-:W-:Y:S01]  /*19e50*/  FADD.FTZ R2, R181, R10 ;  /* 0x0000000ab5027221 */ /* 0x000fe20000010000 */
[-C--:B-1----:R-:W-:Y:S01]  /*19e60*/  HMMA.16816.F32 R152, R164, R4.reuse, R52 ;  /* 0x00000004a498723c */ /* 0x082fe20000001834 */
[----:B------:R-:W-:Y:S02]  /*19e70*/  FADD.FTZ R0, R159, R11 ;  /* 0x0000000b9f007221 */ /* 0x000fe40000010000 */
[----:B------:R-:W-:Y:S02]  /*19e80*/  FADD.FTZ R10, R156, R9 ;  /* 0x000000099c0a7221 */ /* 0x000fe40000010000 */
[----:B------:R-:W-:Y:S02]  /*19e90*/  FADD.FTZ R11, R158, R2 ;  /* 0x000000029e0b7221 */ /* 0x000fe40000010000 */
[----:B------:R-:W-:Y:S02]  /*19ea0*/  FADD.FTZ R9, R157, R0 ;  /* 0x000000009d097221 */ /* 0x000fe40000010000 */
[----:B------:R-:W-:Y:S01]  /*19eb0*/  FADD.FTZ R8, R102, R8 ;  /* 0x0000000866087221 */ /* 0x000fe20000010000 */
[C---:B------:R-:W-:Y:S02]  /*19ec0*/  HMMA.16816.F32 R156, R160.reuse, R4, R56 ;  /* 0x00000004a09c723c */ /* 0x040fe40000001838 */
[----:B------:R-:W-:Y:S01]  /*19ed0*/  FADD.FTZ R2, R178, R10 ;  /* 0x0000000ab2027221 */ /* 0x000fe20000010000 */
[----:B------:R-:W-:Y:S01]  /*19ee0*/  MOV R102, R70 ;  /* 0x0000004600667202 */ /* 0x000fe20000000f00 */
[----:B------:R-:W-:Y:S01]  /*19ef0*/  FADD.FTZ R8, R101, R8 ;  /* 0x0000000865087221 */ /* 0x000fe20000010000 */
[----:B------:R-:W-:Y:S01]  /*19f00*/  MOV R101, R71 ;  /* 0x0000004700657202 */ /* 0x000fe20000000f00 */
[----:B------:R-:W-:Y:S02]  /*19f10*/  FADD.FTZ R0, R180, R11 ;  /* 0x0000000bb4007221 */ /* 0x000fe40000010000 */
[----:B------:R-:W-:Y:S01]  /*19f20*/  FADD.FTZ R4, R100, R8 ;  /* 0x0000000864047221 */ /* 0x000fe20000010000 */
[-C--:B------:R-:W-:Y:S03]  /*19f30*/  HMMA.16816.F32 R160, R160, R6.reuse, R60 ;  /* 0x00000006a0a0723c */ /* 0x080fe6000000183c */
[----:B------:R-:W-:Y:S02]  /*19f40*/  FADD.FTZ R8, R179, R9 ;  /* 0x00000009b3087221 */ /* 0x000fe40000010000 */
[----:B------:R-:W-:Y:S02]  /*19f50*/  FADD.FTZ R9, R177, R2 ;  /* 0x00000002b1097221 */ /* 0x000fe40000010000 */
[----:B------:R-:W-:Y:S01]  /*19f60*/  FADD.FTZ R4, R99, R4 ;  /* 0x0000000463047221 */ /* 0x000fe20000010000 */
[----:B------:R-:W-:Y:S01]  /*19f70*/  HMMA.16816.F32 R164, R164, R6, R64 ;  /* 0x00000006a4a4723c */ /* 0x000fe20000001840 */
        /* <DEDUP_REMOVED lines=18> */
[----:B------:R-:W-:Y:S01]  /*1a0a0*/  IMAD.MOV.U32 R100, RZ, RZ, R72 ;  /* 0x000000ffff647224 */ /* 0x000fe200078e0048 */
[----:B------:R2:W-:Y:S01]  /*1a0b0*/  STL [R1+0x10], R4 ;  /* 0x0000100401007387 */ /* 0x0005e20000100800 */
[----:B------:R-:W-:Y:S05]  /*1a0c0*/  FADD.FTZ R2, R97, R2 ;  /* 0x0000000261027221 */ /* 0x000fea0000010000 */
[----:B------:R2:W-:Y:S01]  /*1a0d0*/  STL [R1+0x14], R2 ;  /* 0x0000140201007387 */ /* 0x0005e20000100800 */
[----:B-1----:R-:W-:Y:S04]  /*1a0e0*/  IADD3 R0, R225, -0x1, RZ ;  /* 0xffffffffe1007810 */ /* 0x002fe80007ffe0ff */
[----:B------:R-:W-:Y:S01]  /*1a0f0*/  MOV R225, R0 ;  /* 0x0000000000e17202 */ /* 0x000fe20000000f00 */
[----:B------:R-:W-:-:S05]  /*1a100*/  @P0 BRA `(.L_x_204) ;  /* 0xffff99a000000947 */ /* 0x000fca000383ffff */
.L_x_187:
        /* <DEDUP_REMOVED lines=24> */
[----:B------:R-:W-:Y:S01]  /*1a290*/  FSETP.NE.FTZ.AND P3, PT, R5, RZ, PT ;  /* 0x000000ff0500720b */ /* 0x000fe20003f75000 */
[----:B---3--:R-:W-:Y:S01]  /*1a2a0*/  FADD.FTZ R7, R7, R4 ;  /* 0x0000000407077221 */ /* 0x008fe20000010000 */
[----:B------:R-:W-:Y:S02]  /*1a2b0*/  FSETP.NE.FTZ.AND P2, PT, R6, RZ, PT ;  /* 0x000000ff0600720b */ /* 0x000fe40003f55000 */
[----:B------:R-:W-:Y:S01]  /*1a2c0*/  MOV R4, RZ ;  /* 0x000000ff00047202 */ /* 0x000fe20000000f00 */
[----:B----4-:R-:W-:Y:S01]  /*1a2d0*/  FADD.FTZ R8, R2, R8 ;  /* 0x0000000802087221 */ /* 0x010fe20000010000 */
[----:B------:R-:W-:Y:S02]  /*1a2e0*/  FSETP.NE.FTZ.AND P1, PT, R7, RZ, PT ;  /* 0x000000ff0700720b */ /* 0x000fe40003f35000 */
[----:B------:R-:W-:-:S05]  /*1a2f0*/  MOV R2, RZ ;  /* 0x000000ff00027202 */ /* 0x000fca0000000f00 */
[----:B------:R-:W1:Y:S01]  /*1a300*/  @P3 MUFU.RCP R0, R5 ;  /* 0x0000000500003308 */ /* 0x000e620000001000 */
[----:B------:R-:W-:-:S07]  /*1a310*/  FSETP.NE.FTZ.AND P0, PT, R8, RZ, PT ;  /* 0x000000ff0800720b */ /* 0x000fce0003f15000 */
[----:B------:R-:W-:Y:S01]  /*1a320*/  @P2 MUFU.RCP R4, R6 ;  /* 0x0000000600042308 */ /* 0x000fe20000001000 */
        /* <DEDUP_REMOVED lines=21> */
[C---:B-1----:R-:W-:Y:S01]  /*1a480*/  FMUL.FTZ R108, R2.reuse, R108 ;  /* 0x0000006c026c7220 */ /* 0x042fe20000410000 */
[----:B------:R-:W-:Y:S01]  /*1a490*/  @P0 MUFU.LG2 R6, R8 ;  /* 0x0000000800060308 */ /* 0x000fe20000000c00 */
[C---:B------:R-:W-:Y:S02]  /*1a4a0*/  FMUL.FTZ R109, R2.reuse, R109 ;  /* 0x0000006d026d7220 */ /* 0x040fe40000410000 */
[C---:B------:R-:W-:Y:S02]  /*1a4b0*/  FMUL.FTZ R112, R2.reuse, R112 ;  /* 0x0000007002707220 */ /* 0x040fe40000410000 */
[----:B------:R-:W-:-:S02]  /*1a4c0*/  FMUL.FTZ R113, R2, R113 ;  /* 0x0000007102717220 */ /* 0x000fc40000410000 */
[C---:B------:R-:W-:Y:S01]  /*1a4d0*/  FMUL.FTZ R124, R2.reuse, R124 ;  /* 0x0000007c027c7220 */ /* 0x040fe20000410000 */
[----:B------:R1:W2:Y:S01]  /*1a4e0*/  @P0 MUFU.RCP R0, R8 ;  /* 0x0000000800000308 */ /* 0x0002a20000001000 */
        /* <DEDUP_REMOVED lines=8> */
[----:B-1----:R-:W-:Y:S01]  /*1a570*/  @P0 MOV R8, 0x3f317218 ;  /* 0x3f31721800080802 */ /* 0x002fe20000000f00 */
[C---:B------:R-:W-:Y:S02]  /*1a580*/  FMUL.FTZ R157, R2.reuse, R157 ;  /* 0x0000009d029d7220 */ /* 0x040fe40000410000 */
[C---:B------:R-:W-:Y:S02]  /*1a590*/  FMUL.FTZ R160, R2.reuse, R160 ;  /* 0x000000a002a07220 */ /* 0x040fe40000410000 */
[----:B------:R-:W-:Y:S01]  /*1a5a0*/  FMUL.FTZ R161, R2, R161 ;  /* 0x000000a102a17220 */ /* 0x000fe20000410000 */
[----:B------:R-:W-:Y:S01]  /*1a5b0*/  @P2 MOV R2, 0x3f317218 ;  /* 0x3f31721800022802 */ /* 0x000fe20000000f00 */
        /* <DEDUP_REMOVED lines=17> */
[C---:B--2---:R-:W-:Y:S02]  /*1a6d0*/  FMUL.FTZ R110, R0.reuse, R110 ;  /* 0x0000006e006e7220 */ /* 0x044fe40000410000 */
        /* <DEDUP_REMOVED lines=28> */
.L_x_143:
[----:B------:R-:W-:Y:S05]  /*1a8a0*/  @P4 BRA `(.L_x_205) ;  /* 0x000011f000004947 */ /* 0x000fea0003800000 */
[----:B------:R-:W1:Y:S01]  /*1a8b0*/  S2R R13, SR_TID.X ;  /* 0x00000000000d7919 */ /* 0x000e620000002100 */
[----:B------:R-:W-:Y:S01]  /*1a8c0*/  IMAD.MOV.U32 R54, RZ, RZ, c[0x0][0x4e8] ;  /* 0x00013a00ff367624 */ /* 0x000fe200078e00ff */
[----:B------:R-:W-:Y:S02]  /*1a8d0*/  F2FP.PACK_AB R104, R105, R104 ;  /* 0x000000686968723e */ /* 0x000fe400000000ff */
[----:B------:R-:W2:Y:S01]  /*1a8e0*/  S2R R16, SR_CTAID.Y ;  /* 0x0000000000107919 */ /* 0x000ea20000002600 */
[----:B------:R-:W-:Y:S02]  /*1a8f0*/  F2FP.PACK_AB R106, R107, R106 ;  /* 0x0000006a6b6a723e */ /* 0x000fe400000000ff */
[C---:B------:R-:W-:Y:S01]  /*1a900*/  ISETP.NE.AND P3, PT, R54.reuse, 0x1, PT ;  /* 0x000000013600780c */ /* 0x040fe20003f65270 */
[----:B------:R-:W3:Y:S01]  /*1a910*/  S2R R28, SR_CTAID.Z ;  /* 0x00000000001c7919 */ /* 0x000ee20000002700 */
[----:B------:R-:W-:Y:S01]  /*1a920*/  IMAD R54, R54, c[0x0][0x388], RZ ;  /* 0x0000e20036367a24 */ /* 0x000fe200078e02ff */
[----:B------:R-:W-:-:S02]  /*1a930*/  F2FP.PACK_AB R23, R23, R116 ;  /* 0x000000741717723e */ /* 0x000fc400000000ff */
[----:B------:R-:W4:Y:S01]  /*1a940*/  S2R R29, SR_CTAID.X ;  /* 0x00000000001d7919 */ /* 0x000f220000002500 */
[----:B------:R-:W-:Y:S02]  /*1a950*/  F2FP.PACK_AB R118, R119, R118 ;  /* 0x000000767776723e */ /* 0x000fe400000000ff */
[----:B------:R-:W-:Y:S01]  /*1a960*/  F2FP.PACK_AB R108, R109, R108 ;  /* 0x0000006c6d6c723e */ /* 0x000fe200000000ff */
[----:B------:R-:W-:Y:S01]  /*1a970*/  BAR.SYNC.DEFER_BLOCKING 0x1, 0x80 ;  /* 0x0042000000007b1d */ /* 0x000fe20000010000 */
[----:B------:R-:W-:Y:S02]  /*1a980*/  F2FP.PACK_AB R110, R111, R110 ;  /* 0x0000006e6f6e723e */ /* 0x000fe400000000ff */
[----:B------:R-:W-:Y:S02]  /*1a990*/  F2FP.PACK_AB R112, R113, R112 ;  /* 0x000000707170723e */ /* 0x000fe400000000ff */
[----:B------:R-:W-:Y:S02]  /*1a9a0*/  F2FP.PACK_AB R114, R115, R114 ;  /* 0x000000727372723e */ /* 0x000fe400000000ff */
[----:B------:R-:W-:-:S02]  /*1a9b0*/  F2FP.PACK_AB R120, R121, R120 ;  /* 0x000000787978723e */ /* 0x000fc400000000ff */
[----:B-1----:R-:W-:Y:S02]  /*1a9c0*/  SHF.R.S32.HI R20, RZ, 0x1f, R13 ;  /* 0x0000001fff147819 */ /* 0x002fe4000001140d */
[----:B------:R-:W-:Y:S01]  /*1a9d0*/  F2FP.PACK_AB R122, R123, R122 ;  /* 0x0000007a7b7a723e */ /* 0x000fe200000000ff */
[----:B--2---:R-:W-:Y:S01]  /*1a9e0*/  IMAD.WIDE.U32 R14, R16, c[0x0][0x490], RZ ;  /* 0x00012400100e7a25 */ /* 0x004fe200078e00ff */
[----:B------:R-:W-:Y:S02]  /*1a9f0*/  SHF.R.S32.HI R0, RZ, 0x1f, R16 ;  /* 0x0000001fff007819 */ /* 0x000fe40000011410 */
[CC--:B------:R-:W-:Y:S02]  /*1aa00*/  LEA.HI R2, R20.reuse, R13.reuse, RZ, 0x2 ;  /* 0x0000000d14027211 */ /* 0x0c0fe400078f10ff */
[-C--:B------:R-:W-:Y:S01]  /*1aa10*/  LEA.HI R7, R20, R13.reuse, RZ, 0x5 ;  /* 0x0000000d14077211 */ /* 0x080fe200078f28ff */
[----:B------:R-:W-:Y:S01]  /*1aa20*/  IMAD R4, R0, c[0x0][0x490], RZ ;  /* 0x0001240000047a24 */ /* 0x000fe200078e02ff */
[----:B------:R-:W-:Y:S01]  /*1aa30*/  LEA.HI R12, R20, R13, RZ, 0x3 ;  /* 0x0000000d140c7211 */ /* 0x000fe200078f18ff */
[----:B------:R-:W-:Y:S01]  /*1aa40*/  IMAD R3, R0, c[0x0][0x3e8], RZ ;  /* 0x0000fa0000037a24 */ /* 0x000fe200078e02ff */
[----:B------:R-:W-:Y:S01]  /*1aa50*/  SHF.R.S32.HI R8, RZ, 0x2, R2 ;  /* 0x00000002ff087819 */ /* 0x000fe20000011402 */
[C---:B------:R-:W-:Y:S01]  /*1aa60*/  IMAD R4, R16.reuse, c[0x0][0x494], R4 ;  /* 0x0001250010047a24 */ /* 0x040fe200078e0204 */
[----:B------:R-:W-:Y:S01]  /*1aa70*/  SHF.R.S32.HI R0, RZ, 0x1f, R2 ;  /* 0x0000001fff007819 */ /* 0x000fe20000011402 */
[----:B------:R-:W-:Y:S01]  /*1aa80*/  IMAD R3, R16, c[0x0][0x3ec], R3 ;  /* 0x0000fb0010037a24 */ /* 0x000fe200078e0203 */
[----:B------:R-:W-:Y:S01]  /*1aa90*/  LOP3.LUT R10, R7, 0xffffffe0, RZ, 0xc0, !PT ;  /* 0xffffffe0070a7812 */ /* 0x000fe200078ec0ff */
[----:B------:R-:W-:Y:S01]  /*1aaa0*/  IMAD.IADD R5, R15, 0x1, R4 ;  /* 0x000000010f057824 */ /* 0x000fe200078e0204 */
[----:B------:R-:W-:Y:S01]  /*1aab0*/  LOP3.LUT R2, R2, 0xfffffffc, RZ, 0xc0, !PT ;  /* 0xfffffffc02027812 */ /* 0x000fe200078ec0ff */
[----:B------:R-:W-:Y:S01]  /*1aac0*/  IMAD.WIDE.U32 R16, R16, c[0x0][0x3e8], RZ ;  /* 0x0000fa0010107a25 */ /* 0x000fe200078e00ff */
[----:B------:R-:W-:-:S02]  /*1aad0*/  LOP3.LUT R11, R12, 0xfffffff8, RZ, 0xc0, !PT ;  /* 0xfffffff80c0b7812 */ /* 0x000fc400078ec0ff */
[----:B------:R-:W-:Y:S01]  /*1aae0*/  LEA.HI R6, R0, R8, RZ, 0x3 ;  /* 0x0000000800067211 */ /* 0x000fe200078f18ff */
[C---:B------:R-:W-:Y:S01]  /*1aaf0*/  IMAD.IADD R0, R13.reuse, 0x1, -R10 ;  /* 0x000000010d007824 */ /* 0x040fe200078e0a0a */
[----:B------:R-:W-:Y:S01]  /*1ab00*/  LEA.HI R20, R20, R13, RZ, 0x6 ;  /* 0x0000000d14147211 */ /* 0x000fe200078f30ff */
[C---:B------:R-:W-:Y:S01]  /*1ab10*/  IMAD.IADD R9, R13.reuse, 0x1, -R2 ;  /* 0x000000010d097824 */ /* 0x040fe200078e0a02 */
[----:B------:R-:W-:Y:S01]  /*1ab20*/  LOP3.LUT R6, R6, 0xfffffff8, RZ, 0xc0, !PT ;  /* 0xfffffff806067812 */ /* 0x000fe200078ec0ff */
[----:B------:R-:W-:Y:S01]  /*1ab30*/  IMAD.IADD R11, R13, 0x1, -R11 ;  /* 0x000000010d0b7824 */ /* 0x000fe200078e0a0b */
[----:B------:R-:W-:Y:S01]  /*1ab40*/  SHF.R.S32.HI R13, RZ, 0x1f, R0 ;  /* 0x0000001fff0d7819 */ /* 0x000fe20000011400 */
[----:B------:R-:W-:Y:S01]  /*1ab50*/  IMAD.MOV.U32 R4, RZ, RZ, R14 ;  /* 0x000000ffff047224 */ /* 0x000fe200078e000e */
[----:B------:R-:W-:Y:S01]  /*1ab60*/  LOP3.LUT P0, RZ, R0, 0x3, RZ, 0xc0, !PT ;  /* 0x0000000300ff7812 */ /* 0x000fe2000780c0ff */
[----:B------:R-:W-:Y:S01]  /*1ab70*/  IMAD.IADD R10, R8, 0x1, -R6 ;  /* 0x00000001080a7824 */ /* 0x000fe200078e0a06 */
[----:B------:R-:W-:Y:S01]  /*1ab80*/  LEA.HI R15, R13, R0, RZ, 0x2 ;  /* 0x000000000d0f7211 */ /* 0x000fe200078f10ff */
[----:B------:R-:W-:Y:S01]  /*1ab90*/  IMAD.IADD R3, R17, 0x1, R3 ;  /* 0x0000000111037824 */ /* 0x000fe200078e0203 */
[--C-:B------:R-:W-:Y:S01]  /*1aba0*/  SHF.R.S32.HI R6, RZ, 0x5, R7.reuse ;  /* 0x00000005ff067819 */ /* 0x100fe20000011407 */
[----:B------:R-:W-:Y:S01]  /*1abb0*/  IMAD.MOV.U32 R2, RZ, RZ, R16 ;  /* 0x000000ffff027224 */ /* 0x000fe200078e0010 */
[----:B------:R-:W-:Y:S01]  /*1abc0*/  SHF.R.S32.HI R0, RZ, 0x1f, R7 ;  /* 0x0000001fff007819 */ /* 0x000fe20000011407 */
[----:B---3--:R-:W-:Y:S01]  /*1abd0*/  IMAD.WIDE.U32 R18, R28, c[0x0][0x498], R4 ;  /* 0x000126001c127a25 */ /* 0x008fe200078e0004 */
[----:B------:R-:W-:-:S02]  /*1abe0*/  SHF.R.S32.HI R22, RZ, 0x3, R12 ;  /* 0x00000003ff167819 */ /* 0x000fc4000001140c */
[----:B------:R-:W-:Y:S01]  /*1abf0*/  LEA.HI R0, R0, R6, RZ, 0x2 ;  /* 0x0000000600007211 */ /* 0x000fe200078f10ff */
[----:B------:R-:W-:Y:S01]  /*1ac00*/  IMAD.WIDE.U32 R12, R28, c[0x0][0x3f0], R2 ;  /* 0x0000fc001c0c7a25 */ /* 0x000fe200078e0002 */
[----:B------:R-:W-:Y:S02]  /*1ac10*/  LEA.HI R2, R9, R9, RZ, 0x1 ;  /* 0x0000000909027211 */ /* 0x000fe400078f08ff */
[----:B------:R-:W-:Y:S01]  /*1ac20*/  LOP3.LUT R3, R0, 0xffffffc, RZ, 0xc0, !PT ;  /* 0x0ffffffc00037812 */ /* 0x000fe200078ec0ff */
[----:B------:R-:W-:Y:S01]  /*1ac30*/  IMAD.SHL.U32 R4, R22, 0x40, RZ ;  /* 0x0000004016047824 */ /* 0x000fe200078e00ff */
[----:B------:R-:W-:Y:S01]  /*1ac40*/  LOP3.LUT R5, R2, 0x1ffffffe, RZ, 0xc0, !PT ;  /* 0x1ffffffe02057812 */ /* 0x000fe200078ec0ff */
[----:B------:R-:W-:Y:S01]  /*1ac50*/  IMAD.SHL.U32 R8, R11, 0x8, RZ ;  /* 0x000000080b087824 */ /* 0x000fe200078e00ff */
[----:B------:R-:W-:Y:S01]  /*1ac60*/  SHF.R.S32.HI R14, RZ, 0x1f, R28 ;  /* 0x0000001fff0e7819 */ /* 0x000fe2000001141c */
[----:B------:R-:W-:Y:S01]  /*1ac70*/  IMAD.IADD R7, R6, 0x1, -R3 ;  /* 0x0000000106077824 */ /* 0x000fe200078e0a03 */
[----:B------:R-:W-:Y:S01]  /*1ac80*/  LOP3.LUT R0, R4, 0x1c0, RZ, 0xc0, !PT ;  /* 0x000001c004007812 */ /* 0x000fe200078ec0ff */
[----:B------:R-:W-:Y:S01]  /*1ac90*/  IMAD.IADD R5, R9, 0x1, -R5 ;  /* 0x0000000109057824 */ /* 0x000fe200078e0a05 */
[----:B------:R-:W-:Y:S01]  /*1aca0*/  F2FP.PACK_AB R132, R133, R132 ;  /* 0x000000848584723e */ /* 0x000fe200000000ff */
[----:B------:R-:W-:Y:S01]  /*1acb0*/  IMAD R21, R14, c[0x0][0x498], RZ ;  /* 0x000126000e157a24 */ /* 0x000fe200078e02ff */
[----:B------:R-:W-:Y:S01]  /*1acc0*/  LOP3.LUT R4, R0, 0x38, R8, 0xf8, !PT ;  /* 0x0000003800047812 */ /* 0x000fe200078ef808 */
[----:B------:R-:W-:Y:S01]  /*1acd0*/  IMAD R17, R14, c[0x0][0x3f0], RZ ;  /* 0x0000fc000e117a24 */ /* 0x000fe200078e02ff */
[----:B------:R-:W-:Y:S01]  /*1ace0*/  SHF.R.U32.HI R3, RZ, 0x3, R0 ;  /* 0x00000003ff037819 */ /* 0x000fe20000011600 */
[----:B------:R-:W-:Y:S01]  /*1acf0*/  IMAD.SHL.U32 R0, R2, 0x20, RZ ;  /* 0x0000002002007824 */ /* 0x000fe200078e00ff */
[----:B------:R-:W-:Y:S01]  /*1ad00*/  F2FP.PACK_AB R134, R135, R134 ;  /* 0x000000868786723e */ /* 0x000fe200000000ff */
[----:B------:R-:W-:Y:S01]  /*1ad10*/  IMAD R16, R6, 0x200, R9 ;  /* 0x0000020006107824 */ /* 0x000fe200078e0209 */
[----:B------:R-:W-:Y:S01]  /*1ad20*/  LOP3.LUT R14, R4, R3, RZ, 0x3c, !PT ;  /* 0x00000003040e7212 */ /* 0x000fe200078e3cff */
[----:B------:R-:W-:Y:S01]  /*1ad30*/  IMAD R17, R28, c[0x0][0x3f4], R17 ;  /* 0x0000fd001c117a24 */ /* 0x000fe200078e0211 */
[----:B------:R-:W-:Y:S01]  /*1ad40*/  LOP3.LUT R2, R0, 0xffffffc0, RZ, 0xc0, !PT ;  /* 0xffffffc000027812 */ /* 0x000fe200078ec0ff */
[----:B------:R-:W-:Y:S01]  /*1ad50*/  IMAD R0, R11, 0x10, R22 ;  /* 0x000000100b007824 */ /* 0x000fe200078e0216 */
[----:B------:R-:W-:Y:S01]  /*1ad60*/  LOP3.LUT R4, R10, 0x1, RZ, 0xc0, !PT ;  /* 0x000000010a047812 */ /* 0x000fe200078ec0ff */
[----:B------:R-:W-:Y:S01]  /*1ad70*/  IMAD.SHL.U32 R6, R20, 0x8, RZ ;  /* 0x0000000814067824 */ /* 0x000fe200078e00ff */
[----:B------:R-:W-:Y:S01]  /*1ad80*/  SHF.R.S32.HI R3, RZ, 0x2, R15 ;  /* 0x00000002ff037819 */ /* 0x000fe2000001140f */
[----:B------:R-:W-:Y:S01]  /*1ad90*/  IMAD R11, R5, 0x8, R2 ;  /* 0x00000008050b7824 */ /* 0x000fe200078e0202 */
[----:B------:R-:W-:Y:S01]  /*1ada0*/  ISETP.NE.U32.AND P4, PT, R4, 0x1, PT ;  /* 0x000000010400780c */ /* 0x000fe20003f85070 */
[----:B----4-:R-:W-:Y:S01]  /*1adb0*/  IMAD R5, R29, 0x80, R0 ;  /* 0x000000801d057824 */ /* 0x010fe200078e0200 */
[----:B------:R-:W-:Y:S01]  /*1adc0*/  F2FP.PACK_AB R124, R125, R124 ;  /* 0x0000007c7d7c723e */ /* 0x000fe200000000ff */
[C---:B------:R-:W-:Y:S01]  /*1add0*/  IMAD.SHL.U32 R2, R10.reuse, 0x40, RZ ;  /* 0x000000400a027824 */ /* 0x040fe200078e00ff */
[----:B------:R-:W-:Y:S01]  /*1ade0*/  R2P PR, R10, 0x6 ;  /* 0x000000060a007804 */ /* 0x000fe20000000000 */
[----:B------:R-:W-:Y:S01]  /*1adf0*/  @P3 IMAD.HI.U32 R9, R5, c[0x0][0x4ec], RZ ;  /* 0x00013b0005093a27 */ /* 0x000fe200078e00ff */
[----:B------:R-:W-:-:S02]  /*1ae00*/  F2FP.PACK_AB R126, R127, R126 ;  /* 0x0000007e7f7e723e */ /* 0x000fc400000000ff */
[----:B------:R-:W-:Y:S01]  /*1ae10*/  F2FP.PACK_AB R128, R129, R128 ;  /* 0x000000808180723e */ /* 0x000fe200000000ff */
[----:B------:R-:W-:Y:S01]  /*1ae20*/  IMAD.MOV.U32 R4, RZ, RZ, R5 ;  /* 0x000000ffff047224 */ /* 0x000fe200078e0005 */
[----:B------:R-:W-:Y:S01]  /*1ae30*/  @P3 SHF.R.U32.HI R4, RZ, c[0x0][0x4f0], R9 ;  /* 0x00013c00ff043a19 */ /* 0x000fe20000011609 */
[----:B------:R-:W-:Y:S01]  /*1ae40*/  IMAD R0, R7, 0x10, R3 ;  /* 0x0000001007007824 */ /* 0x000fe200078e0203 */
[----:B------:R-:W-:Y:S01]  /*1ae50*/  LOP3.LUT R7, R2, 0x1c0, RZ, 0xc0, !PT ;  /* 0x000001c002077812 */ /* 0x000fe200078ec0ff */
[----:B------:R-:W-:Y:S01]  /*1ae60*/  IMAD.IADD R3, R13, 0x1, R17 ;  /* 0x000000010d037824 */ /* 0x000fe200078e0211 */
[----:B------:R-:W-:Y:S01]  /*1ae70*/  LOP3.LUT R17, R14, 0x7ffffe00, R6, 0xf8, !PT ;  /* 0x7ffffe000e117812 */ /* 0x000fe200078ef806 */
[----:B------:R-:W-:Y:S01]  /*1ae80*/  IMAD.IADD R9, R0, 0x1, R11 ;  /* 0x0000000100097824 */ /* 0x000fe200078e020b */
[----:B------:R-:W-:Y:S01]  /*1ae90*/  LEA.HI R7, R7, R7, RZ, 0x1d ;  /* 0x0000000707077211 */ /* 0x000fe200078fe8ff */
[----:B------:R-:W-:Y:S01]  /*1aea0*/  IMAD.MOV R6, RZ, RZ, -R4 ;  /* 0x000000ffff067224 */ /* 0x000fe200078e0a04 */
[----:B------:R-:W-:Y:S01]  /*1aeb0*/  F2FP.PACK_AB R130, R131, R130 ;  /* 0x000000828382723e */ /* 0x000fe200000000ff */
[----:B------:R-:W-:Y:S01]  /*1aec0*/  IMAD R0, R29, 0x80, R0 ;  /* 0x000000801d007824 */ /* 0x000fe200078e0200 */
[----:B------:R-:W-:Y:S01]  /*1aed0*/  F2FP.PACK_AB R136, R137, R136 ;  /* 0x000000888988723e */ /* 0x000fe200000000ff */
[----:B------:R-:W-:Y:S01]  /*1aee0*/  IMAD R10, R6, c[0x0][0x4e8], R5 ;  /* 0x00013a00060a7a24 */ /* 0x000fe200078e0205 */
[----:B------:R-:W-:Y:S01]  /*1aef0*/  SHF.R.S32.HI R5, RZ, 0x1f, R4 ;  /* 0x0000001fff057819 */ /* 0x000fe20000011404 */
[----:B------:R-:W-:Y:S01]  /*1af00*/  IMAD.U32 R11, R16, 0x2, R7 ;  /* 0x00000002100b7824 */ /* 0x000fe200078e0007 */
[C---:B------:R-:W-:Y:S01]  /*1af10*/  IADD3 R7, R0.reuse, 0x8, RZ ;  /* 0x0000000800077810 */ /* 0x040fe20007ffe0ff */
[----:B------:R-:W-:Y:S01]  /*1af20*/  IMAD R14, R29, 0x80, R9 ;  /* 0x000000801d0e7824 */ /* 0x000fe200078e0209 */
[CC--:B------:R-:W-:Y:S01]  /*1af30*/  ISETP.GE.OR P5, PT, R0.reuse, R54.reuse, P0 ;  /* 0x000000360000720c */ /* 0x0c0fe200007a6670 */
[----:B------:R-:W-:Y:S01]  /*1af40*/  IMAD.MOV.U32 R2, RZ, RZ, R12 ;  /* 0x000000ffff027224 */ /* 0x000fe200078e000c */
[----:B------:R-:W-:Y:S01]  /*1af50*/  IADD3 R6, R0, 0x40, RZ ;  /* 0x0000004000067810 */ /* 0x000fe20007ffe0ff */
[----:B------:R-:W-:Y:S01]  /*1af60*/  IMAD R5, R5, c[0x0][0x3e0], RZ ;  /* 0x0000f80005057a24 */ /* 0x000fe200078e02ff */
[----:B------:R-:W-:Y:S01]  /*1af70*/  ISETP.GE.OR P6, PT, R7, R54, P0 ;  /* 0x000000360700720c */ /* 0x000fe200007c6670 */
[----:B------:R-:W-:Y:S01]  /*1af80*/  @P3 IMAD.HI.U32 R7, R14, c[0x0][0x4ec], RZ ;  /* 0x00013b000e073a27 */ /* 0x000fe200078e00ff */
[----:B------:R-:W-:-:S02]  /*1af90*/  P2R R9, PR, RZ, 0x20 ;  /* 0x00000020ff097803 */ /* 0x000fc40000000000 */
[----:B------:R-:W-:Y:S01]  /*1afa0*/  ISETP.GE.OR P5, PT, R6, R54, P0 ;  /* 0x000000360600720c */ /* 0x000fe200007a6670 */
[----:B------:R-:W-:Y:S01]  /*1afb0*/  IMAD.MOV.U32 R15, RZ, RZ, -0x10 ;  /* 0xfffffff0ff0f7424 */ /* 0x000fe200078e00ff */
[----:B------:R-:W-:Y:S01]  /*1afc0*/  IADD3 R0, R0, 0x48, RZ ;  /* 0x0000004800007810 */ /* 0x000fe20007ffe0ff */
[C---:B------:R-:W-:Y:S01]  /*1afd0*/  IMAD.WIDE.U32 R2, R4.reuse, c[0x0][0x3e0], R2 ;  /* 0x0000f80004027a25 */ /* 0x040fe200078e0002 */
[----:B------:R-:W-:Y:S02]  /*1afe0*/  F2FP.PACK_AB R138, R139, R138 ;  /* 0x0000008a8b8a723e */ /* 0x000fe400000000ff */
[----:B------:R-:W-:Y:S01]  /*1aff0*/  SEL R15, R15, 0x10, !P4 ;  /* 0x000000100f0f7807 */ /* 0x000fe20006000000 */
[----:B------:R-:W-:Y:S01]  /*1b000*/  IMAD R6, R4, c[0x0][0x3e4], R5 ;  /* 0x0000f90004067a24 */ /* 0x000fe200078e0205 */
[----:B------:R-:W-:Y:S01]  /*1b010*/  ISETP.GE.OR P4, PT, R0, R54, P0 ;  /* 0x000000360000720c */ /* 0x000fe20000786670 */
[----:B------:R-:W-:Y:S01]  /*1b020*/  IMAD.MOV.U32 R4, RZ, RZ, R14 ;  /* 0x000000ffff047224 */ /* 0x000fe200078e000e */
[----:B------:R-:W-:Y:S01]  /*1b030*/  @P3 SHF.R.U32.HI R4, RZ, c[0x0][0x4f0], R7 ;  /* 0x00013c00ff043a19 */ /* 0x000fe20000011607 */
[----:B------:R-:W-:Y:S01]  /*1b040*/  IMAD R21, R28, c[0x0][0x49c], R21 ;  /* 0x000127001c157a24 */ /* 0x000fe200078e0215 */
[----:B------:R-:W-:Y:S01]  /*1b050*/  ISETP.NE.AND P3, PT, R9, RZ, PT ;  /* 0x000000ff0900720c */ /* 0x000fe20003f65270 */
[----:B------:R-:W-:Y:S01]  /*1b060*/  IMAD.SHL.U32 R0, R11, 0x2, RZ ;  /* 0x000000020b007824 */ /* 0x000fe200078e00ff */
[----:B------:R-:W-:Y:S01]  /*1b070*/  SHF.R.S32.HI R11, RZ, 0x1f, R10 ;  /* 0x0000001fff0b7819 */ /* 0x000fe2000001140a */
[----:B------:R-:W-:Y:S01]  /*1b080*/  IMAD.IADD R3, R3, 0x1, R6 ;  /* 0x0000000103037824 */ /* 0x000fe200078e0206 */
[--C-:B------:R-:W-:Y:S01]  /*1b090*/  SHF.R.S32.HI R6, RZ, 0x1f, R4.reuse ;  /* 0x0000001fff067819 */ /* 0x100fe20000011404 */
[----:B------:R-:W-:Y:S01]  /*1b0a0*/  IMAD.MOV.U32 R16, RZ, RZ, 0x20 ;  /* 0x00000020ff107424 */ /* 0x000fe200078e00ff */
[----:B------:R-:W-:Y:S01]  /*1b0b0*/  IADD3 R12, P0, R4, R18, RZ ;  /* 0x00000012040c7210 */ /* 0x000fe20007f1e0ff */
[----:B------:R-:W-:Y:S01]  /*1b0c0*/  IMAD.MOV R4, RZ, RZ, -R4 ;  /* 0x000000ffff047224 */ /* 0x000fe200078e0a04 */
[----:B------:R-:W-:Y:S01]  /*1b0d0*/  STS [R0+0x80], R104 ;  /* 0x0000806800007388 */ /* 0x000fe20000000800 */
[----:B------:R-:W-:Y:S01]  /*1b0e0*/  IMAD.WIDE.U32 R2, R10, c[0x0][0x3d8], R2 ;  /* 0x0000f6000a027a25 */ /* 0x000fe200078e0002 */
[----:B------:R-:W-:-:S02]  /*1b0f0*/  IADD3.X R13, R6, R19, R21, P0, !PT ;  /* 0x00000013060d7210 */ /* 0x000fc400007fe415 */
[----:B------:R-:W-:Y:S01]  /*1b100*/  SEL R16, R16, 0xffffffe0, !P1 ;  /* 0xffffffe010107807 */ /* 0x000fe20004800000 */
[----:B------:R-:W-:Y:S01]  /*1b110*/  IMAD R6, R11, c[0x0][0x3d8], RZ ;  /* 0x0000f6000b067a24 */ /* 0x000fe200078e02ff */
[----:B------:R-:W-:Y:S01]  /*1b120*/  STS [R0+0x480], R106 ;  /* 0x0004806a00007388 */ /* 0x000fe20000000800 */
[----:B------:R-:W-:Y:S01]  /*1b130*/  IMAD R4, R4, c[0x0][0x4e8], R14 ;  /* 0x00013a0004047a24 */ /* 0x000fe200078e020e */
[----:B------:R-:W-:Y:S01]  /*1b140*/  IADD3 R7, R0, 0x80, RZ ;  /* 0x0000008000077810 */ /* 0x000fe20007ffe0ff */
[----:B------:R-:W-:Y:S01]  /*1b150*/  IMAD R6, R10, c[0x0][0x3dc], R6 ;  /* 0x0000f7000a067a24 */ /* 0x000fe200078e0206 */
[C---:B------:R-:W-:Y:S01]  /*1b160*/  IADD3 R9, R0.reuse, 0xc0, RZ ;  /* 0x000000c000097810 */ /* 0x040fe20007ffe0ff */
[----:B------:R-:W-:Y:S01]  /*1b170*/  IMAD.IADD R5, R0, 0x1, R15 ;  /* 0x0000000100057824 */ /* 0x000fe200078e020f */
[----:B------:R-:W-:Y:S01]  /*1b180*/  LEA R21, P0, R2, c[0x0][0x380], 0x1 ;  /* 0x0000e00002157a11 */ /* 0x000fe200078008ff */
[----:B------:R-:W-:Y:S01]  /*1b190*/  IMAD.IADD R3, R3, 0x1, R6 ;  /* 0x0000000103037824 */ /* 0x000fe200078e0206 */
[----:B------:R-:W-:Y:S01]  /*1b1a0*/  SHF.R.S32.HI R6, RZ, 0x1f, R4 ;  /* 0x0000001fff067819 */ /* 0x000fe20000011404 */
[----:B------:R-:W-:Y:S01]  /*1b1b0*/  IMAD R22, R29, 0x80, R22 ;  /* 0x000000801d167824 */ /* 0x000fe200078e0216 */
[----:B------:R-:W-:Y:S01]  /*1b1c0*/  STS [R5+0x80], R23 ;  /* 0x0000801705007388 */ /* 0x000fe20000000800 */
[----:B------:R-:W-:-:S02]  /*1b1d0*/  @P2 IADD3 R9, R7, -0x40, RZ ;  /* 0xffffffc007092810 */ /* 0x000fc40007ffe0ff */
[----:B------:R-:W-:Y:S01]  /*1b1e0*/  IMAD R6, R6, c[0x0][0x488], RZ ;  /* 0x0001220006067a24 */ /* 0x000fe200078e02ff */
[----:B------:R-:W-:Y:S01]  /*1b1f0*/  STS [R5+0x480], R118 ;  /* 0x0004807605007388 */ /* 0x000fe20000000800 */
[----:B------:R-:W-:Y:S01]  /*1b200*/  LEA.HI.X R20, R2, c[0x0][0x384], R3, 0x1, P0 ;  /* 0x0000e10002147a11 */ /* 0x000fe200000f0c03 */
[C---:B------:R-:W-:Y:S01]  /*1b210*/  IMAD.WIDE.U32 R2, R4.reuse, c[0x0][0x488], R12 ;  /* 0x0001220004027a25 */ /* 0x040fe200078e000c */
[----:B------:R-:W-:Y:S01]  /*1b220*/  F2FP.PACK_AB R148, R149, R148 ;  /* 0x000000949594723e */ /* 0x000fe200000000ff */
[----:B------:R-:W-:Y:S01]  /*1b230*/  STS [R0+0x2080], R108 ;  /* 0x0020806c00007388 */ /* 0x000fe20000000800 */
[----:B------:R-:W-:Y:S01]  /*1b240*/  F2FP.PACK_AB R150, R151, R150 ;  /* 0x000000969796723e */ /* 0x000fe200000000ff */
[----:B------:R-:W-:Y:S01]  /*1b250*/  IMAD R6, R4, c[0x0][0x48c], R6 ;  /* 0x0001230004067a24 */ /* 0x000fe200078e0206 */
[----:B------:R-:W-:Y:S01]  /*1b260*/  LEA R4, P0, R2, c[0x0][0x450], 0x2 ;  /* 0x0001140002047a11 */ /* 0x000fe200078010ff */
[----:B------:R1:W-:Y:S01]  /*1b270*/  STS [R0+0x2480], R110 ;  /* 0x0024806e00007388 */ /* 0x0003e20000000800 */
[----:B------:R-:W-:-:S02]  /*1b280*/  F2FP.PACK_AB R140, R141, R140 ;  /* 0x0000008c8d8c723e */ /* 0x000fc400000000ff */
[----:B------:R-:W-:Y:S01]  /*1b290*/  F2FP.PACK_AB R142, R143, R142 ;  /* 0x0000008e8f8e723e */ /* 0x000fe200000000ff */
[----:B------:R-:W-:Y:S01]  /*1b2a0*/  STS [R5+0x2080], R112 ;  /* 0x0020807005007388 */ /* 0x000fe20000000800 */
[----:B------:R-:W-:Y:S02]  /*1b2b0*/  F2FP.PACK_AB R144, R145, R144 ;  /* 0x000000909190723e */ /* 0x000fe400000000ff */
[----:B------:R-:W-:Y:S01]  /*1b2c0*/  F2FP.PACK_AB R146, R147, R146 ;  /* 0x000000929392723e */ /* 0x000fe200000000ff */
[----:B------:R2:W-:Y:S01]  /*1b2d0*/  STS [R5+0x2480], R114 ;  /* 0x0024807205007388 */ /* 0x0005e20000000800 */
[----:B------:R-:W-:Y:S02]  /*1b2e0*/  F2FP.PACK_AB R152, R153, R152 ;  /* 0x000000989998723e */ /* 0x000fe400000000ff */
[----:B------:R-:W-:Y:S01]  /*1b2f0*/  F2FP.PACK_AB R154, R155, R154 ;  /* 0x0000009a9b9a723e */ /* 0x000fe200000000ff */
[----:B------:R-:W-:Y:S01]  /*1b300*/  SHFL.IDX PT, R12, R4, RZ, 0x1c1f ;  /* 0x001c1fff040c7589 */ /* 0x000fe200000e0000 */
[----:B------:R-:W-:-:S02]  /*1b310*/  F2FP.PACK_AB R164, R165, R164 ;  /* 0x000000a4a5a4723e */ /* 0x000fc400000000ff */
[----:B------:R-:W-:Y:S01]  /*1b320*/  F2FP.PACK_AB R166, R167, R166 ;  /* 0x000000a6a7a6723e */ /* 0x000fe200000000ff */
[----:B------:R-:W-:Y:S01]  /*1b330*/  SHFL.IDX PT, R10, R4, 0x1, 0x1c1f ;  /* 0x003c1f00040a7f89 */ /* 0x000fe200000e0000 */
[----:B------:R-:W-:Y:S02]  /*1b340*/  F2FP.PACK_AB R156, R157, R156 ;  /* 0x0000009c9d9c723e */ /* 0x000fe400000000ff */
[----:B------:R-:W-:Y:S01]  /*1b350*/  F2FP.PACK_AB R158, R159, R158 ;  /* 0x0000009e9f9e723e */ /* 0x000fe200000000ff */
[----:B------:R-:W-:Y:S01]  /*1b360*/  SHFL.IDX PT, R44, R20, 0x3, 0x181f ;  /* 0x00781f00142c7f89 */ /* 0x000fe200000e0000 */
[----:B------:R-:W-:Y:S02]  /*1b370*/  F2FP.PACK_AB R160, R161, R160 ;  /* 0x000000a0a1a0723e */ /* 0x000fe400000000ff */
[----:B------:R-:W-:Y:S01]  /*1b380*/  F2FP.PACK_AB R162, R163, R162 ;  /* 0x000000a2a3a2723e */ /* 0x000fe200000000ff */
[----:B------:R-:W-:Y:S01]  /*1b390*/  SHFL.IDX PT, R48, R21, 0x6, 0x181f ;  /* 0x00d81f0015307f89 */ /* 0x000fe200000e0000 */
[----:B-1----:R-:W-:Y:S01]  /*1b3a0*/  IMAD.IADD R0, R0, 0x1, R16 ;  /* 0x0000000100007824 */ /* 0x002fe200078e0210 */
[----:B------:R-:W-:-:S02]  /*1b3b0*/  SHF.R.S32.HI R52, RZ, 0x1f, R8 ;  /* 0x0000001fff347819 */ /* 0x000fc40000011408 */
[C---:B------:R-:W-:Y:S01]  /*1b3c0*/  IADD3 R23, R22.reuse, 0x40, RZ ;  /* 0x0000004016177810 */ /* 0x040fe20007ffe0ff */
[----:B------:R-:W-:Y:S01]  /*1b3d0*/  SHFL.IDX PT, R51, R20, 0x4, 0x181f ;  /* 0x00981f0014337f89 */ /* 0x000fe200000e0000 */
[C---:B------:R-:W-:Y:S02]  /*1b3e0*/  IADD3 R45, R22.reuse, 0x50, RZ ;  /* 0x00000050162d7810 */ /* 0x040fe40007ffe0ff */
[----:B------:R-:W-:Y:S01]  /*1b3f0*/  IADD3 R53, R22, 0x60, RZ ;  /* 0x0000006016357810 */ /* 0x000fe20007ffe0ff */
[C---:B--2---:R-:W-:Y:S01]  /*1b400*/  IMAD.IADD R5, R16.reuse, 0x1, R5 ;  /* 0x0000000110057824 */ /* 0x044fe200078e0205 */
[----:B------:R-:W-:Y:S04]  /*1b410*/  STS [R0+0x80], R120 ;  /* 0x0000807800007388 */ /* 0x000fe80000000800 */
[----:B------:R-:W-:Y:S04]  /*1b420*/  STS [R0+0x480], R122 ;  /* 0x0004807a00007388 */ /* 0x000fe80000000800 */
[----:B------:R-:W-:Y:S04]  /*1b430*/  STS [R5+0x80], R132 ;  /* 0x0000808405007388 */ /* 0x000fe80000000800 */
[----:B------:R-:W-:Y:S04]  /*1b440*/  STS [R5+0x480], R134 ;  /* 0x0004808605007388 */ /* 0x000fe80000000800 */
[----:B------:R-:W-:Y:S04]  /*1b450*/  STS [R0+0x2080], R124 ;  /* 0x0020807c00007388 */ /* 0x000fe80000000800 */
[----:B------:R1:W-:Y:S04]  /*1b460*/  STS [R0+0x2480], R126 ;  /* 0x0024807e00007388 */ /* 0x0003e80000000800 */
[----:B------:R-:W-:Y:S04]  /*1b470*/  STS [R5+0x2080], R128 ;  /* 0x0020808005007388 */ /* 0x000fe80000000800 */
[----:B------:R-:W-:Y:S04]  /*1b480*/  STS [R5+0x2480], R130 ;  /* 0x0024808205007388 */ /* 0x000fe80000000800 */
[----:B------:R-:W-:Y:S04]  /*1b490*/  STS [R9], R136 ;  /* 0x0000008809007388 */ /* 0x000fe80000000800 */
[----:B------:R-:W-:Y:S04]  /*1b4a0*/  STS [R9+0x400], R138 ;  /* 0x0004008a09007388 */ /* 0x000fe80000000800 */
[----:B------:R-:W-:Y:S04]  /*1b4b0*/  SHFL.IDX PT, R50, R20, 0x5, 0x181f ;  /* 0x00b81f0014327f89 */ /* 0x000fe800000e0000 */
[----:B------:R-:W-:Y:S01]  /*1b4c0*/  SHFL.IDX PT, R49, R20, 0x6, 0x181f ;  /* 0x00d81f0014317f89 */ /* 0x000fe200000e0000 */
[----:B-1----:R-:W-:Y:S01]  /*1b4d0*/  IMAD.IADD R0, R3, 0x1, R6 ;  /* 0x0000000103007824 */ /* 0x002fe200078e0206 */
[----:B------:R-:W-:-:S02]  /*1b4e0*/  IADD3 R3, R16, 0x400, R9 ;  /* 0x0000040010037810 */ /* 0x000fc40007ffe009 */
[----:B------:R-:W-:Y:S02]  /*1b4f0*/  SHFL.IDX PT, R6, R4, 0x2, 0x1c1f ;  /* 0x005c1f0004067f89 */ /* 0x000fe400000e0000 */
[----:B------:R-:W-:Y:S01]  /*1b500*/  LEA.HI.X R2, R2, c[0x0][0x454], R0, 0x2, P0 ;  /* 0x0001150002027a11 */ /* 0x000fe200000f1400 */
[C---:B------:R-:W-:Y:S01]  /*1b510*/  IMAD.IADD R0, R15.reuse, 0x1, R9 ;  /* 0x000000010f007824 */ /* 0x040fe200078e0209 */
[----:B------:R-:W-:Y:S01]  /*1b520*/  SHFL.IDX PT, R4, R4, 0x3, 0x1c1f ;  /* 0x007c1f0004047f89 */ /* 0x000fe200000e0000 */
[----:B------:R-:W-:Y:S01]  /*1b530*/  IMAD.IADD R14, R15, 0x1, R3 ;  /* 0x000000010f0e7824 */ /* 0x000fe200078e0203 */
[----:B------:R-:W-:Y:S01]  /*1b540*/  ISETP.GE.AND P0, PT, R8, c[0x0][0x3c8], PT ;  /* 0x0000f20008007a0c */ /* 0x000fe20003f06270 */
[----:B------:R-:W-:Y:S01]  /*1b550*/  IMAD.IADD R3, R16, 0x1, R9 ;  /* 0x0000000110037824 */ /* 0x000fe200078e0209 */
[----:B------:R-:W1:Y:S02]  /*1b560*/  SHFL.IDX PT, R13, R2, RZ, 0x1c1f ;  /* 0x001c1fff020d7589 */ /* 0x000e6400000e0000 */
[----:B------:R-:W-:-:S02]  /*1b570*/  ISETP.GE.OR P1, PT, R22, R54, P0 ;  /* 0x000000361600720c */ /* 0x000fc40000726670 */
[----:B------:R-:W2:Y:S04]  /*1b580*/  SHFL.IDX PT, R11, R2, 0x1, 0x1c1f ;  /* 0x003c1f00020b7f89 */ /* 0x000ea800000e0000 */
[----:B------:R-:W3:Y:S04]  /*1b590*/  SHFL.IDX PT, R7, R2, 0x2, 0x1c1f ;  /* 0x005c1f0002077f89 */ /* 0x000ee800000e0000 */
[----:B------:R4:W1:Y:S04]  /*1b5a0*/  SHFL.IDX PT, R5, R2, 0x3, 0x1c1f ;  /* 0x007c1f0002057f89 */ /* 0x00086800000e0000 */
[----:B------:R-:W-:Y:S04]  /*1b5b0*/  STS [R0], R148 ;  /* 0x0000009400007388 */ /* 0x000fe80000000800 */
[----:B------:R-:W-:Y:S04]  /*1b5c0*/  STS [R0+0x400], R150 ;  /* 0x0004009600007388 */ /* 0x000fe80000000800 */
[----:B------:R-:W-:Y:S04]  /*1b5d0*/  STS [R9+0x2000], R140 ;  /* 0x0020008c09007388 */ /* 0x000fe80000000800 */
[----:B------:R-:W-:Y:S04]  /*1b5e0*/  STS [R9+0x2400], R142 ;  /* 0x0024008e09007388 */ /* 0x000fe80000000800 */
[----:B------:R-:W-:Y:S01]  /*1b5f0*/  STS [R0+0x2000], R144 ;  /* 0x0020009000007388 */ /* 0x000fe20000000800 */
[----:B----4-:R-:W-:-:S03]  /*1b600*/  IMAD.IADD R2, R16, 0x1, R0 ;  /* 0x0000000110027824 */ /* 0x010fc600078e0200 */
[----:B------:R4:W-:Y:S04]  /*1b610*/  STS [R0+0x2400], R146 ;  /* 0x0024009200007388 */ /* 0x0009e80000000800 */
[----:B------:R-:W-:Y:S04]  /*1b620*/  STS [R3], R152 ;  /* 0x0000009803007388 */ /* 0x000fe80000000800 */
[----:B------:R-:W-:Y:S04]  /*1b630*/  STS [R3+0x400], R154 ;  /* 0x0004009a03007388 */ /* 0x000fe80000000800 */
[----:B------:R-:W-:Y:S04]  /*1b640*/  STS [R2], R164 ;  /* 0x000000a402007388 */ /* 0x000fe80000000800 */
[----:B------:R-:W-:Y:S04]  /*1b650*/  STS [R14], R166 ;  /* 0x000000a60e007388 */ /* 0x000fe80000000800 */
[----:B------:R-:W-:Y:S04]  /*1b660*/  STS [R3+0x2000], R156 ;  /* 0x0020009c03007388 */ /* 0x000fe80000000800 */
[----:B------:R-:W-:Y:S01]  /*1b670*/  STS [R3+0x2400], R158 ;  /* 0x0024009e03007388 */ /* 0x000fe20000000800 */
[----:B----4-:R-:W-:-:S03]  /*1b680*/  IMAD.SHL.U32 R0, R17, 0x2, RZ ;  /* 0x0000000211007824 */ /* 0x010fc600078e00ff */
[----:B------:R4:W-:Y:S04]  /*1b690*/  STS [R2+0x2000], R160 ;  /* 0x002000a002007388 */ /* 0x0009e80000000800 */
[----:B------:R-:W-:Y:S04]  /*1b6a0*/  STS [R14+0x2000], R162 ;  /* 0x002000a20e007388 */ /* 0x000fe80000000800 */
[----:B------:R-:W-:Y:S06]  /*1b6b0*/  BAR.SYNC.DEFER_BLOCKING 0x1, 0x80 ;  /* 0x0042000000007b1d */ /* 0x000fec0000010000 */
[----:B------:R-:W3:Y:S04]  /*1b6c0*/  SHFL.IDX PT, R3, R21, 0x1, 0x181f ;  /* 0x00381f0015037f89 */ /* 0x000ee800000e0000 */
[----:B------:R-:W-:Y:S01]  /*1b6d0*/  SHFL.IDX PT, R9, R21, 0x2, 0x181f ;  /* 0x00581f0015097f89 */ /* 0x000fe200000e0000 */
[----:B----4-:R-:W-:-:S03]  /*1b6e0*/  IADD3 R2, R22, 0x10, RZ ;  /* 0x0000001016027810 */ /* 0x010fc60007ffe0ff */
[----:B-1----:R-:W-:Y:S04]  /*1b6f0*/  @!P3 ST.E [R12.64], R24 ;  /* 0x000000180c00b985 */ /* 0x002fe8000c10190c */
[----:B--2---:R-:W-:Y:S04]  /*1b700*/  @!P6 ST.E [R10.64], R25 ;  /* 0x000000190a00e985 */ /* 0x004fe8000c10190c */
[----:B---3--:R-:W-:Y:S04]  /*1b710*/  @!P5 ST.E [R6.64], R26 ;  /* 0x0000001a0600d985 */ /* 0x008fe8000c10190c */
[----:B------:R1:W-:Y:S01]  /*1b720*/  @!P4 ST.E [R4.64], R27 ;  /* 0x0000001b0400c985 */ /* 0x0003e2000c10190c */
[----:B------:R-:W-:-:S02]  /*1b730*/  ISETP.GE.OR P4, PT, R2, R54, P0 ;  /* 0x000000360200720c */ /* 0x000fc40000786670 */
[----:B------:R-:W-:Y:S01]  /*1b740*/  IADD3 R2, R22, 0x20, RZ ;  /* 0x0000002016027810 */ /* 0x000fe20007ffe0ff */
[----:B------:R-:W2:Y:S03]  /*1b750*/  SHFL.IDX PT, R6, R21, RZ, 0x181f ;  /* 0x00181fff15067589 */ /* 0x000ea600000e0000 */
[----:B------:R-:W-:Y:S01]  /*1b760*/  ISETP.GE.OR P3, PT, R2, R54, P0 ;  /* 0x000000360200720c */ /* 0x000fe20000766670 */
[----:B------:R-:W3:Y:S01]  /*1b770*/  SHFL.IDX PT, R7, R20, RZ, 0x181f ;  /* 0x00181fff14077589 */ /* 0x000ee200000e0000 */
[----:B------:R-:W-:-:S03]  /*1b780*/  IADD3 R2, R22, 0x30, RZ ;  /* 0x0000003016027810 */ /* 0x000fc60007ffe0ff */
[----:B------:R-:W-:Y:S01]  /*1b790*/  LDS.128 R24, [R0+0x80] ;  /* 0x0000800000187984 */ /* 0x000fe20000000c00 */
[----:B------:R-:W-:-:S03]  /*1b7a0*/  ISETP.GE.OR P2, PT, R2, R54, P0 ;  /* 0x000000360200720c */ /* 0x000fc60000746670 */
[----:B------:R-:W4:Y:S04]  /*1b7b0*/  SHFL.IDX PT, R5, R20, 0x1, 0x181f ;  /* 0x00381f0014057f89 */ /* 0x000f2800000e0000 */
[----:B------:R-:W4:Y:S04]  /*1b7c0*/  SHFL.IDX PT, R11, R20, 0x2, 0x181f ;  /* 0x00581f00140b7f89 */ /* 0x000f2800000e0000 */
[----:B------:R-:W4:Y:S01]  /*1b7d0*/  SHFL.IDX PT, R10, R21, 0x3, 0x181f ;  /* 0x00781f00150a7f89 */ /* 0x000f2200000e0000 */
[----:B-1----:R-:W-:-:S03]  /*1b7e0*/  @!P4 LEA R4, P6, R8, R3, 0x1 ;  /* 0x000000030804c211 */ /* 0x002fc600078c08ff */
[----:B------:R-:W1:Y:S01]  /*1b7f0*/  LDS.128 R16, [R0+0x880] ;  /* 0x0008800000107984 */ /* 0x000e620000000c00 */
[----:B--2---:R-:W-:-:S03]  /*1b800*/  @!P1 LEA R6, P5, R8, R6, 0x1 ;  /* 0x0000000608069211 */ /* 0x004fc600078a08ff */
[----:B------:R-:W2:Y:S01]  /*1b810*/  LDS.128 R12, [R0+0x1080] ;  /* 0x00108000000c7984 */ /* 0x000ea20000000c00 */
[----:B---3--:R-:W-:-:S03]  /*1b820*/  @!P1 LEA.HI.X R7, R8, R7, R52, 0x1, P5 ;  /* 0x0000000708079211 */ /* 0x008fc600028f0c34 */
[----:B------:R-:W3:Y:S02]  /*1b830*/  LDS.128 R28, [R0+0x1880] ;  /* 0x00188000001c7984 */ /* 0x000ee40000000c00 */
[----:B------:R-:W-:Y:S02]  /*1b840*/  P2R R2, PR, RZ, 0x40 ;  /* 0x00000040ff027803 */ /* 0x000fe40000000000 */
[----:B------:R-:W-:Y:S01]  /*1b850*/  LDS.128 R32, [R0+0x2080] ;  /* 0x0020800000207984 */ /* 0x000fe20000000c00 */
[----:B------:R-:W-:Y:S02]  /*1b860*/  ISETP.GE.OR P6, PT, R23, R54, P0 ;  /* 0x000000361700720c */ /* 0x000fe400007c6670 */
[----:B------:R-:W-:Y:S01]  /*1b870*/  ISETP.NE.AND P5, PT, R2, RZ, PT ;  /* 0x000000ff0200720c */ /* 0x000fe20003fa5270 */
[----:B------:R-:W-:Y:S03]  /*1b880*/  LDS.128 R36, [R0+0x2880] ;  /* 0x0028800000247984 */ /* 0x000fe60000000c00 */
[C---:B----4-:R-:W-:Y:S01]  /*1b890*/  @!P4 LEA.HI.X R5, R8.reuse, R5, R52, 0x1, P5 ;  /* 0x000000050805c211 */ /* 0x050fe200028f0c34 */
[----:B------:R-:W-:Y:S01]  /*1b8a0*/  LDS.128 R40, [R0+0x3080] ;  /* 0x0030800000287984 */ /* 0x000fe20000000c00 */
[----:B------:R-:W-:-:S03]  /*1b8b0*/  @!P3 LEA R2, P5, R8, R9, 0x1 ;  /* 0x000000090802b211 */ /* 0x000fc600078a08ff */
[----:B------:R-:W4:Y:S01]  /*1b8c0*/  SHFL.IDX PT, R23, R21, 0x4, 0x181f ;  /* 0x00981f0015177f89 */ /* 0x000f2200000e0000 */
[C-C-:B------:R-:W-:Y:S02]  /*1b8d0*/  @!P3 LEA.HI.X R3, R8.reuse, R11, R52.reuse, 0x1, P5 ;  /* 0x0000000b0803b211 */ /* 0x140fe400028f0c34 */
[C---:B------:R-:W-:Y:S01]  /*1b8e0*/  @!P2 LEA R10, P5, R8.reuse, R10, 0x1 ;  /* 0x0000000a080aa211 */ /* 0x040fe200078a08ff */
[----:B------:R-:W4:Y:S03]  /*1b8f0*/  SHFL.IDX PT, R9, R21, 0x5, 0x181f ;  /* 0x00b81f0015097f89 */ /* 0x000f2600000e0000 */
[----:B------:R-:W-:Y:S02]  /*1b900*/  @!P2 LEA.HI.X R11, R8, R44, R52, 0x1, P5 ;  /* 0x0000002c080ba211 */ /* 0x000fe400028f0c34 */
[-C--:B------:R-:W-:Y:S02]  /*1b910*/  ISETP.GE.OR P5, PT, R45, R54.reuse, P0 ;  /* 0x000000362d00720c */ /* 0x080fe400007a6670 */
[----:B------:R4:W4:Y:S04]  /*1b920*/  LDS.128 R44, [R0+0x3880] ;  /* 0x00388000002c7984 */ /* 0x0009280000000c00 */
[----:B------:R4:W-:Y:S01]  /*1b930*/  @!P1 ST.E.128 [R6.64], R24 ;  /* 0x0000001806009985 */ /* 0x0009e2000c101d0c */
[----:B------:R-:W-:-:S03]  /*1b940*/  ISETP.GE.OR P1, PT, R53, R54, P0 ;  /* 0x000000363500720c */ /* 0x000fc60000726670 */
[----:B-1----:R1:W-:Y:S04]  /*1b950*/  @!P4 ST.E.128 [R4.64], R16 ;  /* 0x000000100400c985 */ /* 0x0023e8000c101d0c */
[----:B--2---:R2:W-:Y:S04]  /*1b960*/  @!P3 ST.E.128 [R2.64], R12 ;  /* 0x0000000c0200b985 */ /* 0x0045e8000c101d0c */
[----:B---3--:R3:W-:Y:S01]  /*1b970*/  @!P2 ST.E.128 [R10.64], R28 ;  /* 0x0000001c0a00a985 */ /* 0x0087e2000c101d0c */
[----:B----4-:R-:W-:-:S04]  /*1b980*/  IADD3 R0, R22, 0x70, RZ ;  /* 0x0000007016007810 */ /* 0x010fc80007ffe0ff */
[----:B------:R-:W-:Y:S02]  /*1b990*/  ISETP.GE.OR P0, PT, R0, R54, P0 ;  /* 0x000000360000720c */ /* 0x000fe40000706670 */
[C---:B------:R-:W-:Y:S02]  /*1b9a0*/  @!P6 LEA R6, P4, R8.reuse, R23, 0x1 ;  /* 0x000000170806e211 */ /* 0x040fe400078808ff */
[C---:B-1----:R-:W-:Y:S02]  /*1b9b0*/  @!P5 LEA R4, P3, R8.reuse, R9, 0x1 ;  /* 0x000000090804d211 */ /* 0x042fe400078608ff */
[C-C-:B------:R-:W-:Y:S02]  /*1b9c0*/  @!P6 LEA.HI.X R7, R8.reuse, R51, R52.reuse, 0x1, P4 ;  /* 0x000000330807e211 */ /* 0x140fe400020f0c34 */
[C---:B--2---:R-:W-:Y:S02]  /*1b9d0*/  @!P1 LEA R2, P2, R8.reuse, R48, 0x1 ;  /* 0x0000003008029211 */ /* 0x044fe400078408ff */
[C-C-:B------:R-:W-:Y:S01]  /*1b9e0*/  @!P5 LEA.HI.X R5, R8.reuse, R50, R52.reuse, 0x1, P3 ;  /* 0x000000320805d211 */ /* 0x140fe200018f0c34 */
[----:B------:R3:W-:Y:S01]  /*1b9f0*/  @!P6 ST.E.128 [R6.64], R32 ;  /* 0x000000200600e985 */ /* 0x0007e2000c101d0c */
[----:B------:R-:W-:-:S03]  /*1ba00*/  @!P1 LEA.HI.X R3, R8, R49, R52, 0x1, P2 ;  /* 0x0000003108039211 */ /* 0x000fc600010f0c34 */
[----:B------:R3:W-:Y:S04]  /*1ba10*/  @!P5 ST.E.128 [R4.64], R36 ;  /* 0x000000240400d985 */ /* 0x0007e8000c101d0c */
[----:B------:R3:W1:Y:S04]  /*1ba20*/  SHFL.IDX PT, R6, R21, 0x7, 0x181f ;  /* 0x00f81f0015067f89 */ /* 0x00066800000e0000 */
[----:B------:R3:W2:Y:S04]  /*1ba30*/  SHFL.IDX PT, R4, R20, 0x7, 0x181f ;  /* 0x00f81f0014047f89 */ /* 0x0006a800000e0000 */
[----:B------:R3:W-:Y:S01]  /*1ba40*/  @!P1 ST.E.128 [R2.64], R40 ;  /* 0x0000002802009985 */ /* 0x0007e2000c101d0c */
[----:B------:R-:W-:Y:S05]  /*1ba50*/  @P0 EXIT ;  /* 0x000000000000094d */ /* 0x000fea0003800000 */
[----:B-1-3--:R-:W-:-:S04]  /*1ba60*/  LEA R2, P0, R8, R6, 0x1 ;  /* 0x0000000608027211 */ /* 0x00afc800078008ff */
[----:B--2---:R-:W-:-:S05]  /*1ba70*/  LEA.HI.X R3, R8, R4, R52, 0x1, P0 ;  /* 0x0000000408037211 */ /* 0x004fca00000f0c34 */
[----:B------:R-:W-:Y:S01]  /*1ba80*/  ST.E.128 [R2.64], R44 ;  /* 0x0000002c02007985 */ /* 0x000fe2000c101d0c */
[----:B------:R-:W-:Y:S05]  /*1ba90*/  EXIT ;  /* 0x000000000000794d */ /* 0x000fea0003800000 */
.L_x_205:
[----:B------:R-:W1:Y:S01]  /*1baa0*/  S2R R8, SR_TID.X ;  /* 0x0000000000087919 */ /* 0x000e620000002100 */
[----:B------:R-:W-:Y:S03]  /*1bab0*/  BSSY B0, `(.L_x_206) ;  /* 0x0000027000007945 */ /* 0x000fe60003800000 */
[----:B------:R-:W2:Y:S01]  /*1bac0*/  S2R R10, SR_CTAID.Z ;  /* 0x00000000000a7919 */ /* 0x000ea20000002700 */
[----:B-1----:R-:W-:Y:S02]  /*1bad0*/  ISETP.GT.AND P0, PT, R8, 0x7f, PT ;  /* 0x0000007f0800780c */ /* 0x002fe40003f04270 */
[----:B--2---:R-:W-:-:S11]  /*1bae0*/  SHF.R.S32.HI R11, RZ, 0x1f, R10 ;  /* 0x0000001fff0b7819 */ /* 0x004fd6000001140a */
[----:B------:R-:W-:Y:S05]  /*1baf0*/  @P0 BRA `(.L_x_207) ;  /* 0x0000022000000947 */ /* 0x000fea0003800000 */
[----:B------:R-:W1:Y:S01]  /*1bb00*/  S2R R5, SR_CTAID.X ;  /* 0x0000000000057919 */ /* 0x000e620000002500 */
[----:B------:R-:W-:-:S05]  /*1bb10*/  MOV R2, c[0x0][0x4e8] ;  /* 0x00013a0000027a02 */ /* 0x000fca0000000f00 */
[----:B------:R-:W-:Y:S01]  /*1bb20*/  IMAD R0, R2, c[0x0][0x388], RZ ;  /* 0x0000e20002007a24 */ /* 0x000fe200078e02ff */
[----:B-1----:R-:W-:-:S04]  /*1bb30*/  LEA R5, R5, R8, 0x7 ;  /* 0x0000000805057211 */ /* 0x002fc800078e38ff */
[----:B------:R-:W-:-:S13]  /*1bb40*/  ISETP.GE.AND P0, PT, R5, R0, PT ;  /* 0x000000000500720c */ /* 0x000fda0003f06270 */
[----:B------:R-:W-:Y:S05]  /*1bb50*/  @P0 BRA `(.L_x_207) ;  /* 0x000001c000000947 */ /* 0x000fea0003800000 */
[----:B------:R-:W1:Y:S01]  /*1bb60*/  S2R R4, SR_CTAID.Y ;  /* 0x0000000000047919 */ /* 0x000e620000002600 */
[----:B------:R-:W-:Y:S02]  /*1bb70*/  ISETP.NE.AND P0, PT, R2, 0x1, PT ;  /* 0x000000010200780c */ /* 0x000fe40003f05270 */
[----:B------:R-:W-:-:S11]  /*1bb80*/  MOV R0, R5 ;  /* 0x0000000500007202 */ /* 0x000fd60000000f00 */
[----:B------:R-:W-:-:S05]  /*1bb90*/  @P0 IMAD.HI.U32 R2, R5, c[0x0][0x4ec], RZ ;  /* 0x00013b0005020a27 */ /* 0x000fca00078e00ff */
[----:B------:R-:W-:Y:S02]  /*1bba0*/  @P0 SHF.R.U32.HI R0, RZ, c[0x0][0x4f0], R2 ;  /* 0x00013c00ff000a19 */ /* 0x000fe40000011602 */
[----:B-1----:R-:W-:Y:S01]  /*1bbb0*/  SHF.R.S32.HI R3, RZ, 0x1f, R4 ;  /* 0x0000001fff037819 */ /* 0x002fe20000011404 */
[----:B------:R-:W-:-:S04]  /*1bbc0*/  IMAD.WIDE.U32 R6, R4, c[0x0][0x490], RZ ;  /* 0x0001240004067a25 */ /* 0x000fc800078e00ff */
[----:B------:R-:W-:-:S04]  /*1bbd0*/  IMAD R3, R3, c[0x0][0x490], RZ ;  /* 0x0001240003037a24 */ /* 0x000fc800078e02ff */
[----:B------:R-:W-:Y:S01]  /*1bbe0*/  IMAD R2, R4, c[0x0][0x494], R3 ;  /* 0x0001250004027a24 */ /* 0x000fe200078e0203 */
[----:B------:R-:W-:-:S04]  /*1bbf0*/  IADD3 R4, -R0, RZ, RZ ;  /* 0x000000ff00047210 */ /* 0x000fc80007ffe1ff */
[----:B------:R-:W-:Y:S01]  /*1bc00*/  IADD3 R3, R7, R2, RZ ;  /* 0x0000000207037210 */ /* 0x000fe20007ffe0ff */
[----:B------:R-:W-:Y:S02]  /*1bc10*/  IMAD.MOV.U32 R2, RZ, RZ, R6 ;  /* 0x000000ffff027224 */ /* 0x000fe400078e0006 */
[----:B------:R-:W-:Y:S02]  /*1bc20*/  IMAD R7, R11, c[0x0][0x498], RZ ;  /* 0x000126000b077a24 */ /* 0x000fe400078e02ff */
[----:B------:R-:W-:Y:S02]  /*1bc30*/  IMAD R4, R4, c[0x0][0x4e8], R5 ;  /* 0x00013a0004047a24 */ /* 0x000fe400078e0205 */
[----:B------:R-:W-:-:S03]  /*1bc40*/  IMAD.WIDE.U32 R2, R10, c[0x0][0x498], R2 ;  /* 0x000126000a027a25 */ /* 0x000fc600078e0002 */
[----:B------:R-:W-:Y:S01]  /*1bc50*/  SHF.R.S32.HI R5, RZ, 0x1f, R4 ;  /* 0x0000001fff057819 */ /* 0x000fe20000011404 */
[----:B------:R-:W-:Y:S01]  /*1bc60*/  IMAD R6, R10, c[0x0][0x49c], R7 ;  /* 0x000127000a067a24 */ /* 0x000fe200078e0207 */
[----:B------:R-:W-:Y:S02]  /*1bc70*/  SHF.R.S32.HI R7, RZ, 0x1f, R0 ;  /* 0x0000001fff077819 */ /* 0x000fe40000011400 */
[----:B------:R-:W-:Y:S01]  /*1bc80*/  IADD3 R2, P0, R0, R2, RZ ;  /* 0x0000000200027210 */ /* 0x000fe20007f1e0ff */
[----:B------:R-:W-:-:S03]  /*1bc90*/  IMAD R0, R5, c[0x0][0x488], RZ ;  /* 0x0001220005007a24 */ /* 0x000fc600078e02ff */
[----:B------:R-:W-:Y:S01]  /*1bca0*/  IADD3.X R3, R7, R3, R6, P0, !PT ;  /* 0x0000000307037210 */ /* 0x000fe200007fe406 */
[----:B------:R-:W-:-:S04]  /*1bcb0*/  IMAD R0, R4, c[0x0][0x48c], R0 ;  /* 0x0001230004007a24 */ /* 0x000fc800078e0200 */
[----:B------:R-:W-:-:S05]  /*1bcc0*/  IMAD.WIDE.U32 R2, R4, c[0x0][0x488], R2 ;  /* 0x0001220004027a25 */ /* 0x000fca00078e0002 */
[----:B------:R-:W-:Y:S02]  /*1bcd0*/  IADD3 R0, R3, R0, RZ ;  /* 0x0000000003007210 */ /* 0x000fe40007ffe0ff */
[----:B------:R-:W-:-:S04]  /*1bce0*/  LEA R4, P0, R2, c[0x0][0x450], 0x2 ;  /* 0x0001140002047a11 */ /* 0x000fc800078010ff */
[----:B------:R-:W-:Y:S01]  /*1bcf0*/  LEA.HI.X R5, R2, c[0x0][0x454], R0, 0x2, P0 ;  /* 0x0001150002057a11 */ /* 0x000fe200000f1400 */
[----:B------:R-:W-:-:S05]  /*1bd00*/  IMAD.MOV.U32 R0, RZ, RZ, -0x800000 ;  /* 0xff800000ff007424 */ /* 0x000fca00078e00ff */
[----:B------:R1:W-:Y:S03]  /*1bd10*/  STG.E [R4.64], R0 ;  /* 0x0000000004007986 */ /* 0x0003e6000c10190c */
.L_x_207:
[----:B------:R-:W-:Y:S05]  /*1bd20*/  BSYNC B0 ;  /* 0x0000000000007941 */ /* 0x000fea0003800000 */
.L_x_206:
[----:B------:R-:W2:Y:S01]  /*1bd30*/  S2R R6, SR_CTAID.Y ;  /* 0x0000000000067919 */ /* 0x000ea20000002600 */
[----:B-1----:R-:W-:Y:S01]  /*1bd40*/  SHF.R.S32.HI R0, RZ, 0x1f, R8 ;  /* 0x0000001fff007819 */ /* 0x002fe20000011408 */
[----:B------:R-:W-:Y:S02]  /*1bd50*/  IMAD.MOV.U32 R20, RZ, RZ, c[0x0][0x4e8] ;  /* 0x00013a00ff147624 */ /* 0x000fe400078e00ff */
[----:B------:R-:W1:Y:S01]  /*1bd60*/  S2R R12, SR_CTAID.X ;  /* 0x00000000000c7919 */ /* 0x000e620000002500 */
[----:B------:R-:W-:Y:S02]  /*1bd70*/  LEA.HI R0, R0, R8, RZ, 0x3 ;  /* 0x0000000800007211 */ /* 0x000fe400078f18ff */
[C---:B------:R-:W-:Y:S01]  /*1bd80*/  ISETP.NE.AND P0, PT, R20.reuse, 0x1, PT ;  /* 0x000000011400780c */ /* 0x040fe20003f05270 */
[----:B------:R-:W-:Y:S01]  /*1bd90*/  IMAD R20, R20, c[0x0][0x388], RZ ;  /* 0x0000e20014147a24 */ /* 0x000fe200078e02ff */
[----:B------:R-:W-:Y:S02]  /*1bda0*/  LOP3.LUT R2, R0, 0xfffffff8, RZ, 0xc0, !PT ;  /* 0xfffffff800027812 */ /* 0x000fe400078ec0ff */
[----:B------:R-:W-:-:S03]  /*1bdb0*/  SHF.R.S32.HI R9, RZ, 0x3, R0 ;  /* 0x00000003ff097819 */ /* 0x000fc60000011400 */
[----:B------:R-:W-:-:S04]  /*1bdc0*/  IMAD.IADD R8, R8, 0x1, -R2 ;  /* 0x0000000108087824 */ /* 0x000fc800078e0a02 */
[----:B------:R-:W-:Y:S01]  /*1bdd0*/  IMAD R0, R8, 0x10, R9 ;  /* 0x0000001008007824 */ /* 0x000fe200078e0209 */
[----:B--2---:R-:W-:-:S03]  /*1bde0*/  SHF.R.S32.HI R3, RZ, 0x1f, R6 ;  /* 0x0000001fff037819 */ /* 0x004fc60000011406 */
[----:B-1----:R-:W-:Y:S02]  /*1bdf0*/  IMAD R5, R12, 0x80, R0 ;  /* 0x000000800c057824 */ /* 0x002fe400078e0200 */
[----:B------:R-:W-:Y:S02]  /*1be00*/  IMAD R2, R3, c[0x0][0x3e8], RZ ;  /* 0x0000fa0003027a24 */ /* 0x000fe400078e02ff */
[----:B------:R-:W-:-:S04]  /*1be10*/  @P0 IMAD.HI.U32 R4, R5, c[0x0][0x4ec], RZ ;  /* 0x00013b0005040a27 */ /* 0x000fc800078e00ff */
[C---:B------:R-:W-:Y:S02]  /*1be20*/  IMAD R2, R6.reuse, c[0x0][0x3ec], R2 ;  /* 0x0000fb0006027a24 */ /* 0x040fe400078e0202 */
[----:B------:R-:W-:-:S04]  /*1be30*/  IMAD.WIDE.U32 R6, R6, c[0x0][0x3e8], RZ ;  /* 0x0000fa0006067a25 */ /* 0x000fc800078e00ff */
[----:B------:R-:W-:Y:S01]  /*1be40*/  IMAD.MOV.U32 R0, RZ, RZ, R5 ;  /* 0x000000ffff007224 */ /* 0x000fe200078e0005 */
[----:B------:R-:W-:Y:S01]  /*1be50*/  @P0 SHF.R.U32.HI R0, RZ, c[0x0][0x4f0], R4 ;  /* 0x00013c00ff000a19 */ /* 0x000fe20000011604 */
[----:B------:R-:W-:Y:S02]  /*1be60*/  IMAD.IADD R3, R7, 0x1, R2 ;  /* 0x0000000107037824 */ /* 0x000fe400078e0202 */
[----:B------:R-:W-:Y:S02]  /*1be70*/  IMAD R7, R11, c[0x0][0x3f0], RZ ;  /* 0x0000fc000b077a24 */ /* 0x000fe400078e02ff */
[----:B------:R-:W-:Y:S01]  /*1be80*/  IMAD.MOV.U32 R2, RZ, RZ, R6 ;  /* 0x000000ffff027224 */ /* 0x000fe200078e0006 */
[----:B------:R-:W-:Y:S01]  /*1be90*/  SHF.R.S32.HI R6, RZ, 0x1f, R0 ;  /* 0x0000001fff067819 */ /* 0x000fe20000011400 */
[C---:B------:R-:W-:Y:S02]  /*1bea0*/  IMAD R7, R10.reuse, c[0x0][0x3f4], R7 ;  /* 0x0000fd000a077a24 */ /* 0x040fe400078e0207 */
[----:B------:R-:W-:-:S04]  /*1beb0*/  IMAD.WIDE.U32 R2, R10, c[0x0][0x3f0], R2 ;  /* 0x0000fc000a027a25 */ /* 0x000fc800078e0002 */
        /* <DEDUP_REMOVED lines=31> */
[----:B------:R-:W-:Y:S01]  /*1c0b0*/  ISETP.GE.OR P3, PT, R10, R20, P0 ;  /* 0x000000140a00720c */ /* 0x000fe20000766670 */
        /* <DEDUP_REMOVED lines=45> */
.L_x_208:
        /* <DEDUP_REMOVED lines=15> */
.L_x_738:


//--------------------- .text._ZN7cutlass13device_kernelIN5flash19enable_sm80_to_sm89INS1_16FlashAttnFwdSm80INS1_25CollectiveMainloopFwdSm80ILi4ELi1ELb0EN4cute5tupleIJNS5_1CILi128EEENS7_ILi96EEENS7_ILi64EEEEEELi64ENS_6half_tEfNS_4arch4Sm80ELb0ELb1ELb1ELb1ELb0ELb0ELb1ELb0EEENS1_21CollectiveEpilogueFwdINS6_IJS8_SA_S9_EEENS6_IJNS7_ILi1EEESI_SI_EEESC_SE_Li128ELb1ELb1ELb0ELb0EEENS1_19SingleTileSchedulerILb1ELb0ELb1ELi128EEEEEEEEEvNT_6ParamsE --------------------------
	.section	.text._ZN7cutlass13device_kernelIN5flash19enable_sm80_to_sm89INS1_16FlashAttnFwdSm80INS1_25CollectiveMainloopFwdSm80ILi4ELi1ELb0EN4cute5tupleIJNS5_1CILi128EEENS7_ILi96EEENS7_ILi64EEEEEELi64ENS_6half_tEfNS_4arch4Sm80ELb0ELb1ELb1ELb1ELb0ELb0ELb1ELb0EEENS1_21CollectiveEpilogueFwdINS6_IJS8_SA_S9_EEENS6_IJNS7_ILi1EEESI_SI_EEESC_SE_Li128ELb1ELb1ELb0ELb0EEENS1_19SingleTileSchedulerILb1ELb0ELb1ELi128EEEEEEEEEvNT_6ParamsE,"ax",@progbits
	.sectioninfo	@"SHI_REGISTERS=255"
	.align	128
.text._ZN7cutlass13device_kernelIN5flash19enable_sm80_to_sm89INS1_16FlashAttnFwdSm80INS1_25CollectiveMainloopFwdSm80ILi4ELi1ELb0EN4cute5tupleIJNS5_1CILi128EEENS7_ILi96EEENS7_ILi64EEEEEELi64ENS_6half_tEfNS_4arch4Sm80ELb0ELb1ELb1ELb1ELb0ELb0ELb1ELb0EEENS1_21CollectiveEpilogueFwdINS6_IJS8_SA_S9_EEENS6_IJNS7_ILi1EEESI_SI_EEESC_SE_Li128ELb1ELb1ELb0ELb0EEENS1_19SingleTileSchedulerILb1ELb0ELb1ELi128EEEEEEEEEvNT_6ParamsE:
        .type           _ZN7cutlass13device_kernelIN5flash19enable_sm80_to_sm89INS1_16FlashAttnFwdSm80INS1_25CollectiveMainloopFwdSm80ILi4ELi1ELb0EN4cute5tupleIJNS5_1CILi128EEENS7_ILi96EEENS7_ILi64EEEEEELi64ENS_6half_tEfNS_4arch4Sm80ELb0ELb1ELb1ELb1ELb0ELb0ELb1ELb0EEENS1_21CollectiveEpilogueFwdINS6_IJS8_SA_S9_EEENS6_IJNS7_ILi1EEESI_SI_EEESC_SE_Li128ELb1ELb1ELb0ELb0EEENS1_19SingleTileSchedulerILb1ELb0ELb1ELi128EEEEEEEEEvNT_6ParamsE,@function
        .size           _ZN7cutlass13device_kernelIN5flash19enable_sm80_to_sm89INS1_16FlashAttnFwdSm80INS1_25CollectiveMainloopFwdSm80ILi4ELi1ELb0EN4cute5tupleIJNS5_1CILi128EEENS7_ILi96EEENS7_ILi64EEEEEELi64ENS_6half_tEfNS_4arch4Sm80ELb0ELb1ELb1ELb1ELb0ELb0ELb1ELb0EEENS1_21CollectiveEpilogueFwdINS6_IJS8_SA_S9_EEENS6_IJNS7_ILi1EEESI_SI_EEESC_SE_Li128ELb1ELb1ELb0ELb0EEENS1_19SingleTileSchedulerILb1ELb0ELb1ELi128EEEEEEEEEvNT_6ParamsE,(.L_x_739 - _ZN7cutlass13device_kernelIN5flash19enable_sm80_to_sm89INS1_16FlashAttnFwdSm80INS1_25CollectiveMainloopFwdSm80ILi4ELi1ELb0EN4cute5tupleIJNS5_1CILi128EEENS7_ILi96EEENS7_ILi64EEEEEELi64ENS_6half_tEfNS_4arch4Sm80ELb0ELb1ELb1ELb1ELb0ELb0ELb1ELb0EEENS1_21CollectiveEpilogueFwdINS6_IJS8_SA_S9_EEENS6_IJNS7_ILi1EEESI_SI_EEESC_SE_Li128ELb1ELb1ELb0ELb0EEENS1_19SingleTileSchedulerILb1ELb0ELb1ELi128EEEEEEEEEvNT_6ParamsE)
        .other          _ZN7cutlass13device_kernelIN5flash19enable_sm80_to_sm89INS1_16FlashAttnFwdSm80INS1_25CollectiveMainloopFwdSm80ILi4ELi1ELb0EN4cute5tupleIJNS5_1CILi128EEENS7_ILi96EEENS7_ILi64EEEEEELi64ENS_6half_tEfNS_4arch4Sm80ELb0ELb1ELb1ELb1ELb0ELb0ELb1ELb0EEENS1_21CollectiveEpilogueFwdINS6_IJS8_SA_S9_EEENS6_IJNS7_ILi1EEESI_SI_EEESC_SE_Li128ELb1ELb1ELb0ELb0EEENS1_19SingleTileSchedulerILb1ELb0ELb1ELi128EEEEEEEEEvNT_6ParamsE,@"STO_CUDA_ENTRY STV_DEFAULT"
_ZN7cutlass13device_kernelIN5flash19enable_sm80_to_sm89INS1_16FlashAttnFwdSm80INS1_25CollectiveMainloopFwdSm80ILi4ELi1ELb0EN4cute5tupleIJNS5_1CILi128EEENS7_ILi96EEENS7_ILi64EEEEEELi64ENS_6half_tEfNS_4arch4Sm80ELb0ELb1ELb1ELb1ELb0ELb0ELb1ELb0EEENS1_21CollectiveEpilogueFwdINS6_IJS8_SA_S9_EEENS6_IJNS7_ILi1EEESI_SI_EEESC_SE_Li128ELb1ELb1ELb0ELb0EEENS1_19SingleTileSchedulerILb1ELb0ELb1ELi128EEEEEEEEEvNT_6ParamsE:
[----:B------:R-:W-:Y:S02]  /*0000*/  MOV R1, c[0x0][0x28] ;  /* 0x00000a0000017a02 */ /* 0x000fe40000000f00 */
[----:B------:R-:W1:Y:S01]  /*0010*/  S2R R209, SR_TID.X ;  /* 0x0000000000d17919 */ /* 0x000e620000002100 */
[----:B------:R-:W-:Y:S01]  /*0020*/  IMAD.MOV.U32 R10, RZ, RZ, 0x4 ;  /* 0x00000004ff0a7424 */ /* 0x000fe200078e00ff */
[----:B------:R-:W2:Y:S01]  /*0030*/  S2UR UR4, SR_CTAID.X ;  /* 0x00000000000479c3 */ /* 0x000ea20000002500 */
[----:B------:R-:W-:Y:S01]  /*0040*/  ULDC.64 UR40, c[0x0][0x118] ;  /* 0x0000460000287ab9 */ /* 0x000fe20000000a00 */
[----:B------:R-:W3:Y:S01]  /*0050*/  S2R R5, SR_CTAID.Z ;  /* 0x0000000000057919 */ /* 0x000ee20000002700 */
[----:B------:R-:W-:Y:S02]  /*0060*/  IADD3 R1, R1, -0x70, RZ ;  /* 0xffffff9001017810 */ /* 0x000fe40007ffe0ff */
[----:B-1----:R-:W-:Y:S01]  /*0070*/  SHF.R.U32.HI R0, RZ, 0x5, R209 ;  /* 0x00000005ff007819 */ /* 0x002fe200000116d1 */
[----:B---3--:R-:W-:-:S05]  /*0080*/  IMAD.WIDE R2, R5, R10, c[0x0][0x568] ;  /* 0x00015a0005027625 */ /* 0x008fca00078e020a */
[----:B------:R-:W1:Y:S02]  /*0090*/  SHFL.IDX PT, R0, R0, RZ, 0x1f ;  /* 0x00001fff00007589 */ /* 0x000e6400000e0000 */
[----:B-1----:R-:W-:-:S13]  /*00a0*/  ISETP.NE.AND P0, PT, R0, RZ, PT ;  /* 0x000000ff0000720c */ /* 0x002fda0003f05270 */
[----:B--2---:R-:W-:Y:S05]  /*00b0*/  @!P0 BRA `(.L_x_209) ;  /* 0x0000015000008947 */ /* 0x004fea0003800000 */
[----:B------:R-:W-:-:S04]  /*00c0*/  ISETP.NE.U32.AND P0, PT, RZ, c[0x0][0x568], PT ;  /* 0x00015a00ff007a0c */ /* 0x000fc80003f05070 */
[----:B------:R-:W-:-:S13]  /*00d0*/  ISETP.NE.AND.EX P0, PT, RZ, c[0x0][0x56c], PT, P0 ;  /* 0x00015b00ff007a0c */ /* 0x000fda0003f05300 */
[----:B------:R-:W-:Y:S05]  /*00e0*/  @!P0 BRA `(.L_x_210) ;  /* 0x0000002000008947 */ /* 0x000fea0003800000 */
[----:B------:R1:W5:Y:S01]  /*00f0*/  LDG.E R0, [R2.64] ;  /* 0x0000002802007981 */ /* 0x000362000c1e1900 */
[----:B------:R-:W-:Y:S05]  /*0100*/  BRA `(.L_x_211) ;  /* 0x0000009000007947 */ /* 0x000fea0003800000 */
.L_x_210:
        /* <DEDUP_REMOVED lines=8> */
.L_x_212:
[----:B------:R-:W-:-:S04]  /*0190*/  MOV R0, c[0x0][0x54c] ;  /* 0x0001530000007a02 */ /* 0x000fc80000000f00 */
.L_x_211:
[----:B------:R-:W-:Y:S01]  /*01a0*/  USHF.L.U32 UR4, UR4, 0x7, URZ ;  /* 0x0000000704047899 */ /* 0x000fe2000800063f */
[----:B-----5:R-:W-:-:S05]  /*01b0*/  IMAD R0, R0, c[0x0][0x548], RZ ;  /* 0x0001520000007a24 */ /* 0x020fca00078e02ff */
[----:B------:R-:W-:-:S04]  /*01c0*/  MOV R6, UR4 ;  /* 0x0000000400067c02 */ /* 0x000fc80008000f00 */
[----:B------:R-:W-:-:S04]  /*01d0*/  ISETP.GE.AND P0, PT, R6, R0, PT ;  /* 0x000000000600720c */ /* 0x000fc80003f06270 */
[----:B------:R-:W-:-:S05]  /*01e0*/  SEL R0, R5, 0xffffffff, !P0 ;  /* 0xffffffff05007807 */ /* 0x000fca0004000000 */
[----:B------:R2:W-:Y:S01]  /*01f0*/  STL [R1+0x48], R0 ;  /* 0x0000480001007387 */ /* 0x0005e20000100800 */
[----:B------:R-:W-:Y:S05]  /*0200*/  BRA `(.L_x_213) ;  /* 0x0000014000007947 */ /* 0x000fea0003800000 */
.L_x_209:
[----:B------:R-:W-:-:S04]  /*0210*/  ISETP.NE.U32.AND P0, PT, RZ, c[0x0][0x568], PT ;  /* 0x00015a00ff007a0c */ /* 0x000fc80003f05070 */
[----:B------:R-:W-:-:S13]  /*0220*/  ISETP.NE.AND.EX P0, PT, RZ, c[0x0][0x56c], PT, P0 ;  /* 0x00015b00ff007a0c */ /* 0x000fda0003f05300 */
[----:B------:R-:W-:Y:S05]  /*0230*/  @!P0 BRA `(.L_x_214) ;  /* 0x0000002000008947 */ /* 0x000fea0003800000 */
[----:B------:R1:W5:Y:S01]  /*0240*/  LDG.E R0, [R2.64] ;  /* 0x0000002802007981 */ /* 0x000362000c1e1900 */
[----:B------:R-:W-:Y:S05]  /*0250*/  BRA `(.L_x_215) ;  /* 0x0000009000007947 */ /* 0x000fea0003800000 */
.L_x_214:
        /* <DEDUP_REMOVED lines=8> */
.L_x_216:
[----:B------:R-:W-:-:S04]  /*02e0*/  MOV R0, c[0x0][0x54c] ;  /* 0x0001530000007a02 */ /* 0x000fc80000000f00 */
.L_x_215:
[----:B------:R-:W-:Y:S01]  /*02f0*/  USHF.L.U32 UR4, UR4, 0x7, URZ ;  /* 0x0000000704047899 */ /* 0x000fe2000800063f */
[----:B-----5:R-:W-:-:S05]  /*0300*/  IMAD R0, R0, c[0x0][0x548], RZ ;  /* 0x0001520000007a24 */ /* 0x020fca00078e02ff */
[----:B------:R-:W-:-:S04]  /*0310*/  MOV R6, UR4 ;  /* 0x0000000400067c02 */ /* 0x000fc80008000f00 */
[----:B------:R-:W-:-:S04]  /*0320*/  ISETP.GE.AND P0, PT, R6, R0, PT ;  /* 0x000000000600720c */ /* 0x000fc80003f06270 */
[----:B------:R-:W-:-:S05]  /*0330*/  SEL R0, R5, 0xffffffff, !P0 ;  /* 0xffffffff05007807 */ /* 0x000fca0004000000 */
[----:B------:R2:W-:Y:S04]  /*0340*/  STL [R1+0x48], R0 ;  /* 0x0000480001007387 */ /* 0x0005e80000100800 */
.L_x_213:
[----:B------:R-:W3:Y:S02]  /*0350*/  LDL R35, [R1+0x48] ;  /* 0x0000480001237983 */ /* 0x000ee40000100800 */
[----:B---3--:R-:W-:-:S13]  /*0360*/  ISETP.GE.AND P0, PT, R35, RZ, PT ;  /* 0x000000ff2300720c */ /* 0x008fda0003f06270 */
[----:B------:R-:W-:Y:S05]  /*0370*/  @!P0 EXIT ;  /* 0x000000000000894d */ /* 0x000fea0003800000 */
[----:B------:R-:W-:Y:S02]  /*0380*/  ISETP.NE.U32.AND P3, PT, RZ, c[0x0][0x370], PT ;  /* 0x0000dc00ff007a0c */ /* 0x000fe40003f65070 */
[----:B------:R-:W-:Y:S02]  /*0390*/  ISETP.NE.U32.AND P2, PT, RZ, c[0x0][0x360], PT ;  /* 0x0000d800ff007a0c */ /* 0x000fe40003f45070 */
[----:B------:R-:W-:Y:S02]  /*03a0*/  ISETP.NE.AND.EX P3, PT, RZ, c[0x0][0x374], PT, P3 ;  /* 0x0000dd00ff007a0c */ /* 0x000fe40003f65330 */
[----:B------:R-:W-:Y:S02]  /*03b0*/  ISETP.NE.AND.EX P2, PT, RZ, c[0x0][0x364], PT, P2 ;  /* 0x0000d900ff007a0c */ /* 0x000fe40003f45320 */
[----:B------:R-:W-:Y:S02]  /*03c0*/  ISETP.NE.U32.AND P1, PT, RZ, c[0x0][0x348], PT ;  /* 0x0000d200ff007a0c */ /* 0x000fe40003f25070 */
[----:B------:R-:W-:-:S02]  /*03d0*/  ISETP.NE.U32.AND P0, PT, RZ, c[0x0][0x350], PT ;  /* 0x0000d400ff007a0c */ /* 0x000fc40003f05070 */
[----:B------:R-:W-:Y:S02]  /*03e0*/  ISETP.NE.AND.EX P1, PT, RZ, c[0x0][0x34c], PT, P1 ;  /* 0x0000d300ff007a0c */ /* 0x000fe40003f25310 */
[----:B------:R-:W-:-:S03]  /*03f0*/  ISETP.NE.AND.EX P0, PT, RZ, c[0x0][0x354], PT, P0 ;  /* 0x0000d500ff007a0c */ /* 0x000fc60003f05300 */
[----:B------:R-:W-:-:S04]  /*0400*/  @P3 IMAD.WIDE R4, R35, R10, c[0x0][0x370] ;  /* 0x0000dc0023043625 */ /* 0x000fc800078e020a */
[CC--:B-1----:R-:W-:Y:S01]  /*0410*/  @P2 IMAD.WIDE R2, R35.reuse, R10.reuse, c[0x0][0x360] ;  /* 0x0000d80023022625 */ /* 0x0c2fe200078e020a */
[----:B------:R1:W3:Y:S03]  /*0420*/  @P3 LDG.E R8, [R4.64] ;  /* 0x0000002804083981 */ /* 0x0002e6000c1e1900 */
[----:B------:R-:W-:Y:S01]  /*0430*/  IMAD.MOV.U32 R7, RZ, RZ, RZ ;  /* 0x000000ffff077224 */ /* 0x000fe200078e00ff */
[----:B--2---:R2:W4:Y:S01]  /*0440*/  @P2 LDG.E R0, [R2.64] ;  /* 0x0000002802002981 */ /* 0x004522000c1e1900 */
[----:B------:R-:W-:Y:S02]  /*0450*/  IMAD.MOV.U32 R9, RZ, RZ, RZ ;  /* 0x000000ffff097224 */ /* 0x000fe400078e00ff */
[----:B-1----:R-:W-:-:S04]  /*0460*/  IMAD.WIDE R4, R35, R10, c[0x0][0x348] ;  /* 0x0000d20023047625 */ /* 0x002fc800078e020a */
[----:B--2---:R-:W-:Y:S01]  /*0470*/  IMAD.WIDE R2, R35, R10, c[0x0][0x350] ;  /* 0x0000d40023027625 */ /* 0x004fe200078e020a */
[----:B------:R1:W5:Y:S04]  /*0480*/  @P1 LDG.E R7, [R4.64] ;  /* 0x0000002804071981 */ /* 0x000368000c1e1900 */
[----:B------:R1:W5:Y:S01]  /*0490*/  @P0 LDG.E R9, [R2.64] ;  /* 0x0000002802090981 */ /* 0x000362000c1e1900 */
[----:B------:R-:W-:Y:S02]  /*04a0*/  UMOV UR6, URZ ;  /* 0x0000003f00067c82 */ /* 0x000fe40008000000 */
[----:B------:R-:W-:Y:S02]  /*04b0*/  ULDC UR12, c[0x0][0x168] ;  /* 0x00005a00000c7ab9 */ /* 0x000fe40000000800 */
[----:B------:R-:W-:Y:S01]  /*04c0*/  ULDC UR7, c[0x0][0x1d0] ;  /* 0x0000740000077ab9 */ /* 0x000fe20000000800 */
[----:B---3--:R1:W2:Y:S08]  /*04d0*/  @P3 R2UR UR6, R8 ;  /* 0x00000000080633c2 */ /* 0x0082b000000e0000 */
[----:B----4-:R1:W3:Y:S02]  /*04e0*/  @P2 R2UR UR12, R0 ;  /* 0x00000000000c23c2 */ /* 0x0102e400000e0000 */
[----:B-12---:R-:W-:Y:S05]  /*04f0*/  @P2 BRA `(.L_x_217) ;  /* 0x0000006000002947 */ /* 0x006fea0003800000 */
[----:B------:R-:W-:Y:S05]  /*0500*/  @!P1 BRA `(.L_x_217) ;  /* 0x0000005000009947 */ /* 0x000fea0003800000 */
[----:B------:R1:W2:Y:S04]  /*0510*/  LDG.E R0, [R4.64] ;  /* 0x0000002804007981 */ /* 0x0002a8000c1e1900 */
[----:B-1----:R-:W4:Y:S01]  /*0520*/  LDG.E R4, [R4.64+0x4] ;  /* 0x0000042804047981 */ /* 0x002f22000c1e1900 */
[----:B--23--:R-:W1:Y:S08]  /*0530*/  R2UR UR12, R0 ;  /* 0x00000000000c73c2 */ /* 0x00ce7000000e0000 */
[----:B----4-:R-:W1:Y:S02]  /*0540*/  R2UR UR4, R4 ;  /* 0x00000000040473c2 */ /* 0x010e6400000e0000 */
[----:B-1----:R-:W-:-:S06]  /*0550*/  UIADD3 UR12, -UR12, UR4, URZ ;  /* 0x000000040c0c7290 */ /* 0x002fcc000fffe13f */
.L_x_217:
[----:B------:R-:W-:-:S04]  /*0560*/  ISETP.NE.U32.AND P2, PT, RZ, c[0x0][0x368], PT ;  /* 0x0000da00ff007a0c */ /* 0x000fc80003f45070 */
[----:B------:R-:W-:-:S13]  /*0570*/  ISETP.NE.AND.EX P2, PT, RZ, c[0x0][0x36c], PT, P2 ;  /* 0x0000db00ff007a0c */ /* 0x000fda0003f45320 */
[----:B------:R-:W-:Y:S05]  /*0580*/  @!P2 BRA `(.L_x_218) ;  /* 0x000000400000a947 */ /* 0x000fea0003800000 */
[----:B------:R-:W-:-:S05]  /*0590*/  IMAD.WIDE R2, R35, R10, c[0x0][0x368] ;  /* 0x0000da0023027625 */ /* 0x000fca00078e020a */
[----:B------:R-:W2:Y:S02]  /*05a0*/  LDG.E R0, [R2.64] ;  /* 0x0000002802007981 */ /* 0x000ea4000c1e1900 */
[----:B--2---:R1:W2:Y:S02]  /*05b0*/  R2UR UR7, R0 ;  /* 0x00000000000773c2 */ /* 0x0042a400000e0000 */
[----:B-12---:R-:W-:Y:S05]  /*05c0*/  BRA `(.L_x_219) ;  /* 0x0000006000007947 */ /* 0x006fea0003800000 */
.L_x_218:
[----:B------:R-:W-:Y:S05]  /*05d0*/  @!P0 BRA `(.L_x_219) ;  /* 0x0000005000008947 */ /* 0x000fea0003800000 */
[----:B------:R1:W2:Y:S04]  /*05e0*/  LDG.E R0, [R2.64] ;  /* 0x0000002802007981 */ /* 0x0002a8000c1e1900 */
[----:B-1----:R-:W4:Y:S01]  /*05f0*/  LDG.E R2, [R2.64+0x4] ;  /* 0x0000042802027981 */ /* 0x002f22000c1e1900 */
[----:B--2---:R-:W1:Y:S08]  /*0600*/  R2UR UR7, R0 ;  /* 0x00000000000773c2 */ /* 0x004e7000000e0000 */
[----:B----4-:R-:W1:Y:S02]  /*0610*/  R2UR UR4, R2 ;  /* 0x00000000020473c2 */ /* 0x010e6400000e0000 */
[----:B-1----:R-:W-:-:S06]  /*0620*/  UIADD3 UR7, -UR7, UR4, URZ ;  /* 0x0000000407077290 */ /* 0x002fcc000fffe13f */
.L_x_219:
[----:B------:R-:W1:Y:S01]  /*0630*/  R2UR UR11, R6 ;  /* 0x00000000060b73c2 */ /* 0x000e6200000e0000 */
[----:B------:R-:W-:Y:S01]  /*0640*/  ULDC UR4, c[0x0][0x2c4] ;  /* 0x0000b10000047ab9 */ /* 0x000fe20000000800 */
[----:B------:R-:W-:Y:S01]  /*0650*/  IADD3 R0, R6, 0x7f, RZ ;  /* 0x0000007f06007810 */ /* 0x000fe20007ffe0ff */
[----:B------:R-:W-:Y:S01]  /*0660*/  UISETP.NE.AND UP1, UPT, UR4, 0x1, UPT ;  /* 0x000000010400788c */ /* 0x000fe2000bf25270 */
[----:B-----5:R-:W-:Y:S01]  /*0670*/  IADD3 R9, R9, UR6, RZ ;  /* 0x0000000609097c10 */ /* 0x020fe2000fffe0ff */
[----:B------:R-:W-:-:S02]  /*0680*/  ULDC.64 UR8, c[0x0][0x328] ;  /* 0x0000ca0000087ab9 */ /* 0x000fc40000000a00 */
[----:B------:R-:W-:Y:S01]  /*0690*/  ULDC.64 UR4, c[0x0][0x2c8] ;  /* 0x0000b20000047ab9 */ /* 0x000fe20000000a00 */
[----:B------:R2:W4:Y:S01]  /*06a0*/  R2UR UR10, R0 ;  /* 0x00000000000a73c2 */ /* 0x00052200000e0000 */
[----:B------:R-:W-:Y:S02]  /*06b0*/  UISETP.GE.AND UP0, UPT, UR9, 0x1, UPT ;  /* 0x000000010900788c */ /* 0x000fe4000bf06270 */
[----:B------:R-:W-:-:S04]  /*06c0*/  UIADD3 UR7, -UR6, UR7, URZ ;  /* 0x0000000706077290 */ /* 0x000fc8000fffe13f */
[----:B------:R-:W-:Y:S01]  /*06d0*/  PLOP3.LUT P2, PT, PT, PT, UP0, 0x40, 0x0 ;  /* 0x000000000000781c */ /* 0x000fe20003f4e808 */
[----:B-1----:R-:W-:-:S04]  /*06e0*/  @UP1 UIADD3 UR14, UR11, 0x7f, URZ ;  /* 0x0000007f0b0e1890 */ /* 0x002fc8000fffe03f */
[----:B------:R-:W-:Y:S02]  /*06f0*/  UIMAD.WIDE.U32 UR14, UR14, UR4, URZ ;  /* 0x000000040e0e72a5 */ /* 0x000fe4000f8e003f */
[----:B---3--:R-:W-:-:S05]  /*0700*/  UIADD3 UR4, UR7, 0x1, -UR12 ;  /* 0x0000000107047890 */ /* 0x008fca000fffe80c */
[----:B------:R-:W-:Y:S02]  /*0710*/  @UP1 UMOV UR13, UR15 ;  /* 0x0000000f000d1c82 */ /* 0x000fe40008000000 */
[----:B----4-:R-:W-:-:S04]  /*0720*/  @UP1 USHF.R.U32.HI UR10, URZ, UR5, UR13 ;  /* 0x000000053f0a1299 */ /* 0x010fc8000801160d */
[----:B------:R-:W-:-:S04]  /*0730*/  UIADD3 UR4, UR4, UR10, URZ ;  /* 0x0000000a04047290 */ /* 0x000fc8000fffe03f */
[----:B------:R-:W-:Y:S01]  /*0740*/  UIADD3 UR8, UR4, UR8, URZ ;  /* 0x0000000804087290 */ /* 0x000fe2000fffe03f */
[----:B--2---:R-:W-:Y:S05]  /*0750*/  @P2 BRA `(.L_x_220) ;  /* 0x0000014000002947 */ /* 0x004fea0003800000 */
[----:B------:R-:W-:Y:S01]  /*0760*/  ISETP.LT.AND P2, PT, RZ, UR4, PT ;  /* 0x00000004ff007c0c */ /* 0x000fe2000bf41270 */
[----:B------:R-:W-:-:S12]  /*0770*/  UIADD3 UR6, UR4, -0x1, URZ ;  /* 0xffffffff04067890 */ /* 0x000fd8000fffe03f */
        /* <DEDUP_REMOVED lines=9> */
.L_x_221:
[----:B------:R-:W-:Y:S02]  /*0810*/  UISETP.NE.AND UP2, UPT, UR9, 0x1, UPT ;  /* 0x000000010900788c */ /* 0x000fe4000bf45270 */
[----:B------:R-:W-:Y:S02]  /*0820*/  ULDC.64 UR4, c[0x0][0x330] ;  /* 0x0000cc0000047ab9 */ /* 0x000fe40000000a00 */
[----:B------:R-:W-:-:S07]  /*0830*/  UIMAD.WIDE.U32 UR14, UR6, UR4, URZ ;  /* 0x00000004060e72a5 */ /* 0x000fce000f8e003f */
[----:B------:R-:W-:Y:S02]  /*0840*/  @UP2 UMOV UR13, UR15 ;  /* 0x0000000f000d2c82 */ /* 0x000fe40008000000 */
[----:B------:R-:W-:Y:S02]  /*0850*/  @UP2 USHF.R.U32.HI UR6, URZ, UR5, UR13 ;  /* 0x000000053f062299 */ /* 0x000fe4000801160d */
.L_x_222:
[----:B------:R-:W-:Y:S02]  /*0860*/  ULDC UR4, c[0x0][0x32c] ;  /* 0x0000cb0000047ab9 */ /* 0x000fe40000000800 */
[----:B------:R-:W-:-:S04]  /*0870*/  UIMAD UR4, UR6, UR9, UR4 ;  /* 0x00000009060472a4 */ /* 0x000fc8000f8e0204 */
[----:B------:R-:W-:-:S04]  /*0880*/  UISETP.LT.AND UP2, UPT, UR8, UR4, UPT ;  /* 0x000000040800728c */ /* 0x000fc8000bf41270 */
[----:B------:R-:W-:-:S03]  /*0890*/  USEL UR8, UR8, UR4, UP2 ;  /* 0x0000000408087287 */ /* 0x000fc60009000000 */
.L_x_220:
[----:B------:R-:W-:Y:S01]  /*08a0*/  ULDC.64 UR4, c[0x0][0x2c8] ;  /* 0x0000b20000047ab9 */ /* 0x000fe20000000a00 */
[----:B------:R-:W-:Y:S01]  /*08b0*/  PLOP3.LUT P2, PT, PT, PT, UP0, 0x40, 0x0 ;  /* 0x000000000000781c */ /* 0x000fe20003f4e808 */
[----:B------:R-:W-:Y:S02]  /*08c0*/  UIADD3 UR16, UR8, 0x5f, URZ ;  /* 0x0000005f08107890 */ /* 0x000fe4000fffe03f */
[----:B------:R-:W-:Y:S02]  /*08d0*/  UIMAD.WIDE.U32 UR18, UR11, UR4, URZ ;  /* 0x000000040b1272a5 */ /* 0x000fe4000f8e003f */
[----:B------:R-:W-:Y:S02]  /*08e0*/  UIMAD.WIDE UR16, UR16, 0x2aaaaaab, URZ ;  /* 0x2aaaaaab101078a5 */ /* 0x000fe4000f8e023f */
[----:B------:R-:W-:Y:S02]  /*08f0*/  UIADD3 UR14, UR7, 0x5f, URZ ;  /* 0x0000005f070e7890 */ /* 0x000fe4000fffe03f */
[----:B------:R-:W-:-:S02]  /*0900*/  UMOV UR8, UR11 ;  /* 0x0000000b00087c82 */ /* 0x000fc40008000000 */
[----:B------:R-:W-:Y:S02]  /*0910*/  @UP1 UMOV UR13, UR19 ;  /* 0x00000013000d1c82 */ /* 0x000fe40008000000 */
[----:B------:R-:W-:Y:S02]  /*0920*/  UIMAD.WIDE UR14, UR14, 0x2aaaaaab, URZ ;  /* 0x2aaaaaab0e0e78a5 */ /* 0x000fe4000f8e023f */
[----:B------:R-:W-:Y:S02]  /*0930*/  @UP1 USHF.R.U32.HI UR8, URZ, UR5, UR13 ;  /* 0x000000053f081299 */ /* 0x000fe4000801160d */
[----:B------:R-:W-:Y:S02]  /*0940*/  USHF.R.U32.HI UR10, URZ, 0x1f, UR15 ;  /* 0x0000001f3f0a7899 */ /* 0x000fe4000801160f */
[----:B------:R-:W-:Y:S02]  /*0950*/  UMOV UR13, UR17 ;  /* 0x00000011000d7c82 */ /* 0x000fe40008000000 */
[----:B------:R-:W-:-:S02]  /*0960*/  USHF.R.U32.HI UR6, URZ, 0x1f, UR13 ;  /* 0x0000001f3f067899 */ /* 0x000fc4000801160d */
[----:B------:R-:W-:Y:S02]  /*0970*/  UIADD3 UR5, UR7, -UR12, URZ ;  /* 0x8000000c07057290 */ /* 0x000fe4000fffe03f */
[----:B------:R-:W-:Y:S02]  /*0980*/  ULEA.HI.SX32 UR10, UR15, UR10, 0x1c ;  /* 0x0000000a0f0a7291 */ /* 0x000fe4000f8fe23f */
[----:B------:R-:W-:Y:S02]  /*0990*/  ULEA.HI.SX32 UR6, UR13, UR6, 0x1c ;  /* 0x000000060d067291 */ /* 0x000fe4000f8fe23f */
[----:B------:R-:W-:Y:S02]  /*09a0*/  UIADD3 UR8, UR5, UR8, URZ ;  /* 0x0000000805087290 */ /* 0x000fe4000fffe03f */
[----:B------:R-:W-:Y:S02]  /*09b0*/  UISETP.LT.AND UP2, UPT, UR10, UR6, UPT ;  /* 0x000000060a00728c */ /* 0x000fe4000bf41270 */
[----:B------:R-:W-:-:S02]  /*09c0*/  ULDC UR4, c[0x0][0x324] ;  /* 0x0000c90000047ab9 */ /* 0x000fc40000000800 */
[----:B------:R-:W-:Y:S02]  /*09d0*/  UIADD3 UR4, UR8, -UR4, URZ ;  /* 0x8000000408047290 */ /* 0x000fe4000fffe03f */
[----:B------:R-:W-:Y:S01]  /*09e0*/  USEL UR6, UR10, UR6, UP2 ;  /* 0x000000060a067287 */ /* 0x000fe20009000000 */
[----:B------:R-:W-:Y:S05]  /*09f0*/  @P2 BRA `(.L_x_223) ;  /* 0x0000015000002947 */ /* 0x000fea0003800000 */
[----:B------:R-:W-:Y:S02]  /*0a00*/  UMOV UR10, UR8 ;  /* 0x00000008000a7c82 */ /* 0x000fe40008000000 */
[----:B------:R-:W-:-:S06]  /*0a10*/  UISETP.GT.AND UP2, UPT, UR10, -0x1, UPT ;  /* 0xffffffff0a00788c */ /* 0x000fcc000bf44270 */
[----:B------:R-:W-:-:S13]  /*0a20*/  PLOP3.LUT P2, PT, PT, PT, UP2, 0x80, 0x0 ;  /* 0x000000000000781c */ /* 0x000fda0003f4f028 */
[----:B------:R-:W-:Y:S05]  /*0a30*/  @P2 BRA `(.L_x_224) ;  /* 0x0000008000002947 */ /* 0x000fea0003800000 */
[----:B------:R-:W-:Y:S02]  /*0a40*/  UISETP.NE.AND UP2, UPT, UR9, 0x1, UPT ;  /* 0x000000010900788c */ /* 0x000fe4000bf45270 */
[----:B------:R-:W-:Y:S02]  /*0a50*/  ULOP3.LUT UR10, URZ, UR10, URZ, 0x33, !UPT ;  /* 0x0000000a3f0a7292 */ /* 0x000fe4000f8e333f */
[----:B------:R-:W-:Y:S02]  /*0a60*/  ULDC.64 UR8, c[0x0][0x330] ;  /* 0x0000cc0000087ab9 */ /* 0x000fe40000000a00 */
[----:B------:R-:W-:-:S07]  /*0a70*/  UIMAD.WIDE.U32 UR14, UR10, UR8, URZ ;  /* 0x000000080a0e72a5 */ /* 0x000fce000f8e003f */
[----:B------:R-:W-:Y:S02]  /*0a80*/  @UP2 UMOV UR13, UR15 ;  /* 0x0000000f000d2c82 */ /* 0x000fe40008000000 */
[----:B------:R-:W-:-:S04]  /*0a90*/  @UP2 USHF.R.U32.HI UR10, URZ, UR9, UR13 ;  /* 0x000000093f0a2299 */ /* 0x000fc8000801160d */
[----:B------:R-:W-:Y:S01]  /*0aa0*/  ULOP3.LUT UR10, URZ, UR10, URZ, 0x33, !UPT ;  /* 0x0000000a3f0a7292 */ /* 0x000fe2000f8e333f */
[----:B------:R-:W-:Y:S05]  /*0ab0*/  BRA `(.L_x_225) ;  /* 0x0000005000007947 */ /* 0x000fea0003800000 */
.L_x_224:
[----:B------:R-:W-:-:S03]  /*0ac0*/  UISETP.NE.AND UP2, UPT, UR9, 0x1, UPT ;  /* 0x000000010900788c */ /* 0x000fc6000bf45270 */
[----:B------:R-:W-:Y:S02]  /*0ad0*/  ULDC.64 UR8, c[0x0][0x330] ;  /* 0x0000cc0000087ab9 */ /* 0x000fe40000000a00 */
[----:B------:R-:W-:-:S07]  /*0ae0*/  UIMAD.WIDE.U32 UR14, UR10, UR8, URZ ;  /* 0x000000080a0e72a5 */ /* 0x000fce000f8e003f */
[----:B------:R-:W-:Y:S02]  /*0af0*/  @UP2 UMOV UR13, UR15 ;  /* 0x0000000f000d2c82 */ /* 0x000fe40008000000 */
[----:B------:R-:W-:Y:S02]  /*0b00*/  @UP2 USHF.R.U32.HI UR10, URZ, UR9, UR13 ;  /* 0x000000093f0a2299 */ /* 0x000fe4000801160d */
.L_x_225:
[----:B------:R-:W-:Y:S02]  /*0b10*/  ULDC UR8, c[0x0][0x32c] ;  /* 0x0000cb0000087ab9 */ /* 0x000fe40000000800 */
[----:B------:R-:W-:-:S04]  /*0b20*/  UIMAD UR8, UR10, UR8, URZ ;  /* 0x000000080a0872a4 */ /* 0x000fc8000f8e023f */
[----:B------:R-:W-:-:S04]  /*0b30*/  UISETP.LT.AND UP2, UPT, UR4, UR8, UPT ;  /* 0x000000080400728c */ /* 0x000fc8000bf41270 */
[----:B------:R-:W-:-:S04]  /*0b40*/  USEL UR4, UR4, UR8, !UP2 ;  /* 0x0000000804047287 */ /* 0x000fc8000d000000 */
.L_x_223:
[----:B------:R-:W-:Y:S01]  /*0b50*/  UIMAD.WIDE UR8, UR4, 0x2aaaaaab, URZ ;  /* 0x2aaaaaab040878a5 */ /* 0x000fe2000f8e023f */
[----:B------:R-:W-:Y:S01]  /*0b60*/  PLOP3.LUT P4, PT, PT, PT, PT, 0x80, 0x0 ;  /* 0x000000000000781c */ /* 0x000fe20003f8f070 */
[----:B------:R-:W-:Y:S01]  /*0b70*/  CS2R R162, SRZ ;  /* 0x0000000000a27805 */ /* 0x000fe2000001ff00 */
[----:B------:R-:W-:Y:S01]  /*0b80*/  CS2R R160, SRZ ;  /* 0x0000000000a07805 */ /* 0x000fe2000001ff00 */
[----:B------:R-:W-:Y:S01]  /*0b90*/  USHF.R.U32.HI UR4, URZ, 0x1f, UR9 ;  /* 0x0000001f3f047899 */ /* 0x000fe20008011609 */
[----:B------:R-:W-:Y:S01]  /*0ba0*/  CS2R R166, SRZ ;  /* 0x0000000000a67805 */ /* 0x000fe2000001ff00 */
[----:B------:R-:W-:Y:S01]  /*0bb0*/  CS2R R12, SRZ ;  /* 0x00000000000c7805 */ /* 0x000fe2000001ff00 */
[----:B------:R-:W-:Y:S01]  /*0bc0*/  IMAD.MOV.U32 R164, RZ, RZ, RZ ;  /* 0x000000ffffa47224 */ /* 0x000fe200078e00ff */
[----:B------:R-:W-:Y:S01]  /*0bd0*/  ULEA.HI.SX32 UR4, UR9, UR4, 0x1c ;  /* 0x0000000409047291 */ /* 0x000fe2000f8fe23f */
[----:B------:R-:W-:Y:S01]  /*0be0*/  CS2R R14, SRZ ;  /* 0x00000000000e7805 */ /* 0x000fe2000001ff00 */
[----:B------:R-:W-:Y:S01]  /*0bf0*/  IMAD.MOV.U32 R158, RZ, RZ, RZ ;  /* 0x000000ffff9e7224 */ /* 0x000fe200078e00ff */
[----:B------:R-:W-:Y:S01]  /*0c00*/  MOV R156, RZ ;  /* 0x000000ff009c7202 */ /* 0x000fe20000000f00 */
[----:B------:R-:W-:Y:S01]  /*0c10*/  UISETP.LT.AND UP2, UPT, URZ, UR4, UPT ;  /* 0x000000043f00728c */ /* 0x000fe2000bf41270 */
[----:B------:R-:W-:Y:S01]  /*0c20*/  CS2R R16, SRZ ;  /* 0x0000000000107805 */ /* 0x000fe2000001ff00 */
[----:B------:R-:W-:Y:S01]  /*0c30*/  IMAD.MOV.U32 R154, RZ, RZ, RZ ;  /* 0x000000ffff9a7224 */ /* 0x000fe200078e00ff */
[----:B------:R-:W-:Y:S01]  /*0c40*/  MOV R19, RZ ;  /* 0x000000ff00137202 */ /* 0x000fe20000000f00 */
[----:B------:R-:W-:Y:S01]  /*0c50*/  USEL UR4, URZ, UR4, !UP2 ;  /* 0x000000043f047287 */ /* 0x000fe2000d000000 */
[----:B------:R-:W-:Y:S01]  /*0c60*/  IMAD.MOV.U32 R152, RZ, RZ, RZ ;  /* 0x000000ffff987224 */ /* 0x000fe200078e00ff */
[----:B------:R-:W-:Y:S01]  /*0c70*/  CS2R R26, SRZ ;  /* 0x00000000001a7805 */ /* 0x000fe2000001ff00 */
[----:B------:R-:W-:Y:S01]  /*0c80*/  MOV R146, RZ ;  /* 0x000000ff00927202 */ /* 0x000fe20000000f00 */
[----:B------:R-:W-:Y:S01]  /*0c90*/  UISETP.GT.AND UP2, UPT, UR6, UR4, UPT ;  /* 0x000000040600728c */ /* 0x000fe2000bf44270 */
[----:B------:R-:W-:Y:S01]  /*0ca0*/  CS2R R20, SRZ ;  /* 0x0000000000147805 */ /* 0x000fe2000001ff00 */
[----:B------:R-:W-:Y:S01]  /*0cb0*/  IMAD.MOV.U32 R144, RZ, RZ, RZ ;  /* 0x000000ffff907224 */ /* 0x000fe200078e00ff */
[----:B------:R-:W-:Y:S01]  /*0cc0*/  MOV R150, RZ ;  /* 0x000000ff00967202 */ /* 0x000fe20000000f00 */
[----:B------:R-:W-:Y:S01]  /*0cd0*/  IMAD.MOV.U32 R148, RZ, RZ, RZ ;  /* 0x000000ffff947224 */ /* 0x000fe200078e00ff */
[----:B------:R-:W-:Y:S01]  /*0ce0*/  CS2R R22, SRZ ;  /* 0x0000000000167805 */ /* 0x000fe2000001ff00 */
[----:B------:R-:W-:Y:S01]  /*0cf0*/  PLOP3.LUT P2, PT, PT, PT, UP2, 0x80, 0x0 ;  /* 0x000000000000781c */ /* 0x000fe20003f4f028 */
[----:B------:R-:W-:Y:S01]  /*0d00*/  IMAD.MOV.U32 R140, RZ, RZ, RZ ;  /* 0x000000ffff8c7224 */ /* 0x000fe200078e00ff */
[----:B------:R-:W-:Y:S01]  /*0d10*/  MOV R142, RZ ;  /* 0x000000ff008e7202 */ /* 0x000fe20000000f00 */
[----:B------:R-:W-:Y:S01]  /*0d20*/  CS2R R24, SRZ ;  /* 0x0000000000187805 */ /* 0x000fe2000001ff00 */
[----:B------:R-:W-:Y:S01]  /*0d30*/  MOV R138, RZ ;  /* 0x000000ff008a7202 */ /* 0x000fe20000000f00 */
[----:B------:R-:W-:Y:S01]  /*0d40*/  IMAD.MOV.U32 R136, RZ, RZ, RZ ;  /* 0x000000ffff887224 */ /* 0x000fe200078e00ff */
[----:B------:R-:W-:Y:S01]  /*0d50*/  CS2R R130, SRZ ;  /* 0x0000000000827805 */ /* 0x000fe2000001ff00 */
[----:B------:R-:W-:Y:S01]  /*0d60*/  CS2R R30, SRZ ;  /* 0x00000000001e7805 */ /* 0x000fe2000001ff00 */
[----:B------:R-:W-:Y:S01]  /*0d70*/  MOV R128, RZ ;  /* 0x000000ff00807202 */ /* 0x000fe20000000f00 */
[----:B------:R-:W-:Y:S01]  /*0d80*/  IMAD.MOV.U32 R134, RZ, RZ, RZ ;  /* 0x000000ffff867224 */ /* 0x000fe200078e00ff */
[----:B------:R-:W-:Y:S01]  /*0d90*/  MOV R132, RZ ;  /* 0x000000ff00847202 */ /* 0x000fe20000000f00 */
[----:B------:R-:W-:Y:S01]  /*0da0*/  CS2R R126, SRZ ;  /* 0x00000000007e7805 */ /* 0x000fe2000001ff00 */
[----:B------:R-:W-:Y:S01]  /*0db0*/  CS2R R32, SRZ ;  /* 0x0000000000207805 */ /* 0x000fe2000001ff00 */
[----:B------:R-:W-:Y:S01]  /*0dc0*/  IMAD.MOV.U32 R124, RZ, RZ, RZ ;  /* 0x000000ffff7c7224 */ /* 0x000fe200078e00ff */
[----:B------:R-:W-:Y:S01]  /*0dd0*/  CS2R R28, SRZ ;  /* 0x00000000001c7805 */ /* 0x000fe2000001ff00 */
[----:B------:R-:W-:Y:S01]  /*0de0*/  MOV R122, RZ ;  /* 0x000000ff007a7202 */ /* 0x000fe20000000f00 */
[----:B------:R-:W-:Y:S01]  /*0df0*/  IMAD.MOV.U32 R120, RZ, RZ, RZ ;  /* 0x000000ffff787224 */ /* 0x000fe200078e00ff */
        /* <DEDUP_REMOVED lines=12> */
[----:B------:R-:W-:Y:S05]  /*0ec0*/  @!P2 BRA `(.L_x_226) ;  /* 0x0001ae100000a947 */ /* 0x000fea0003800000 */
[----:B------:R-:W-:-:S04]  /*0ed0*/  ISETP.NE.U32.AND P4, PT, RZ, c[0x0][0x340], PT ;  /* 0x0000d000ff007a0c */ /* 0x000fc80003f85070 */
[----:B------:R-:W-:-:S13]  /*0ee0*/  ISETP.NE.AND.EX P4, PT, RZ, c[0x0][0x344], PT, P4 ;  /* 0x0000d100ff007a0c */ /* 0x000fda0003f85340 */
[----:B------:R-:W-:-:S05]  /*0ef0*/  @P4 IMAD.WIDE R2, R35, R10, c[0x0][0x340] ;  /* 0x0000d00023024625 */ /* 0x000fca00078e020a */
[----:B------:R1:W2:Y:S01]  /*0f00*/  @P4 LDG.E R17, [R2.64] ;  /* 0x0000002802114981 */ /* 0x0002a2000c1e1900 */
[----:B------:R-:W-:Y:S01]  /*0f10*/  SHF.R.S32.HI R207, RZ, 0x1f, R209 ;  /* 0x0000001fffcf7819 */ /* 0x000fe200000114d1 */
[----:B------:R-:W-:Y:S01]  /*0f20*/  ULDC UR8, c[0x0][0x2c4] ;  /* 0x0000b10000087ab9 */ /* 0x000fe20000000800 */
[----:B------:R-:W-:Y:S01]  /*0f30*/  SHF.R.S32.HI R0, RZ, 0x1f, R7 ;  /* 0x0000001fff007819 */ /* 0x000fe20000011407 */
[----:B------:R-:W3:Y:S01]  /*0f40*/  S2R R18, SR_CTAID.Y ;  /* 0x0000000000127919 */ /* 0x000ee20000002600 */
[-C--:B------:R-:W-:Y:S01]  /*0f50*/  LEA.HI R4, R207, R209.reuse, RZ, 0x3 ;  /* 0x000000d1cf047211 */ /* 0x080fe200078f18ff */
[----:B------:R-:W-:Y:S01]  /*0f60*/  UIMAD UR8, UR12, UR8, URZ ;  /* 0x000000080c0872a4 */ /* 0x000fe2000f8e023f */
[----:B------:R-:W-:Y:S01]  /*0f70*/  PLOP3.LUT P3, PT, PT, PT, UP1, 0x80, 0x0 ;  /* 0x000000000000781c */ /* 0x000fe20003f6f018 */
[----:B------:R-:W-:Y:S01]  /*0f80*/  IMAD R0, R0, c[0x0][0x178], RZ ;  /* 0x00005e0000007a24 */ /* 0x000fe200078e02ff */
[----:B------:R-:W-:Y:S01]  /*0f90*/  SHF.R.S32.HI R16, RZ, 0x3, R4 ;  /* 0x00000003ff107819 */ /* 0x000fe20000011404 */
[----:B------:R-:W-:Y:S01]  /*0fa0*/  BSSY B0, `(.L_x_227) ;  /* 0x000006c000007945 */ /* 0x000fe20003800000 */
[----:B------:R-:W-:Y:S01]  /*0fb0*/  LOP3.LUT R4, R4, 0xfffffff8, RZ, 0xc0, !PT ;  /* 0xfffffff804047812 */ /* 0x000fe200078ec0ff */
[----:B------:R-:W-:Y:S01]  /*0fc0*/  IMAD R0, R7, c[0x0][0x17c], R0 ;  /* 0x00005f0007007a24 */ /* 0x000fe200078e0200 */
[----:B------:R-:W-:Y:S01]  /*0fd0*/  SHF.R.S32.HI R15, RZ, 0x1f, R35 ;  /* 0x0000001fff0f7819 */ /* 0x000fe20000011423 */
[----:B------:R-:W-:Y:S01]  /*0fe0*/  IMAD.SHL.U32 R5, R16, 0x40, RZ ;  /* 0x0000004010057824 */ /* 0x000fe200078e00ff */
[----:B------:R-:W-:Y:S01]  /*0ff0*/  LEA.HI R25, R207, R209, RZ, 0x4 ;  /* 0x000000d1cf197211 */ /* 0x000fe200078f20ff */
[----:B------:R-:W-:Y:S01]  /*1000*/  IMAD.IADD R23, R209, 0x1, -R4 ;  /* 0x00000001d1177824 */ /* 0x000fe200078e0a04 */
[----:B------:R-:W-:-:S02]  /*1010*/  SHF.R.S32.HI R4, RZ, 0x1f, R9 ;  /* 0x0000001fff047819 */ /* 0x000fc40000011409 */
[----:B------:R-:W-:Y:S01]  /*1020*/  SEL R10, R15, RZ, !P1 ;  /* 0x000000ff0f0a7207 */ /* 0x000fe20004800000 */
[----:B------:R-:W-:-:S04]  /*1030*/  IMAD.SHL.U32 R20, R23, 0x8, RZ ;  /* 0x0000000817147824 */ /* 0x000fc800078e00ff */
[----:B------:R-:W-:Y:S01]  /*1040*/  IMAD R10, R10, c[0x0][0x1c0], RZ ;  /* 0x000070000a0a7a24 */ /* 0x000fe200078e02ff */
[----:B------:R-:W-:Y:S01]  /*1050*/  SHF.R.S32.HI R21, RZ, 0x1f, R20 ;  /* 0x0000001fff157819 */ /* 0x000fe20000011414 */
[----:B-1----:R-:W-:Y:S01]  /*1060*/  IMAD.WIDE.U32 R2, R7, c[0x0][0x178], RZ ;  /* 0x00005e0007027a25 */ /* 0x002fe200078e00ff */
[----:B---3--:R-:W-:-:S04]  /*1070*/  SHF.R.S32.HI R14, RZ, 0x1f, R18 ;  /* 0x0000001fff0e7819 */ /* 0x008fc80000011412 */
[----:B------:R-:W-:Y:S02]  /*1080*/  IADD3 R3, R3, R0, RZ ;  /* 0x0000000003037210 */ /* 0x000fe40007ffe0ff */
[----:B------:R-:W-:Y:S01]  /*1090*/  LOP3.LUT R0, R5, 0x1c0, RZ, 0xc0, !PT ;  /* 0x000001c005007812 */ /* 0x000fe200078ec0ff */
[----:B------:R-:W-:Y:S02]  /*10a0*/  IMAD R8, R14, c[0x0][0x1b8], RZ ;  /* 0x00006e000e087a24 */ /* 0x000fe400078e02ff */
[----:B------:R-:W-:Y:S01]  /*10b0*/  IMAD.WIDE.U32 R2, R18, c[0x0][0x1b8], R2 ;  /* 0x00006e0012027a25 */ /* 0x000fe200078e0002 */
[----:B------:R-:W-:Y:S02]  /*10c0*/  LOP3.LUT R6, R0, 0x38, R20, 0xf8, !PT ;  /* 0x0000003800067812 */ /* 0x000fe400078ef814 */
[----:B------:R-:W-:Y:S01]  /*10d0*/  SHF.R.U32.HI R5, RZ, 0x3, R0 ;  /* 0x00000003ff057819 */ /* 0x000fe20000011600 */
[----:B------:R-:W-:Y:S01]  /*10e0*/  IMAD R8, R18, c[0x0][0x1bc], R8 ;  /* 0x00006f0012087a24 */ /* 0x000fe200078e0208 */
[----:B------:R-:W-:-:S02]  /*10f0*/  IADD3 R0, P2, R9, R16, RZ ;  /* 0x0000001009007210 */ /* 0x000fc40007f5e0ff */
[----:B------:R-:W-:Y:S01]  /*1100*/  LOP3.LUT R19, R6, R5, RZ, 0x3c, !PT ;  /* 0x0000000506137212 */ /* 0x000fe200078e3cff */
[----:B------:R-:W-:Y:S01]  /*1110*/  IMAD R5, R23, 0x10, R16 ;  /* 0x0000001017057824 */ /* 0x000fe200078e0210 */
[----:B------:R-:W-:Y:S02]  /*1120*/  LEA.HI.X.SX32 R4, R16, R4, 0x1, P2 ;  /* 0x0000000410047211 */ /* 0x000fe400010f0eff */
[----:B------:R-:W-:Y:S02]  /*1130*/  PLOP3.LUT P2, PT, PT, PT, UP1, 0x80, 0x0 ;  /* 0x000000000000781c */ /* 0x000fe40003f4f018 */
[----:B------:R-:W-:Y:S01]  /*1140*/  IADD3 R9, R5, UR11, RZ ;  /* 0x0000000b05097c10 */ /* 0x000fe2000fffe0ff */
[C---:B------:R-:W-:Y:S01]  /*1150*/  IMAD R6, R4.reuse, c[0x0][0x1e0], RZ ;  /* 0x0000780004067a24 */ /* 0x040fe200078e02ff */
[----:B------:R-:W-:Y:S01]  /*1160*/  IADD3 R3, R3, R8, RZ ;  /* 0x0000000803037210 */ /* 0x000fe20007ffe0ff */
[----:B------:R-:W-:Y:S01]  /*1170*/  IMAD R4, R4, c[0x0][0x208], RZ ;  /* 0x0000820004047a24 */ /* 0x000fe200078e02ff */
[----:B------:R-:W-:Y:S01]  /*1180*/  SEL R8, R35, RZ, !P1 ;  /* 0x000000ff23087207 */ /* 0x000fe20004800000 */
[----:B------:R-:W-:-:S04]  /*1190*/  @P3 IMAD.HI.U32 R11, R9, c[0x0][0x2c8], RZ ;  /* 0x0000b200090b3a27 */ /* 0x000fc800078e00ff */
[C---:B------:R-:W-:Y:S02]  /*11a0*/  IMAD R12, R0.reuse, c[0x0][0x1e4], R6 ;  /* 0x00007900000c7a24 */ /* 0x040fe400078e0206 */
[C---:B------:R-:W-:Y:S02]  /*11b0*/  IMAD R13, R0.reuse, c[0x0][0x20c], R4 ;  /* 0x00008300000d7a24 */ /* 0x040fe400078e0204 */
[----:B------:R-:W-:-:S04]  /*11c0*/  IMAD.WIDE.U32 R6, R0, c[0x0][0x1e0], R20 ;  /* 0x0000780000067a25 */ /* 0x000fc800078e0014 */
[----:B------:R-:W-:-:S04]  /*11d0*/  IMAD.WIDE.U32 R4, R0, c[0x0][0x208], R20 ;  /* 0x0000820000047a25 */ /* 0x000fc800078e0014 */
[----:B------:R-:W-:Y:S01]  /*11e0*/  IMAD.MOV.U32 R0, RZ, RZ, R9 ;  /* 0x000000ffff007224 */ /* 0x000fe200078e0009 */
[----:B------:R-:W-:Y:S01]  /*11f0*/  @P2 SHF.R.U32.HI R0, RZ, c[0x0][0x2cc], R11 ;  /* 0x0000b300ff002a19 */ /* 0x000fe2000001160b */
[C---:B------:R-:W-:Y:S01]  /*1200*/  IMAD R11, R8.reuse, c[0x0][0x1c4], R10 ;  /* 0x00007100080b7a24 */ /* 0x040fe200078e020a */
[----:B------:R-:W-:Y:S01]  /*1210*/  IADD3 R5, R5, R13, RZ ;  /* 0x0000000d05057210 */ /* 0x000fe20007ffe0ff */
[----:B------:R-:W-:Y:S01]  /*1220*/  IMAD.WIDE.U32 R2, R8, c[0x0][0x1c0], R2 ;  /* 0x0000700008027a25 */ /* 0x000fe200078e0002 */
[----:B------:R-:W-:-:S03]  /*1230*/  SHF.R.S32.HI R8, RZ, 0x1f, R0 ;  /* 0x0000001fff087819 */ /* 0x000fc60000011400 */
[----:B------:R-:W-:Y:S02]  /*1240*/  IMAD.MOV R10, RZ, RZ, -R0 ;  /* 0x000000ffff0a7224 */ /* 0x000fe400078e0a00 */
[----:B------:R-:W-:Y:S02]  /*1250*/  IMAD.IADD R3, R3, 0x1, R11 ;  /* 0x0000000103037824 */ /* 0x000fe400078e020b */
[----:B------:R-:W-:Y:S01]  /*1260*/  IMAD R10, R10, c[0x0][0x2c4], R9 ;  /* 0x0000b1000a0a7a24 */ /* 0x000fe200078e0209 */
[----:B------:R-:W-:Y:S01]  /*1270*/  LOP3.LUT R9, R25, 0xfffffff0, RZ, 0xc0, !PT ;  /* 0xfffffff019097812 */ /* 0x000fe200078ec0ff */
[----:B------:R-:W-:Y:S02]  /*1280*/  IMAD R8, R8, c[0x0][0x1b0], RZ ;  /* 0x00006c0008087a24 */ /* 0x000fe400078e02ff */
[----:B------:R-:W-:Y:S01]  /*1290*/  IMAD.WIDE.U32 R2, R0, c[0x0][0x1b0], R2 ;  /* 0x00006c0000027a25 */ /* 0x000fe200078e0002 */
[----:B------:R-:W-:-:S03]  /*12a0*/  SHF.R.S32.HI R11, RZ, 0x1f, R10 ;  /* 0x0000001fff0b7819 */ /* 0x000fc6000001140a */
[----:B------:R-:W-:Y:S01]  /*12b0*/  IMAD R8, R0, c[0x0][0x1b4], R8 ;  /* 0x00006d0000087a24 */ /* 0x000fe200078e0208 */
[----:B------:R-:W-:Y:S01]  /*12c0*/  IADD3 R0, -R9, R209, RZ ;  /* 0x000000d109007210 */ /* 0x000fe20007ffe1ff */
[----:B------:R-:W-:Y:S02]  /*12d0*/  IMAD.IADD R7, R7, 0x1, R12 ;  /* 0x0000000107077824 */ /* 0x000fe400078e020c */
[C---:B------:R-:W-:Y:S02]  /*12e0*/  IMAD R12, R14.reuse, c[0x0][0x1e8], RZ ;  /* 0x00007a000e0c7a24 */ /* 0x040fe400078e02ff */
[----:B------:R-:W-:Y:S01]  /*12f0*/  IMAD R13, R14, c[0x0][0x210], RZ ;  /* 0x000084000e0d7a24 */ /* 0x000fe200078e02ff */
[----:B------:R-:W-:Y:S01]  /*1300*/  SHF.R.S32.HI R14, RZ, 0x1f, R0 ;  /* 0x0000001fff0e7819 */ /* 0x000fe20000011400 */
[----:B------:R-:W-:Y:S02]  /*1310*/  IMAD.IADD R3, R3, 0x1, R8 ;  /* 0x0000000103037824 */ /* 0x000fe400078e0208 */
[----:B------:R-:W-:Y:S01]  /*1320*/  IMAD.WIDE.U32 R8, R18, c[0x0][0x1e8], R6 ;  /* 0x00007a0012087a25 */ /* 0x000fe200078e0006 */
[----:B------:R-:W-:-:S03]  /*1330*/  LEA.HI R24, R14, R0, RZ, 0x3 ;  /* 0x000000000e187211 */ /* 0x000fc600078f18ff */
[----:B------:R-:W-:-:S04]  /*1340*/  IMAD.WIDE.U32 R6, R18, c[0x0][0x210], R4 ;  /* 0x0000840012067a25 */ /* 0x000fc800078e0004 */
[----:B------:R-:W-:Y:S01]  /*1350*/  IMAD.WIDE.U32 R4, R10, c[0x0][0x1a8], R2 ;  /* 0x00006a000a047a25 */ /* 0x000fe200078e0002 */
[----:B------:R-:W-:-:S03]  /*1360*/  LOP3.LUT R2, R24, 0xfffffff8, RZ, 0xc0, !PT ;  /* 0xfffffff818027812 */ /* 0x000fc600078ec0ff */
[C---:B------:R-:W-:Y:S02]  /*1370*/  IMAD R12, R18.reuse, c[0x0][0x1ec], R12 ;  /* 0x00007b00120c7a24 */ /* 0x040fe400078e020c */
[----:B------:R-:W-:Y:S01]  /*1380*/  IMAD R13, R18, c[0x0][0x214], R13 ;  /* 0x00008500120d7a24 */ /* 0x000fe200078e020d */
[----:B------:R-:W-:Y:S01]  /*1390*/  IADD3 R18, R0, -R2, RZ ;  /* 0x8000000200127210 */ /* 0x000fe20007ffe0ff */
[----:B------:R-:W-:Y:S01]  /*13a0*/  IMAD.IADD R9, R9, 0x1, R12 ;  /* 0x0000000109097824 */ /* 0x000fe200078e020c */
[----:B------:R-:W-:Y:S01]  /*13b0*/  LEA R12, P1, R4, c[0x0][0x160], 0x1 ;  /* 0x00005800040c7a11 */ /* 0x000fe200078208ff */
[----:B------:R-:W-:Y:S01]  /*13c0*/  IMAD R11, R11, c[0x0][0x1a8], RZ ;  /* 0x00006a000b0b7a24 */ /* 0x000fe200078e02ff */
[----:B------:R-:W-:-:S03]  /*13d0*/  IADD3 R7, R7, R13, RZ ;  /* 0x0000000d07077210 */ /* 0x000fc60007ffe0ff */
[----:B------:R-:W-:Y:S01]  /*13e0*/  IMAD R11, R10, c[0x0][0x1ac], R11 ;  /* 0x00006b000a0b7a24 */ /* 0x000fe200078e020b */
[----:B------:R-:W-:Y:S01]  /*13f0*/  IADD3 R10, R16, UR11, RZ ;  /* 0x0000000b100a7c10 */ /* 0x000fe2000fffe0ff */
[----:B------:R1:W3:Y:S02]  /*1400*/  SHFL.IDX PT, R14, R12, RZ, 0x181f ;  /* 0x00181fff0c0e7589 */ /* 0x0002e400000e0000 */
[----:B------:R-:W-:Y:S01]  /*1410*/  IMAD.IADD R11, R5, 0x1, R11 ;  /* 0x00000001050b7824 */ /* 0x000fe200078e020b */
[----:B------:R-:W-:Y:S02]  /*1420*/  ISETP.GE.AND P3, PT, R10, UR8, PT ;  /* 0x000000080a007c0c */ /* 0x000fe4000bf66270 */
[----:B------:R-:W-:Y:S02]  /*1430*/  LEA.HI R5, R207, R209, RZ, 0x6 ;  /* 0x000000d1cf057211 */ /* 0x000fe400078f30ff */
[----:B------:R-:W-:Y:S02]  /*1440*/  LEA.HI.X R11, R4, c[0x0][0x164], R11, 0x1, P1 ;  /* 0x00005900040b7a11 */ /* 0x000fe400008f0c0b */
[----:B------:R-:W-:-:S02]  /*1450*/  MOV R4, 0x10 ;  /* 0x0000001000047802 */ /* 0x000fc40000000f00 */
[----:B------:R-:W-:-:S04]  /*1460*/  SHF.L.U32 R5, R5, 0x3, RZ ;  /* 0x0000000305057819 */ /* 0x000fc800000006ff */
[----:B------:R-:W-:Y:S02]  /*1470*/  LOP3.LUT R5, R19, 0xfffffe00, R5, 0xf8, !PT ;  /* 0xfffffe0013057812 */ /* 0x000fe400078ef805 */
[--C-:B--2---:R-:W-:Y:S01]  /*1480*/  @P4 SHF.R.S32.HI R3, RZ, 0x1f, R17.reuse ;  /* 0x0000001fff034819 */ /* 0x104fe20000011411 */
[----:B------:R-:W-:Y:S01]  /*1490*/  @P4 IMAD.MOV.U32 R2, RZ, RZ, R17 ;  /* 0x000000ffff024224 */ /* 0x000fe200078e0011 */
[----:B------:R-:W-:Y:S01]  /*14a0*/  @!P4 MOV R2, R35 ;  /* 0x000000230002c202 */ /* 0x000fe20000000f00 */
[----:B------:R-:W-:Y:S02]  /*14b0*/  @!P4 IMAD.MOV.U32 R3, RZ, RZ, R15 ;  /* 0x000000ffff03c224 */ /* 0x000fe400078e000f */
[----:B------:R-:W-:Y:S01]  /*14c0*/  IMAD.MOV.U32 R17, RZ, RZ, 0x20 ;  /* 0x00000020ff117424 */ /* 0x000fe200078e00ff */
[----:B------:R-:W-:Y:S01]  /*14d0*/  SEL R0, R2, RZ, !P0 ;  /* 0x000000ff02007207 */ /* 0x000fe20004000000 */
[----:B------:R1:W2:Y:S01]  /*14e0*/  SHFL.IDX PT, R15, R11, RZ, 0x181f ;  /* 0x00181fff0b0f7589 */ /* 0x0002a200000e0000 */
[----:B------:R-:W-:-:S02]  /*14f0*/  SEL R2, R3, RZ, !P0 ;  /* 0x000000ff03027207 */ /* 0x000fc40004000000 */
[----:B------:R-:W-:Y:S01]  /*1500*/  ISETP.GE.AND P0, PT, R20, c[0x0][0x198], PT ;  /* 0x0000660014007a0c */ /* 0x000fe20003f06270 */
[----:B------:R-:W-:-:S03]  /*1510*/  IMAD.WIDE.U32 R62, R0, c[0x0][0x218], R6 ;  /* 0x00008600003e7a25 */ /* 0x000fc600078e0006 */
[----:B------:R-:W-:Y:S01]  /*1520*/  R2P PR, R18, 0x6 ;  /* 0x0000000612007804 */ /* 0x000fe20000000000 */
[C---:B------:R-:W-:Y:S02]  /*1530*/  IMAD R3, R2.reuse, c[0x0][0x1f0], RZ ;  /* 0x00007c0002037a24 */ /* 0x040fe400078e02ff */
[----:B------:R-:W-:Y:S02]  /*1540*/  IMAD R2, R2, c[0x0][0x218], RZ ;  /* 0x0000860002027a24 */ /* 0x000fe400078e02ff */
[C---:B------:R-:W-:Y:S02]  /*1550*/  IMAD R13, R0.reuse, c[0x0][0x1f4], R3 ;  /* 0x00007d00000d7a24 */ /* 0x040fe400078e0203 */
[----:B------:R-:W-:Y:S01]  /*1560*/  IMAD R3, R0, c[0x0][0x21c], R2 ;  /* 0x0000870000037a24 */ /* 0x000fe200078e0202 */
[----:B------:R-:W-:Y:S01]  /*1570*/  SEL R2, R4, 0xfffffff0, !P1 ;  /* 0xfffffff004027807 */ /* 0x000fe20004800000 */
[----:B------:R-:W-:Y:S01]  /*1580*/  IMAD.WIDE.U32 R28, R0, c[0x0][0x1f0], R8 ;  /* 0x00007c00001c7a25 */ /* 0x000fe200078e0008 */
[----:B------:R-:W-:-:S02]  /*1590*/  SEL R4, R17, 0xffffffe0, !P2 ;  /* 0xffffffe011047807 */ /* 0x000fc40005000000 */
[----:B------:R-:W-:Y:S01]  /*15a0*/  IADD3 R27, R63, R3, RZ ;  /* 0x000000033f1b7210 */ /* 0x000fe20007ffe0ff */
[----:B------:R-:W-:Y:S01]  /*15b0*/  IMAD.IADD R31, R29, 0x1, R13 ;  /* 0x000000011d1f7824 */ /* 0x000fe200078e020d */
[----:B------:R1:W-:Y:S04]  /*15c0*/  STL.64 [R1+0x30], R28 ;  /* 0x0000301c01007387 */ /* 0x0003e80000100a00 */
[----:B------:R1:W-:Y:S04]  /*15d0*/  STL.64 [R1+0x40], R62 ;  /* 0x0000403e01007387 */ /* 0x0003e80000100a00 */
[----:B------:R1:W-:Y:S04]  /*15e0*/  STL [R1+0x3c], R27 ;  /* 0x00003c1b01007387 */ /* 0x0003e80000100800 */
[----:B------:R1:W-:Y:S01]  /*15f0*/  STL [R1+0x2c], R31 ;  /* 0x00002c1f01007387 */ /* 0x0003e20000100800 */
[----:B------:R-:W-:Y:S05]  /*1600*/  @P3 BRA `(.L_x_228) ;  /* 0x0000005000003947 */ /* 0x000fea0003800000 */
[----:B--23--:R-:W-:Y:S01]  /*1610*/  LEA R6, P1, R20, R14, 0x1 ;  /* 0x0000000e14067211 */ /* 0x00cfe200078208ff */
[----:B------:R-:W-:-:S03]  /*1620*/  IMAD.SHL.U32 R0, R5, 0x2, RZ ;  /* 0x0000000205007824 */ /* 0x000fc600078e00ff */
[----:B------:R-:W-:-:S05]  /*1630*/  LEA.HI.X R7, R20, R15, R21, 0x1, P1 ;  /* 0x0000000f14077211 */ /* 0x000fca00008f0c15 */
[----:B------:R-:W-:Y:S01]  /*1640*/  @!PT LDS RZ, [RZ] ;  /* 0x00000000fffff984 */ /* 0x000fe20000000800 */
[----:B------:R2:W-:Y:S04]  /*1650*/  LDGSTS.E.BYPASS.LTC128B.128 [R0+0x6100], [R6.64], !P0 ;  /* 0x0610000006007fae */ /* 0x0005e8000c101d68 */
.L_x_228:
[----:B--23--:R-:W-:Y:S05]  /*1660*/  BSYNC B0 ;  /* 0x0000000000007941 */ /* 0x00cfea0003800000 */
.L_x_227:
[----:B------:R-:W-:Y:S01]  /*1670*/  IADD3 R0, R10, 0x10, RZ ;  /* 0x000000100a007810 */ /* 0x000fe20007ffe0ff */
[----:B------:R2:W3:Y:S01]  /*1680*/  SHFL.IDX PT, R3, R11, 0x1, 0x181f ;  /* 0x00381f000b037f89 */ /* 0x0004e200000e0000 */
[----:B------:R-:W-:Y:S02]  /*1690*/  BSSY B0, `(.L_x_229) ;  /* 0x0000009000007945 */ /* 0x000fe40003800000 */
[----:B------:R-:W-:Y:S01]  /*16a0*/  ISETP.GE.AND P1, PT, R0, UR8, PT ;  /* 0x0000000800007c0c */ /* 0x000fe2000bf26270 */
[----:B------:R2:W4:-:S12]  /*16b0*/  SHFL.IDX PT, R6, R12, 0x1, 0x181f ;  /* 0x00381f000c067f89 */ /* 0x00051800000e0000 */
[----:B------:R-:W-:Y:S05]  /*16c0*/  @P1 BRA `(.L_x_230) ;  /* 0x0000005000001947 */ /* 0x000fea0003800000 */
[----:B----4-:R-:W-:Y:S01]  /*16d0*/  LEA R6, P1, R20, R6, 0x1 ;  /* 0x0000000614067211 */ /* 0x010fe200078208ff */
[----:B------:R-:W-:-:S03]  /*16e0*/  IMAD.SHL.U32 R0, R5, 0x2, RZ ;  /* 0x0000000205007824 */ /* 0x000fc600078e00ff */
[----:B---3--:R-:W-:-:S05]  /*16f0*/  LEA.HI.X R7, R20, R3, R21, 0x1, P1 ;  /* 0x0000000314077211 */ /* 0x008fca00008f0c15 */
[----:B------:R-:W-:Y:S01]  /*1700*/  @!PT LDS RZ, [RZ] ;  /* 0x00000000fffff984 */ /* 0x000fe20000000800 */
[----:B------:R3:W-:Y:S04]  /*1710*/  LDGSTS.E.BYPASS.LTC128B.128 [R0+0x6900], [R6.64], !P0 ;  /* 0x0690000006007fae */ /* 0x0007e8000c101d68 */
.L_x_230:
[----:B------:R-:W-:Y:S05]  /*1720*/  BSYNC B0 ;  /* 0x0000000000007941 */ /* 0x000fea0003800000 */
.L_x_229:
[----:B---3--:R-:W-:Y:S01]  /*1730*/  IADD3 R0, R10, 0x20, RZ ;  /* 0x000000200a007810 */ /* 0x008fe20007ffe0ff */
[----:B------:R3:W1:Y:S01]  /*1740*/  SHFL.IDX PT, R3, R11, 0x2, 0x181f ;  /* 0x00581f000b037f89 */ /* 0x00066200000e0000 */
[----:B------:R-:W-:Y:S02]  /*1750*/  BSSY B0, `(.L_x_231) ;  /* 0x0000009000007945 */ /* 0x000fe40003800000 */
[----:B------:R-:W-:Y:S01]  /*1760*/  ISETP.GE.AND P1, PT, R0, UR8, PT ;  /* 0x0000000800007c0c */ /* 0x000fe2000bf26270 */
[----:B----4-:R3:W4:-:S12]  /*1770*/  SHFL.IDX PT, R6, R12, 0x2, 0x181f ;  /* 0x00581f000c067f89 */ /* 0x01071800000e0000 */
[----:B------:R-:W-:Y:S05]  /*1780*/  @P1 BRA `(.L_x_232) ;  /* 0x0000005000001947 */ /* 0x000fea0003800000 */
[----:B----4-:R-:W-:Y:S01]  /*1790*/  LEA R6, P1, R20, R6, 0x1 ;  /* 0x0000000614067211 */ /* 0x010fe200078208ff */
[----:B------:R-:W-:-:S03]  /*17a0*/  IMAD.SHL.U32 R0, R5, 0x2, RZ ;  /* 0x0000000205007824 */ /* 0x000fc600078e00ff */
[----:B-1----:R-:W-:-:S05]  /*17b0*/  LEA.HI.X R7, R20, R3, R21, 0x1, P1 ;  /* 0x0000000314077211 */ /* 0x002fca00008f0c15 */
[----:B------:R-:W-:Y:S01]  /*17c0*/  @!PT LDS RZ, [RZ] ;  /* 0x00000000fffff984 */ /* 0x000fe20000000800 */
[----:B------:R1:W-:Y:S04]  /*17d0*/  LDGSTS.E.BYPASS.LTC128B.128 [R0+0x7100], [R6.64], !P0 ;  /* 0x0710000006007fae */ /* 0x0003e8000c101d68 */
.L_x_232:
[----:B------:R-:W-:Y:S05]  /*17e0*/  BSYNC B0 ;  /* 0x0000000000007941 */ /* 0x000fea0003800000 */
.L_x_231:
[----:B-1----:R-:W-:Y:S01]  /*17f0*/  IADD3 R0, R10, 0x30, RZ ;  /* 0x000000300a007810 */ /* 0x002fe20007ffe0ff */
[----:B------:R1:W2:Y:S01]  /*1800*/  SHFL.IDX PT, R3, R11, 0x3, 0x181f ;  /* 0x00781f000b037f89 */ /* 0x0002a200000e0000 */
[----:B------:R-:W-:Y:S02]  /*1810*/  BSSY B0, `(.L_x_233) ;  /* 0x0000009000007945 */ /* 0x000fe40003800000 */
[----:B------:R-:W-:Y:S01]  /*1820*/  ISETP.GE.AND P1, PT, R0, UR8, PT ;  /* 0x0000000800007c0c */ /* 0x000fe2000bf26270 */
[----:B----4-:R1:W4:-:S12]  /*1830*/  SHFL.IDX PT, R6, R12, 0x3, 0x181f ;  /* 0x00781f000c067f89 */ /* 0x01031800000e0000 */
[----:B------:R-:W-:Y:S05]  /*1840*/  @P1 BRA `(.L_x_234) ;  /* 0x0000005000001947 */ /* 0x000fea0003800000 */
[----:B----4-:R-:W-:Y:S01]  /*1850*/  LEA R6, P1, R20, R6, 0x1 ;  /* 0x0000000614067211 */ /* 0x010fe200078208ff */
[----:B------:R-:W-:-:S03]  /*1860*/  IMAD.SHL.U32 R0, R5, 0x2, RZ ;  /* 0x0000000205007824 */ /* 0x000fc600078e00ff */
[----:B--2---:R-:W-:-:S05]  /*1870*/  LEA.HI.X R7, R20, R3, R21, 0x1, P1 ;  /* 0x0000000314077211 */ /* 0x004fca00008f0c15 */
[----:B------:R-:W-:Y:S01]  /*1880*/  @!PT LDS RZ, [RZ] ;  /* 0x00000000fffff984 */ /* 0x000fe20000000800 */
[----:B------:R2:W-:Y:S04]  /*1890*/  LDGSTS.E.BYPASS.LTC128B.128 [R0+0x7900], [R6.64], !P0 ;  /* 0x0790000006007fae */ /* 0x0005e8000c101d68 */
.L_x_234:
[----:B------:R-:W-:Y:S05]  /*18a0*/  BSYNC B0 ;  /* 0x0000000000007941 */ /* 0x000fea0003800000 */
.L_x_233:
[----:B--2---:R-:W-:Y:S01]  /*18b0*/  IADD3 R0, R10, 0x40, RZ ;  /* 0x000000400a007810 */ /* 0x004fe20007ffe0ff */
        /* <DEDUP_REMOVED lines=10> */
.L_x_236:
[----:B------:R-:W-:Y:S05]  /*1960*/  BSYNC B0 ;  /* 0x0000000000007941 */ /* 0x000fea0003800000 */
.L_x_235:
        /* <DEDUP_REMOVED lines=11> */
.L_x_238:
[----:B------:R-:W-:Y:S05]  /*1a20*/  BSYNC B0 ;  /* 0x0000000000007941 */ /* 0x000fea0003800000 */
.L_x_237:
        /* <DEDUP_REMOVED lines=11> */
.L_x_240:
[----:B------:R-:W-:Y:S05]  /*1ae0*/  BSYNC B0 ;  /* 0x0000000000007941 */ /* 0x000fea0003800000 */
.L_x_239:
[----:B------:R5:W2:Y:S01]  /*1af0*/  SHFL.IDX PT, R8, R12, 0x7, 0x181f ;  /* 0x00f81f000c087f89 */ /* 0x000aa200000e0000 */
[----:B-1----:R-:W-:Y:S01]  /*1b00*/  IADD3 R0, R10, 0x70, RZ ;  /* 0x000000700a007810 */ /* 0x002fe20007ffe0ff */
[----:B------:R-:W-:Y:S01]  /*1b10*/  UMOV UR10, 0x60 ;  /* 0x00000060000a7882 */ /* 0x000fe20000000000 */
[----:B------:R-:W-:Y:S01]  /*1b20*/  IMAD.SHL.U32 R227, R5, 0x2, RZ ;  /* 0x0000000205e37824 */ /* 0x000fe200078e00ff */
[----:B------:R-:W1:Y:S01]  /*1b30*/  SHFL.IDX PT, R3, R11, 0x7, 0x181f ;  /* 0x00f81f000b037f89 */ /* 0x000e6200000e0000 */
[----:B------:R-:W-:Y:S01]  /*1b40*/  ISETP.GE.AND P3, PT, R0, UR8, PT ;  /* 0x0000000800007c0c */ /* 0x000fe2000bf66270 */
[----:B------:R-:W-:Y:S01]  /*1b50*/  UIMAD UR32, UR6, -0x60, UR10 ;  /* 0xffffffa0062078a4 */ /* 0x000fe2000f8e020a */
[----:B------:R-:W-:Y:S01]  /*1b60*/  IMAD.MOV.U32 R228, RZ, RZ, R30 ;  /* 0x000000ffffe47224 */ /* 0x000fe200078e001e */
[----:B------:R-:W-:Y:S01]  /*1b70*/  ULDC.64 UR8, c[0x0][0x1e0] ;  /* 0x0000780000087ab9 */ /* 0x000fe20000000a00 */
[----:B------:R-:W-:Y:S01]  /*1b80*/  IMAD.MOV.U32 R229, RZ, RZ, R31 ;  /* 0x000000ffffe57224 */ /* 0x000fe200078e001f */
[----:B------:R-:W-:Y:S01]  /*1b90*/  UIMAD.WIDE.U32 UR18, UR10, UR8, URZ ;  /* 0x000000080a1272a5 */ /* 0x000fe2000f8e003f */
[----:B------:R-:W-:Y:S01]  /*1ba0*/  IMAD.MOV.U32 R210, RZ, RZ, c[0x0][0x1e0] ;  /* 0x00007800ffd27624 */ /* 0x000fe200078e00ff */
[----:B------:R-:W-:Y:S01]  /*1bb0*/  UIMAD UR9, UR10, UR9, URZ ;  /* 0x000000090a0972a4 */ /* 0x000fe2000f8e023f */
[----:B------:R-:W-:Y:S01]  /*1bc0*/  IMAD.U32 R0, RZ, RZ, UR32 ;  /* 0x00000020ff007e24 */ /* 0x000fe2000f8e00ff */
[----:B------:R-:W-:Y:S01]  /*1bd0*/  UIADD3 UR10, UR6, -0x1, URZ ;  /* 0xffffffff060a7890 */ /* 0x000fe2000fffe03f */
[----:B------:R-:W-:Y:S01]  /*1be0*/  IMAD.MOV.U32 R228, RZ, RZ, R28 ;  /* 0x000000ffffe47224 */ /* 0x000fe200078e001c */
[----:B------:R-:W-:Y:S01]  /*1bf0*/  UIADD3 UR16, UR19, UR9, URZ ;  /* 0x0000000913107290 */ /* 0x000fe2000fffe03f */
[----:B------:R-:W-:Y:S01]  /*1c00*/  IMAD.MOV.U32 R211, RZ, RZ, c[0x0][0x1e4] ;  /* 0x00007900ffd37624 */ /* 0x000fe200078e00ff */
[----:B------:R-:W-:Y:S01]  /*1c10*/  IADD3 R22, R0, UR7, -R16 ;  /* 0x0000000700167c10 */ /* 0x000fe2000fffe810 */
[----:B------:R-:W-:Y:S01]  /*1c20*/  USHF.R.S32.HI UR8, URZ, 0x1f, UR10 ;  /* 0x0000001f3f087899 */ /* 0x000fe2000801140a */
[----:B----4-:R-:W-:Y:S01]  /*1c30*/  IMAD.U32 R6, RZ, RZ, UR10 ;  /* 0x0000000aff067e24 */ /* 0x010fe2000f8e00ff */
[----:B------:R-:W-:Y:S01]  /*1c40*/  UIMAD UR9, UR16, UR10, URZ ;  /* 0x0000000a100972a4 */ /* 0x000fe2000f8e023f */
[----:B------:R-:W-:Y:S01]  /*1c50*/  ISETP.GE.AND P6, PT, R22, 0x21, PT ;  /* 0x000000211600780c */ /* 0x000fe20003fc6270 */
[----:B--23-5:R-:W-:Y:S01]  /*1c60*/  IMAD.WIDE.U32 R12, R210, 0x20, RZ ;  /* 0x00000020d20c7825 */ /* 0x02cfe200078e00ff */
[----:B------:R-:W-:Y:S01]  /*1c70*/  @!P3 LEA R8, P1, R20, R8, 0x1 ;  /* 0x000000081408b211 */ /* 0x000fe200078208ff */
[----:B------:R-:W-:Y:S01]  /*1c80*/  UIMAD UR9, UR8, UR18, UR9 ;  /* 0x00000012080972a4 */ /* 0x000fe2000f8e0209 */
[----:B------:R-:W-:Y:S01]  /*1c90*/  ISETP.GE.AND P2, PT, R22, 0x1, PT ;  /* 0x000000011600780c */ /* 0x000fe20003f46270 */
[----:B------:R-:W-:Y:S01]  /*1ca0*/  IMAD.WIDE.U32 R6, R6, UR18, R228 ;  /* 0x0000001206067c25 */ /* 0x000fe2000f8e00e4 */
[----:B-1----:R-:W-:Y:S01]  /*1cb0*/  @!P3 LEA.HI.X R9, R20, R3, R21, 0x1, P1 ;  /* 0x000000031409b211 */ /* 0x002fe200008f0c15 */
[----:B------:R-:W-:Y:S01]  /*1cc0*/  ULDC.64 UR14, c[0x0][0x208] ;  /* 0x00008200000e7ab9 */ /* 0x000fe20000000a00 */
[----:B------:R-:W-:Y:S01]  /*1cd0*/  ISETP.GE.AND P1, PT, R22, 0x11, PT ;  /* 0x000000111600780c */ /* 0x000fe20003f26270 */
[----:B------:R-:W-:Y:S01]  /*1ce0*/  IMAD.MOV.U32 R60, RZ, RZ, R26 ;  /* 0x000000ffff3c7224 */ /* 0x000fe200078e001a */
[----:B------:R-:W-:Y:S01]  /*1cf0*/  IADD3 R7, R7, UR9, RZ ;  /* 0x0000000907077c10 */ /* 0x000fe2000fffe0ff */
[----:B------:R-:W-:Y:S01]  /*1d00*/  @!PT LDS RZ, [RZ] ;  /* 0x00000000fffff984 */ /* 0x000fe20000000800 */
[----:B------:R1:W-:Y:S01]  /*1d10*/  @!P3 LDGSTS.E.BYPASS.LTC128B.128 [R227+0x9900], [R8.64], !P0 ;  /* 0x0990000008e3bfae */ /* 0x0003e2000c101d68 */
[----:B------:R-:W-:Y:S01]  /*1d20*/  ISETP.GE.AND P3, PT, R20, c[0x0][0x1d4], PT ;  /* 0x0000750014007a0c */ /* 0x000fe20003f66270 */
[----:B------:R-:W-:Y:S01]  /*1d30*/  IMAD.MOV.U32 R61, RZ, RZ, R27 ;  /* 0x000000ffff3d7224 */ /* 0x000fe200078e001b */
[----:B------:R-:W-:Y:S01]  /*1d40*/  @P6 IADD3 R3, P4, R6, R12, RZ ;  /* 0x0000000c06036210 */ /* 0x000fe20007f9e0ff */
[----:B------:R-:W0:Y:S01]  /*1d50*/  LDGDEPBAR ;  /* 0x00000000000079af */ /* 0x000e220000000000 */
[----:B------:R-:W-:Y:S01]  /*1d60*/  SHF.R.S32.HI R17, RZ, 0x4, R25 ;  /* 0x00000004ff117819 */ /* 0x000fe20000011419 */
[----:B------:R-:W-:Y:S01]  /*1d70*/  UIMAD UR13, UR8, UR14, URZ ;  /* 0x0000000e080d72a4 */ /* 0x000fe2000f8e023f */
[----:B------:R-:W-:Y:S01]  /*1d80*/  LEA.HI R206, R207, R209, RZ, 0x5 ;  /* 0x000000d1cfce7211 */ /* 0x000fe200078f28ff */
[----:B------:R-:W-:Y:S01]  /*1d90*/  UIMAD.WIDE.U32 UR8, UR10, UR14, URZ ;  /* 0x0000000e0a0872a5 */ /* 0x000fe2000f8e003f */
[----:B------:R-:W-:Y:S01]  /*1da0*/  IMAD.MOV.U32 R60, RZ, RZ, R62 ;  /* 0x000000ffff3c7224 */ /* 0x000fe200078e003e */
[----:B------:R-:W-:Y:S01]  /*1db0*/  BAR.SYNC.DEFER_BLOCKING 0x0 ;  /* 0x0000000000007b1d */ /* 0x000fe20000010000 */
[C---:B------:R-:W-:Y:S01]  /*1dc0*/  @P1 LEA R0, P0, R210.reuse, R6, 0x4 ;  /* 0x00000006d2001211 */ /* 0x040fe200078020ff */
[----:B------:R-:W-:Y:S01]  /*1dd0*/  UIMAD UR13, UR10, UR15, UR13 ;  /* 0x0000000f0a0d72a4 */ /* 0x000fe2000f8e020d */
[----:B------:R-:W-:Y:S01]  /*1de0*/  SHF.R.S32.HI R205, RZ, 0x5, R206 ;  /* 0x00000005ffcd7819 */ /* 0x000fe200000114ce */
[----:B------:R-:W-:Y:S01]  /*1df0*/  UISETP.GT.AND UP2, UPT, UR10, UR4, UPT ;  /* 0x000000040a00728c */ /* 0x000fe2000bf44270 */
[----:B------:R-:W-:Y:S01]  /*1e00*/  @P1 LEA.HI.X R5, R210, R7, R211, 0x4, P0 ;  /* 0x00000007d2051211 */ /* 0x000fe200000f24d3 */
[----:B------:R-:W-:Y:S01]  /*1e10*/  UIADD3 UR13, UR9, UR13, URZ ;  /* 0x0000000d090d7290 */ /* 0x000fe2000fffe03f */
[C---:B------:R-:W-:Y:S01]  /*1e20*/  @P1 LEA R10, P0, R0.reuse, c[0x0][0x1c8], 0x1 ;  /* 0x00007200000a1a11 */ /* 0x040fe200078008ff */
[----:B------:R-:W-:Y:S02]  /*1e30*/  STL.64 [R1+0x28], R228 ;  /* 0x000028e401007387 */ /* 0x000fe40000100a00 */
[----:B------:R-:W-:Y:S01]  /*1e40*/  UIMAD UR13, UR13, 0x60, URZ ;  /* 0x000000600d0d78a4 */ /* 0x000fe2000f8e023f */
[----:B------:R-:W-:Y:S01]  /*1e50*/  @P1 LEA.HI.X R11, R0, c[0x0][0x1cc], R5, 0x1, P0 ;  /* 0x00007300000b1a11 */ /* 0x000fe200000f0c05 */
[----:B------:R-:W-:Y:S01]  /*1e60*/  STL.64 [R1+0x38], R60 ;  /* 0x0000383c01007387 */ /* 0x000fe20000100a00 */
[----:B------:R-:W-:-:S02]  /*1e70*/  @P6 LEA R14, P0, R3, c[0x0][0x1c8], 0x1 ;  /* 0x00007200030e6a11 */ /* 0x000fc400078008ff */
[----:B------:R-:W-:Y:S01]  /*1e80*/  LEA.HI R5, R25, R17, RZ, 0x1 ;  /* 0x0000001119057211 */ /* 0x000fe200078f08ff */
[----:B-1----:R-:W-:Y:S01]  /*1e90*/  IMAD.SHL.U32 R9, R211, 0x20, RZ ;  /* 0x00000020d3097824 */ /* 0x002fe200078e00ff */
[C---:B------:R-:W-:Y:S02]  /*1ea0*/  @P2 LEA R8, P5, R6.reuse, c[0x0][0x1c8], 0x1 ;  /* 0x0000720006082a11 */ /* 0x040fe400078a08ff */
[----:B------:R-:W-:Y:S02]  /*1eb0*/  LOP3.LUT R5, R5, 0xfffffffe, RZ, 0xc0, !PT ;  /* 0xfffffffe05057812 */ /* 0x000fe400078ec0ff */
[----:B------:R-:W-:Y:S02]  /*1ec0*/  @P6 IADD3.X R12, R7, R13, R9, P4, !PT ;  /* 0x0000000d070c6210 */ /* 0x000fe400027fe409 */
[----:B------:R-:W-:Y:S02]  /*1ed0*/  @P2 LEA.HI.X R9, R6, c[0x0][0x1cc], R7, 0x1, P5 ;  /* 0x0000730006092a11 */ /* 0x000fe400028f0c07 */
[----:B------:R-:W-:-:S02]  /*1ee0*/  ISETP.GE.AND P5, PT, R22, 0x31, PT ;  /* 0x000000311600780c */ /* 0x000fc40003fa6270 */
[C---:B------:R-:W-:Y:S01]  /*1ef0*/  ISETP.GE.AND P4, PT, R22.reuse, 0x41, PT ;  /* 0x000000411600780c */ /* 0x040fe20003f86270 */
[----:B------:R-:W-:Y:S01]  /*1f00*/  @!PT LDS RZ, [RZ] ;  /* 0x00000000fffff984 */ /* 0x000fe20000000800 */
[----:B------:R-:W-:Y:S01]  /*1f10*/  @!PT LDS RZ, [RZ] ;  /* 0x00000000fffff984 */ /* 0x000fe20000000800 */
[----:B------:R-:W-:Y:S01]  /*1f20*/  @!PT LDS RZ, [RZ] ;  /* 0x00000000fffff984 */ /* 0x000fe20000000800 */
[----:B------:R1:W-:Y:S01]  /*1f30*/  @P2 LDGSTS.E.BYPASS.LTC128B.128 [R227+0x3100], [R8.64], !P3 ;  /* 0x0310000008e32fae */ /* 0x0003e2000d901d68 */
[----:B------:R-:W-:Y:S02]  /*1f40*/  ISETP.GE.AND P2, PT, R22, 0x51, PT ;  /* 0x000000511600780c */ /* 0x000fe40003f46270 */
[----:B------:R-:W-:Y:S01]  /*1f50*/  @P6 LEA.HI.X R15, R3, c[0x0][0x1cc], R12, 0x1, P0 ;  /* 0x00007300030f6a11 */ /* 0x000fe200000f0c0c */
[----:B------:R2:W-:Y:S04]  /*1f60*/  @P1 LDGSTS.E.BYPASS.LTC128B.128 [R227+0x3900], [R10.64], !P3 ;  /* 0x039000000ae31fae */ /* 0x0005e8000d901d68 */
[----:B------:R3:W-:Y:S02]  /*1f70*/  @P6 LDGSTS.E.BYPASS.LTC128B.128 [R227+0x4100], [R14.64], !P3 ;  /* 0x041000000ee36fae */ /* 0x0007e4000d901d68 */
[----:B------:R-:W-:-:S02]  /*1f80*/  @P5 IMAD R0, R211, 0x30, RZ ;  /* 0x00000030d3005824 */ /* 0x000fc400078e02ff */
[C---:B------:R-:W-:Y:S01]  /*1f90*/  @P4 LEA R3, P0, R210.reuse, R6, 0x6 ;  /* 0x00000006d2034211 */ /* 0x040fe200078030ff */
[----:B-1----:R-:W-:-:S04]  /*1fa0*/  @P5 IMAD.WIDE.U32 R8, R210, 0x30, R6 ;  /* 0x00000030d2085825 */ /* 0x002fc800078e0006 */
[----:B--2---:R-:W-:Y:S01]  /*1fb0*/  @P2 IMAD.MOV.U32 R10, RZ, RZ, R6 ;  /* 0x000000ffff0a2224 */ /* 0x004fe200078e0006 */
[----:B------:R-:W-:Y:S01]  /*1fc0*/  @P5 LEA R12, P1, R8, c[0x0][0x1c8], 0x1 ;  /* 0x00007200080c5a11 */ /* 0x000fe200078208ff */
[----:B------:R-:W-:Y:S01]  /*1fd0*/  @P2 IMAD.MOV.U32 R11, RZ, RZ, R7 ;  /* 0x000000ffff0b2224 */ /* 0x000fe200078e0007 */
[C---:B------:R-:W-:Y:S01]  /*1fe0*/  @P4 LEA.HI.X R7, R210.reuse, R7, R211, 0x6, P0 ;  /* 0x00000007d2074211 */ /* 0x040fe200000f34d3 */
[----:B------:R-:W-:Y:S02]  /*1ff0*/  @P5 IMAD.IADD R0, R9, 0x1, R0 ;  /* 0x0000000109005824 */ /* 0x000fe400078e0200 */
[----:B------:R-:W-:Y:S02]  /*2000*/  @P2 IMAD R9, R211, 0x50, RZ ;  /* 0x00000050d3092824 */ /* 0x000fe400078e02ff */
[----:B------:R-:W-:Y:S01]  /*2010*/  @P2 IMAD.WIDE.U32 R10, R210, 0x50, R10 ;  /* 0x00000050d20a2825 */ /* 0x000fe200078e000a */
[----:B------:R-:W-:Y:S02]  /*2020*/  @P5 LEA.HI.X R13, R8, c[0x0][0x1cc], R0, 0x1, P1 ;  /* 0x00007300080d5a11 */ /* 0x000fe400008f0c00 */
[----:B------:R-:W-:Y:S01]  /*2030*/  @P4 LEA R8, P1, R3, c[0x0][0x1c8], 0x1 ;  /* 0x0000720003084a11 */ /* 0x000fe200078208ff */
[----:B------:R-:W-:Y:S01]  /*2040*/  @P2 IMAD.IADD R0, R11, 0x1, R9 ;  /* 0x000000010b002824 */ /* 0x000fe200078e0209 */
[C---:B------:R-:W-:Y:S01]  /*2050*/  @P2 LEA R6, P0, R10.reuse, c[0x0][0x1c8], 0x1 ;  /* 0x000072000a062a11 */ /* 0x040fe200078008ff */
[----:B------:R3:W-:Y:S01]  /*2060*/  @P5 LDGSTS.E.BYPASS.LTC128B.128 [R227+0x4900], [R12.64], !P3 ;  /* 0x049000000ce35fae */ /* 0x0007e2000d901d68 */
[----:B------:R-:W-:Y:S01]  /*2070*/  @P4 LEA.HI.X R9, R3, c[0x0][0x1cc], R7, 0x1, P1 ;  /* 0x0000730003094a11 */ /* 0x000fe200008f0c07 */
[----:B------:R-:W-:Y:S01]  /*2080*/  IMAD.IADD R11, R17, 0x1, -R5 ;  /* 0x00000001110b7824 */ /* 0x000fe200078e0a05 */
[----:B------:R-:W-:Y:S01]  /*2090*/  @P2 LEA.HI.X R7, R10, c[0x0][0x1cc], R0, 0x1, P0 ;  /* 0x000073000a072a11 */ /* 0x000fe200000f0c00 */
[----:B------:R-:W-:Y:S01]  /*20a0*/  IMAD.SHL.U32 R3, R18, 0x40, RZ ;  /* 0x0000004012037824 */ /* 0x000fe200078e00ff */
[C---:B------:R-:W-:Y:S01]  /*20b0*/  LOP3.LUT P0, RZ, R23.reuse, 0x2, RZ, 0xc0, !PT ;  /* 0x0000000217ff7812 */ /* 0x040fe2000780c0ff */
[----:B------:R1:W-:Y:S01]  /*20c0*/  @P4 LDGSTS.E.BYPASS.LTC128B.128 [R227+0x5100], [R8.64], !P3 ;  /* 0x0510000008e34fae */ /* 0x0003e2000d901d68 */
[C---:B------:R-:W-:Y:S01]  /*20d0*/  IMAD.SHL.U32 R0, R23.reuse, 0x40, RZ ;  /* 0x0000004017007824 */ /* 0x040fe200078e00ff */
[----:B------:R-:W-:Y:S01]  /*20e0*/  LOP3.LUT P1, RZ, R23, 0x4, RZ, 0xc0, !PT ;  /* 0x0000000417ff7812 */ /* 0x000fe2000782c0ff */
[----:B------:R-:W-:Y:S01]  /*20f0*/  IMAD.SHL.U32 R5, R24, 0x40, RZ ;  /* 0x0000004018057824 */ /* 0x000fe200078e00ff */
[----:B------:R2:W-:Y:S01]  /*2100*/  @P2 LDGSTS.E.BYPASS.LTC128B.128 [R227+0x5900], [R6.64], !P3 ;  /* 0x0590000006e32fae */ /* 0x0005e2000d901d68 */
[----:B------:R-:W-:-:S02]  /*2110*/  LOP3.LUT R3, R3, 0x1c0, RZ, 0xc0, !PT ;  /* 0x000001c003037812 */ /* 0x000fc400078ec0ff */
[----:B------:R-:W-:Y:S01]  /*2120*/  LOP3.LUT R0, R0, 0x1c0, RZ, 0xc0, !PT ;  /* 0x000001c000007812 */ /* 0x000fe200078ec0ff */
[----:B------:R-:W0:Y:S01]  /*2130*/  LDGDEPBAR ;  /* 0x00000000000079af */ /* 0x000e220000000000 */
[----:B------:R-:W-:Y:S02]  /*2140*/  LOP3.LUT R204, R5, 0xfffffe00, RZ, 0xc0, !PT ;  /* 0xfffffe0005cc7812 */ /* 0x000fe400078ec0ff */
[----:B------:R-:W-:-:S04]  /*2150*/  ISETP.GE.AND P2, PT, R20, c[0x0][0x1d4], PT ;  /* 0x0000750014007a0c */ /* 0x000fc80003f46270 */
[----:B------:R-:W-:Y:S01]  /*2160*/  ISETP.LT.OR P5, PT, R22, 0x1, P2 ;  /* 0x000000011600780c */ /* 0x000fe200017a1670 */
[----:B--2---:R-:W-:Y:S01]  /*2170*/  IMAD.SHL.U32 R7, R16, 0x8, RZ ;  /* 0x0000000810077824 */ /* 0x004fe200078e00ff */
[----:B------:R-:W-:-:S04]  /*2180*/  DEPBAR.LE SB0, 0x1 ;  /* 0x000080400000791a */ /* 0x000fc80000000000 */
[----:B------:R-:W-:-:S04]  /*2190*/  DEPBAR.LE SB0, 0x0 ;  /* 0x000080000000791a */ /* 0x000fc80000000000 */
[----:B------:R-:W-:Y:S01]  /*21a0*/  IMAD.SHL.U32 R6, R11, 0x8, RZ ;  /* 0x000000080b067824 */ /* 0x000fe200078e00ff */
[----:B------:R-:W-:Y:S02]  /*21b0*/  LOP3.LUT R7, R0, 0x8, R7, 0xf8, !PT ;  /* 0x0000000800077812 */ /* 0x000fe400078ef807 */
[----:B------:R-:W-:Y:S02]  /*21c0*/  SHF.R.U32.HI R0, RZ, 0x3, R0 ;  /* 0x00000003ff007819 */ /* 0x000fe40000011600 */
[----:B------:R-:W-:Y:S01]  /*21d0*/  LOP3.LUT R5, R3, 0x8, R6, 0xf8, !PT ;  /* 0x0000000803057812 */ /* 0x000fe200078ef806 */
[----:B------:R-:W-:Y:S01]  /*21e0*/  IMAD.U32 R6, RZ, RZ, UR8 ;  /* 0x00000008ff067e24 */ /* 0x000fe2000f8e00ff */
[----:B------:R-:W-:Y:S01]  /*21f0*/  SHF.R.U32.HI R3, RZ, 0x3, R3 ;  /* 0x00000003ff037819 */ /* 0x000fe20000011603 */
[----:B------:R-:W-:Y:S01]  /*2200*/  UMOV UR8, 0x5 ;  /* 0x0000000500087882 */ /* 0x000fe20000000000 */
[----:B------:R-:W-:Y:S01]  /*2210*/  LOP3.LUT R0, R7, R0, RZ, 0x3c, !PT ;  /* 0x0000000007007212 */ /* 0x000fe200078e3cff */
[----:B------:R-:W-:Y:S01]  /*2220*/  IMAD.U32 R7, RZ, RZ, UR9 ;  /* 0x00000009ff077e24 */ /* 0x000fe2000f8e00ff */
[----:B------:R-:W-:Y:S01]  /*2230*/  LOP3.LUT R5, R5, R3, RZ, 0x3c, !PT ;  /* 0x0000000305057212 */ /* 0x000fe200078e3cff */
[----:B------:R-:W-:Y:S01]  /*2240*/  IMAD R3, R205, 0x400, R204 ;  /* 0x00000400cd037824 */ /* 0x000fe200078e02cc */
[----:B------:R-:W-:Y:S01]  /*2250*/  USHF.L.U32 UR9, UR14, 0x5, URZ ;  /* 0x000000050e097899 */ /* 0x000fe2000800063f */
[----:B------:R-:W-:Y:S01]  /*2260*/  IMAD R0, R11, 0x200, R0 ;  /* 0x000002000b007824 */ /* 0x000fe200078e0200 */
[----:B------:R-:W-:Y:S01]  /*2270*/  USHF.L.U64.HI UR8, UR14, UR8, UR15 ;  /* 0x000000080e087299 */ /* 0x000fe2000801020f */
[----:B------:R-:W-:-:S02]  /*2280*/  IMAD.IADD R3, R5, 0x1, R3 ;  /* 0x0000000105037824 */ /* 0x000fc400078e0203 */
[----:B------:R-:W-:Y:S01]  /*2290*/  IMAD.SHL.U32 R208, R0, 0x2, RZ ;  /* 0x0000000200d07824 */ /* 0x000fe200078e00ff */
[----:B------:R-:W-:Y:S01]  /*22a0*/  BAR.SYNC.DEFER_BLOCKING 0x0 ;  /* 0x0000000000007b1d */ /* 0x000fe20000010000 */
[----:B------:R-:W-:-:S03]  /*22b0*/  IMAD.SHL.U32 R215, R3, 0x2, RZ ;  /* 0x0000000203d77824 */ /* 0x000fc600078e00ff */
[----:B------:R-:W-:Y:S01]  /*22c0*/  IADD3 R0, R208, 0x3100, RZ ;  /* 0x00003100d0007810 */ /* 0x000fe20007ffe0ff */
[--C-:B------:R-:W-:Y:S01]  /*22d0*/  IMAD R218, R2, 0x2, R215.reuse ;  /* 0x0000000202da7824 */ /* 0x100fe200078e02d7 */
[----:B------:R-:W-:Y:S01]  /*22e0*/  IADD3 R219, R208, 0x3120, RZ ;  /* 0x00003120d0db7810 */ /* 0x000fe20007ffe0ff */
[----:B------:R-:W-:Y:S01]  /*22f0*/  IMAD R216, R4, 0x2, R215 ;  /* 0x0000000204d87824 */ /* 0x000fe200078e02d7 */
[----:B------:R-:W-:-:S03]  /*2300*/  @P0 IADD3 R219, R0, -0x20, RZ ;  /* 0xffffffe000db0810 */ /* 0x000fc60007ffe0ff */
[----:B------:R-:W-:Y:S01]  /*2310*/  IMAD R217, R2, 0x2, R216 ;  /* 0x0000000202d97824 */ /* 0x000fe200078e02d8 */
[C---:B------:R-:W-:Y:S02]  /*2320*/  IADD3 R224, R219.reuse, 0x800, RZ ;  /* 0x00000800dbe07810 */ /* 0x040fe40007ffe0ff */
[C---:B------:R-:W-:Y:S02]  /*2330*/  IADD3 R223, R219.reuse, 0x1000, RZ ;  /* 0x00001000dbdf7810 */ /* 0x040fe40007ffe0ff */
[C---:B------:R-:W-:Y:S02]  /*2340*/  IADD3 R222, R219.reuse, 0x1800, RZ ;  /* 0x00001800dbde7810 */ /* 0x040fe40007ffe0ff */
[C---:B------:R-:W-:Y:S02]  /*2350*/  IADD3 R221, R219.reuse, 0x2000, RZ ;  /* 0x00002000dbdd7810 */ /* 0x040fe40007ffe0ff */
[----:B------:R-:W-:Y:S01]  /*2360*/  IADD3 R220, R219, 0x2800, RZ ;  /* 0x00002800dbdc7810 */ /* 0x000fe20007ffe0ff */
[----:B------:R-:W-:Y:S04]  /*2370*/  LDSM.16.M88.4 R24, [R208+0x3100] ;  /* 0x00310000d018783b */ /* 0x000fe80000000200 */
[----:B---3--:R-:W2:Y:S04]  /*2380*/  LDSM.16.M88.4 R12, [R215+0x6100] ;  /* 0x00610000d70c783b */ /* 0x008ea80000000200 */
[----:B-1----:R-:W1:Y:S04]  /*2390*/  LDSM.16.M88.4 R8, [R215+0x8100] ;  /* 0x00810000d708783b */ /* 0x002e680000000200 */
[----:B------:R-:W3:Y:S04]  /*23a0*/  LDSM.16.M88.4 R16, [R208+0x3900] ;  /* 0x00390000d010783b */ /* 0x000ee80000000200 */
[----:B------:R-:W4:Y:S04]  /*23b0*/  LDSM.16.M88.4 R32, [R208+0x4100] ;  /* 0x00410000d020783b */ /* 0x000f280000000200 */
[----:B------:R-:W5:Y:S04]  /*23c0*/  LDSM.16.M88.4 R28, [R208+0x4900] ;  /* 0x00490000d01c783b */ /* 0x000f680000000200 */
[----:B------:R-:W3:Y:S04]  /*23d0*/  LDSM.16.M88.4 R36, [R208+0x5100] ;  /* 0x00510000d024783b */ /* 0x000ee80000000200 */
[----:B------:R-:W-:Y:S04]  /*23e0*/  LDSM.16.M88.4 R40, [R219+0x800] ;  /* 0x00080000db28783b */ /* 0x000fe80000000200 */
[----:B------:R-:W-:Y:S01]  /*23f0*/  LDSM.16.M88.4 R44, [R219] ;  /* 0x00000000db2c783b */ /* 0x000fe20000000200 */
[-C--:B--2---:R-:W-:Y:S08]  /*2400*/  HMMA.16816.F32 R160, R12, R24.reuse, RZ ;  /* 0x000000180ca0723c */ /* 0x084ff000000018ff */
[C---:B-1----:R-:W-:Y:S08]  /*2410*/  HMMA.16816.F32 R48, R8.reuse, R24, RZ ;  /* 0x000000180830723c */ /* 0x042ff000000018ff */
[-C--:B------:R-:W-:Y:S08]  /*2420*/  HMMA.16816.F32 R88, R8, R26.reuse, RZ ;  /* 0x0000001a0858723c */ /* 0x080ff000000018ff */
[----:B------:R-:W-:Y:S01]  /*2430*/  HMMA.16816.F32 R156, R12, R26, RZ ;  /* 0x0000001a0c9c723c */ /* 0x000fe200000018ff */
[----:B------:R-:W1:Y:S07]  /*2440*/  LDSM.16.M88.4 R24, [R208+0x5900] ;  /* 0x00590000d018783b */ /* 0x000e6e0000000200 */
[C---:B---3--:R-:W-:Y:S08]  /*2450*/  HMMA.16816.F32 R52, R8.reuse, R16, RZ ;  /* 0x000000100834723c */ /* 0x048ff000000018ff */
[C---:B------:R-:W-:Y:S08]  /*2460*/  HMMA.16816.F32 R96, R8.reuse, R18, RZ ;  /* 0x000000120860723c */ /* 0x040ff000000018ff */
[C---:B----4-:R-:W-:Y:S08]  /*2470*/  HMMA.16816.F32 R68, R8.reuse, R32, RZ ;  /* 0x000000200844723c */ /* 0x050ff000000018ff */
[C---:B------:R-:W-:Y:S08]  /*2480*/  HMMA.16816.F32 R92, R8.reuse, R34, RZ ;  /* 0x00000022085c723c */ /* 0x040ff000000018ff */
[C---:B-----5:R-:W-:Y:S08]  /*2490*/  HMMA.16816.F32 R64, R8.reuse, R28, RZ ;  /* 0x0000001c0840723c */ /* 0x060ff000000018ff */
[C---:B------:R-:W-:Y:S08]  /*24a0*/  HMMA.16816.F32 R124, R8.reuse, R30, RZ ;  /* 0x0000001e087c723c */ /* 0x040ff000000018ff */
[C---:B------:R-:W-:Y:S08]  /*24b0*/  HMMA.16816.F32 R56, R8.reuse, R36, RZ ;  /* 0x000000240838723c */ /* 0x040ff000000018ff */
[C---:B------:R-:W-:Y:S08]  /*24c0*/  HMMA.16816.F32 R116, R8.reuse, R38, RZ ;  /* 0x000000260874723c */ /* 0x040ff000000018ff */
[C---:B-1----:R-:W-:Y:S08]  /*24d0*/  HMMA.16816.F32 R72, R8.reuse, R24, RZ ;  /* 0x000000180848723c */ /* 0x042ff000000018ff */
[----:B------:R-:W-:Y:S07]  /*24e0*/  HMMA.16816.F32 R108, R8, R26, RZ ;  /* 0x0000001a086c723c */ /* 0x000fee00000018ff */
[----:B------:R-:W-:Y:S01]  /*24f0*/  IMAD.WIDE.U32 R8, R6, 0x60, R60 ;  /* 0x0000006006087825 */ /* 0x000fe200078e003c */
[----:B------:R-:W-:Y:S04]  /*2500*/  HMMA.16816.F32 R148, R12, R16, RZ ;  /* 0x000000100c94723c */ /* 0x000fe800000018ff */
[----:B------:R-:W-:-:S04]  /*2510*/  IADD3 R0, R9, UR13, RZ ;  /* 0x0000000d09007c10 */ /* 0x000fc8000fffe0ff */
[C---:B------:R-:W-:Y:S01]  /*2520*/  HMMA.16816.F32 R144, R12.reuse, R18, RZ ;  /* 0x000000120c90723c */ /* 0x040fe200000018ff */
[----:B------:R-:W1:Y:S07]  /*2530*/  LDSM.16.M88.4 R16, [R218+0x8100] ;  /* 0x00810000da10783b */ /* 0x000e6e0000000200 */
[C---:B------:R-:W-:Y:S08]  /*2540*/  HMMA.16816.F32 R132, R12.reuse, R32, RZ ;  /* 0x000000200c84723c */ /* 0x040ff000000018ff */
[C---:B------:R-:W-:Y:S01]  /*2550*/  HMMA.16816.F32 R140, R12.reuse, R34, RZ ;  /* 0x000000220c8c723c */ /* 0x040fe200000018ff */
[----:B------:R-:W2:Y:S07]  /*2560*/  LDSM.16.M88.4 R32, [R219+0x1800] ;  /* 0x00180000db20783b */ /* 0x000eae0000000200 */
[C---:B------:R-:W-:Y:S08]  /*2570*/  HMMA.16816.F32 R128, R12.reuse, R28, RZ ;  /* 0x0000001c0c80723c */ /* 0x040ff000000018ff */
[C---:B------:R-:W-:Y:S01]  /*2580*/  HMMA.16816.F32 R152, R12.reuse, R30, RZ ;  /* 0x0000001e0c98723c */ /* 0x040fe200000018ff */
[----:B------:R-:W-:Y:S07]  /*2590*/  LDSM.16.M88.4 R28, [R219+0x2000] ;  /* 0x00200000db1c783b */ /* 0x000fee0000000200 */
[C---:B------:R-:W-:Y:S08]  /*25a0*/  HMMA.16816.F32 R120, R12.reuse, R36, RZ ;  /* 0x000000240c78723c */ /* 0x040ff000000018ff */
[C---:B------:R-:W-:Y:S01]  /*25b0*/  HMMA.16816.F32 R136, R12.reuse, R38, RZ ;  /* 0x000000260c88723c */ /* 0x040fe200000018ff */
[----:B------:R-:W3:Y:S07]  /*25c0*/  LDSM.16.M88.4 R36, [R219+0x1000] ;  /* 0x00100000db24783b */ /* 0x000eee0000000200 */
[C---:B------:R-:W-:Y:S08]  /*25d0*/  HMMA.16816.F32 R112, R12.reuse, R24, RZ ;  /* 0x000000180c70723c */ /* 0x040ff000000018ff */
[----:B------:R-:W-:Y:S01]  /*25e0*/  HMMA.16816.F32 R104, R12, R26, RZ ;  /* 0x0000001a0c68723c */ /* 0x000fe200000018ff */
[----:B------:R-:W4:Y:S06]  /*25f0*/  LDSM.16.M88.4 R24, [R219+0x2800] ;  /* 0x00280000db18783b */ /* 0x000f2c0000000200 */
[C---:B------:R-:W-:Y:S01]  /*2600*/  LEA R12, P0, R8.reuse, c[0x0][0x1f8], 0x1 ;  /* 0x00007e00080c7a11 */ /* 0x040fe200078008ff */
[C---:B-1----:R-:W-:Y:S03]  /*2610*/  HMMA.16816.F32 R80, R16.reuse, R40, R52 ;  /* 0x000000281050723c */ /* 0x042fe60000001834 */
[----:B------:R-:W-:Y:S01]  /*2620*/  LEA.HI.X R13, R8, c[0x0][0x1fc], R0, 0x1, P0 ;  /* 0x00007f00080d7a11 */ /* 0x000fe200000f0c00 */
[----:B------:R-:W-:Y:S01]  /*2630*/  IMAD.MOV.U32 R0, RZ, RZ, 0x40 ;  /* 0x00000040ff007424 */ /* 0x000fe200078e00ff */
[----:B------:R-:W-:Y:S01]  /*2640*/  IADD3 R6, P6, R12, UR9, RZ ;  /* 0x000000090c067c10 */ /* 0x000fe2000ffde0ff */
[----:B------:R-:W1:Y:S01]  /*2650*/  LDSM.16.M88.4 R8, [R218+0x6100] ;  /* 0x00610000da08783b */ /* 0x000e620000000200 */
[----:B------:R-:W-:Y:S01]  /*2660*/  ISETP.LT.OR P0, PT, R22, 0x11, P2 ;  /* 0x000000111600780c */ /* 0x000fe20001701670 */
[----:B------:R-:W-:Y:S01]  /*2670*/  HMMA.16816.F32 R100, R16, R44, R48 ;  /* 0x0000002c1064723c */ /* 0x000fe20000001830 */
[----:B------:R-:W-:Y:S01]  /*2680*/  IADD3 R20, P4, R6, UR9, RZ ;  /* 0x0000000906147c10 */ /* 0x000fe2000ff9e0ff */
[----:B------:R-:W-:Y:S01]  /*2690*/  @!PT LDS RZ, [RZ] ;  /* 0x00000000fffff984 */ /* 0x000fe20000000800 */
[----:B------:R-:W-:Y:S01]  /*26a0*/  @!PT LDS RZ, [RZ] ;  /* 0x00000000fffff984 */ /* 0x000fe20000000800 */
[----:B------:R-:W-:Y:S01]  /*26b0*/  @!PT LDS RZ, [RZ] ;  /* 0x00000000fffff984 */ /* 0x000fe20000000800 */
[----:B------:R5:W-:Y:S01]  /*26c0*/  LDGSTS.E.BYPASS.LTC128B.128 [R227+0x100], [R12.64], !P5 ;  /* 0x001000000ce37fae */ /* 0x000be2000e901d68 */
[----:B------:R-:W-:-:S02]  /*26d0*/  IADD3.X R7, R13, UR8, RZ, P6, !PT ;  /* 0x000000080d077c10 */ /* 0x000fc4000b7fe4ff */
[----:B------:R-:W-:Y:S02]  /*26e0*/  ISETP.LT.OR P6, PT, R22, 0x21, P2 ;  /* 0x000000211600780c */ /* 0x000fe400017c1670 */
[----:B------:R-:W-:Y:S01]  /*26f0*/  IADD3.X R21, R7, UR8, RZ, P4, !PT ;  /* 0x0000000807157c10 */ /* 0x000fe2000a7fe4ff */
[C---:B--2---:R-:W-:Y:S01]  /*2700*/  HMMA.16816.F32 R64, R16.reuse, R32, R64 ;  /* 0x000000201040723c */ /* 0x044fe20000001840 */
[----:B------:R-:W-:Y:S02]  /*2710*/  IADD3 R14, P4, R20, UR9, RZ ;  /* 0x00000009140e7c10 */ /* 0x000fe4000ff9e0ff */
[C---:B------:R-:W-:Y:S01]  /*2720*/  ISETP.LT.OR P5, PT, R22.reuse, 0x31, P2 ;  /* 0x000000311600780c */ /* 0x040fe200017a1670 */
[----:B------:R2:W-:Y:S01]  /*2730*/  LDGSTS.E.BYPASS.LTC128B.128 [R227+0x900], [R6.64], !P0 ;  /* 0x0090000006e37fae */ /* 0x0005e2000c101d68 */
[----:B------:R-:W-:Y:S02]  /*2740*/  IADD3.X R15, R21, UR8, RZ, P4, !PT ;  /* 0x00000008150f7c10 */ /* 0x000fe4000a7fe4ff */
[C---:B------:R-:W-:Y:S01]  /*2750*/  ISETP.LT.OR P4, PT, R22.reuse, 0x41, P2 ;  /* 0x000000411600780c */ /* 0x040fe20001781670 */
[----:B---3--:R-:W-:Y:S01]  /*2760*/  HMMA.16816.F32 R68, R16, R36, R68 ;  /* 0x000000241044723c */ /* 0x008fe20000001844 */
[----:B------:R-:W-:Y:S01]  /*2770*/  ISETP.LT.OR P2, PT, R22, 0x51, P2 ;  /* 0x000000511600780c */ /* 0x000fe20001741670 */
[----:B------:R3:W-:Y:S01]  /*2780*/  LDGSTS.E.BYPASS.LTC128B.128 [R227+0x1100], [R20.64], !P6 ;  /* 0x0110000014e37fae */ /* 0x0007e2000f101d68 */
[----:B------:R-:W-:-:S05]  /*2790*/  SEL R0, R0, 0xffffffc0, !P1 ;  /* 0xffffffc000007807 */ /* 0x000fca0004800000 */
[----:B------:R-:W-:Y:S01]  /*27a0*/  IMAD.IADD R214, R208, 0x1, R0 ;  /* 0x00000001d0d67824 */ /* 0x000fe200078e0200 */
[----:B------:R1:W-:Y:S01]  /*27b0*/  LDGSTS.E.BYPASS.LTC128B.128 [R227+0x1900], [R14.64], !P5 ;  /* 0x019000000ee37fae */ /* 0x0003e2000e901d68 */
[----:B----4-:R-:W-:Y:S01]  /*27c0*/  HMMA.16816.F32 R72, R16, R24, R72 ;  /* 0x000000181048723c */ /* 0x010fe20000001848 */
[----:B------:R-:W-:Y:S01]  /*27d0*/  IMAD.IADD R213, R0, 0x1, R219 ;  /* 0x0000000100d57824 */ /* 0x000fe200078e02db */
[----:B------:R-:W-:-:S06]  /*27e0*/  LOP3.LUT R0, R5, R204, RZ, 0xfc, !PT ;  /* 0x000000cc05007212 */ /* 0x000fcc00078efcff */
[----:B------:R-:W-:Y:S01]  /*27f0*/  HMMA.16816.F32 R88, R16, R46, R88 ;  /* 0x0000002e1058723c */ /* 0x000fe20000001858 */
[----:B--2---:R-:W-:-:S07]  /*2800*/  IADD3 R6, P0, R14, UR9, RZ ;  /* 0x000000090e067c10 */ /* 0x004fce000ff1e0ff */
[----:B------:R-:W-:Y:S01]  /*2810*/  HMMA.16816.F32 R96, R16, R42, R96 ;  /* 0x0000002a1060723c */ /* 0x000fe20000001860 */
[----:B------:R-:W-:Y:S02]  /*2820*/  IADD3.X R7, R15, UR8, RZ, P0, !PT ;  /* 0x000000080f077c10 */ /* 0x000fe400087fe4ff */
[----:B-----5:R-:W-:-:S03]  /*2830*/  IADD3 R12, P0, R6, UR9, RZ ;  /* 0x00000009060c7c10 */ /* 0x020fc6000ff1e0ff */
[----:B------:R2:W-:Y:S01]  /*2840*/  LDGSTS.E.BYPASS.LTC128B.128 [R227+0x2100], [R6.64], !P4 ;  /* 0x0210000006e37fae */ /* 0x0005e2000e101d68 */
[----:B------:R-:W-:Y:S01]  /*2850*/  IADD3.X R13, R7, UR8, RZ, P0, !PT ;  /* 0x00000008070d7c10 */ /* 0x000fe200087fe4ff */
[----:B------:R-:W-:Y:S01]  /*2860*/  HMMA.16816.F32 R92, R16, R38, R92 ;  /* 0x00000026105c723c */ /* 0x000fe2000000185c */
[----:B------:R-:W-:-:S03]  /*2870*/  PLOP3.LUT P0, PT, PT, PT, UP2, 0x80, 0x0 ;  /* 0x000000000000781c */ /* 0x000fc60003f0f028 */
[----:B------:R1:W-:Y:S04]  /*2880*/  LDGSTS.E.BYPASS.LTC128B.128 [R227+0x2900], [R12.64], !P2 ;  /* 0x029000000ce37fae */ /* 0x0003e8000d101d68 */
[----:B---3--:R-:W-:Y:S01]  /*2890*/  LDSM.16.M88.4 R20, [R216+0x8100] ;  /* 0x00810000d814783b */ /* 0x008fe20000000200 */
[C---:B------:R-:W-:Y:S03]  /*28a0*/  HMMA.16816.F32 R176, R16.reuse, R34, R124 ;  /* 0x0000002210b0723c */ /* 0x040fe6000000187c */
[----:B------:R-:W3:Y:S04]  /*28b0*/  LDSM.16.M88.4 R76, [R214+0x5100] ;  /* 0x00510000d64c783b */ /* 0x000ee80000000200 */
[----:B------:R-:W4:Y:S01]  /*28c0*/  LDSM.16.M88.4 R52, [R214+0x4100] ;  /* 0x00410000d634783b */ /* 0x000f220000000200 */
[C---:B------:R-:W-:Y:S03]  /*28d0*/  HMMA.16816.F32 R188, R16.reuse, R30, R116 ;  /* 0x0000001e10bc723c */ /* 0x040fe60000001874 */
[----:B------:R-:W5:Y:S04]  /*28e0*/  LDSM.16.M88.4 R60, [R214+0x3100] ;  /* 0x00310000d63c783b */ /* 0x000f680000000200 */
[----:B------:R-:W2:Y:S01]  /*28f0*/  LDSM.16.M88.4 R48, [R214+0x4900] ;  /* 0x00490000d630783b */ /* 0x000ea20000000200 */
[C---:B------:R-:W-:Y:S03]  /*2900*/  HMMA.16816.F32 R172, R16.reuse, R26, R108 ;  /* 0x0000001a10ac723c */ /* 0x040fe6000000186c */
[----:B------:R-:W-:Y:S04]  /*2910*/  LDSM.16.M88.4 R84, [R214+0x5900] ;  /* 0x00590000d654783b */ /* 0x000fe80000000200 */
[----:B------:R-:W0:Y:S01]  /*2920*/  LDGDEPBAR ;  /* 0x00000000000079af */ /* 0x000e220000000000 */
[----:B-1----:R-:W-:Y:S03]  /*2930*/  HMMA.16816.F32 R12, R16, R28, R56 ;  /* 0x0000001c100c723c */ /* 0x002fe60000001838 */
[----:B------:R-:W1:Y:S04]  /*2940*/  LDSM.16.M88.4 R56, [R214+0x3900] ;  /* 0x00390000d638783b */ /* 0x000e680000000200 */
[----:B------:R-:W1:Y:S01]  /*2950*/  LDSM.16.M88.4 R16, [R216+0x6100] ;  /* 0x00610000d810783b */ /* 0x000e620000000200 */
[C---:B------:R-:W-:Y:S08]  /*2960*/  HMMA.16816.F32 R184, R8.reuse, R36, R132 ;  /* 0x0000002408b8723c */ /* 0x040ff00000001884 */
[C---:B------:R-:W-:Y:S08]  /*2970*/  HMMA.16816.F32 R196, R8.reuse, R28, R120 ;  /* 0x0000001c08c4723c */ /* 0x040ff00000001878 */
[C---:B------:R-:W-:Y:S08]  /*2980*/  HMMA.16816.F32 R168, R8.reuse, R44, R160 ;  /* 0x0000002c08a8723c */ /* 0x040ff000000018a0 */
[C---:B------:R-:W-:Y:S08]  /*2990*/  HMMA.16816.F32 R180, R8.reuse, R40, R148 ;  /* 0x0000002808b4723c */ /* 0x040ff00000001894 */
[C---:B------:R-:W-:Y:S01]  /*29a0*/  HMMA.16816.F32 R120, R8.reuse, R46, R156 ;  /* 0x0000002e0878723c */ /* 0x040fe2000000189c */
[----:B------:R-:W-:Y:S07]  /*29b0*/  LDSM.16.M88.4 R44, [R213] ;  /* 0x00000000d52c783b */ /* 0x000fee0000000200 */
[C---:B------:R-:W-:Y:S01]  /*29c0*/  HMMA.16816.F32 R132, R8.reuse, R42, R144 ;  /* 0x0000002a0884723c */ /* 0x040fe20000001890 */
[----:B------:R-:W-:Y:S07]  /*29d0*/  LDSM.16.M88.4 R40, [R213+0x800] ;  /* 0x00080000d528783b */ /* 0x000fee0000000200 */
[C---:B------:R-:W-:Y:S08]  /*29e0*/  HMMA.16816.F32 R192, R8.reuse, R32, R128 ;  /* 0x0000002008c0723c */ /* 0x040ff00000001880 */
[C---:B------:R-:W-:Y:S01]  /*29f0*/  HMMA.16816.F32 R140, R8.reuse, R38, R140 ;  /* 0x00000026088c723c */ /* 0x040fe2000000188c */
[----:B------:R-:W-:Y:S07]  /*2a00*/  LDSM.16.M88.4 R36, [R213+0x1000] ;  /* 0x00100000d524783b */ /* 0x000fee0000000200 */
[C---:B------:R-:W-:Y:S01]  /*2a10*/  HMMA.16816.F32 R152, R8.reuse, R34, R152 ;  /* 0x000000220898723c */ /* 0x040fe20000001898 */
[----:B------:R-:W-:Y:S07]  /*2a20*/  LDSM.16.M88.4 R32, [R213+0x1800] ;  /* 0x00180000d520783b */ /* 0x000fee0000000200 */
[C---:B------:R-:W-:Y:S08]  /*2a30*/  HMMA.16816.F32 R200, R8.reuse, R24, R112 ;  /* 0x0000001808c8723c */ /* 0x040ff00000001870 */
[C---:B------:R-:W-:Y:S01]  /*2a40*/  HMMA.16816.F32 R164, R8.reuse, R30, R136 ;  /* 0x0000001e08a4723c */ /* 0x040fe20000001888 */
[----:B------:R-:W-:Y:S07]  /*2a50*/  LDSM.16.M88.4 R28, [R213+0x2000] ;  /* 0x00200000d51c783b */ /* 0x000fee0000000200 */
[----:B------:R-:W-:Y:S01]  /*2a60*/  HMMA.16816.F32 R160, R8, R26, R104 ;  /* 0x0000001a08a0723c */ /* 0x000fe20000001868 */
[----:B------:R-:W1:Y:S04]  /*2a70*/  LDSM.16.M88.4 R8, [R217+0x8100] ;  /* 0x00810000d908783b */ /* 0x000e680000000200 */
[----:B------:R-:W-:Y:S03]  /*2a80*/  LDSM.16.M88.4 R24, [R213+0x2800] ;  /* 0x00280000d518783b */ /* 0x000fe60000000200 */
[----:B---3--:R-:W-:Y:S01]  /*2a90*/  HMMA.16816.F32 R128, R20, R76, R12 ;  /* 0x0000004c1480723c */ /* 0x008fe2000000180c */
[----:B------:R-:W3:Y:S01]  /*2aa0*/  LDSM.16.M88.4 R12, [R217+0x6100] ;  /* 0x00610000d90c783b */ /* 0x000ee20000000200 */
[----:B------:R-:W-:-:S06]  /*2ab0*/  DEPBAR.LE SB0, 0x0 ;  /* 0x000080000000791a */ /* 0x000fcc0000000000 */
[C---:B----4-:R-:W-:Y:S08]  /*2ac0*/  HMMA.16816.F32 R108, R20.reuse, R54, R92 ;  /* 0x00000036146c723c */ /* 0x050ff0000000185c */
[C---:B-----5:R-:W-:Y:S08]  /*2ad0*/  HMMA.16816.F32 R156, R20.reuse, R60, R100 ;  /* 0x0000003c149c723c */ /* 0x060ff00000001864 */
[C---:B--2---:R-:W-:Y:S08]  /*2ae0*/  HMMA.16816.F32 R104, R20.reuse, R50, R176 ;  /* 0x000000321468723c */ /* 0x044ff000000018b0 */
[C---:B-1----:R-:W-:Y:S08]  /*2af0*/  HMMA.16816.F32 R148, R20.reuse, R56, R80 ;  /* 0x000000381494723c */ /* 0x042ff00000001850 */
        /* <DEDUP_REMOVED lines=9> */
[----:B------:R-:W-:Y:S08]  /*2b90*/  HMMA.16816.F32 R72, R16, R58, R132 ;  /* 0x0000003a1048723c */ /* 0x000ff00000001884 */
[----:B------:R-:W-:Y:S08]  /*2ba0*/  HMMA.16816.F32 R96, R20, R86, R172 ;  /* 0x000000561460723c */ /* 0x000ff000000018ac */
        /* <DEDUP_REMOVED lines=11> */
[-C--:B------:R-:W-:Y:S08]  /*2c60*/  HMMA.16816.F32 R164, R8, R40.reuse, R148 ;  /* 0x0000002808a4723c */ /* 0x080ff00000001894 */
[----:B---3--:R-:W-:Y:S08]  /*2c70*/  HMMA.16816.F32 R100, R12, R40, R80 ;  /* 0x000000280c64723c */ /* 0x008ff00000001850 */
[C---:B------:R-:W-:Y:S08]  /*2c80*/  HMMA.16816.F32 R160, R8.reuse, R44, R156 ;  /* 0x0000002c08a0723c */ /* 0x040ff0000000189c */
[----:B------:R-:W-:Y:S08]  /*2c90*/  HMMA.16816.F32 R148, R8, R36, R144 ;  /* 0x000000240894723c */ /* 0x000ff00000001890 */
[----:B------:R-:W-:Y:S08]  /*2ca0*/  HMMA.16816.F32 R80, R12, R32, R60 ;  /* 0x000000200c50723c */ /* 0x000ff0000000183c */
[C---:B------:R-:W-:Y:S08]  /*2cb0*/  HMMA.16816.F32 R156, R8.reuse, R42, R112 ;  /* 0x0000002a089c723c */ /* 0x040ff00000001870 */
[----:B------:R-:W-:Y:S08]  /*2cc0*/  HMMA.16816.F32 R144, R8, R26, R96 ;  /* 0x0000001a0890723c */ /* 0x000ff00000001860 */
[C---:B------:R-:W-:Y:S08]  /*2cd0*/  HMMA.16816.F32 R76, R12.reuse, R42, R72 ;  /* 0x0000002a0c4c723c */ /* 0x040ff00000001848 */
[----:B------:R-:W-:Y:S08]  /*2ce0*/  HMMA.16816.F32 R60, R12, R30, R48 ;  /* 0x0000001e0c3c723c */ /* 0x000ff00000001830 */
        /* <DEDUP_REMOVED lines=11> */
[----:B------:R-:W-:Y:S01]  /*2da0*/  HMMA.16816.F32 R48, R12, R26, R16 ;  /* 0x0000001a0c30723c */ /* 0x000fe20000001810 */
[----:B------:R-:W-:Y:S06]  /*2db0*/  BAR.SYNC.DEFER_BLOCKING 0x0 ;  /* 0x0000000000007b1d */ /* 0x000fec0000010000 */
[----:B------:R-:W-:Y:S05]  /*2dc0*/  @!P0 BRA `(.L_x_241) ;  /* 0x000001e000008947 */ /* 0x000fea0003800000 */
[----:B------:R-:W-:Y:S01]  /*2dd0*/  UIADD3 UR13, UR6, -0x2, URZ ;  /* 0xfffffffe060d7890 */ /* 0x000fe2000fffe03f */
[C---:B------:R-:W-:Y:S01]  /*2de0*/  IMAD.SHL.U32 R16, R210.reuse, 0x20, RZ ;  /* 0x00000020d2107824 */ /* 0x040fe200078e00ff */
[----:B------:R-:W-:-:S02]  /*2df0*/  SHF.L.U64.HI R5, R210, 0x5, R211 ;  /* 0x00000005d2057819 */ /* 0x000fc400000102d3 */
[----:B------:R-:W-:Y:S02]  /*2e00*/  USHF.R.S32.HI UR10, URZ, 0x1f, UR13 ;  /* 0x0000001f3f0a7899 */ /* 0x000fe4000801140d */
[----:B------:R-:W-:Y:S01]  /*2e10*/  IMAD.U32 R3, RZ, RZ, UR13 ;  /* 0x0000000dff037e24 */ /* 0x000fe2000f8e00ff */
[----:B------:R-:W-:-:S03]  /*2e20*/  UIMAD UR13, UR16, UR13, URZ ;  /* 0x0000000d100d72a4 */ /* 0x000fc6000f8e023f */
[----:B------:R-:W-:Y:S01]  /*2e30*/  IMAD.WIDE.U32 R6, R3, UR18, R228 ;  /* 0x0000001203067c25 */ /* 0x000fe2000f8e00e4 */
[----:B------:R-:W-:-:S04]  /*2e40*/  UIMAD UR10, UR10, UR18, UR13 ;  /* 0x000000120a0a72a4 */ /* 0x000fc8000f8e020d */
[----:B------:R-:W-:Y:S02]  /*2e50*/  LEA R14, P1, R6, c[0x0][0x1c8], 0x1 ;  /* 0x00007200060e7a11 */ /* 0x000fe400078208ff */
[----:B------:R-:W-:Y:S02]  /*2e60*/  IADD3 R3, R7, UR10, RZ ;  /* 0x0000000a07037c10 */ /* 0x000fe4000fffe0ff */
[----:B------:R-:W-:Y:S02]  /*2e70*/  IADD3 R12, P0, R16, R14, RZ ;  /* 0x0000000e100c7210 */ /* 0x000fe40007f1e0ff */
        /* <DEDUP_REMOVED lines=19> */
.L_x_241:
[----:B------:R-:W-:Y:S01]  /*2fb0*/  FMUL.FTZ R3, R96, c[0x0][0x320] ;  /* 0x0000c80060037a20 */ /* 0x000fe20000410000 */
[----:B--2---:R-:W-:Y:S01]  /*2fc0*/  SHF.R.S32.HI R7, RZ, 0x1f, R205 ;  /* 0x0000001fff077819 */ /* 0x004fe200000114cd */
[----:B------:R-:W-:Y:S01]  /*2fd0*/  FMUL.FTZ R5, R52, c[0x0][0x320] ;  /* 0x0000c80034057a20 */ /* 0x000fe20000410000 */
[----:B------:R-:W-:Y:S01]  /*2fe0*/  LEA.HI R6, R207, R209, RZ, 0x2 ;  /* 0x000000d1cf067211 */ /* 0x000fe200078f10ff */
[----:B------:R1:W2:Y:S01]  /*2ff0*/  MUFU.TANH R93, R3 ;  /* 0x00000003005d7308 */ /* 0x0002a20000002400 */
[----:B------:R-:W-:Y:S01]  /*3000*/  PLOP3.LUT P1, PT, PT, PT, UP1, 0x80, 0x0 ;  /* 0x000000000000781c */ /* 0x000fe20003f2f018 */
[----:B------:R-:W-:Y:S01]  /*3010*/  FMUL.FTZ R10, R60, c[0x0][0x320] ;  /* 0x0000c8003c0a7a20 */ /* 0x000fe20000410000 */
[----:B------:R-:W-:Y:S01]  /*3020*/  LOP3.LUT R6, R6, 0xfffffffc, RZ, 0xc0, !PT ;  /* 0xfffffffc06067812 */ /* 0x000fe200078ec0ff */
[----:B------:R-:W-:Y:S01]  /*3030*/  UIADD3 UR10, UR7, 0x1, UR32 ;  /* 0x00000001070a7890 */ /* 0x000fe2000fffe020 */
[----:B------:R-:W-:Y:S01]  /*3040*/  PLOP3.LUT P0, PT, PT, PT, UP1, 0x80, 0x0 ;  /* 0x000000000000781c */ /* 0x000fe20003f0f018 */
[----:B------:R-:W0:Y:S02]  /*3050*/  LDGDEPBAR ;  /* 0x00000000000079af */ /* 0x000e240000000000 */
        /* <DEDUP_REMOVED lines=47> */
[----:B------:R-:W-:Y:S01]  /*3350*/  LOP3.LUT R5, R7, 0xffffffc0, RZ, 0xc0, !PT ;  /* 0xffffffc007057812 */ /* 0x000fe200078ec0ff */
[----:B------:R-:W-:Y:S02]  /*3360*/  FMUL.FTZ R7, R49, c[0x0][0x320] ;  /* 0x0000c80031077a20 */ /* 0x000fe40000410000 */
[----:B------:R-:W-:Y:S01]  /*3370*/  IMAD.IADD R6, R6, 0x1, -R8 ;  /* 0x0000000106067824 */ /* 0x000fe200078e0a08 */
[----:B------:R-:W-:Y:S01]  /*3380*/  IADD3 R5, R5, R11, RZ ;  /* 0x0000000b05057210 */ /* 0x000fe20007ffe0ff */
[----:B------:R3:W1:Y:S04]  /*3390*/  MUFU.TANH R10, R7 ;  /* 0x00000007000a7308 */ /* 0x0006680000002400 */
[----:B------:R-:W-:-:S02]  /*33a0*/  IMAD R12, R6, 0x8, R5 ;  /* 0x00000008060c7824 */ /* 0x000fc400078e0205 */
[----:B------:R-:W-:Y:S02]  /*33b0*/  FMUL.FTZ R5, R72, c[0x0][0x320] ;  /* 0x0000c80048057a20 */ /* 0x000fe40000410000 */
[----:B------:R-:W-:Y:S01]  /*33c0*/  @P1 IMAD.HI.U32 R6, R12, c[0x0][0x2c8], RZ ;  /* 0x0000b2000c061a27 */ /* 0x000fe200078e00ff */
[----:B------:R5:W-:Y:S01]  /*33d0*/  STL [R1+0x24], R12 ;  /* 0x0000240c01007387 */ /* 0x000be20000100800 */
[----:B------:R1:W1:Y:S01]  /*33e0*/  MUFU.TANH R13, R5 ;  /* 0x00000005000d7308 */ /* 0x0002620000002400 */
[----:B------:R-:W-:Y:S02]  /*33f0*/  MOV R18, R12 ;  /* 0x0000000c00127202 */ /* 0x000fe40000000f00 */
[----:B------:R-:W-:Y:S02]  /*3400*/  @P0 SHF.R.U32.HI R18, RZ, c[0x0][0x2cc], R6 ;  /* 0x0000b300ff120a19 */ /* 0x000fe40000011606 */
[----:B------:R-:W-:Y:S01]  /*3410*/  PLOP3.LUT P0, PT, PT, PT, UP0, 0x40, 0x0 ;  /* 0x000000000000781c */ /* 0x000fe20003f0e808 */
[----:B---3--:R-:W-:-:S02]  /*3420*/  FMUL.FTZ R7, R80, c[0x0][0x320] ;  /* 0x0000c80050077a20 */ /* 0x008fc40000410000 */
[----:B------:R-:W3:Y:S01]  /*3430*/  SHFL.IDX PT, R6, R18, RZ, 0x1c1f ;  /* 0x001c1fff12067589 */ /* 0x000ee200000e0000 */
[----:B-1----:R-:W-:-:S04]  /*3440*/  FMUL.FTZ R5, R73, c[0x0][0x320] ;  /* 0x0000c80049057a20 */ /* 0x002fc80000410000 */
[----:B-----5:R1:W1:Y:S02]  /*3450*/  MUFU.TANH R12, R5 ;  /* 0x00000005000c7308 */ /* 0x0202640000002400 */
[----:B-1----:R-:W-:-:S06]  /*3460*/  FMUL.FTZ R5, R48, c[0x0][0x320] ;  /* 0x0000c80030057a20 */ /* 0x002fcc0000410000 */
[----:B------:R1:W1:Y:S02]  /*3470*/  MUFU.TANH R11, R5 ;  /* 0x00000005000b7308 */ /* 0x0002640000002400 */
[----:B-1----:R-:W-:-:S06]  /*3480*/  LOP3.LUT R5, R9, 0x7ffffffc, RZ, 0xc0, !PT ;  /* 0x7ffffffc09057812 */ /* 0x002fcc00078ec0ff */
[----:B------:R1:W1:Y:S01]  /*3490*/  MUFU.TANH R9, R7 ;  /* 0x0000000700097308 */ /* 0x0002620000002400 */
[----:B------:R-:W-:Y:S01]  /*34a0*/  IMAD.IADD R5, R3, 0x1, -R5 ;  /* 0x0000000103057824 */ /* 0x000fe200078e0a05 */
[----:B------:R-:W-:Y:S01]  /*34b0*/  MOV R3, UR10 ;  /* 0x0000000a00037c02 */ /* 0x000fe20008000f00 */
[----:B------:R-:W-:Y:S02]  /*34c0*/  ULDC UR10, c[0x0][0x324] ;  /* 0x0000c900000a7ab9 */ /* 0x000fe40000000800 */
[----:B------:R-:W-:Y:S01]  /*34d0*/  ULOP3.LUT UR10, URZ, UR10, URZ, 0x33, !UPT ;  /* 0x0000000a3f0a7292 */ /* 0x000fe2000f8e333f */
[----:B------:R-:W-:Y:S01]  /*34e0*/  SHF.L.U32 R8, R5, 0x1, RZ ;  /* 0x0000000105087819 */ /* 0x000fe200000006ff */
[----:B------:R-:W-:-:S03]  /*34f0*/  IMAD.U32 R5, RZ, RZ, UR32 ;  /* 0x00000020ff057e24 */ /* 0x000fc6000f8e00ff */
[----:B------:R-:W-:Y:S01]  /*3500*/  IADD3 R3, R3, -UR12, -R8 ;  /* 0x8000000c03037c10 */ /* 0x000fe2000fffe808 */
[----:B------:R1:W-:Y:S01]  /*3510*/  STL [R1+0x20], R8 ;  /* 0x0000200801007387 */ /* 0x0003e20000100800 */
[----:B------:R-:W-:Y:S02]  /*3520*/  IADD3 R22, -R8, UR7, R5 ;  /* 0x0000000708167c10 */ /* 0x000fe4000fffe105 */
[C---:B------:R-:W-:Y:S02]  /*3530*/  IADD3 R20, R3.reuse, c[0x0][0x328], RZ ;  /* 0x0000ca0003147a10 */ /* 0x040fe40007ffe0ff */
[----:B------:R-:W-:Y:S02]  /*3540*/  IADD3 R23, R3, UR10, RZ ;  /* 0x0000000a03177c10 */ /* 0x000fe4000fffe0ff */
[----:B---3--:R-:W-:Y:S02]  /*3550*/  IADD3 R5, R20, R6, RZ ;  /* 0x0000000614057210 */ /* 0x008fe40007ffe0ff */
[----:B------:R-:W-:-:S02]  /*3560*/  IADD3 R24, -R8, UR32, RZ ;  /* 0x0000002008187c10 */ /* 0x000fc4000fffe1ff */
[----:B------:R-:W-:Y:S02]  /*3570*/  IADD3 R3, R23, R6, RZ ;  /* 0x0000000617037210 */ /* 0x000fe40007ffe0ff */
[----:B------:R-:W-:Y:S01]  /*3580*/  IMNMX R5, R5, R22, PT ;  /* 0x0000001605057217 */ /* 0x000fe20003800200 */
[----:B------:R-:W-:Y:S05]  /*3590*/  @P0 BRA `(.L_x_242) ;  /* 0x0000015000000947 */ /* 0x000fea0003800000 */
[----:B-12-4-:R-:W-:Y:S01]  /*35a0*/  IMAD.U32 R7, RZ, RZ, UR12 ;  /* 0x0000000cff077e24 */ /* 0x016fe2000f8e00ff */
[----:B------:R-:W-:Y:S04]  /*35b0*/  BSSY B0, `(.L_x_243) ;  /* 0x000000f000007945 */ /* 0x000fe80003800000 */
[----:B------:R-:W-:-:S04]  /*35c0*/  IADD3 R6, -R7, UR7, R6 ;  /* 0x0000000707067c10 */ /* 0x000fc8000fffe106 */
        /* <DEDUP_REMOVED lines=9> */
.L_x_244:
[----:B------:R-:W-:-:S04]  /*3660*/  MOV R7, c[0x0][0x32c] ;  /* 0x0000cb0000077a02 */ /* 0x000fc80000000f00 */
[----:B------:R-:W-:-:S13]  /*3670*/  ISETP.NE.AND P0, PT, R7, 0x1, PT ;  /* 0x000000010700780c */ /* 0x000fda0003f05270 */
[----:B------:R-:W-:-:S05]  /*3680*/  @P0 IMAD.HI.U32 R7, R6, c[0x0][0x330], RZ ;  /* 0x0000cc0006070a27 */ /* 0x000fca00078e00ff */
[----:B------:R-:W-:Y:S02]  /*3690*/  @P0 SHF.R.U32.HI R6, RZ, c[0x0][0x334], R7 ;  /* 0x0000cd00ff060a19 */ /* 0x000fe40000011607 */
.L_x_245:
[----:B------:R-:W-:Y:S05]  /*36a0*/  BSYNC B0 ;  /* 0x0000000000007941 */ /* 0x000fea0003800000 */
.L_x_243:
[----:B------:R-:W-:-:S05]  /*36b0*/  IMAD R6, R6, c[0x0][0x32c], R24 ;  /* 0x0000cb0006067a24 */ /* 0x000fca00078e0218 */
[----:B------:R-:W-:Y:S02]  /*36c0*/  IADD3 R7, R6, c[0x0][0x32c], RZ ;  /* 0x0000cb0006077a10 */ /* 0x000fe40007ffe0ff */
[----:B------:R-:W-:Y:S02]  /*36d0*/  IMNMX R3, R3, R6, !PT ;  /* 0x0000000603037217 */ /* 0x000fe40007800200 */
[----:B------:R-:W-:Y:S02]  /*36e0*/  IMNMX R5, R5, R7, PT ;  /* 0x0000000705057217 */ /* 0x000fe40003800200 */
.L_x_242:
[----:B--2-4-:R-:W-:Y:S01]  /*36f0*/  FMUL.FTZ R6, R59, c[0x0][0x320] ;  /* 0x0000c8003b067a20 */ /* 0x014fe20000410000 */
[----:B------:R-:W-:Y:S01]  /*3700*/  UISETP.GE.AND UP2, UPT, UR32, 0x11, UPT ;  /* 0x000000112000788c */ /* 0x000fe2000bf46270 */
[----:B-1----:R-:W-:Y:S01]  /*3710*/  FMUL.FTZ R8, R50, c[0x0][0x320] ;  /* 0x0000c80032087a20 */ /* 0x002fe20000410000 */
[----:B------:R-:W-:Y:S01]  /*3720*/  UISETP.GE.AND UP6, UPT, UR32, 0x1, UPT ;  /* 0x000000012000788c */ /* 0x000fe2000bfc6270 */
[----:B------:R1:W2:Y:S01]  /*3730*/  MUFU.TANH R72, R6 ;  /* 0x0000000600487308 */ /* 0x0002a20000002400 */
[----:B------:R-:W-:Y:S01]  /*3740*/  UP2UR UR27, UPR, URZ, 0x4 ;  /* 0x000000043f1b7883 */ /* 0x000fe20008000000 */
[----:B------:R-:W-:Y:S01]  /*3750*/  FMUL.FTZ R7, R51, c[0x0][0x320] ;  /* 0x0000c80033077a20 */ /* 0x000fe20000410000 */
[----:B------:R-:W-:Y:S01]  /*3760*/  PLOP3.LUT P2, PT, PT, PT, UP2, 0x40, 0x0 ;  /* 0x000000000000781c */ /* 0x000fe20003f4e828 */
[----:B------:R-:W-:Y:S01]  /*3770*/  UISETP.GE.AND UP2, UPT, UR32, 0x12, UPT ;  /* 0x000000122000788c */ /* 0x000fe2000bf46270 */
[----:B------:R-:W-:Y:S01]  /*3780*/  PLOP3.LUT P0, PT, PT, PT, UP6, 0x40, 0x0 ;  /* 0x000000000000781c */ /* 0x000fe20003f0e868 */
[----:B------:R-:W-:Y:S01]  /*3790*/  UISETP.GE.AND UP5, UPT, UR32, 0x2, UPT ;  /* 0x000000022000788c */ /* 0x000fe2000bfa6270 */
[C---:B------:R-:W-:Y:S01]  /*37a0*/  ISETP.GT.AND P2, PT, R3.reuse, 0x10, P2 ;  /* 0x000000100300780c */ /* 0x040fe20001744270 */
[----:B------:R-:W-:Y:S01]  /*37b0*/  UP2UR UR26, UPR, URZ, 0x4 ;  /* 0x000000043f1a7883 */ /* 0x000fe20008000000 */
[----:B------:R-:W-:Y:S01]  /*37c0*/  ISETP.GT.AND P0, PT, R3, RZ, P0 ;  /* 0x000000ff0300720c */ /* 0x000fe20000704270 */
[----:B------:R-:W-:Y:S01]  /*37d0*/  UISETP.GE.AND UP4, UPT, UR32, 0x9, UPT ;  /* 0x000000092000788c */ /* 0x000fe2000bf86270 */
[----:B------:R-:W-:Y:S01]  /*37e0*/  PLOP3.LUT P1, PT, PT, PT, UP2, 0x40, 0x0 ;  /* 0x000000000000781c */ /* 0x000fe20003f2e828 */
[----:B------:R-:W-:Y:S01]  /*37f0*/  UISETP.GE.AND UP2, UPT, UR32, 0x19, UPT ;  /* 0x000000192000788c */ /* 0x000fe2000bf46270 */
[----:B------:R-:W-:Y:S01]  /*3800*/  PLOP3.LUT P6, PT, PT, PT, UP5, 0x40, 0x0 ;  /* 0x000000000000781c */ /* 0x000fe20003fce858 */
[----:B------:R-:W-:Y:S01]  /*3810*/  UISETP.GE.AND UP3, UPT, UR32, 0xa, UPT ;  /* 0x0000000a2000788c */ /* 0x000fe2000bf66270 */
[----:B------:R-:W-:Y:S01]  /*3820*/  ISETP.LT.OR P0, PT, R5, 0x1, P0 ;  /* 0x000000010500780c */ /* 0x000fe20000701670 */
[----:B-1----:R-:W-:Y:S01]  /*3830*/  FMUL.FTZ R6, R78, c[0x0][0x320] ;  /* 0x0000c8004e067a20 */ /* 0x002fe20000410000 */
[----:B------:R-:W-:Y:S01]  /*3840*/  ISETP.GT.AND P6, PT, R3, 0x1, P6 ;  /* 0x000000010300780c */ /* 0x000fe200037c4270 */
[----:B------:R-:W-:Y:S01]  /*3850*/  UP2UR UR25, UPR, URZ, 0x4 ;  /* 0x000000043f197883 */ /* 0x000fe20008000000 */
[----:B------:R-:W-:Y:S01]  /*3860*/  PLOP3.LUT P5, PT, PT, PT, UP4, 0x40, 0x0 ;  /* 0x000000000000781c */ /* 0x000fe20003fae848 */
[----:B------:R1:W3:Y:S01]  /*3870*/  MUFU.TANH R41, R6 ;  /* 0x0000000600297308 */ /* 0x0002e20000002400 */
[----:B------:R-:W-:Y:S01]  /*3880*/  ISETP.LT.OR P6, PT, R5, 0x2, P6 ;  /* 0x000000020500780c */ /* 0x000fe200037c1670 */
[----:B------:R-:W-:Y:S01]  /*3890*/  UP2UR UR31, UPR, URZ, 0x40 ;  /* 0x000000403f1f7883 */ /* 0x000fe20008000000 */
[----:B------:R-:W-:Y:S01]  /*38a0*/  ISETP.GT.AND P5, PT, R3, 0x8, P5 ;  /* 0x000000080300780c */ /* 0x000fe20002fa4270 */
[----:B------:R-:W-:Y:S01]  /*38b0*/  UP2UR UR30, UPR, URZ, 0x20 ;  /* 0x000000203f1e7883 */ /* 0x000fe20008000000 */
[----:B------:R-:W-:Y:S01]  /*38c0*/  PLOP3.LUT P4, PT, PT, PT, UP3, 0x40, 0x0 ;  /* 0x000000000000781c */ /* 0x000fe20003f8e838 */
[----:B------:R-:W-:Y:S01]  /*38d0*/  UP2UR UR29, UPR, URZ, 0x10 ;  /* 0x000000103f1d7883 */ /* 0x000fe20008000000 */
[----:B------:R-:W-:Y:S01]  /*38e0*/  ISETP.LT.OR P5, PT, R5, 0x9, P5 ;  /* 0x000000090500780c */ /* 0x000fe20002fa1670 */
[----:B------:R-:W-:Y:S01]  /*38f0*/  UP2UR UR28, UPR, URZ, 0x8 ;  /* 0x000000083f1c7883 */ /* 0x000fe20008000000 */
[----:B------:R-:W-:Y:S01]  /*3900*/  ISETP.GT.AND P4, PT, R3, 0x9, P4 ;  /* 0x000000090300780c */ /* 0x000fe20002784270 */
[----:B------:R-:W-:Y:S01]  /*3910*/  UISETP.GE.AND UP6, UPT, UR32, 0x4a, UPT ;  /* 0x0000004a2000788c */ /* 0x000fe2000bfc6270 */
[----:B------:R-:W-:Y:S01]  /*3920*/  FSEL R73, R88, -INF , !P5 ;  /* 0xff80000058497808 */ /* 0x000fe20006800000 */
[----:B------:R-:W-:Y:S01]  /*3930*/  UISETP.GE.AND UP5, UPT, UR32, 0x51, UPT ;  /* 0x000000512000788c */ /* 0x000fe2000bfa6270 */
[C---:B------:R-:W-:Y:S01]  /*3940*/  ISETP.LT.OR P4, PT, R5.reuse, 0xa, P4 ;  /* 0x0000000a0500780c */ /* 0x040fe20002781670 */
[----:B------:R-:W-:Y:S01]  /*3950*/  UISETP.GE.AND UP4, UPT, UR32, 0x52, UPT ;  /* 0x000000522000788c */ /* 0x000fe2000bf86270 */
[----:B------:R-:W-:Y:S01]  /*3960*/  ISETP.LT.OR P2, PT, R5, 0x11, P2 ;  /* 0x000000110500780c */ /* 0x000fe20001741670 */
[----:B-1----:R-:W-:Y:S01]  /*3970*/  FMUL.FTZ R6, R79, c[0x0][0x320] ;  /* 0x0000c8004f067a20 */ /* 0x002fe20000410000 */
[----:B------:R-:W-:Y:S01]  /*3980*/  ISETP.GT.AND P1, PT, R3, 0x11, P1 ;  /* 0x000000110300780c */ /* 0x000fe20000f24270 */
[----:B------:R-:W-:Y:S01]  /*3990*/  UISETP.GE.AND UP3, UPT, UR32, 0x59, UPT ;  /* 0x000000592000788c */ /* 0x000fe2000bf66270 */
[----:B------:R-:W1:Y:S02]  /*39a0*/  MUFU.TANH R25, R8 ;  /* 0x0000000800197308 */ /* 0x000e640000002400 */
[----:B------:R-:W-:-:S04]  /*39b0*/  ISETP.LT.OR P1, PT, R5, 0x12, P1 ;  /* 0x000000120500780c */ /* 0x000fc80000f21670 */
[----:B------:R-:W-:Y:S02]  /*39c0*/  FSEL R78, R85, -INF , !P1 ;  /* 0xff800000554e7808 */ /* 0x000fe40004800000 */
[----:B------:R4:W1:Y:S02]  /*39d0*/  MUFU.TANH R46, R6 ;  /* 0x00000006002e7308 */ /* 0x0008640000002400 */
[----:B----4-:R-:W-:Y:S01]  /*39e0*/  FMUL.FTZ R6, R70, c[0x0][0x320] ;  /* 0x0000c80046067a20 */ /* 0x010fe20000410000 */
[----:B------:R-:W-:-:S05]  /*39f0*/  FSEL R70, R92, -INF , !P6 ;  /* 0xff8000005c467808 */ /* 0x000fca0007000000 */
[----:B------:R4:W1:Y:S02]  /*3a00*/  MUFU.TANH R44, R6 ;  /* 0x00000006002c7308 */ /* 0x0008640000002400 */
[----:B----4-:R-:W-:-:S06]  /*3a10*/  FMUL.FTZ R6, R71, c[0x0][0x320] ;  /* 0x0000c80047067a20 */ /* 0x010fcc0000410000 */
[----:B------:R4:W1:Y:S02]  /*3a20*/  MUFU.TANH R43, R6 ;  /* 0x00000006002b7308 */ /* 0x0008640000002400 */
[----:B----4-:R-:W-:-:S06]  /*3a30*/  FMUL.FTZ R6, R98, c[0x0][0x320] ;  /* 0x0000c80062067a20 */ /* 0x010fcc0000410000 */
[----:B------:R4:W1:Y:S02]  /*3a40*/  MUFU.TANH R39, R6 ;  /* 0x0000000600277308 */ /* 0x0008640000002400 */
[----:B----4-:R-:W-:-:S06]  /*3a50*/  FMUL.FTZ R6, R90, c[0x0][0x320] ;  /* 0x0000c8005a067a20 */ /* 0x010fcc0000410000 */
[----:B------:R4:W1:Y:S02]  /*3a60*/  MUFU.TANH R37, R6 ;  /* 0x0000000600257308 */ /* 0x0008640000002400 */
[----:B----4-:R-:W-:Y:S01]  /*3a70*/  FMUL.FTZ R6, R66, c[0x0][0x320] ;  /* 0x0000c80042067a20 */ /* 0x010fe20000410000 */
[----:B------:R-:W-:Y:S02]  /*3a80*/  FSEL R66, R93, -INF , !P0 ;  /* 0xff8000005d427808 */ /* 0x000fe40004000000 */
[----:B------:R-:W-:-:S03]  /*3a90*/  PLOP3.LUT P0, PT, PT, PT, UP2, 0x40, 0x0 ;  /* 0x000000000000781c */ /* 0x000fc60003f0e828 */
[----:B------:R4:W1:Y:S01]  /*3aa0*/  MUFU.TANH R35, R6 ;  /* 0x0000000600237308 */ /* 0x0008620000002400 */
[----:B------:R-:W-:Y:S01]  /*3ab0*/  UISETP.GE.AND UP2, UPT, UR32, 0x1a, UPT ;  /* 0x0000001a2000788c */ /* 0x000fe2000bf46270 */
[----:B------:R-:W-:-:S03]  /*3ac0*/  ISETP.GT.AND P0, PT, R3, 0x18, P0 ;  /* 0x000000180300780c */ /* 0x000fc60000704270 */
[----:B------:R-:W-:Y:S02]  /*3ad0*/  UP2UR UR24, UPR, URZ, 0x4 ;  /* 0x000000043f187883 */ /* 0x000fe40008000000 */
[----:B------:R-:W-:Y:S01]  /*3ae0*/  PLOP3.LUT P6, PT, PT, PT, UP2, 0x40, 0x0 ;  /* 0x000000000000781c */ /* 0x000fe20003fce828 */
[----:B------:R-:W-:Y:S01]  /*3af0*/  UISETP.GE.AND UP2, UPT, UR32, 0x21, UPT ;  /* 0x000000212000788c */ /* 0x000fe2000bf46270 */
[----:B------:R-:W-:Y:S02]  /*3b00*/  ISETP.LT.OR P0, PT, R5, 0x19, P0 ;  /* 0x000000190500780c */ /* 0x000fe40000701670 */
[----:B------:R-:W-:Y:S01]  /*3b10*/  ISETP.GT.AND P6, PT, R3, 0x19, P6 ;  /* 0x000000190300780c */ /* 0x000fe200037c4270 */
[----:B------:R-:W-:Y:S01]  /*3b20*/  UP2UR UR23, UPR, URZ, 0x4 ;  /* 0x000000043f177883 */ /* 0x000fe20008000000 */
[----:B------:R-:W-:Y:S02]  /*3b30*/  FSEL R79, R84, -INF , !P0 ;  /* 0xff800000544f7808 */ /* 0x000fe40004000000 */
[----:B------:R-:W-:Y:S01]  /*3b40*/  PLOP3.LUT P5, PT, PT, PT, UP2, 0x40, 0x0 ;  /* 0x000000000000781c */ /* 0x000fe20003fae828 */
[----:B----4-:R-:W-:Y:S01]  /*3b50*/  FMUL.FTZ R6, R67, c[0x0][0x320] ;  /* 0x0000c80043067a20 */ /* 0x010fe20000410000 */
[----:B------:R-:W-:Y:S01]  /*3b60*/  UISETP.GE.AND UP2, UPT, UR32, 0x22, UPT ;  /* 0x000000222000788c */ /* 0x000fe2000bf46270 */
[----:B------:R-:W-:-:S02]  /*3b70*/  ISETP.LT.OR P6, PT, R5, 0x1a, P6 ;  /* 0x0000001a0500780c */ /* 0x000fc400037c1670 */
[----:B------:R4:W1:Y:S01]  /*3b80*/  MUFU.TANH R36, R6 ;  /* 0x0000000600247308 */ /* 0x0008620000002400 */
[----:B------:R-:W-:Y:S01]  /*3b90*/  UP2UR UR22, UPR, URZ, 0x4 ;  /* 0x000000043f167883 */ /* 0x000fe20008000000 */
[----:B------:R-:W-:Y:S02]  /*3ba0*/  ISETP.GT.AND P5, PT, R3, 0x20, P5 ;  /* 0x000000200300780c */ /* 0x000fe40002fa4270 */
[----:B------:R-:W-:Y:S02]  /*3bb0*/  FSEL R77, R77, -INF , !P6 ;  /* 0xff8000004d4d7808 */ /* 0x000fe40007000000 */
[----:B------:R-:W-:-:S04]  /*3bc0*/  ISETP.LT.OR P5, PT, R5, 0x21, P5 ;  /* 0x000000210500780c */ /* 0x000fc80002fa1670 */
[----:B------:R-:W-:Y:S01]  /*3bd0*/  FSEL R76, R76, -INF , !P5 ;  /* 0xff8000004c4c7808 */ /* 0x000fe20006800000 */
[----:B----4-:R-:W-:-:S04]  /*3be0*/  FMUL.FTZ R6, R91, c[0x0][0x320] ;  /* 0x0000c8005b067a20 */ /* 0x010fc80000410000 */
[----:B------:R4:W1:Y:S02]  /*3bf0*/  MUFU.TANH R34, R6 ;  /* 0x0000000600227308 */ /* 0x0008640000002400 */
[----:B----4-:R-:W-:-:S06]  /*3c00*/  FMUL.FTZ R6, R82, c[0x0][0x320] ;  /* 0x0000c80052067a20 */ /* 0x010fcc0000410000 */
        /* <DEDUP_REMOVED lines=21> */
[----:B------:R-:W-:Y:S01]  /*3d60*/  PLOP3.LUT P4, PT, PT, PT, UP2, 0x40, 0x0 ;  /* 0x000000000000781c */ /* 0x000fe20003f8e828 */
[----:B------:R-:W-:Y:S02]  /*3d70*/  UISETP.GE.AND UP2, UPT, UR32, 0x29, UPT ;  /* 0x000000292000788c */ /* 0x000fe4000bf46270 */
[----:B------:R4:W1:Y:S01]  /*3d80*/  MUFU.TANH R28, R6 ;  /* 0x00000006001c7308 */ /* 0x0008620000002400 */
[----:B------:R-:W-:Y:S01]  /*3d90*/  ISETP.GT.AND P4, PT, R3, 0x21, P4 ;  /* 0x000000210300780c */ /* 0x000fe20002784270 */
[----:B------:R-:W-:-:S03]  /*3da0*/  UP2UR UR21, UPR, URZ, 0x4 ;  /* 0x000000043f157883 */ /* 0x000fc60008000000 */
[----:B------:R-:W-:-:S04]  /*3db0*/  ISETP.LT.OR P4, PT, R5, 0x22, P4 ;  /* 0x000000220500780c */ /* 0x000fc80002781670 */
[----:B------:R-:W-:Y:S01]  /*3dc0*/  FSEL R80, R69, -INF , !P4 ;  /* 0xff80000045507808 */ /* 0x000fe20006000000 */
[----:B----4-:R-:W-:Y:S01]  /*3dd0*/  FMUL.FTZ R6, R75, c[0x0][0x320] ;  /* 0x0000c8004b067a20 */ /* 0x010fe20000410000 */
[----:B------:R-:W-:Y:S02]  /*3de0*/  FSEL R75, R86, -INF , !P2 ;  /* 0xff800000564b7808 */ /* 0x000fe40005000000 */
[----:B------:R-:W-:Y:S01]  /*3df0*/  PLOP3.LUT P2, PT, PT, PT, UP2, 0x40, 0x0 ;  /* 0x000000000000781c */ /* 0x000fe20003f4e828 */
[----:B------:R-:W-:Y:S01]  /*3e00*/  UISETP.GE.AND UP2, UPT, UR32, 0x2a, UPT ;  /* 0x0000002a2000788c */ /* 0x000fe2000bf46270 */
[----:B------:R4:W1:Y:S02]  /*3e10*/  MUFU.TANH R26, R6 ;  /* 0x00000006001a7308 */ /* 0x0008640000002400 */
[----:B------:R-:W-:Y:S01]  /*3e20*/  ISETP.GT.AND P2, PT, R3, 0x28, P2 ;  /* 0x000000280300780c */ /* 0x000fe20001744270 */
[----:B------:R-:W-:Y:S02]  /*3e30*/  UP2UR UR20, UPR, URZ, 0x4 ;  /* 0x000000043f147883 */ /* 0x000fe40008000000 */
[----:B------:R-:W-:Y:S01]  /*3e40*/  PLOP3.LUT P1, PT, PT, PT, UP2, 0x40, 0x0 ;  /* 0x000000000000781c */ /* 0x000fe20003f2e828 */
[----:B------:R-:W-:Y:S01]  /*3e50*/  UISETP.GE.AND UP2, UPT, UR32, 0x31, UPT ;  /* 0x000000312000788c */ /* 0x000fe2000bf46270 */
[----:B------:R-:W-:-:S02]  /*3e60*/  ISETP.LT.OR P2, PT, R5, 0x29, P2 ;  /* 0x000000290500780c */ /* 0x000fc40001741670 */
[----:B------:R-:W-:Y:S01]  /*3e70*/  ISETP.GT.AND P1, PT, R3, 0x29, P1 ;  /* 0x000000290300780c */ /* 0x000fe20000f24270 */
[----:B------:R-:W-:Y:S01]  /*3e80*/  UP2UR UR19, UPR, URZ, 0x4 ;  /* 0x000000043f137883 */ /* 0x000fe20008000000 */
[----:B------:R-:W-:Y:S02]  /*3e90*/  FSEL R81, R68, -INF , !P2 ;  /* 0xff80000044517808 */ /* 0x000fe40005000000 */
[----:B------:R-:W-:Y:S01]  /*3ea0*/  PLOP3.LUT P0, PT, PT, PT, UP2, 0x40, 0x0 ;  /* 0x000000000000781c */ /* 0x000fe20003f0e828 */
[----:B------:R-:W-:Y:S01]  /*3eb0*/  UISETP.GE.AND UP2, UPT, UR32, 0x32, UPT ;  /* 0x000000322000788c */ /* 0x000fe2000bf46270 */
[----:B------:R-:W-:Y:S01]  /*3ec0*/  ISETP.LT.OR P1, PT, R5, 0x2a, P1 ;  /* 0x0000002a0500780c */ /* 0x000fe20000f21670 */
[----:B----4-:R-:W4:Y:S01]  /*3ed0*/  SHFL.IDX PT, R6, R18, 0x1, 0x1c1f ;  /* 0x003c1f0012067f89 */ /* 0x010f2200000e0000 */
[----:B------:R-:W-:Y:S01]  /*3ee0*/  ISETP.GT.AND P0, PT, R3, 0x30, P0 ;  /* 0x000000300300780c */ /* 0x000fe20000704270 */
[----:B------:R-:W-:Y:S01]  /*3ef0*/  UP2UR UR18, UPR, URZ, 0x4 ;  /* 0x000000043f127883 */ /* 0x000fe20008000000 */
[----:B------:R-:W-:-:S02]  /*3f00*/  FSEL R82, R64, -INF , !P1 ;  /* 0xff80000040527808 */ /* 0x000fc40004800000 */
[----:B------:R-:W-:Y:S01]  /*3f10*/  PLOP3.LUT P6, PT, PT, PT, UP2, 0x40, 0x0 ;  /* 0x000000000000781c */ /* 0x000fe20003fce828 */
[----:B------:R-:W-:Y:S01]  /*3f20*/  UISETP.GE.AND UP2, UPT, UR32, 0x39, UPT ;  /* 0x000000392000788c */ /* 0x000fe2000bf46270 */
[----:B------:R-:W-:Y:S02]  /*3f30*/  ISETP.LT.OR P0, PT, R5, 0x31, P0 ;  /* 0x000000310500780c */ /* 0x000fe40000701670 */
[----:B------:R-:W-:Y:S01]  /*3f40*/  ISETP.GT.AND P6, PT, R3, 0x31, P6 ;  /* 0x000000310300780c */ /* 0x000fe200037c4270 */
[----:B------:R-:W-:Y:S01]  /*3f50*/  UP2UR UR17, UPR, URZ, 0x4 ;  /* 0x000000043f117883 */ /* 0x000fe20008000000 */
[----:B------:R-:W-:Y:S02]  /*3f60*/  FSEL R83, R9, -INF , !P0 ;  /* 0xff80000009537808 */ /* 0x000fe40004000000 */
        /* <DEDUP_REMOVED lines=8> */
[----:B------:R-:W-:Y:S02]  /*3ff0*/  ISETP.LT.OR P5, PT, R5, 0x39, P5 ;  /* 0x000000390500780c */ /* 0x000fe40002fa1670 */
        /* <DEDUP_REMOVED lines=18> */
[----:B------:R1:W1:Y:S01]  /*4120*/  MUFU.TANH R17, R7 ;  /* 0x0000000700117308 */ /* 0x0002620000002400 */
[----:B------:R-:W-:Y:S02]  /*4130*/  ISETP.GT.AND P0, PT, R3, 0x48, P0 ;  /* 0x000000480300780c */ /* 0x000fe40000704270 */
[----:B------:R-:W-:-:S02]  /*4140*/  FSEL R231, R16, -INF , !P1 ;  /* 0xff80000010e77808 */ /* 0x000fc40004800000 */
[----:B------:R-:W-:Y:S02]  /*4150*/  ISETP.LT.OR P0, PT, R5, 0x49, P0 ;  /* 0x000000490500780c */ /* 0x000fe40000701670 */
[----:B------:R-:W-:Y:S02]  /*4160*/  PLOP3.LUT P6, PT, PT, PT, UP6, 0x40, 0x0 ;  /* 0x000000000000781c */ /* 0x000fe40003fce868 */
[----:B------:R-:W-:Y:S02]  /*4170*/  FSEL R230, R15, -INF , !P0 ;  /* 0xff8000000fe67808 */ /* 0x000fe40004000000 */
[----:B------:R-:W-:Y:S02]  /*4180*/  PLOP3.LUT P0, PT, PT, PT, UP0, 0x40, 0x0 ;  /* 0x000000000000781c */ /* 0x000fe40003f0e808 */
[----:B------:R-:W-:Y:S02]  /*4190*/  PLOP3.LUT P5, PT, PT, PT, UP5, 0x40, 0x0 ;  /* 0x000000000000781c */ /* 0x000fe40003fae858 */
[----:B------:R-:W-:-:S02]  /*41a0*/  PLOP3.LUT P4, PT, PT, PT, UP4, 0x40, 0x0 ;  /* 0x000000000000781c */ /* 0x000fc40003f8e848 */
[----:B------:R-:W-:Y:S02]  /*41b0*/  PLOP3.LUT P2, PT, PT, PT, UP3, 0x40, 0x0 ;  /* 0x000000000000781c */ /* 0x000fe40003f4e838 */
[----:B------:R-:W-:Y:S02]  /*41c0*/  PLOP3.LUT P1, PT, PT, PT, UP2, 0x40, 0x0 ;  /* 0x000000000000781c */ /* 0x000fe40003f2e828 */
[C---:B------:R-:W-:Y:S02]  /*41d0*/  ISETP.GT.AND P6, PT, R3.reuse, 0x49, P6 ;  /* 0x000000490300780c */ /* 0x040fe400037c4270 */
[C---:B------:R-:W-:Y:S02]  /*41e0*/  ISETP.GT.AND P5, PT, R3.reuse, 0x50, P5 ;  /* 0x000000500300780c */ /* 0x040fe40002fa4270 */
[C---:B------:R-:W-:Y:S02]  /*41f0*/  ISETP.GT.AND P4, PT, R3.reuse, 0x51, P4 ;  /* 0x000000510300780c */ /* 0x040fe40002784270 */
[----:B------:R-:W-:-:S02]  /*4200*/  ISETP.GT.AND P2, PT, R3, 0x58, P2 ;  /* 0x000000580300780c */ /* 0x000fc40001744270 */
[----:B------:R-:W-:Y:S01]  /*4210*/  ISETP.GT.AND P1, PT, R3, 0x59, P1 ;  /* 0x000000590300780c */ /* 0x000fe20000f24270 */
[--C-:B----4-:R-:W-:Y:S01]  /*4220*/  IMAD.IADD R3, R23, 0x1, R6.reuse ;  /* 0x0000000117037824 */ /* 0x110fe200078e0206 */
[C---:B------:R-:W-:Y:S02]  /*4230*/  ISETP.LT.OR P6, PT, R5.reuse, 0x4a, P6 ;  /* 0x0000004a0500780c */ /* 0x040fe400037c1670 */
[C---:B------:R-:W-:Y:S02]  /*4240*/  ISETP.LT.OR P5, PT, R5.reuse, 0x51, P5 ;  /* 0x000000510500780c */ /* 0x040fe40002fa1670 */
[C---:B------:R-:W-:Y:S02]  /*4250*/  ISETP.LT.OR P4, PT, R5.reuse, 0x52, P4 ;  /* 0x000000520500780c */ /* 0x040fe40002781670 */
[C---:B------:R-:W-:Y:S02]  /*4260*/  ISETP.LT.OR P2, PT, R5.reuse, 0x59, P2 ;  /* 0x000000590500780c */ /* 0x040fe40001741670 */
[----:B------:R-:W-:Y:S01]  /*4270*/  ISETP.LT.OR P1, PT, R5, 0x5a, P1 ;  /* 0x0000005a0500780c */ /* 0x000fe20000f21670 */
[----:B------:R-:W-:Y:S01]  /*4280*/  IMAD.IADD R5, R20, 0x1, R6 ;  /* 0x0000000114057824 */ /* 0x000fe200078e0206 */
[----:B------:R-:W-:-:S02]  /*4290*/  FSEL R232, R14, -INF , !P6 ;  /* 0xff8000000ee87808 */ /* 0x000fc40007000000 */
[----:B------:R-:W-:Y:S02]  /*42a0*/  FSEL R233, R13, -INF , !P5 ;  /* 0xff8000000de97808 */ /* 0x000fe40006800000 */
[----:B------:R-:W-:Y:S02]  /*42b0*/  IMNMX R5, R5, R22, PT ;  /* 0x0000001605057217 */ /* 0x000fe40003800200 */
[----:B------:R-:W-:Y:S02]  /*42c0*/  FSEL R234, R12, -INF , !P4 ;  /* 0xff8000000cea7808 */ /* 0x000fe40006000000 */
[----:B------:R-:W-:Y:S02]  /*42d0*/  FSEL R241, R11, -INF , !P2 ;  /* 0xff8000000bf17808 */ /* 0x000fe40005000000 */
[----:B------:R-:W-:Y:S01]  /*42e0*/  FSEL R244, R10, -INF , !P1 ;  /* 0xff8000000af47808 */ /* 0x000fe20004800000 */
[----:B------:R-:W-:Y:S05]  /*42f0*/  @P0 BRA `(.L_x_246) ;  /* 0x0000015000000947 */ /* 0x000fea0003800000 */
[----:B-123--:R-:W-:Y:S01]  /*4300*/  IMAD.U32 R7, RZ, RZ, UR12 ;  /* 0x0000000cff077e24 */ /* 0x00efe2000f8e00ff */
        /* <DEDUP_REMOVED lines=11> */
.L_x_248:
[----:B------:R-:W-:-:S04]  /*43c0*/  MOV R7, c[0x0][0x32c] ;  /* 0x0000cb0000077a02 */ /* 0x000fc80000000f00 */
[----:B------:R-:W-:-:S13]  /*43d0*/  ISETP.NE.AND P0, PT, R7, 0x1, PT ;  /* 0x000000010700780c */ /* 0x000fda0003f05270 */
[----:B------:R-:W-:-:S05]  /*43e0*/  @P0 IMAD.HI.U32 R7, R6, c[0x0][0x330], RZ ;  /* 0x0000cc0006070a27 */ /* 0x000fca00078e00ff */
[----:B------:R-:W-:Y:S02]  /*43f0*/  @P0 SHF.R.U32.HI R6, RZ, c[0x0][0x334], R7 ;  /* 0x0000cd00ff060a19 */ /* 0x000fe40000011607 */
.L_x_249:
[----:B------:R-:W-:Y:S05]  /*4400*/  BSYNC B0 ;  /* 0x0000000000007941 */ /* 0x000fea0003800000 */
.L_x_247:
[----:B------:R-:W-:-:S05]  /*4410*/  IMAD R6, R6, c[0x0][0x32c], R24 ;  /* 0x0000cb0006067a24 */ /* 0x000fca00078e0218 */
[----:B------:R-:W-:Y:S02]  /*4420*/  IADD3 R7, R6, c[0x0][0x32c], RZ ;  /* 0x0000cb0006077a10 */ /* 0x000fe40007ffe0ff */
[----:B------:R-:W-:Y:S02]  /*4430*/  IMNMX R3, R3, R6, !PT ;  /* 0x0000000603037217 */ /* 0x000fe40007800200 */
[----:B------:R-:W-:Y:S02]  /*4440*/  IMNMX R5, R5, R7, PT ;  /* 0x0000000705057217 */ /* 0x000fe40003800200 */
.L_x_246:
[----:B-123--:R-:W-:Y:S01]  /*4450*/  FMUL.FTZ R6, R109, c[0x0][0x320] ;  /* 0x0000c8006d067a20 */ /* 0x00efe20000410000 */
[----:B------:R-:W-:Y:S01]  /*4460*/  UP2UR UR38, UPR, URZ, 0x40 ;  /* 0x000000403f267883 */ /* 0x000fe20008000000 */
[----:B------:R-:W-:Y:S01]  /*4470*/  FMUL.FTZ R9, R112, c[0x0][0x320] ;  /* 0x0000c80070097a20 */ /* 0x000fe20000410000 */
[----:B------:R-:W-:Y:S01]  /*4480*/  UISETP.NE.AND UP6, UPT, UR31, URZ, UPT ;  /* 0x0000003f1f00728c */ /* 0x000fe2000bfc5270 */
[----:B------:R1:W2:Y:S01]  /*4490*/  MUFU.TANH R63, R6 ;  /* 0x00000006003f7308 */ /* 0x0002a20000002400 */
[----:B------:R-:W-:Y:S01]  /*44a0*/  UP2UR UR36, UPR, URZ, 0x10 ;  /* 0x000000103f247883 */ /* 0x000fe20008000000 */
[----:B------:R-:W-:Y:S01]  /*44b0*/  FMUL.FTZ R11, R105, c[0x0][0x320] ;  /* 0x0000c800690b7a20 */ /* 0x000fe20000410000 */
[----:B------:R-:W-:Y:S01]  /*44c0*/  UP2UR UR37, UPR, URZ, 0x20 ;  /* 0x000000203f257883 */ /* 0x000fe20008000000 */
[----:B------:R-:W-:Y:S01]  /*44d0*/  FMUL.FTZ R16, R161, c[0x0][0x320] ;  /* 0x0000c800a1107a20 */ /* 0x000fe20000410000 */
[----:B------:R-:W-:Y:S01]  /*44e0*/  UISETP.NE.AND UP4, UPT, UR29, URZ, UPT ;  /* 0x0000003f1d00728c */ /* 0x000fe2000bf85270 */
[----:B------:R-:W-:Y:S01]  /*44f0*/  PLOP3.LUT P0, PT, PT, PT, UP6, 0x40, 0x0 ;  /* 0x000000000000781c */ /* 0x000fe20003f0e868 */
[----:B------:R-:W-:Y:S01]  /*4500*/  UISETP.NE.AND UP5, UPT, UR30, URZ, UPT ;  /* 0x0000003f1e00728c */ /* 0x000fe2000bfa5270 */
[----:B------:R-:W3:Y:S01]  /*4510*/  MUFU.TANH R54, R11 ;  /* 0x0000000b00367308 */ /* 0x000ee20000002400 */
[----:B------:R-:W-:Y:S01]  /*4520*/  UP2UR UR32, UPR, URZ, 0x2 ;  /* 0x000000023f207883 */ /* 0x000fe20008000000 */
[----:B------:R-:W-:Y:S01]  /*4530*/  ISETP.GT.AND P0, PT, R3, RZ, P0 ;  /* 0x000000ff0300720c */ /* 0x000fe20000704270 */
[----:B------:R-:W-:Y:S01]  /*4540*/  UP2UR UR34, UPR, URZ, 0x4 ;  /* 0x000000043f227883 */ /* 0x000fe20008000000 */
[----:B------:R-:W-:Y:S01]  /*4550*/  PLOP3.LUT P5, PT, PT, PT, UP4, 0x40, 0x0 ;  /* 0x000000000000781c */ /* 0x000fe20003fae848 */
[----:B------:R-:W-:Y:S01]  /*4560*/  UP2UR UR33, UPR, URZ, 0x1 ;  /* 0x000000013f217883 */ /* 0x000fe20008000000 */
[----:B------:R-:W-:Y:S01]  /*4570*/  PLOP3.LUT P6, PT, PT, PT, UP5, 0x40, 0x0 ;  /* 0x000000000000781c */ /* 0x000fe20003fce858 */
[----:B------:R-:W-:Y:S01]  /*4580*/  UISETP.NE.AND UP1, UPT, UR27, URZ, UPT ;  /* 0x0000003f1b00728c */ /* 0x000fe2000bf25270 */
[----:B-1----:R-:W-:Y:S01]  /*4590*/  FMUL.FTZ R6, R108, c[0x0][0x320] ;  /* 0x0000c8006c067a20 */ /* 0x002fe20000410000 */
[----:B------:R-:W-:Y:S01]  /*45a0*/  UP2UR UR35, UPR, URZ, 0x8 ;  /* 0x000000083f237883 */ /* 0x000fe20008000000 */
[----:B------:R-:W-:Y:S01]  /*45b0*/  ISETP.LT.OR P0, PT, R5, 0x1, P0 ;  /* 0x000000010500780c */ /* 0x000fe20000701670 */
[----:B------:R-:W-:Y:S01]  /*45c0*/  UISETP.NE.AND UP2, UPT, UR28, URZ, UPT ;  /* 0x0000003f1c00728c */ /* 0x000fe2000bf45270 */
[----:B------:R1:W4:Y:S01]  /*45d0*/  MUFU.TANH R62, R6 ;  /* 0x00000006003e7308 */ /* 0x0003220000002400 */
[----:B------:R-:W-:Y:S01]  /*45e0*/  UISETP.NE.AND UP0, UPT, UR26, URZ, UPT ;  /* 0x0000003f1a00728c */ /* 0x000fe2000bf05270 */
[C---:B------:R-:W-:Y:S01]  /*45f0*/  ISETP.GT.AND P5, PT, R3.reuse, 0x8, P5 ;  /* 0x000000080300780c */ /* 0x040fe20002fa4270 */
[----:B------:R-:W-:Y:S01]  /*4600*/  UISETP.NE.AND UP3, UPT, UR25, URZ, UPT ;  /* 0x0000003f1900728c */ /* 0x000fe2000bf65270 */
[----:B------:R-:W-:Y:S01]  /*4610*/  ISETP.GT.AND P6, PT, R3, 0x1, P6 ;  /* 0x000000010300780c */ /* 0x000fe200037c4270 */
[----:B------:R-:W-:Y:S01]  /*4620*/  UISETP.NE.AND UP6, UPT, UR38, URZ, UPT ;  /* 0x0000003f2600728c */ /* 0x000fe2000bfc5270 */
[----:B------:R-:W-:Y:S01]  /*4630*/  PLOP3.LUT P2, PT, PT, PT, UP1, 0x40, 0x0 ;  /* 0x000000000000781c */ /* 0x000fe20003f4e818 */
[----:B------:R-:W-:Y:S01]  /*4640*/  UISETP.NE.AND UP1, UPT, UR23, URZ, UPT ;  /* 0x0000003f1700728c */ /* 0x000fe2000bf25270 */
[----:B------:R-:W-:Y:S01]  /*4650*/  PLOP3.LUT P4, PT, PT, PT, UP2, 0x40, 0x0 ;  /* 0x000000000000781c */ /* 0x000fe20003f8e828 */
[----:B------:R-:W-:Y:S01]  /*4660*/  UISETP.NE.AND UP2, UPT, UR24, URZ, UPT ;  /* 0x0000003f1800728c */ /* 0x000fe2000bf45270 */
[----:B------:R-:W-:Y:S01]  /*4670*/  PLOP3.LUT P1, PT, PT, PT, UP0, 0x40, 0x0 ;  /* 0x000000000000781c */ /* 0x000fe20003f2e808 */
[----:B------:R-:W-:Y:S01]  /*4680*/  UISETP.NE.AND UP0, UPT, UR21, URZ, UPT ;  /* 0x0000003f1500728c */ /* 0x000fe2000bf05270 */
[----:B------:R-:W-:Y:S01]  /*4690*/  FSEL R52, R39, -INF , !P0 ;  /* 0xff80000027347808 */ /* 0x000fe20004000000 */
[----:B------:R-:W-:Y:S01]  /*46a0*/  UISETP.NE.AND UP5, UPT, UR37, URZ, UPT ;  /* 0x0000003f2500728c */ /* 0x000fe2000bfa5270 */
[----:B------:R-:W-:Y:S01]  /*46b0*/  PLOP3.LUT P0, PT, PT, PT, UP3, 0x40, 0x0 ;  /* 0x000000000000781c */ /* 0x000fe20003f0e838 */
[----:B------:R-:W-:Y:S01]  /*46c0*/  UISETP.NE.AND UP3, UPT, UR22, URZ, UPT ;  /* 0x0000003f1600728c */ /* 0x000fe2000bf65270 */
[----:B-1----:R-:W-:Y:S01]  /*46d0*/  FMUL.FTZ R6, R148, c[0x0][0x320] ;  /* 0x0000c80094067a20 */ /* 0x002fe20000410000 */
[C---:B------:R-:W-:Y:S01]  /*46e0*/  ISETP.LT.OR P5, PT, R5.reuse, 0x9, P5 ;  /* 0x000000090500780c */ /* 0x040fe20002fa1670 */
[----:B------:R-:W-:Y:S01]  /*46f0*/  UISETP.NE.AND UP4, UPT, UR36, URZ, UPT ;  /* 0x0000003f2400728c */ /* 0x000fe2000bf85270 */
[----:B------:R-:W-:Y:S01]  /*4700*/  ISETP.LT.OR P6, PT, R5, 0x2, P6 ;  /* 0x000000020500780c */ /* 0x000fe200037c1670 */
[----:B------:R1:W1:Y:S01]  /*4710*/  MUFU.TANH R59, R6 ;  /* 0x00000006003b7308 */ /* 0x0002620000002400 */
[----:B------:R-:W-:Y:S01]  /*4720*/  ISETP.GT.AND P1, PT, R3, 0x11, P1 ;  /* 0x000000110300780c */ /* 0x000fe20000f24270 */
[----:B------:R-:W-:Y:S01]  /*4730*/  FMUL.FTZ R15, R152, c[0x0][0x320] ;  /* 0x0000c800980f7a20 */ /* 0x000fe20000410000 */
[----:B------:R-:W-:Y:S01]  /*4740*/  FSEL R57, R37, -INF , !P5 ;  /* 0xff80000025397808 */ /* 0x000fe20006800000 */
[----:B------:R-:W-:Y:S01]  /*4750*/  FMUL.FTZ R14, R153, c[0x0][0x320] ;  /* 0x0000c800990e7a20 */ /* 0x000fe20000410000 */
[C---:B------:R-:W-:Y:S01]  /*4760*/  ISETP.GT.AND P2, PT, R3.reuse, 0x10, P2 ;  /* 0x000000100300780c */ /* 0x040fe20001744270 */
[----:B------:R-:W-:Y:S01]  /*4770*/  FMUL.FTZ R10, R168, c[0x0][0x320] ;  /* 0x0000c800a80a7a20 */ /* 0x000fe20000410000 */
[----:B------:R-:W-:Y:S01]  /*4780*/  ISETP.GT.AND P0, PT, R3, 0x18, P0 ;  /* 0x000000180300780c */ /* 0x000fe20000704270 */
[----:B------:R-:W-:Y:S01]  /*4790*/  FMUL.FTZ R8, R113, c[0x0][0x320] ;  /* 0x0000c80071087a20 */ /* 0x000fe20000410000 */
[----:B------:R-:W-:Y:S01]  /*47a0*/  FSEL R51, R27, -INF , !P6 ;  /* 0xff8000001b337808 */ /* 0x000fe20007000000 */
[----:B------:R-:W-:Y:S01]  /*47b0*/  FMUL.FTZ R7, R164, c[0x0][0x320] ;  /* 0x0000c800a4077a20 */ /* 0x000fe20000410000 */
[----:B------:R-:W-:Y:S01]  /*47c0*/  ISETP.GT.AND P4, PT, R3, 0x9, P4 ;  /* 0x000000090300780c */ /* 0x000fe20002784270 */
[----:B------:R-:W-:Y:S01]  /*47d0*/  FMUL.FTZ R13, R169, c[0x0][0x320] ;  /* 0x0000c800a90d7a20 */ /* 0x000fe20000410000 */
[----:B------:R-:W-:Y:S01]  /*47e0*/  PLOP3.LUT P5, PT, PT, PT, UP1, 0x40, 0x0 ;  /* 0x000000000000781c */ /* 0x000fe20003fae818 */
[----:B------:R-:W-:Y:S01]  /*47f0*/  UISETP.NE.AND UP1, UPT, UR20, URZ, UPT ;  /* 0x0000003f1400728c */ /* 0x000fe2000bf25270 */
[----:B------:R-:W-:Y:S01]  /*4800*/  PLOP3.LUT P6, PT, PT, PT, UP2, 0x40, 0x0 ;  /* 0x000000000000781c */ /* 0x000fe20003fce828 */
[----:B-1----:R-:W-:Y:S01]  /*4810*/  FMUL.FTZ R6, R120, c[0x0][0x320] ;  /* 0x0000c80078067a20 */ /* 0x002fe20000410000 */
[----:B------:R-:W-:Y:S01]  /*4820*/  UISETP.NE.AND UP2, UPT, UR19, URZ, UPT ;  /* 0x0000003f1300728c */ /* 0x000fe2000bf45270 */
[C---:B------:R-:W-:Y:S01]  /*4830*/  ISETP.LT.OR P1, PT, R5.reuse, 0x12, P1 ;  /* 0x000000120500780c */ /* 0x040fe20000f21670 */
[----:B------:R-:W-:Y:S01]  /*4840*/  FMUL.FTZ R12, R156, c[0x0][0x320] ;  /* 0x0000c8009c0c7a20 */ /* 0x000fe20000410000 */
[----:B------:R1:W1:Y:S01]  /*4850*/  MUFU.TANH R58, R6 ;  /* 0x00000006003a7308 */ /* 0x0002620000002400 */
[C---:B------:R-:W-:Y:S01]  /*4860*/  ISETP.LT.OR P2, PT, R5.reuse, 0x11, P2 ;  /* 0x000000110500780c */ /* 0x040fe20001741670 */
[----:B------:R-:W-:Y:S01]  /*4870*/  FMUL.FTZ R11, R144, c[0x0][0x320] ;  /* 0x0000c800900b7a20 */ /* 0x000fe20000410000 */
[----:B------:R-:W-:-:S02]  /*4880*/  ISETP.LT.OR P0, PT, R5, 0x19, P0 ;  /* 0x000000190500780c */ /* 0x000fc40000701670 */
[----:B------:R-:W-:Y:S02]  /*4890*/  ISETP.LT.OR P4, PT, R5, 0xa, P4 ;  /* 0x0000000a0500780c */ /* 0x000fe40002781670 */
[----:B------:R-:W-:Y:S01]  /*48a0*/  ISETP.GT.AND P5, PT, R3, 0x20, P5 ;  /* 0x000000200300780c */ /* 0x000fe20002fa4270 */
[----:B------:R-:W2:Y:S01]  /*48b0*/  MUFU.TANH R45, R16 ;  /* 0x00000010002d7308 */ /* 0x000ea20000002400 */
[----:B------:R-:W-:Y:S02]  /*48c0*/  FSEL R65, R19, -INF , !P1 ;  /* 0xff80000013417808 */ /* 0x000fe40004800000 */
[----:B------:R-:W-:Y:S02]  /*48d0*/  ISETP.GT.AND P6, PT, R3, 0x19, P6 ;  /* 0x000000190300780c */ /* 0x000fe400037c4270 */
[----:B------:R-:W-:Y:S02]  /*48e0*/  FSEL R64, R21, -INF , !P2 ;  /* 0xff80000015407808 */ /* 0x000fe40005000000 */
[----:B------:R-:W-:Y:S01]  /*48f0*/  PLOP3.LUT P1, PT, PT, PT, UP1, 0x40, 0x0 ;  /* 0x000000000000781c */ /* 0x000fe20003f2e818 */
[----:B-1----:R-:W-:Y:S01]  /*4900*/  FMUL.FTZ R6, R140, c[0x0][0x320] ;  /* 0x0000c8008c067a20 */ /* 0x002fe20000410000 */
[----:B------:R-:W-:Y:S01]  /*4910*/  FSEL R67, R41, -INF , !P0 ;  /* 0xff80000029437808 */ /* 0x000fe20004000000 */
[----:B------:R-:W-:Y:S01]  /*4920*/  UISETP.NE.AND UP1, UPT, UR17, URZ, UPT ;  /* 0x0000003f1100728c */ /* 0x000fe2000bf25270 */
[----:B------:R-:W-:Y:S01]  /*4930*/  FSEL R56, R34, -INF , !P4 ;  /* 0xff80000022387808 */ /* 0x000fe20006000000 */
[----:B------:R1:W1:Y:S01]  /*4940*/  MUFU.TANH R61, R6 ;  /* 0x00000006003d7308 */ /* 0x0002620000002400 */
[----:B------:R-:W-:Y:S01]  /*4950*/  PLOP3.LUT P2, PT, PT, PT, UP0, 0x40, 0x0 ;  /* 0x000000000000781c */ /* 0x000fe20003f4e808 */
[----:B------:R-:W-:Y:S01]  /*4960*/  UISETP.NE.AND UP0, UPT, UR18, URZ, UPT ;  /* 0x0000003f1200728c */ /* 0x000fe2000bf05270 */
[----:B------:R-:W-:Y:S01]  /*4970*/  PLOP3.LUT P0, PT, PT, PT, UP2, 0x40, 0x0 ;  /* 0x000000000000781c */ /* 0x000fe20003f0e828 */
[----:B------:R-:W-:Y:S01]  /*4980*/  UISETP.NE.AND UP2, UPT, UR15, URZ, UPT ;  /* 0x0000003f0f00728c */ /* 0x000fe2000bf45270 */
[----:B------:R-:W-:Y:S01]  /*4990*/  PLOP3.LUT P4, PT, PT, PT, UP3, 0x40, 0x0 ;  /* 0x000000000000781c */ /* 0x000fe20003f8e838 */
[----:B------:R-:W-:Y:S01]  /*49a0*/  UISETP.NE.AND UP3, UPT, UR16, URZ, UPT ;  /* 0x0000003f1000728c */ /* 0x000fe2000bf65270 */
[C---:B------:R-:W-:Y:S01]  /*49b0*/  ISETP.LT.OR P5, PT, R5.reuse, 0x21, P5 ;  /* 0x000000210500780c */ /* 0x040fe20002fa1670 */
[----:B------:R-:W2:Y:S01]  /*49c0*/  MUFU.TANH R47, R15 ;  /* 0x0000000f002f7308 */ /* 0x000ea20000002400 */
[----:B------:R-:W-:-:S02]  /*49d0*/  ISETP.LT.OR P6, PT, R5, 0x1a, P6 ;  /* 0x0000001a0500780c */ /* 0x000fc400037c1670 */
[C---:B------:R-:W-:Y:S02]  /*49e0*/  ISETP.GT.AND P0, PT, R3.reuse, 0x30, P0 ;  /* 0x000000300300780c */ /* 0x040fe40000704270 */
[C---:B------:R-:W-:Y:S02]  /*49f0*/  ISETP.GT.AND P4, PT, R3.reuse, 0x21, P4 ;  /* 0x000000210300780c */ /* 0x040fe40002784270 */
[----:B------:R-:W-:Y:S01]  /*4a00*/  ISETP.GT.AND P2, PT, R3, 0x28, P2 ;  /* 0x000000280300780c */ /* 0x000fe20001744270 */
[----:B-1----:R-:W-:Y:S01]  /*4a10*/  FMUL.FTZ R6, R141, c[0x0][0x320] ;  /* 0x0000c8008d067a20 */ /* 0x002fe20000410000 */
[----:B------:R-:W-:Y:S01]  /*4a20*/  FSEL R68, R44, -INF , !P5 ;  /* 0xff8000002c447808 */ /* 0x000fe20006800000 */
[----:B------:R-:W1:Y:S01]  /*4a30*/  MUFU.TANH R42, R14 ;  /* 0x0000000e002a7308 */ /* 0x000e620000002400 */
[----:B------:R-:W-:Y:S02]  /*4a40*/  ISETP.GT.AND P1, PT, R3, 0x29, P1 ;  /* 0x000000290300780c */ /* 0x000fe40000f24270 */
[----:B------:R-:W-:-:S02]  /*4a50*/  FSEL R46, R46, -INF , !P6 ;  /* 0xff8000002e2e7808 */ /* 0x000fc40007000000 */
[----:B------:R-:W-:Y:S01]  /*4a60*/  PLOP3.LUT P5, PT, PT, PT, UP1, 0x40, 0x0 ;  /* 0x000000000000781c */ /* 0x000fe20003fae818 */
[----:B------:R-:W-:Y:S01]  /*4a70*/  UISETP.NE.AND UP1, UPT, UR13, URZ, UPT ;  /* 0x0000003f0d00728c */ /* 0x000fe2000bf25270 */
[----:B------:R-:W-:Y:S01]  /*4a80*/  PLOP3.LUT P6, PT, PT, PT, UP0, 0x40, 0x0 ;  /* 0x000000000000781c */ /* 0x000fe20003fce808 */
[----:B------:R5:W1:Y:S01]  /*4a90*/  MUFU.TANH R60, R6 ;  /* 0x00000006003c7308 */ /* 0x000a620000002400 */
[----:B------:R-:W-:Y:S01]  /*4aa0*/  UISETP.NE.AND UP0, UPT, UR14, URZ, UPT ;  /* 0x0000003f0e00728c */ /* 0x000fe2000bf05270 */
[C---:B------:R-:W-:Y:S02]  /*4ab0*/  ISETP.LT.OR P0, PT, R5.reuse, 0x31, P0 ;  /* 0x000000310500780c */ /* 0x040fe40000701670 */
[C---:B------:R-:W-:Y:S02]  /*4ac0*/  ISETP.LT.OR P4, PT, R5.reuse, 0x22, P4 ;  /* 0x000000220500780c */ /* 0x040fe40002781670 */
[C---:B------:R-:W-:Y:S02]  /*4ad0*/  ISETP.LT.OR P2, PT, R5.reuse, 0x29, P2 ;  /* 0x000000290500780c */ /* 0x040fe40001741670 */
[----:B------:R-:W-:Y:S01]  /*4ae0*/  ISETP.LT.OR P1, PT, R5, 0x2a, P1 ;  /* 0x0000002a0500780c */ /* 0x000fe20000f21670 */
[----:B------:R-:W1:Y:S01]  /*4af0*/  MUFU.TANH R37, R10 ;  /* 0x0000000a00257308 */ /* 0x000e620000002400 */
[----:B------:R-:W-:-:S02]  /*4b00*/  FSEL R126, R33, -INF , !P0 ;  /* 0xff800000217e7808 */ /* 0x000fc40004000000 */
[----:B------:R-:W-:Y:S02]  /*4b10*/  FSEL R69, R43, -INF , !P4 ;  /* 0xff8000002b457808 */ /* 0x000fe40006000000 */
[----:B------:R-:W-:Y:S01]  /*4b20*/  FSEL R112, R35, -INF , !P2 ;  /* 0xff80000023707808 */ /* 0x000fe20005000000 */
[----:B-----5:R-:W-:Y:S01]  /*4b30*/  FMUL.FTZ R6, R121, c[0x0][0x320] ;  /* 0x0000c80079067a20 */ /* 0x020fe20000410000 */
[----:B------:R-:W-:Y:S01]  /*4b40*/  FSEL R118, R36, -INF , !P1 ;  /* 0xff80000024767808 */ /* 0x000fe20004800000 */
[----:B------:R-:W1:Y:S01]  /*4b50*/  MUFU.TANH R41, R9 ;  /* 0x0000000900297308 */ /* 0x000e620000002400 */
[----:B------:R-:W-:Y:S01]  /*4b60*/  PLOP3.LUT P0, PT, PT, PT, UP1, 0x40, 0x0 ;  /* 0x000000000000781c */ /* 0x000fe20003f0e818 */
[----:B------:R-:W-:Y:S01]  /*4b70*/  UISETP.NE.AND UP1, UPT, UR32, URZ, UPT ;  /* 0x0000003f2000728c */ /* 0x000fe2000bf25270 */
[----:B------:R-:W-:Y:S01]  /*4b80*/  PLOP3.LUT P4, PT, PT, PT, UP3, 0x40, 0x0 ;  /* 0x000000000000781c */ /* 0x000fe20003f8e838 */
[----:B------:R-:W-:Y:S01]  /*4b90*/  UISETP.NE.AND UP3, UPT, UR35, URZ, UPT ;  /* 0x0000003f2300728c */ /* 0x000fe2000bf65270 */
[----:B------:R-:W-:Y:S01]  /*4ba0*/  PLOP3.LUT P2, PT, PT, PT, UP2, 0x40, 0x0 ;  /* 0x000000000000781c */ /* 0x000fe20003f4e828 */
[----:B------:R-:W-:Y:S01]  /*4bb0*/  UISETP.NE.AND UP2, UPT, UR34, URZ, UPT ;  /* 0x0000003f2200728c */ /* 0x000fe2000bf45270 */
[----:B------:R-:W-:Y:S01]  /*4bc0*/  PLOP3.LUT P1, PT, PT, PT, UP0, 0x40, 0x0 ;  /* 0x000000000000781c */ /* 0x000fe20003f2e808 */
[----:B------:R5:W1:Y:S01]  /*4bd0*/  MUFU.TANH R53, R6 ;  /* 0x0000000600357308 */ /* 0x000a620000002400 */
[C---:B------:R-:W-:Y:S01]  /*4be0*/  ISETP.GT.AND P0, PT, R3.reuse, 0x48, P0 ;  /* 0x000000480300780c */ /* 0x040fe20000704270 */
[----:B------:R-:W-:Y:S01]  /*4bf0*/  UISETP.NE.AND UP0, UPT, UR33, URZ, UPT ;  /* 0x0000003f2100728c */ /* 0x000fe2000bf05270 */
[----:B------:R-:W-:-:S02]  /*4c00*/  ISETP.GT.AND P6, PT, R3, 0x31, P6 ;  /* 0x000000310300780c */ /* 0x000fc400037c4270 */
[C---:B------:R-:W-:Y:S02]  /*4c10*/  ISETP.GT.AND P5, PT, R3.reuse, 0x38, P5 ;  /* 0x000000380300780c */ /* 0x040fe40002fa4270 */
[C---:B------:R-:W-:Y:S01]  /*4c20*/  ISETP.GT.AND P4, PT, R3.reuse, 0x39, P4 ;  /* 0x000000390300780c */ /* 0x040fe20002784270 */
[----:B------:R-:W1:Y:S01]  /*4c30*/  MUFU.TANH R39, R8 ;  /* 0x0000000800277308 */ /* 0x000e620000002400 */
[C---:B------:R-:W-:Y:S02]  /*4c40*/  ISETP.GT.AND P2, PT, R3.reuse, 0x40, P2 ;  /* 0x000000400300780c */ /* 0x040fe40001744270 */
[----:B------:R-:W-:Y:S02]  /*4c50*/  ISETP.GT.AND P1, PT, R3, 0x41, P1 ;  /* 0x000000410300780c */ /* 0x000fe40000f24270 */
[C---:B------:R-:W-:Y:S02]  /*4c60*/  ISETP.LT.OR P0, PT, R5.reuse, 0x49, P0 ;  /* 0x000000490500780c */ /* 0x040fe40000701670 */
[C---:B------:R-:W-:Y:S01]  /*4c70*/  ISETP.LT.OR P6, PT, R5.reuse, 0x32, P6 ;  /* 0x000000320500780c */ /* 0x040fe200037c1670 */
[----:B-----5:R-:W-:Y:S01]  /*4c80*/  FMUL.FTZ R6, R160, c[0x0][0x320] ;  /* 0x0000c800a0067a20 */ /* 0x020fe20000410000 */
[C---:B------:R-:W-:Y:S01]  /*4c90*/  ISETP.LT.OR P5, PT, R5.reuse, 0x39, P5 ;  /* 0x000000390500780c */ /* 0x040fe20002fa1670 */
[----:B------:R-:W1:Y:S01]  /*4ca0*/  MUFU.TANH R35, R7 ;  /* 0x0000000700237308 */ /* 0x000e620000002400 */
[----:B------:R-:W-:-:S02]  /*4cb0*/  ISETP.LT.OR P4, PT, R5, 0x3a, P4 ;  /* 0x0000003a0500780c */ /* 0x000fc40002781670 */
[C---:B------:R-:W-:Y:S02]  /*4cc0*/  ISETP.LT.OR P2, PT, R5.reuse, 0x41, P2 ;  /* 0x000000410500780c */ /* 0x040fe40001741670 */
[----:B------:R-:W-:Y:S02]  /*4cd0*/  ISETP.LT.OR P1, PT, R5, 0x42, P1 ;  /* 0x000000420500780c */ /* 0x000fe40000f21670 */
[----:B------:R-:W-:Y:S01]  /*4ce0*/  FSEL R203, R38, -INF , !P0 ;  /* 0xff80000026cb7808 */ /* 0x000fe20004000000 */
[----:B------:R5:W1:Y:S01]  /*4cf0*/  MUFU.TANH R49, R6 ;  /* 0x0000000600317308 */ /* 0x000a620000002400 */
[----:B------:R-:W-:Y:S02]  /*4d00*/  FSEL R127, R32, -INF , !P6 ;  /* 0xff800000207f7808 */ /* 0x000fe40007000000 */
[----:B------:R-:W-:Y:S02]  /*4d10*/  FSEL R128, R29, -INF , !P5 ;  /* 0xff8000001d807808 */ /* 0x000fe40006800000 */
[----:B------:R-:W-:-:S02]  /*4d20*/  FSEL R130, R72, -INF , !P4 ;  /* 0xff80000048827808 */ /* 0x000fc40006000000 */
[----:B------:R-:W-:Y:S01]  /*4d30*/  FSEL R202, R31, -INF , !P2 ;  /* 0xff8000001fca7808 */ /* 0x000fe20005000000 */
[----:B------:R-:W1:Y:S01]  /*4d40*/  MUFU.TANH R32, R13 ;  /* 0x0000000d00207308 */ /* 0x000e620000002400 */
[----:B------:R-:W-:Y:S02]  /*4d50*/  FSEL R205, R30, -INF , !P1 ;  /* 0xff8000001ecd7808 */ /* 0x000fe40004800000 */
[----:B------:R-:W-:Y:S02]  /*4d60*/  PLOP3.LUT P0, PT, PT, PT, UP0, 0x40, 0x0 ;  /* 0x000000000000781c */ /* 0x000fe40003f0e808 */
[----:B------:R-:W-:Y:S02]  /*4d70*/  PLOP3.LUT P6, PT, PT, PT, UP6, 0x40, 0x0 ;  /* 0x000000000000781c */ /* 0x000fe40003fce868 */
[----:B------:R-:W-:Y:S01]  /*4d80*/  PLOP3.LUT P5, PT, PT, PT, UP5, 0x40, 0x0 ;  /* 0x000000000000781c */ /* 0x000fe20003fae858 */
[----:B-----5:R-:W-:Y:S01]  /*4d90*/  FMUL.FTZ R6, R149, c[0x0][0x320] ;  /* 0x0000c80095067a20 */ /* 0x020fe20000410000 */
[----:B------:R-:W-:Y:S01]  /*4da0*/  PLOP3.LUT P4, PT, PT, PT, UP4, 0x40, 0x0 ;  /* 0x000000000000781c */ /* 0x000fe20003f8e848 */
[----:B------:R-:W1:Y:S01]  /*4db0*/  MUFU.TANH R31, R12 ;  /* 0x0000000c001f7308 */ /* 0x000e620000002400 */
[----:B------:R-:W-:-:S02]  /*4dc0*/  PLOP3.LUT P2, PT, PT, PT, UP3, 0x40, 0x0 ;  /* 0x000000000000781c */ /* 0x000fc40003f4e838 */
[----:B------:R-:W-:Y:S02]  /*4dd0*/  PLOP3.LUT P1, PT, PT, PT, UP2, 0x40, 0x0 ;  /* 0x000000000000781c */ /* 0x000fe40003f2e828 */
[C---:B------:R-:W-:Y:S02]  /*4de0*/  ISETP.GT.AND P6, PT, R3.reuse, 0x49, P6 ;  /* 0x000000490300780c */ /* 0x040fe400037c4270 */
[C---:B------:R-:W-:Y:S01]  /*4df0*/  ISETP.GT.AND P5, PT, R3.reuse, 0x50, P5 ;  /* 0x000000500300780c */ /* 0x040fe20002fa4270 */
[----:B------:R5:W1:Y:S01]  /*4e00*/  MUFU.TANH R50, R6 ;  /* 0x0000000600327308 */ /* 0x000a620000002400 */
[C---:B------:R-:W-:Y:S02]  /*4e10*/  ISETP.GT.AND P4, PT, R3.reuse, 0x51, P4 ;  /* 0x000000510300780c */ /* 0x040fe40002784270 */
[C---:B------:R-:W-:Y:S02]  /*4e20*/  ISETP.GT.AND P2, PT, R3.reuse, 0x58, P2 ;  /* 0x000000580300780c */ /* 0x040fe40001744270 */
[----:B------:R-:W-:Y:S01]  /*4e30*/  ISETP.GT.AND P1, PT, R3, 0x59, P1 ;  /* 0x000000590300780c */ /* 0x000fe20000f24270 */
[----:B------:R-:W-:Y:S01]  /*4e40*/  FMUL.FTZ R3, R145, c[0x0][0x320] ;  /* 0x0000c80091037a20 */ /* 0x000fe20000410000 */
[C---:B------:R-:W-:Y:S01]  /*4e50*/  ISETP.LT.OR P6, PT, R5.reuse, 0x4a, P6 ;  /* 0x0000004a0500780c */ /* 0x040fe200037c1670 */
[----:B------:R-:W1:Y:S01]  /*4e60*/  MUFU.TANH R36, R11 ;  /* 0x0000000b00247308 */ /* 0x000e620000002400 */
[----:B------:R-:W-:-:S02]  /*4e70*/  ISETP.LT.OR P5, PT, R5, 0x51, P5 ;  /* 0x000000510500780c */ /* 0x000fc40002fa1670 */
[C---:B------:R-:W-:Y:S02]  /*4e80*/  ISETP.LT.OR P4, PT, R5.reuse, 0x52, P4 ;  /* 0x000000520500780c */ /* 0x040fe40002781670 */
[C---:B------:R-:W-:Y:S02]  /*4e90*/  ISETP.LT.OR P2, PT, R5.reuse, 0x59, P2 ;  /* 0x000000590500780c */ /* 0x040fe40001741670 */
[----:B------:R-:W-:Y:S01]  /*4ea0*/  ISETP.LT.OR P1, PT, R5, 0x5a, P1 ;  /* 0x0000005a0500780c */ /* 0x000fe20000f21670 */
[----:B-----5:R-:W-:Y:S01]  /*4eb0*/  FMUL.FTZ R6, R157, c[0x0][0x320] ;  /* 0x0000c8009d067a20 */ /* 0x020fe20000410000 */
[----:B------:R-:W1:Y:S01]  /*4ec0*/  MUFU.TANH R33, R3 ;  /* 0x0000000300217308 */ /* 0x000e620000002400 */
[----:B------:R-:W-:Y:S02]  /*4ed0*/  FSEL R206, R40, -INF , !P6 ;  /* 0xff80000028ce7808 */ /* 0x000fe40007000000 */
[----:B------:R-:W-:Y:S02]  /*4ee0*/  FSEL R207, R28, -INF , !P5 ;  /* 0xff8000001ccf7808 */ /* 0x000fe40006800000 */
[----:B------:R-:W-:-:S02]  /*4ef0*/  FSEL R225, R26, -INF , !P4 ;  /* 0xff8000001ae17808 */ /* 0x000fc40006000000 */
[----:B------:R-:W-:Y:S01]  /*4f00*/  FSEL R228, R25, -INF , !P2 ;  /* 0xff80000019e47808 */ /* 0x000fe20005000000 */
[----:B------:R5:W1:Y:S01]  /*4f10*/  MUFU.TANH R48, R6 ;  /* 0x0000000600307308 */ /* 0x000a620000002400 */
[----:B------:R-:W-:Y:S01]  /*4f20*/  FSEL R229, R17, -INF , !P1 ;  /* 0xff80000011e57808 */ /* 0x000fe20004800000 */
[----:B-----5:R-:W-:-:S06]  /*4f30*/  FMUL.FTZ R6, R104, c[0x0][0x320] ;  /* 0x0000c80068067a20 */ /* 0x020fcc0000410000 */
[----:B------:R5:W1:Y:S02]  /*4f40*/  MUFU.TANH R55, R6 ;  /* 0x0000000600377308 */ /* 0x000a640000002400 */
[----:B-----5:R-:W-:-:S06]  /*4f50*/  FMUL.FTZ R6, R165, c[0x0][0x320] ;  /* 0x0000c800a5067a20 */ /* 0x020fcc0000410000 */
[----:B------:R5:W1:Y:S02]  /*4f60*/  MUFU.TANH R34, R6 ;  /* 0x0000000600227308 */ /* 0x000a640000002400 */
[----:B-----5:R-:W5:Y:S02]  /*4f70*/  SHFL.IDX PT, R6, R18, 0x2, 0x1c1f ;  /* 0x005c1f0012067f89 */ /* 0x020f6400000e0000 */
[--C-:B-----5:R-:W-:Y:S02]  /*4f80*/  IMAD.IADD R5, R20, 0x1, R6.reuse ;  /* 0x0000000114057824 */ /* 0x120fe400078e0206 */
[----:B------:R-:W-:-:S03]  /*4f90*/  IMAD.IADD R3, R23, 0x1, R6 ;  /* 0x0000000117037824 */ /* 0x000fc600078e0206 */
[----:B------:R-:W-:Y:S01]  /*4fa0*/  IMNMX R5, R5, R22, PT ;  /* 0x0000001605057217 */ /* 0x000fe20003800200 */
[----:B------:R-:W-:Y:S05]  /*4fb0*/  @P0 BRA `(.L_x_250) ;  /* 0x0000015000000947 */ /* 0x000fea0003800000 */
[----:B-1234-:R-:W-:Y:S01]  /*4fc0*/  IMAD.U32 R7, RZ, RZ, UR12 ;  /* 0x0000000cff077e24 */ /* 0x01efe2000f8e00ff */
        /* <DEDUP_REMOVED lines=11> */
.L_x_252:
[----:B------:R-:W-:-:S04]  /*5080*/  MOV R7, c[0x0][0x32c] ;  /* 0x0000cb0000077a02 */ /* 0x000fc80000000f00 */
[----:B------:R-:W-:-:S13]  /*5090*/  ISETP.NE.AND P0, PT, R7, 0x1, PT ;  /* 0x000000010700780c */ /* 0x000fda0003f05270 */
[----:B------:R-:W-:-:S05]  /*50a0*/  @P0 IMAD.HI.U32 R7, R6, c[0x0][0x330], RZ ;  /* 0x0000cc0006070a27 */ /* 0x000fca00078e00ff */
[----:B------:R-:W-:Y:S02]  /*50b0*/  @P0 SHF.R.U32.HI R6, RZ, c[0x0][0x334], R7 ;  /* 0x0000cd00ff060a19 */ /* 0x000fe40000011607 */
.L_x_253:
[----:B------:R-:W-:Y:S05]  /*50c0*/  BSYNC B0 ;  /* 0x0000000000007941 */ /* 0x000fea0003800000 */
.L_x_251:
[----:B------:R-:W-:-:S05]  /*50d0*/  IMAD R6, R6, c[0x0][0x32c], R24 ;  /* 0x0000cb0006067a24 */ /* 0x000fca00078e0218 */
[----:B------:R-:W-:Y:S02]  /*50e0*/  IADD3 R7, R6, c[0x0][0x32c], RZ ;  /* 0x0000cb0006077a10 */ /* 0x000fe40007ffe0ff */
[----:B------:R-:W-:Y:S02]  /*50f0*/  IMNMX R3, R3, R6, !PT ;  /* 0x0000000603037217 */ /* 0x000fe40007800200 */
[----:B------:R-:W-:Y:S02]  /*5100*/  IMNMX R5, R5, R7, PT ;  /* 0x0000000705057217 */ /* 0x000fe40003800200 */
.L_x_250:
[----:B-1234-:R-:W-:Y:S01]  /*5110*/  FMUL.FTZ R6, R151, c[0x0][0x320] ;  /* 0x0000c80097067a20 */ /* 0x01efe20000410000 */
        /* <DEDUP_REMOVED lines=28> */
[----:B------:R-:W-:Y:S01]  /*52e0*/  FMUL.FTZ R10, R171, c[0x0][0x320] ;  /* 0x0000c800ab0a7a20 */ /* 0x000fe20000410000 */
[----:B------:R-:W-:Y:S01]  /*52f0*/  PLOP3.LUT P2, PT, PT, PT, UP1, 0x40, 0x0 ;  /* 0x000000000000781c */ /* 0x000fe20003f4e818 */
[----:B------:R-:W-:Y:S01]  /*5300*/  UISETP.NE.AND UP1, UPT, UR23, URZ, UPT ;  /* 0x0000003f1700728c */ /* 0x000fe2000bf25270 */
[----:B------:R-:W-:Y:S01]  /*5310*/  PLOP3.LUT P4, PT, PT, PT, UP2, 0x40, 0x0 ;  /* 0x000000000000781c */ /* 0x000fe20003f8e828 */
[----:B------:R-:W-:Y:S01]  /*5320*/  UISETP.NE.AND UP2, UPT, UR24, URZ, UPT ;  /* 0x0000003f1800728c */ /* 0x000fe2000bf45270 */
[----:B------:R-:W-:Y:S01]  /*5330*/  PLOP3.LUT P1, PT, PT, PT, UP0, 0x40, 0x0 ;  /* 0x000000000000781c */ /* 0x000fe20003f2e808 */
[----:B------:R-:W-:Y:S01]  /*5340*/  UISETP.NE.AND UP0, UPT, UR21, URZ, UPT ;  /* 0x0000003f1500728c */ /* 0x000fe2000bf05270 */
[----:B------:R-:W-:Y:S01]  /*5350*/  FSEL R120, R49, -INF , !P0 ;  /* 0xff80000031787808 */ /* 0x000fe20004000000 */
[----:B------:R5:W2:Y:S01]  /*5360*/  MUFU.TANH R19, R10 ;  /* 0x0000000a00137308 */ /* 0x000aa20000002400 */
[----:B------:R-:W-:Y:S01]  /*5370*/  PLOP3.LUT P0, PT, PT, PT, UP3, 0x40, 0x0 ;  /* 0x000000000000781c */ /* 0x000fe20003f0e838 */
[----:B------:R-:W-:Y:S01]  /*5380*/  UISETP.NE.AND UP3, UPT, UR22, URZ, UPT ;  /* 0x0000003f1600728c */ /* 0x000fe2000bf65270 */
[----:B-1----:R-:W-:Y:S01]  /*5390*/  FMUL.FTZ R6, R122, c[0x0][0x320] ;  /* 0x0000c8007a067a20 */ /* 0x002fe20000410000 */
[----:B------:R-:W-:Y:S01]  /*53a0*/  ISETP.LT.OR P5, PT, R5, 0x9, P5 ;  /* 0x000000090500780c */ /* 0x000fe20002fa1670 */
[----:B------:R-:W-:Y:S01]  /*53b0*/  FMUL.FTZ R17, R159, c[0x0][0x320] ;  /* 0x0000c8009f117a20 */ /* 0x000fe20000410000 */
[----:B------:R-:W-:Y:S01]  /*53c0*/  ISETP.LT.OR P6, PT, R5, 0x2, P6 ;  /* 0x000000020500780c */ /* 0x000fe200037c1670 */
[----:B------:R-:W-:Y:S01]  /*53d0*/  FMUL.FTZ R16, R114, c[0x0][0x320] ;  /* 0x0000c80072107a20 */ /* 0x000fe20000410000 */
[----:B------:R1:W1:Y:S01]  /*53e0*/  MUFU.TANH R28, R6 ;  /* 0x00000006001c7308 */ /* 0x0002620000002400 */
[----:B------:R-:W-:Y:S01]  /*53f0*/  ISETP.GT.AND P1, PT, R3, 0x11, P1 ;  /* 0x000000110300780c */ /* 0x000fe20000f24270 */
[----:B------:R-:W-:Y:S01]  /*5400*/  FMUL.FTZ R14, R163, c[0x0][0x320] ;  /* 0x0000c800a30e7a20 */ /* 0x000fe20000410000 */
[----:B------:R-:W-:Y:S01]  /*5410*/  FSEL R124, R37, -INF , !P5 ;  /* 0xff800000257c7808 */ /* 0x000fe20006800000 */
[----:B------:R-:W-:Y:S01]  /*5420*/  FMUL.FTZ R9, R150, c[0x0][0x320] ;  /* 0x0000c80096097a20 */ /* 0x000fe20000410000 */
[----:B------:R-:W-:Y:S01]  /*5430*/  ISETP.GT.AND P0, PT, R3, 0x18, P0 ;  /* 0x000000180300780c */ /* 0x000fe20000704270 */
[----:B------:R-:W-:Y:S01]  /*5440*/  FMUL.FTZ R8, R154, c[0x0][0x320] ;  /* 0x0000c8009a087a20 */ /* 0x000fe20000410000 */
[----:B------:R-:W-:Y:S01]  /*5450*/  FSEL R122, R45, -INF , !P6 ;  /* 0xff8000002d7a7808 */ /* 0x000fe20007000000 */
[----:B------:R-:W-:Y:S01]  /*5460*/  FMUL.FTZ R13, R155, c[0x0][0x320] ;  /* 0x0000c8009b0d7a20 */ /* 0x000fe20000410000 */
[----:B------:R-:W-:Y:S01]  /*5470*/  PLOP3.LUT P5, PT, PT, PT, UP1, 0x40, 0x0 ;  /* 0x000000000000781c */ /* 0x000fe20003fae818 */
[----:B------:R-:W-:Y:S01]  /*5480*/  UISETP.NE.AND UP1, UPT, UR20, URZ, UPT ;  /* 0x0000003f1400728c */ /* 0x000fe2000bf25270 */
[----:B------:R-:W-:Y:S01]  /*5490*/  PLOP3.LUT P6, PT, PT, PT, UP2, 0x40, 0x0 ;  /* 0x000000000000781c */ /* 0x000fe20003fce828 */
[----:B------:R-:W-:Y:S01]  /*54a0*/  UISETP.NE.AND UP2, UPT, UR19, URZ, UPT ;  /* 0x0000003f1300728c */ /* 0x000fe2000bf45270 */
[C---:B------:R-:W-:Y:S01]  /*54b0*/  ISETP.GT.AND P2, PT, R3.reuse, 0x10, P2 ;  /* 0x000000100300780c */ /* 0x040fe20001744270 */
[----:B-----5:R-:W-:Y:S01]  /*54c0*/  FMUL.FTZ R10, R166, c[0x0][0x320] ;  /* 0x0000c800a60a7a20 */ /* 0x020fe20000410000 */
[----:B------:R-:W-:Y:S01]  /*54d0*/  ISETP.GT.AND P4, PT, R3, 0x9, P4 ;  /* 0x000000090300780c */ /* 0x000fe20002784270 */
[----:B-1----:R-:W-:Y:S01]  /*54e0*/  FMUL.FTZ R6, R162, c[0x0][0x320] ;  /* 0x0000c800a2067a20 */ /* 0x002fe20000410000 */
[C---:B------:R-:W-:Y:S01]  /*54f0*/  ISETP.LT.OR P1, PT, R5.reuse, 0x12, P1 ;  /* 0x000000120500780c */ /* 0x040fe20000f21670 */
[----:B------:R-:W-:Y:S01]  /*5500*/  UISETP.NE.AND UP6, UPT, UR38, URZ, UPT ;  /* 0x0000003f2600728c */ /* 0x000fe2000bfc5270 */
[C---:B------:R-:W-:Y:S01]  /*5510*/  ISETP.LT.OR P0, PT, R5.reuse, 0x19, P0 ;  /* 0x000000190500780c */ /* 0x040fe20000701670 */
[----:B------:R1:W1:Y:S01]  /*5520*/  MUFU.TANH R27, R6 ;  /* 0x00000006001b7308 */ /* 0x0002620000002400 */
[----:B------:R-:W-:Y:S01]  /*5530*/  ISETP.LT.OR P2, PT, R5, 0x11, P2 ;  /* 0x000000110500780c */ /* 0x000fe20001741670 */
[----:B------:R-:W-:Y:S01]  /*5540*/  UISETP.NE.AND UP5, UPT, UR37, URZ, UPT ;  /* 0x0000003f2500728c */ /* 0x000fe2000bfa5270 */
[----:B------:R-:W-:Y:S01]  /*5550*/  ISETP.GT.AND P5, PT, R3, 0x20, P5 ;  /* 0x000000200300780c */ /* 0x000fe20002fa4270 */
[----:B------:R-:W-:Y:S01]  /*5560*/  UISETP.NE.AND UP4, UPT, UR36, URZ, UPT ;  /* 0x0000003f2400728c */ /* 0x000fe2000bf85270 */
[----:B------:R-:W-:Y:S01]  /*5570*/  ISETP.LT.OR P4, PT, R5, 0xa, P4 ;  /* 0x0000000a0500780c */ /* 0x000fe20002781670 */
[----:B------:R-:W-:Y:S01]  /*5580*/  FMUL.FTZ R7, R142, c[0x0][0x320] ;  /* 0x0000c8008e077a20 */ /* 0x000fe20000410000 */
[----:B------:R-:W-:Y:S01]  /*5590*/  FSEL R131, R34, -INF , !P1 ;  /* 0xff80000022837808 */ /* 0x000fe20004800000 */
[----:B------:R-:W2:Y:S01]  /*55a0*/  MUFU.TANH R136, R16 ;  /* 0x0000001000887308 */ /* 0x000ea20000002400 */
[----:B------:R-:W-:Y:S01]  /*55b0*/  PLOP3.LUT P1, PT, PT, PT, UP1, 0x40, 0x0 ;  /* 0x000000000000781c */ /* 0x000fe20003f2e818 */
[----:B------:R-:W-:Y:S01]  /*55c0*/  UISETP.NE.AND UP1, UPT, UR17, URZ, UPT ;  /* 0x0000003f1100728c */ /* 0x000fe2000bf25270 */
[----:B------:R-:W-:-:S02]  /*55d0*/  FSEL R141, R31, -INF , !P0 ;  /* 0xff8000001f8d7808 */ /* 0x000fc40004000000 */
[----:B------:R-:W-:Y:S02]  /*55e0*/  ISETP.GT.AND P6, PT, R3, 0x19, P6 ;  /* 0x000000190300780c */ /* 0x000fe400037c4270 */
[----:B------:R-:W-:Y:S01]  /*55f0*/  PLOP3.LUT P0, PT, PT, PT, UP2, 0x40, 0x0 ;  /* 0x000000000000781c */ /* 0x000fe20003f0e828 */
[----:B-1----:R-:W-:Y:S01]  /*5600*/  FMUL.FTZ R6, R158, c[0x0][0x320] ;  /* 0x0000c8009e067a20 */ /* 0x002fe20000410000 */
[----:B------:R-:W-:Y:S01]  /*5610*/  FSEL R129, R35, -INF , !P2 ;  /* 0xff80000023817808 */ /* 0x000fe20005000000 */
[----:B------:R-:W-:Y:S01]  /*5620*/  UISETP.NE.AND UP2, UPT, UR15, URZ, UPT ;  /* 0x0000003f0f00728c */ /* 0x000fe2000bf45270 */
[C---:B------:R-:W-:Y:S01]  /*5630*/  ISETP.LT.OR P5, PT, R5.reuse, 0x21, P5 ;  /* 0x000000210500780c */ /* 0x040fe20002fa1670 */
[----:B------:R1:W1:Y:S01]  /*5640*/  MUFU.TANH R26, R6 ;  /* 0x00000006001a7308 */ /* 0x0002620000002400 */
[----:B------:R-:W-:Y:S02]  /*5650*/  FSEL R125, R32, -INF , !P4 ;  /* 0xff800000207d7808 */ /* 0x000fe40006000000 */
[----:B------:R-:W-:Y:S01]  /*5660*/  PLOP3.LUT P2, PT, PT, PT, UP0, 0x40, 0x0 ;  /* 0x000000000000781c */ /* 0x000fe20003f4e808 */
[----:B------:R-:W-:Y:S01]  /*5670*/  UISETP.NE.AND UP0, UPT, UR18, URZ, UPT ;  /* 0x0000003f1200728c */ /* 0x000fe2000bf05270 */
[----:B------:R-:W-:Y:S01]  /*5680*/  PLOP3.LUT P4, PT, PT, PT, UP3, 0x40, 0x0 ;  /* 0x000000000000781c */ /* 0x000fe20003f8e838 */
[----:B------:R-:W-:Y:S01]  /*5690*/  UISETP.NE.AND UP3, UPT, UR16, URZ, UPT ;  /* 0x0000003f1000728c */ /* 0x000fe2000bf65270 */
[----:B------:R-:W-:Y:S01]  /*56a0*/  ISETP.LT.OR P6, PT, R5, 0x1a, P6 ;  /* 0x0000001a0500780c */ /* 0x000fe200037c1670 */
[----:B------:R-:W2:Y:S01]  /*56b0*/  MUFU.TANH R17, R17 ;  /* 0x0000001100117308 */ /* 0x000ea20000002400 */
[----:B------:R-:W-:-:S02]  /*56c0*/  ISETP.GT.AND P0, PT, R3, 0x30, P0 ;  /* 0x000000300300780c */ /* 0x000fc40000704270 */
[----:B------:R-:W-:Y:S02]  /*56d0*/  FSEL R186, R59, -INF , !P5 ;  /* 0xff8000003bba7808 */ /* 0x000fe40006800000 */
[----:B------:R-:W-:Y:S01]  /*56e0*/  PLOP3.LUT P5, PT, PT, PT, UP1, 0x40, 0x0 ;  /* 0x000000000000781c */ /* 0x000fe20003fae818 */
[----:B------:R-:W-:Y:S01]  /*56f0*/  UISETP.NE.AND UP1, UPT, UR13, URZ, UPT ;  /* 0x0000003f0d00728c */ /* 0x000fe2000bf25270 */
[C---:B------:R-:W-:Y:S01]  /*5700*/  ISETP.GT.AND P4, PT, R3.reuse, 0x21, P4 ;  /* 0x000000210300780c */ /* 0x040fe20002784270 */
[----:B-1----:R-:W-:Y:S01]  /*5710*/  FMUL.FTZ R6, R106, c[0x0][0x320] ;  /* 0x0000c8006a067a20 */ /* 0x002fe20000410000 */
[C---:B------:R-:W-:Y:S01]  /*5720*/  ISETP.GT.AND P2, PT, R3.reuse, 0x28, P2 ;  /* 0x000000280300780c */ /* 0x040fe20001744270 */
[----:B------:R-:W1:Y:S01]  /*5730*/  MUFU.TANH R14, R14 ;  /* 0x0000000e000e7308 */ /* 0x000e620000002400 */
[----:B------:R-:W-:Y:S02]  /*5740*/  ISETP.GT.AND P1, PT, R3, 0x29, P1 ;  /* 0x000000290300780c */ /* 0x000fe40000f24270 */
[----:B------:R-:W-:-:S02]  /*5750*/  FSEL R140, R48, -INF , !P6 ;  /* 0xff800000308c7808 */ /* 0x000fc40007000000 */
[C---:B------:R-:W-:Y:S02]  /*5760*/  ISETP.LT.OR P0, PT, R5.reuse, 0x31, P0 ;  /* 0x000000310500780c */ /* 0x040fe40000701670 */
[----:B------:R-:W-:Y:S01]  /*5770*/  PLOP3.LUT P6, PT, PT, PT, UP0, 0x40, 0x0 ;  /* 0x000000000000781c */ /* 0x000fe20003fce808 */
[----:B------:R5:W1:Y:S01]  /*5780*/  MUFU.TANH R135, R6 ;  /* 0x0000000600877308 */ /* 0x000a620000002400 */
[----:B------:R-:W-:Y:S01]  /*5790*/  UISETP.NE.AND UP0, UPT, UR14, URZ, UPT ;  /* 0x0000003f0e00728c */ /* 0x000fe2000bf05270 */
[C---:B------:R-:W-:Y:S02]  /*57a0*/  ISETP.LT.OR P4, PT, R5.reuse, 0x22, P4 ;  /* 0x000000220500780c */ /* 0x040fe40002781670 */
[C---:B------:R-:W-:Y:S02]  /*57b0*/  ISETP.LT.OR P2, PT, R5.reuse, 0x29, P2 ;  /* 0x000000290500780c */ /* 0x040fe40001741670 */
[----:B------:R-:W-:Y:S02]  /*57c0*/  ISETP.LT.OR P1, PT, R5, 0x2a, P1 ;  /* 0x0000002a0500780c */ /* 0x000fe40000f21670 */
[----:B------:R-:W-:Y:S01]  /*57d0*/  FSEL R199, R47, -INF , !P0 ;  /* 0xff8000002fc77808 */ /* 0x000fe20004000000 */
[----:B------:R-:W1:Y:S01]  /*57e0*/  MUFU.TANH R9, R9 ;  /* 0x0000000900097308 */ /* 0x000e620000002400 */
[----:B------:R-:W-:Y:S01]  /*57f0*/  PLOP3.LUT P0, PT, PT, PT, UP1, 0x40, 0x0 ;  /* 0x000000000000781c */ /* 0x000fe20003f0e818 */
[----:B------:R-:W-:Y:S01]  /*5800*/  UISETP.NE.AND UP1, UPT, UR32, URZ, UPT ;  /* 0x0000003f2000728c */ /* 0x000fe2000bf25270 */
[----:B------:R-:W-:-:S02]  /*5810*/  FSEL R185, R50, -INF , !P4 ;  /* 0xff80000032b97808 */ /* 0x000fc40006000000 */
        /* <DEDUP_REMOVED lines=10> */
[C---:B------:R-:W-:Y:S01]  /*58c0*/  ISETP.GT.AND P0, PT, R3.reuse, 0x48, P0 ;  /* 0x000000480300780c */ /* 0x040fe20000704270 */
[----:B------:R5:W1:Y:S01]  /*58d0*/  MUFU.TANH R138, R6 ;  /* 0x00000006008a7308 */ /* 0x000a620000002400 */
[----:B------:R-:W-:-:S02]  /*58e0*/  ISETP.GT.AND P6, PT, R3, 0x31, P6 ;  /* 0x000000310300780c */ /* 0x000fc400037c4270 */
[C---:B------:R-:W-:Y:S02]  /*58f0*/  ISETP.GT.AND P5, PT, R3.reuse, 0x38, P5 ;  /* 0x000000380300780c */ /* 0x040fe40002fa4270 */
[C---:B------:R-:W-:Y:S02]  /*5900*/  ISETP.GT.AND P4, PT, R3.reuse, 0x39, P4 ;  /* 0x000000390300780c */ /* 0x040fe40002784270 */
[C---:B------:R-:W-:Y:S01]  /*5910*/  ISETP.GT.AND P2, PT, R3.reuse, 0x40, P2 ;  /* 0x000000400300780c */ /* 0x040fe20001744270 */
[----:B------:R-:W1:Y:S01]  /*5920*/  MUFU.TANH R16, R7 ;  /* 0x0000000700107308 */ /* 0x000e620000002400 */
[----:B------:R-:W-:Y:S02]  /*5930*/  ISETP.GT.AND P1, PT, R3, 0x41, P1 ;  /* 0x000000410300780c */ /* 0x000fe40000f24270 */
[C---:B------:R-:W-:Y:S02]  /*5940*/  ISETP.LT.OR P0, PT, R5.reuse, 0x49, P0 ;  /* 0x000000490500780c */ /* 0x040fe40000701670 */
[----:B------:R-:W-:-:S02]  /*5950*/  ISETP.LT.OR P6, PT, R5, 0x32, P6 ;  /* 0x000000320500780c */ /* 0x000fc400037c1670 */
[----:B------:R-:W-:Y:S01]  /*5960*/  ISETP.LT.OR P5, PT, R5, 0x39, P5 ;  /* 0x000000390500780c */ /* 0x000fe20002fa1670 */
[----:B-----5:R-:W-:Y:S01]  /*5970*/  FMUL.FTZ R6, R167, c[0x0][0x320] ;  /* 0x0000c800a7067a20 */ /* 0x020fe20000410000 */
[C---:B------:R-:W-:Y:S01]  /*5980*/  ISETP.LT.OR P4, PT, R5.reuse, 0x3a, P4 ;  /* 0x0000003a0500780c */ /* 0x040fe20002781670 */
[----:B------:R-:W1:Y:S01]  /*5990*/  MUFU.TANH R13, R13 ;  /* 0x0000000d000d7308 */ /* 0x000e620000002400 */
[C---:B------:R-:W-:Y:S02]  /*59a0*/  ISETP.LT.OR P2, PT, R5.reuse, 0x41, P2 ;  /* 0x000000410500780c */ /* 0x040fe40001741670 */
[----:B------:R-:W-:Y:S02]  /*59b0*/  ISETP.LT.OR P1, PT, R5, 0x42, P1 ;  /* 0x000000420500780c */ /* 0x000fe40000f21670 */
[----:B------:R-:W-:Y:S02]  /*59c0*/  FSEL R236, R55, -INF , !P0 ;  /* 0xff80000037ec7808 */ /* 0x000fe40004000000 */
[----:B------:R-:W-:Y:S01]  /*59d0*/  PLOP3.LUT P0, PT, PT, PT, UP0, 0x40, 0x0 ;  /* 0x000000000000781c */ /* 0x000fe20003f0e808 */
[----:B------:R5:W1:Y:S01]  /*59e0*/  MUFU.TANH R25, R6 ;  /* 0x0000000600197308 */ /* 0x000a620000002400 */
[----:B------:R-:W-:-:S02]  /*59f0*/  FSEL R200, R42, -INF , !P6 ;  /* 0xff8000002ac87808 */ /* 0x000fc40007000000 */
[----:B------:R-:W-:Y:S02]  /*5a00*/  FSEL R201, R62, -INF , !P5 ;  /* 0xff8000003ec97808 */ /* 0x000fe40006800000 */
[----:B------:R-:W-:Y:S02]  /*5a10*/  FSEL R204, R63, -INF , !P4 ;  /* 0xff8000003fcc7808 */ /* 0x000fe40006000000 */
[----:B------:R-:W-:Y:S01]  /*5a20*/  FSEL R240, R61, -INF , !P2 ;  /* 0xff8000003df07808 */ /* 0x000fe20005000000 */
[----:B------:R-:W1:Y:S01]  /*5a30*/  MUFU.TANH R59, R12 ;  /* 0x0000000c003b7308 */ /* 0x000e620000002400 */
[----:B------:R-:W-:Y:S02]  /*5a40*/  FSEL R239, R60, -INF , !P1 ;  /* 0xff8000003cef7808 */ /* 0x000fe40004800000 */
[----:B------:R-:W-:Y:S02]  /*5a50*/  PLOP3.LUT P6, PT, PT, PT, UP6, 0x40, 0x0 ;  /* 0x000000000000781c */ /* 0x000fe40003fce868 */
[----:B------:R-:W-:-:S02]  /*5a60*/  PLOP3.LUT P5, PT, PT, PT, UP5, 0x40, 0x0 ;  /* 0x000000000000781c */ /* 0x000fc40003fae858 */
[----:B------:R-:W-:Y:S01]  /*5a70*/  PLOP3.LUT P4, PT, PT, PT, UP4, 0x40, 0x0 ;  /* 0x000000000000781c */ /* 0x000fe20003f8e848 */
[----:B-----5:R-:W-:Y:S01]  /*5a80*/  FMUL.FTZ R6, R110, c[0x0][0x320] ;  /* 0x0000c8006e067a20 */ /* 0x020fe20000410000 */
[----:B------:R-:W-:Y:S01]  /*5a90*/  PLOP3.LUT P2, PT, PT, PT, UP3, 0x40, 0x0 ;  /* 0x000000000000781c */ /* 0x000fe20003f4e838 */
[----:B------:R-:W1:Y:S01]  /*5aa0*/  MUFU.TANH R58, R11 ;  /* 0x0000000b003a7308 */ /* 0x000e620000002400 */
[----:B------:R-:W-:Y:S02]  /*5ab0*/  PLOP3.LUT P1, PT, PT, PT, UP2, 0x40, 0x0 ;  /* 0x000000000000781c */ /* 0x000fe40003f2e828 */
[C---:B------:R-:W-:Y:S02]  /*5ac0*/  ISETP.GT.AND P6, PT, R3.reuse, 0x49, P6 ;  /* 0x000000490300780c */ /* 0x040fe400037c4270 */
[C---:B------:R-:W-:Y:S02]  /*5ad0*/  ISETP.GT.AND P5, PT, R3.reuse, 0x50, P5 ;  /* 0x000000500300780c */ /* 0x040fe40002fa4270 */
[C---:B------:R-:W-:Y:S01]  /*5ae0*/  ISETP.GT.AND P4, PT, R3.reuse, 0x51, P4 ;  /* 0x000000510300780c */ /* 0x040fe20002784270 */
[----:B------:R5:W1:Y:S01]  /*5af0*/  MUFU.TANH R38, R6 ;  /* 0x0000000600267308 */ /* 0x000a620000002400 */
[----:B------:R-:W-:-:S02]  /*5b00*/  ISETP.GT.AND P2, PT, R3, 0x58, P2 ;  /* 0x000000580300780c */ /* 0x000fc40001744270 */
[----:B------:R-:W-:Y:S02]  /*5b10*/  ISETP.GT.AND P1, PT, R3, 0x59, P1 ;  /* 0x000000590300780c */ /* 0x000fe40000f24270 */
[C---:B------:R-:W-:Y:S02]  /*5b20*/  ISETP.LT.OR P6, PT, R5.reuse, 0x4a, P6 ;  /* 0x0000004a0500780c */ /* 0x040fe400037c1670 */
[C---:B------:R-:W-:Y:S01]  /*5b30*/  ISETP.LT.OR P5, PT, R5.reuse, 0x51, P5 ;  /* 0x000000510500780c */ /* 0x040fe20002fa1670 */
[----:B------:R-:W1:Y:S01]  /*5b40*/  MUFU.TANH R10, R10 ;  /* 0x0000000a000a7308 */ /* 0x000e620000002400 */
[C---:B------:R-:W-:Y:S02]  /*5b50*/  ISETP.LT.OR P4, PT, R5.reuse, 0x52, P4 ;  /* 0x000000520500780c */ /* 0x040fe40002781670 */
[C---:B------:R-:W-:Y:S02]  /*5b60*/  ISETP.LT.OR P2, PT, R5.reuse, 0x59, P2 ;  /* 0x000000590500780c */ /* 0x040fe40001741670 */
[----:B------:R-:W-:-:S02]  /*5b70*/  ISETP.LT.OR P1, PT, R5, 0x5a, P1 ;  /* 0x0000005a0500780c */ /* 0x000fc40000f21670 */
[----:B------:R-:W-:Y:S01]  /*5b80*/  FSEL R235, R54, -INF , !P6 ;  /* 0xff80000036eb7808 */ /* 0x000fe20007000000 */
[----:B-----5:R-:W-:Y:S01]  /*5b90*/  FMUL.FTZ R6, R111, c[0x0][0x320] ;  /* 0x0000c8006f067a20 */ /* 0x020fe20000410000 */
[----:B------:R-:W-:Y:S02]  /*5ba0*/  FSEL R237, R41, -INF , !P5 ;  /* 0xff80000029ed7808 */ /* 0x000fe40006800000 */
[----:B------:R-:W-:Y:S01]  /*5bb0*/  FSEL R238, R39, -INF , !P4 ;  /* 0xff80000027ee7808 */ /* 0x000fe20006000000 */
[----:B------:R5:W1:Y:S01]  /*5bc0*/  MUFU.TANH R40, R6 ;  /* 0x0000000600287308 */ /* 0x000a620000002400 */
[----:B------:R-:W-:Y:S02]  /*5bd0*/  FSEL R242, R36, -INF , !P2 ;  /* 0xff80000024f27808 */ /* 0x000fe40005000000 */
[----:B------:R-:W-:Y:S01]  /*5be0*/  FSEL R243, R33, -INF , !P1 ;  /* 0xff80000021f37808 */ /* 0x000fe20004800000 */
[----:B-----5:R-:W-:-:S04]  /*5bf0*/  FMUL.FTZ R6, R170, c[0x0][0x320] ;  /* 0x0000c800aa067a20 */ /* 0x020fc80000410000 */
[----:B------:R5:W1:Y:S02]  /*5c00*/  MUFU.TANH R21, R6 ;  /* 0x0000000600157308 */ /* 0x000a640000002400 */
[----:B-----5:R-:W-:-:S06]  /*5c10*/  FMUL.FTZ R6, R143, c[0x0][0x320] ;  /* 0x0000c8008f067a20 */ /* 0x020fcc0000410000 */
[----:B------:R5:W1:Y:S02]  /*5c20*/  MUFU.TANH R15, R6 ;  /* 0x00000006000f7308 */ /* 0x000a640000002400 */
[----:B-----5:R-:W5:Y:S02]  /*5c30*/  SHFL.IDX PT, R6, R18, 0x3, 0x1c1f ;  /* 0x007c1f0012067f89 */ /* 0x020f6400000e0000 */
[----:B-----5:R-:W-:-:S05]  /*5c40*/  IMAD.IADD R3, R20, 0x1, R6 ;  /* 0x0000000114037824 */ /* 0x020fca00078e0206 */
[----:B------:R-:W-:Y:S01]  /*5c50*/  IMNMX R5, R3, R22, PT ;  /* 0x0000001603057217 */ /* 0x000fe20003800200 */
[----:B------:R-:W-:Y:S01]  /*5c60*/  IMAD.IADD R3, R23, 0x1, R6 ;  /* 0x0000000117037824 */ /* 0x000fe200078e0206 */
        /* <DEDUP_REMOVED lines=13> */
.L_x_256:
[----:B------:R-:W-:-:S04]  /*5d40*/  MOV R7, c[0x0][0x32c] ;  /* 0x0000cb0000077a02 */ /* 0x000fc80000000f00 */
[----:B------:R-:W-:-:S13]  /*5d50*/  ISETP.NE.AND P0, PT, R7, 0x1, PT ;  /* 0x000000010700780c */ /* 0x000fda0003f05270 */
[----:B------:R-:W-:-:S05]  /*5d60*/  @P0 IMAD.HI.U32 R7, R6, c[0x0][0x330], RZ ;  /* 0x0000cc0006070a27 */ /* 0x000fca00078e00ff */
[----:B------:R-:W-:Y:S02]  /*5d70*/  @P0 SHF.R.U32.HI R6, RZ, c[0x0][0x334], R7 ;  /* 0x0000cd00ff060a19 */ /* 0x000fe40000011607 */
.L_x_257:
[----:B------:R-:W-:Y:S05]  /*5d80*/  BSYNC B0 ;  /* 0x0000000000007941 */ /* 0x000fea0003800000 */
.L_x_255:
[----:B------:R-:W-:-:S05]  /*5d90*/  IMAD R6, R6, c[0x0][0x32c], R24 ;  /* 0x0000cb0006067a24 */ /* 0x000fca00078e0218 */
[----:B------:R-:W-:Y:S02]  /*5da0*/  IADD3 R7, R6, c[0x0][0x32c], RZ ;  /* 0x0000cb0006077a10 */ /* 0x000fe40007ffe0ff */
[----:B------:R-:W-:Y:S02]  /*5db0*/  IMNMX R3, R3, R6, !PT ;  /* 0x0000000603037217 */ /* 0x000fe40007800200 */
[----:B------:R-:W-:Y:S02]  /*5dc0*/  IMNMX R5, R5, R7, PT ;  /* 0x0000000705057217 */ /* 0x000fe40003800200 */
.L_x_254:
[----:B-1234-:R-:W-:Y:S01]  /*5dd0*/  FMNMX.FTZ R7, R66, R70, !PT ;  /* 0x0000004642077209 */ /* 0x01efe20007810000 */
[----:B------:R-:W-:Y:S01]  /*5de0*/  UP2UR UR32, UPR, URZ, 0x40 ;  /* 0x000000403f207883 */ /* 0x000fe20008000000 */
[----:B------:R-:W-:Y:S01]  /*5df0*/  FMNMX.FTZ R6, R52, R51, !PT ;  /* 0x0000003334067209 */ /* 0x000fe20007810000 */
[----:B------:R-:W-:Y:S01]  /*5e00*/  UISETP.NE.AND UP6, UPT, UR30, URZ, UPT ;  /* 0x0000003f1e00728c */ /* 0x000fe2000bfc5270 */
[----:B------:R-:W-:Y:S01]  /*5e10*/  FMNMX.FTZ R7, R73, R7, !PT ;  /* 0x0000000749077209 */ /* 0x000fe20007810000 */
[----:B------:R-:W-:Y:S01]  /*5e20*/  IMAD.SHL.U32 R209, R0, 0x2, RZ ;  /* 0x0000000200d17824 */ /* 0x000fe200078e00ff */
[----:B------:R-:W-:Y:S01]  /*5e30*/  FMNMX.FTZ R6, R57, R6, !PT ;  /* 0x0000000639067209 */ /* 0x000fe20007810000 */
[----:B------:R-:W-:Y:S01]  /*5e40*/  UP2UR UR30, UPR, URZ, 0x40 ;  /* 0x000000403f1e7883 */ /* 0x000fe20008000000 */
[----:B------:R-:W-:Y:S01]  /*5e50*/  FMNMX.FTZ R72, R74, R7, !PT ;  /* 0x000000074a487209 */ /* 0x000fe20007810000 */
[----:B------:R-:W-:Y:S01]  /*5e60*/  UISETP.NE.AND UP6, UPT, UR31, URZ, UPT ;  /* 0x0000003f1f00728c */ /* 0x000fe2000bfc5270 */
        /* <DEDUP_REMOVED lines=25> */
[----:B------:R-:W-:Y:S01]  /*6000*/  IMAD R212, R2, 0x2, R209 ;  /* 0x0000000202d47824 */ /* 0x000fe200078e02d1 */
[----:B------:R-:W-:Y:S01]  /*6010*/  FMNMX.FTZ R72, R81, R72, !PT ;  /* 0x0000004851487209 */ /* 0x000fe20007810000 */
[----:B------:R-:W-:Y:S01]  /*6020*/  LDSM.16.MT88.4 R60, [R209+0x100] ;  /* 0x00010000d13c783b */ /* 0x000fe20000004200 */
[----:B------:R-:W-:-:S02]  /*6030*/  FMNMX.FTZ R6, R112, R6, !PT ;  /* 0x0000000670067209 */ /* 0x000fc40007810000 */
[----:B------:R-:W-:Y:S01]  /*6040*/  FMNMX.FTZ R72, R82, R72, !PT ;  /* 0x0000004852487209 */ /* 0x000fe20007810000 */
[----:B------:R-:W-:Y:S01]  /*6050*/  LDSM.16.MT88.4 R84, [R212+0x100] ;  /* 0x00010000d454783b */ /* 0x000fe20000004200 */
[----:B------:R-:W-:Y:S02]  /*6060*/  FMNMX.FTZ R6, R118, R6, !PT ;  /* 0x0000000676067209 */ /* 0x000fe40007810000 */
[----:B------:R-:W-:Y:S01]  /*6070*/  FMNMX.FTZ R72, R83, R72, !PT ;  /* 0x0000004853487209 */ /* 0x000fe20007810000 */
[----:B------:R-:W-:Y:S01]  /*6080*/  LDSM.16.MT88.4 R92, [R212+0x900] ;  /* 0x00090000d45c783b */ /* 0x000fe20000004200 */
[----:B------:R-:W-:Y:S02]  /*6090*/  FMNMX.FTZ R6, R126, R6, !PT ;  /* 0x000000067e067209 */ /* 0x000fe40007810000 */
        /* <DEDUP_REMOVED lines=25> */
[----:B------:R-:W-:Y:S01]  /*6230*/  PLOP3.LUT P6, PT, PT, PT, UP6, 0x40, 0x0 ;  /* 0x000000000000781c */ /* 0x000fe20003fce868 */
[----:B------:R-:W1:Y:S01]  /*6240*/  SHFL.BFLY PT, R6, R72, 0x2, 0x1f ;  /* 0x0c401f0048067f89 */ /* 0x000e6200000e0000 */
[----:B------:R-:W-:Y:S01]  /*6250*/  PLOP3.LUT P4, PT, PT, PT, UP5, 0x40, 0x0 ;  /* 0x000000000000781c */ /* 0x000fe20003f8e858 */
[----:B------:R-:W-:Y:S01]  /*6260*/  UISETP.NE.AND UP6, UPT, UR30, URZ, UPT ;  /* 0x0000003f1e00728c */ /* 0x000fe2000bfc5270 */
[C---:B------:R-:W-:Y:S01]  /*6270*/  ISETP.GT.AND P6, PT, R3.reuse, RZ, P6 ;  /* 0x000000ff0300720c */ /* 0x040fe200037c4270 */
[----:B------:R-:W2:Y:S01]  /*6280*/  SHFL.BFLY PT, R7, R71, 0x2, 0x1f ;  /* 0x0c401f0047077f89 */ /* 0x000ea200000e0000 */
[----:B------:R-:W-:Y:S01]  /*6290*/  ISETP.GT.AND P4, PT, R3, 0x8, P4 ;  /* 0x000000080300780c */ /* 0x000fe20002784270 */
[----:B------:R-:W-:Y:S01]  /*62a0*/  UISETP.NE.AND UP5, UPT, UR31, URZ, UPT ;  /* 0x0000003f1f00728c */ /* 0x000fe2000bfa5270 */
[----:B------:R-:W-:-:S02]  /*62b0*/  ISETP.LT.OR P6, PT, R5, 0x1, P6 ;  /* 0x000000010500780c */ /* 0x000fc400037c1670 */
[----:B------:R-:W-:Y:S01]  /*62c0*/  PLOP3.LUT P2, PT, PT, PT, UP0, 0x40, 0x0 ;  /* 0x000000000000781c */ /* 0x000fe20003f4e808 */
[----:B------:R-:W-:Y:S01]  /*62d0*/  UISETP.NE.AND UP0, UPT, UR23, URZ, UPT ;  /* 0x0000003f1700728c */ /* 0x000fe2000bf05270 */
[----:B------:R-:W-:Y:S02]  /*62e0*/  FSEL R116, R27, -INF , !P6 ;  /* 0xff8000001b747808 */ /* 0x000fe40007000000 */
[----:B------:R-:W-:Y:S01]  /*62f0*/  PLOP3.LUT P6, PT, PT, PT, UP2, 0x40, 0x0 ;  /* 0x000000000000781c */ /* 0x000fe20003fce828 */
[----:B------:R-:W-:Y:S01]  /*6300*/  UISETP.NE.AND UP2, UPT, UR21, URZ, UPT ;  /* 0x0000003f1500728c */ /* 0x000fe2000bf45270 */
[----:B------:R-:W-:Y:S02]  /*6310*/  ISETP.LT.OR P4, PT, R5, 0x9, P4 ;  /* 0x000000090500780c */ /* 0x000fe40002781670 */
[----:B------:R-:W-:Y:S02]  /*6320*/  ISETP.GT.AND P6, PT, R3, 0x18, P6 ;  /* 0x000000180300780c */ /* 0x000fe400037c4270 */
[----:B------:R-:W-:-:S02]  /*6330*/  FSEL R114, R21, -INF , !P4 ;  /* 0xff80000015727808 */ /* 0x000fc40006000000 */
[----:B------:R-:W-:Y:S01]  /*6340*/  PLOP3.LUT P4, PT, PT, PT, UP0, 0x40, 0x0 ;  /* 0x000000000000781c */ /* 0x000fe20003f8e808 */
[----:B------:R-:W-:Y:S01]  /*6350*/  UISETP.NE.AND UP0, UPT, UR19, URZ, UPT ;  /* 0x0000003f1300728c */ /* 0x000fe2000bf05270 */
[----:B------:R-:W-:Y:S02]  /*6360*/  ISETP.LT.OR P6, PT, R5, 0x19, P6 ;  /* 0x000000190500780c */ /* 0x000fe400037c1670 */
[----:B-1----:R-:W-:Y:S02]  /*6370*/  FMNMX.FTZ R72, R72, R6, !PT ;  /* 0x0000000648487209 */ /* 0x002fe40007810000 */
[----:B------:R-:W-:Y:S02]  /*6380*/  FSEL R121, R26, -INF , !P6 ;  /* 0xff8000001a797808 */ /* 0x000fe40007000000 */
[----:B--2---:R-:W-:Y:S01]  /*6390*/  FMNMX.FTZ R71, R71, R7, !PT ;  /* 0x0000000747477209 */ /* 0x004fe20007810000 */
[----:B------:R-:W1:Y:S01]  /*63a0*/  SHFL.BFLY PT, R6, R72, 0x1, 0x1f ;  /* 0x0c201f0048067f89 */ /* 0x000e6200000e0000 */
[----:B------:R-:W-:Y:S01]  /*63b0*/  PLOP3.LUT P6, PT, PT, PT, UP0, 0x40, 0x0 ;  /* 0x000000000000781c */ /* 0x000fe20003fce808 */
[----:B------:R-:W-:Y:S01]  /*63c0*/  UISETP.NE.AND UP0, UPT, UR14, URZ, UPT ;  /* 0x0000003f0e00728c */ /* 0x000fe2000bf05270 */
[----:B------:R-:W-:Y:S01]  /*63d0*/  PLOP3.LUT P5, PT, PT, PT, UP6, 0x40, 0x0 ;  /* 0x000000000000781c */ /* 0x000fe20003fae868 */
[----:B------:R-:W2:Y:S01]  /*63e0*/  SHFL.BFLY PT, R7, R71, 0x1, 0x1f ;  /* 0x0c201f0047077f89 */ /* 0x000ea200000e0000 */
[----:B------:R-:W-:Y:S01]  /*63f0*/  ISETP.GT.AND P6, PT, R3, 0x30, P6 ;  /* 0x000000300300780c */ /* 0x000fe200037c4270 */
[----:B------:R-:W-:Y:S01]  /*6400*/  UISETP.NE.AND UP6, UPT, UR32, URZ, UPT ;  /* 0x0000003f2000728c */ /* 0x000fe2000bfc5270 */
[----:B------:R-:W-:Y:S01]  /*6410*/  PLOP3.LUT P1, PT, PT, PT, UP1, 0x40, 0x0 ;  /* 0x000000000000781c */ /* 0x000fe20003f2e818 */
[----:B------:R-:W-:Y:S01]  /*6420*/  UISETP.NE.AND UP1, UPT, UR20, URZ, UPT ;  /* 0x0000003f1400728c */ /* 0x000fe2000bf25270 */
[----:B------:R-:W-:-:S02]  /*6430*/  ISETP.LT.OR P6, PT, R5, 0x31, P6 ;  /* 0x000000310500780c */ /* 0x000fc400037c1670 */
[----:B------:R-:W-:Y:S01]  /*6440*/  PLOP3.LUT P0, PT, PT, PT, UP3, 0x40, 0x0 ;  /* 0x000000000000781c */ /* 0x000fe20003f0e838 */
[----:B------:R-:W-:Y:S01]  /*6450*/  UISETP.NE.AND UP3, UPT, UR22, URZ, UPT ;  /* 0x0000003f1600728c */ /* 0x000fe2000bf65270 */
[----:B------:R-:W-:Y:S02]  /*6460*/  FSEL R193, R8, -INF , !P6 ;  /* 0xff80000008c17808 */ /* 0x000fe40007000000 */
[C---:B------:R-:W-:Y:S02]  /*6470*/  ISETP.GT.AND P5, PT, R3.reuse, 0x1, P5 ;  /* 0x000000010300780c */ /* 0x040fe40002fa4270 */
[C---:B------:R-:W-:Y:S02]  /*6480*/  ISETP.GT.AND P2, PT, R3.reuse, 0x9, P2 ;  /* 0x000000090300780c */ /* 0x040fe40001744270 */
[C---:B------:R-:W-:Y:S02]  /*6490*/  ISETP.GT.AND P1, PT, R3.reuse, 0x10, P1 ;  /* 0x000000100300780c */ /* 0x040fe40000f24270 */
[----:B------:R-:W-:-:S02]  /*64a0*/  ISETP.GT.AND P0, PT, R3, 0x11, P0 ;  /* 0x000000110300780c */ /* 0x000fc40000704270 */
[C---:B------:R-:W-:Y:S02]  /*64b0*/  ISETP.LT.OR P5, PT, R5.reuse, 0x2, P5 ;  /* 0x000000020500780c */ /* 0x040fe40002fa1670 */
[----:B-1----:R-:W-:Y:S02]  /*64c0*/  FMNMX.FTZ R72, R72, R6, !PT ;  /* 0x0000000648487209 */ /* 0x002fe40007810000 */
[----:B------:R-:W-:Y:S02]  /*64d0*/  ISETP.LT.OR P2, PT, R5, 0xa, P2 ;  /* 0x0000000a0500780c */ /* 0x000fe40001741670 */
[----:B--2---:R-:W-:Y:S01]  /*64e0*/  FMNMX.FTZ R71, R71, R7, !PT ;  /* 0x0000000747477209 */ /* 0x004fe20007810000 */
[C---:B------:R-:W-:Y:S01]  /*64f0*/  FMUL.FTZ R7, R72.reuse, c[0x0][0x2d0] ;  /* 0x0000b40048077a20 */ /* 0x040fe20000410000 */
[----:B------:R-:W-:Y:S02]  /*6500*/  FSETP.NEU.FTZ.AND P6, PT, R72, -INF , PT ;  /* 0xff8000004800780b */ /* 0x000fe40003fdd000 */
[----:B------:R-:W-:Y:S01]  /*6510*/  ISETP.LT.OR P1, PT, R5, 0x11, P1 ;  /* 0x000000110500780c */ /* 0x000fe20000f21670 */
[----:B------:R-:W-:Y:S01]  /*6520*/  FMUL.FTZ R6, R71, c[0x0][0x2d0] ;  /* 0x0000b40047067a20 */ /* 0x000fe20000410000 */
[----:B------:R-:W-:-:S02]  /*6530*/  FSEL R7, R7, RZ, P6 ;  /* 0x000000ff07077208 */ /* 0x000fc40003000000 */
[----:B------:R-:W-:Y:S02]  /*6540*/  FSETP.NEU.FTZ.AND P6, PT, R71, -INF , PT ;  /* 0xff8000004700780b */ /* 0x000fe40003fdd000 */
[----:B------:R-:W-:Y:S01]  /*6550*/  ISETP.LT.OR P0, PT, R5, 0x12, P0 ;  /* 0x000000120500780c */ /* 0x000fe20000701670 */
[--C-:B------:R-:W-:Y:S01]  /*6560*/  FFMA.FTZ R8, R66, c[0x0][0x2d0], -R7.reuse ;  /* 0x0000b40042087a23 */ /* 0x100fe20000010807 */
[----:B------:R-:W-:Y:S02]  /*6570*/  FSEL R6, R6, RZ, P6 ;  /* 0x000000ff06067208 */ /* 0x000fe40003000000 */
[----:B------:R-:W-:Y:S01]  /*6580*/  LEA R210, R4, R209, 0x1 ;  /* 0x000000d104d27211 */ /* 0x000fe200078e08ff */
[----:B------:R1:W-:Y:S01]  /*6590*/  MUFU.EX2 R151, R8 ;  /* 0x0000000800977308 */ /* 0x0003e20000000800 */
[----:B------:R-:W-:Y:S01]  /*65a0*/  FSEL R115, R14, -INF , !P5 ;  /* 0xff8000000e737808 */ /* 0x000fe20006800000 */
[----:B------:R-:W-:Y:S01]  /*65b0*/  FFMA.FTZ R0, R57, c[0x0][0x2d0], -R6 ;  /* 0x0000b40039007a23 */ /* 0x000fe20000010806 */
[----:B------:R-:W-:Y:S01]  /*65c0*/  FSEL R113, R19, -INF , !P2 ;  /* 0xff80000013717808 */ /* 0x000fe20005000000 */
[----:B------:R-:W-:Y:S01]  /*65d0*/  IMAD R211, R2, 0x2, R210 ;  /* 0x0000000202d37824 */ /* 0x000fe200078e02d2 */
[----:B------:R-:W-:Y:S01]  /*65e0*/  FSEL R117, R10, -INF , !P1 ;  /* 0xff8000000a757808 */ /* 0x000fe20004800000 */
[----:B------:R-:W2:Y:S01]  /*65f0*/  LDSM.16.MT88.4 R100, [R210+0x100] ;  /* 0x00010000d264783b */ /* 0x000ea20000004200 */
[----:B------:R-:W-:Y:S01]  /*6600*/  FSEL R119, R25, -INF , !P0 ;  /* 0xff80000019777808 */ /* 0x000fe20004000000 */
[----:B------:R3:W-:Y:S01]  /*6610*/  MUFU.EX2 R157, R0 ;  /* 0x00000000009d7308 */ /* 0x0007e20000000800 */
[----:B------:R-:W-:Y:S01]  /*6620*/  PLOP3.LUT P5, PT, PT, PT, UP4, 0x40, 0x0 ;  /* 0x000000000000781c */ /* 0x000fe20003fae848 */
[----:B------:R-:W-:Y:S01]  /*6630*/  UISETP.NE.AND UP4, UPT, UR18, URZ, UPT ;  /* 0x0000003f1200728c */ /* 0x000fe2000bf85270 */
[----:B------:R-:W-:Y:S01]  /*6640*/  PLOP3.LUT P2, PT, PT, PT, UP3, 0x40, 0x0 ;  /* 0x000000000000781c */ /* 0x000fe20003f4e838 */
[----:B------:R-:W-:Y:S01]  /*6650*/  UISETP.NE.AND UP3, UPT, UR17, URZ, UPT ;  /* 0x0000003f1100728c */ /* 0x000fe2000bf65270 */
[----:B------:R-:W-:Y:S01]  /*6660*/  PLOP3.LUT P1, PT, PT, PT, UP2, 0x40, 0x0 ;  /* 0x000000000000781c */ /* 0x000fe20003f2e828 */
[----:B------:R-:W-:Y:S01]  /*6670*/  UISETP.NE.AND UP2, UPT, UR16, URZ, UPT ;  /* 0x0000003f1000728c */ /* 0x000fe2000bf45270 */
[----:B------:R-:W-:Y:S01]  /*6680*/  PLOP3.LUT P0, PT, PT, PT, UP1, 0x40, 0x0 ;  /* 0x000000000000781c */ /* 0x000fe20003f0e818 */
[--C-:B-1----:R-:W-:Y:S01]  /*6690*/  FFMA.FTZ R8, R70, c[0x0][0x2d0], -R7.reuse ;  /* 0x0000b40046087a23 */ /* 0x102fe20000010807 */
[----:B------:R-:W-:Y:S01]  /*66a0*/  FMNMX.FTZ R2, R120, R122, !PT ;  /* 0x0000007a78027209 */ /* 0x000fe20007810000 */
[----:B------:R-:W-:Y:S01]  /*66b0*/  UISETP.NE.AND UP1, UPT, UR15, URZ, UPT ;  /* 0x0000003f0f00728c */ /* 0x000fe2000bf25270 */
[C---:B------:R-:W-:Y:S01]  /*66c0*/  ISETP.GT.AND P5, PT, R3.reuse, 0x19, P5 ;  /* 0x000000190300780c */ /* 0x040fe20002fa4270 */
[----:B------:R1:W4:Y:S01]  /*66d0*/  MUFU.EX2 R11, R8 ;  /* 0x00000008000b7308 */ /* 0x0003220000000800 */
[C---:B------:R-:W-:Y:S01]  /*66e0*/  ISETP.GT.AND P4, PT, R3.reuse, 0x20, P4 ;  /* 0x000000200300780c */ /* 0x040fe20002784270 */
[----:B------:R-:W5:Y:S01]  /*66f0*/  LDSM.16.MT88.4 R96, [R211+0x100] ;  /* 0x00010000d360783b */ /* 0x000f620000004200 */
[C---:B------:R-:W-:Y:S01]  /*6700*/  ISETP.GT.AND P2, PT, R3.reuse, 0x21, P2 ;  /* 0x000000210300780c */ /* 0x040fe20001744270 */
[----:B---3--:R-:W-:Y:S01]  /*6710*/  FFMA.FTZ R0, R56, c[0x0][0x2d0], -R6 ;  /* 0x0000b40038007a23 */ /* 0x008fe20000010806 */
[C---:B------:R-:W-:Y:S01]  /*6720*/  ISETP.GT.AND P1, PT, R3.reuse, 0x28, P1 ;  /* 0x000000280300780c */ /* 0x040fe20000f24270 */
[----:B------:R-:W3:Y:S01]  /*6730*/  LDSM.16.MT88.4 R88, [R210+0x900] ;  /* 0x00090000d258783b */ /* 0x000ee20000004200 */
[----:B------:R-:W-:Y:S01]  /*6740*/  ISETP.GT.AND P0, PT, R3, 0x29, P0 ;  /* 0x000000290300780c */ /* 0x000fe20000704270 */
[----:B------:R2:W-:Y:S01]  /*6750*/  MUFU.EX2 R70, R0 ;  /* 0x0000000000467308 */ /* 0x0005e20000000800 */
[----:B------:R-:W-:Y:S01]  /*6760*/  FMNMX.FTZ R2, R124, R2, !PT ;  /* 0x000000027c027209 */ /* 0x000fe20007810000 */
[----:B------:R-:W3:Y:S01]  /*6770*/  LDSM.16.MT88.4 R104, [R211+0x900] ;  /* 0x00090000d368783b */ /* 0x000ee20000004200 */
[C---:B------:R-:W-:Y:S01]  /*6780*/  ISETP.LT.OR P5, PT, R5.reuse, 0x1a, P5 ;  /* 0x0000001a0500780c */ /* 0x040fe20002fa1670 */
[----:B------:R-:W-:Y:S01]  /*6790*/  ULDC.64 UR14, c[0x0][0x2c8] ;  /* 0x0000b200000e7ab9 */ /* 0x000fe20000000a00 */
[C---:B------:R-:W-:Y:S01]  /*67a0*/  ISETP.LT.OR P4, PT, R5.reuse, 0x21, P4 ;  /* 0x000000210500780c */ /* 0x040fe20002781670 */
[----:B------:R-:W-:Y:S01]  /*67b0*/  UIMAD.WIDE.U32 UR16, UR11, UR14, URZ ;  /* 0x0000000e0b1072a5 */ /* 0x000fe2000f8e003f */
[----:B------:R-:W-:Y:S01]  /*67c0*/  ISETP.LT.OR P2, PT, R5, 0x22, P2 ;  /* 0x000000220500780c */ /* 0x000fe20001741670 */
[----:B-1----:R-:W-:Y:S01]  /*67d0*/  FFMA.FTZ R8, R73, c[0x0][0x2d0], -R7 ;  /* 0x0000b40049087a23 */ /* 0x002fe20000010807 */
[C---:B------:R-:W-:Y:S01]  /*67e0*/  ISETP.LT.OR P1, PT, R5.reuse, 0x29, P1 ;  /* 0x000000290500780c */ /* 0x040fe20000f21670 */
[----:B----4-:R-:W-:Y:S01]  /*67f0*/  IMAD.MOV.U32 R73, RZ, RZ, R11 ;  /* 0x000000ffff497224 */ /* 0x010fe200078e000b */
[----:B------:R-:W-:Y:S01]  /*6800*/  ISETP.LT.OR P0, PT, R5, 0x2a, P0 ;  /* 0x0000002a0500780c */ /* 0x000fe20000701670 */
[----:B------:R1:W-:Y:S01]  /*6810*/  MUFU.EX2 R156, R8 ;  /* 0x00000008009c7308 */ /* 0x0003e20000000800 */
[----:B------:R-:W-:-:S02]  /*6820*/  FSEL R123, R17, -INF , !P5 ;  /* 0xff800000117b7808 */ /* 0x000fc40006800000 */
[----:B------:R-:W-:Y:S01]  /*6830*/  FSEL R142, R9, -INF , !P4 ;  /* 0xff800000098e7808 */ /* 0x000fe20006000000 */
[--C-:B--2---:R-:W-:Y:S01]  /*6840*/  FFMA.FTZ R0, R75, c[0x0][0x2d0], -R7.reuse ;  /* 0x0000b4004b007a23 */ /* 0x104fe20000010807 */
[----:B------:R-:W-:Y:S02]  /*6850*/  FSEL R143, R30, -INF , !P2 ;  /* 0xff8000001e8f7808 */ /* 0x000fe40005000000 */
[----:B------:R-:W-:Y:S01]  /*6860*/  FSEL R144, R28, -INF , !P1 ;  /* 0xff8000001c907808 */ /* 0x000fe20004800000 */
[----:B------:R2:W-:Y:S01]  /*6870*/  MUFU.EX2 R154, R0 ;  /* 0x00000000009a7308 */ /* 0x0005e20000000800 */
[----:B------:R-:W-:Y:S02]  /*6880*/  FSEL R145, R29, -INF , !P0 ;  /* 0xff8000001d917808 */ /* 0x000fe40004000000 */
        /* <DEDUP_REMOVED lines=8> */
[----:B------:R-:W-:Y:S01]  /*6910*/  PLOP3.LUT P0, PT, PT, PT, UP0, 0x40, 0x0 ;  /* 0x000000000000781c */ /* 0x000fe20003f0e808 */
[----:B------:R-:W-:Y:S01]  /*6920*/  UISETP.NE.AND UP0, UPT, UR13, URZ, UPT ;  /* 0x0000003f0d00728c */ /* 0x000fe2000bf05270 */
[C---:B------:R-:W-:Y:S01]  /*6930*/  ISETP.GT.AND P5, PT, R3.reuse, 0x31, P5 ;  /* 0x000000310300780c */ /* 0x040fe20002fa4270 */
[----:B------:R1:W-:Y:S01]  /*6940*/  MUFU.EX2 R183, R8 ;  /* 0x0000000800b77308 */ /* 0x0003e20000000800 */
[C---:B------:R-:W-:Y:S01]  /*6950*/  ISETP.GT.AND P4, PT, R3.reuse, 0x38, P4 ;  /* 0x000000380300780c */ /* 0x040fe20002784270 */
[----:B--2---:R-:W-:Y:S01]  /*6960*/  FFMA.FTZ R0, R78, c[0x0][0x2d0], -R7 ;  /* 0x0000b4004e007a23 */ /* 0x004fe20000010807 */
[C---:B------:R-:W-:Y:S01]  /*6970*/  ISETP.GT.AND P2, PT, R3.reuse, 0x39, P2 ;  /* 0x000000390300780c */ /* 0x040fe20001744270 */
[----:B------:R-:W-:Y:S01]  /*6980*/  UISETP.NE.AND UP1, UPT, UR25, URZ, UPT ;  /* 0x0000003f1900728c */ /* 0x000fe2000bf25270 */
[----:B------:R-:W-:-:S02]  /*6990*/  ISETP.GT.AND P1, PT, R3, 0x40, P1 ;  /* 0x000000400300780c */ /* 0x000fc40000f24270 */
[----:B------:R-:W-:Y:S01]  /*69a0*/  ISETP.GT.AND P0, PT, R3, 0x41, P0 ;  /* 0x000000410300780c */ /* 0x000fe20000704270 */
[----:B------:R2:W-:Y:S01]  /*69b0*/  MUFU.EX2 R158, R0 ;  /* 0x00000000009e7308 */ /* 0x0005e20000000800 */
[C---:B------:R-:W-:Y:S02]  /*69c0*/  ISETP.LT.OR P5, PT, R5.reuse, 0x32, P5 ;  /* 0x000000320500780c */ /* 0x040fe40002fa1670 */
[C---:B------:R-:W-:Y:S02]  /*69d0*/  ISETP.LT.OR P4, PT, R5.reuse, 0x39, P4 ;  /* 0x000000390500780c */ /* 0x040fe40002781670 */
[C---:B------:R-:W-:Y:S02]  /*69e0*/  ISETP.LT.OR P2, PT, R5.reuse, 0x3a, P2 ;  /* 0x0000003a0500780c */ /* 0x040fe40001741670 */
[C---:B------:R-:W-:Y:S01]  /*69f0*/  ISETP.LT.OR P1, PT, R5.reuse, 0x41, P1 ;  /* 0x000000410500780c */ /* 0x040fe20000f21670 */
[--C-:B-1----:R-:W-:Y:S01]  /*6a00*/  FFMA.FTZ R8, R52, c[0x0][0x2d0], -R6.reuse ;  /* 0x0000b40034087a23 */ /* 0x102fe20000010806 */
[----:B------:R-:W-:Y:S01]  /*6a10*/  ISETP.LT.OR P0, PT, R5, 0x42, P0 ;  /* 0x000000420500780c */ /* 0x000fe20000701670 */
[----:B------:R-:W-:Y:S01]  /*6a20*/  @UP1 UMOV UR13, UR17 ;  /* 0x00000011000d1c82 */ /* 0x000fe20008000000 */
[----:B------:R-:W-:Y:S01]  /*6a30*/  FSEL R194, R13, -INF , !P5 ;  /* 0xff8000000dc27808 */ /* 0x000fe20006800000 */
[----:B------:R1:W-:Y:S01]  /*6a40*/  MUFU.EX2 R181, R8 ;  /* 0x0000000800b57308 */ /* 0x0003e20000000800 */
[----:B------:R-:W-:Y:S01]  /*6a50*/  FSEL R195, R38, -INF , !P4 ;  /* 0xff80000026c37808 */ /* 0x000fe20006000000 */
[----:B------:R-:W-:Y:S01]  /*6a60*/  @UP1 USHF.R.U32.HI UR11, URZ, UR15, UR13 ;  /* 0x0000000f3f0b1299 */ /* 0x000fe2000801160d */
[----:B------:R-:W-:Y:S01]  /*6a70*/  FSEL R196, R40, -INF , !P2 ;  /* 0xff80000028c47808 */ /* 0x000fe20005000000 */
[----:B--2---:R-:W-:Y:S01]  /*6a80*/  FFMA.FTZ R0, R79, c[0x0][0x2d0], -R7 ;  /* 0x0000b4004f007a23 */ /* 0x004fe20000010807 */
[----:B------:R-:W-:Y:S01]  /*6a90*/  FSEL R198, R16, -INF , !P1 ;  /* 0xff80000010c67808 */ /* 0x000fe20004800000 */
[----:B------:R-:W-:Y:S01]  /*6aa0*/  UIADD3 UR13, UR6, -0x2, URZ ;  /* 0xfffffffe060d7890 */ /* 0x000fe2000fffe03f */
[----:B------:R-:W-:Y:S01]  /*6ab0*/  FSEL R197, R15, -INF , !P0 ;  /* 0xff8000000fc57808 */ /* 0x000fe20004000000 */
[----:B------:R2:W-:Y:S01]  /*6ac0*/  MUFU.EX2 R152, R0 ;  /* 0x0000000000987308 */ /* 0x0005e20000000800 */
[----:B------:R-:W-:Y:S01]  /*6ad0*/  PLOP3.LUT P6, PT, PT, PT, UP0, 0x40, 0x0 ;  /* 0x000000000000781c */ /* 0x000fe20003fce808 */
[----:B------:R-:W-:Y:S01]  /*6ae0*/  UISETP.NE.AND UP0, UPT, UR27, URZ, UPT ;  /* 0x0000003f1b00728c */ /* 0x000fe2000bf05270 */
[----:B------:R-:W-:Y:S01]  /*6af0*/  PLOP3.LUT P5, PT, PT, PT, UP6, 0x40, 0x0 ;  /* 0x000000000000781c */ /* 0x000fe20003fae868 */
[----:B------:R-:W-:Y:S01]  /*6b00*/  UIADD3 UR14, UR5, UR11, URZ ;  /* 0x0000000b050e7290 */ /* 0x000fe2000fffe03f */
[----:B------:R-:W-:Y:S01]  /*6b10*/  PLOP3.LUT P4, PT, PT, PT, UP5, 0x40, 0x0 ;  /* 0x000000000000781c */ /* 0x000fe20003f8e858 */
[----:B------:R-:W-:Y:S01]  /*6b20*/  ULDC UR6, c[0x0][0x328] ;  /* 0x0000ca0000067ab9 */ /* 0x000fe20000000800 */
[----:B------:R-:W-:Y:S01]  /*6b30*/  PLOP3.LUT P2, PT, PT, PT, UP4, 0x40, 0x0 ;  /* 0x000000000000781c */ /* 0x000fe20003f4e848 */
[----:B-1----:R-:W-:Y:S01]  /*6b40*/  FFMA.FTZ R8, R51, c[0x0][0x2d0], -R6 ;  /* 0x0000b40033087a23 */ /* 0x002fe20000010806 */
[----:B------:R-:W-:Y:S01]  /*6b50*/  PLOP3.LUT P1, PT, PT, PT, UP3, 0x40, 0x0 ;  /* 0x000000000000781c */ /* 0x000fe20003f2e838 */
[----:B------:R-:W-:Y:S01]  /*6b60*/  UIADD3 UR6, UR14, UR6, URZ ;  /* 0x000000060e067290 */ /* 0x000fe2000fffe03f */
[----:B------:R-:W-:Y:S01]  /*6b70*/  PLOP3.LUT P0, PT, PT, PT, UP2, 0x40, 0x0 ;  /* 0x000000000000781c */ /* 0x000fe20003f0e828 */
[----:B------:R-:W-:Y:S01]  /*6b80*/  MUFU.EX2 R172, R8 ;  /* 0x0000000800ac7308 */ /* 0x000fe20000000800 */
[----:B------:R-:W-:-:S02]  /*6b90*/  ISETP.GT.AND P6, PT, R3, 0x48, P6 ;  /* 0x000000480300780c */ /* 0x000fc400037c4270 */
[----:B------:R-:W-:Y:S02]  /*6ba0*/  ISETP.GT.AND P5, PT, R3, 0x49, P5 ;  /* 0x000000490300780c */ /* 0x000fe40002fa4270 */
[----:B--2---:R-:W-:Y:S01]  /*6bb0*/  FMNMX.FTZ R0, R125, R2, !PT ;  /* 0x000000027d007209 */ /* 0x004fe20007810000 */
[----:B------:R-:W-:Y:S01]  /*6bc0*/  FFMA.FTZ R2, R77, c[0x0][0x2d0], -R7 ;  /* 0x0000b4004d027a23 */ /* 0x000fe20000010807 */
[----:B------:R-:W-:Y:S02]  /*6bd0*/  ISETP.GT.AND P4, PT, R3, 0x50, P4 ;  /* 0x000000500300780c */ /* 0x000fe40002784270 */
[----:B------:R-:W-:Y:S01]  /*6be0*/  FMNMX.FTZ R0, R129, R0, !PT ;  /* 0x0000000081007209 */ /* 0x000fe20007810000 */
[----:B------:R1:W2:Y:S01]  /*6bf0*/  MUFU.EX2 R148, R2 ;  /* 0x0000000200947308 */ /* 0x0002a20000000800 */
[----:B------:R-:W-:Y:S02]  /*6c00*/  ISETP.GT.AND P2, PT, R3, 0x51, P2 ;  /* 0x000000510300780c */ /* 0x000fe40001744270 */
[----:B------:R-:W-:-:S02]  /*6c10*/  FMNMX.FTZ R0, R131, R0, !PT ;  /* 0x0000000083007209 */ /* 0x000fc40007810000 */
[----:B------:R-:W-:Y:S02]  /*6c20*/  ISETP.GT.AND P1, PT, R3, 0x58, P1 ;  /* 0x000000580300780c */ /* 0x000fe40000f24270 */
[----:B------:R-:W-:Y:S02]  /*6c30*/  FMNMX.FTZ R0, R141, R0, !PT ;  /* 0x000000008d007209 */ /* 0x000fe40007810000 */
[----:B------:R-:W-:Y:S02]  /*6c40*/  ISETP.GT.AND P0, PT, R3, 0x59, P0 ;  /* 0x000000590300780c */ /* 0x000fe40000704270 */
[----:B------:R-:W-:Y:S02]  /*6c50*/  FMNMX.FTZ R0, R140, R0, !PT ;  /* 0x000000008c007209 */ /* 0x000fe40007810000 */
[----:B------:R-:W-:Y:S02]  /*6c60*/  FMNMX.FTZ R3, R116, R115, !PT ;  /* 0x0000007374037209 */ /* 0x000fe40007810000 */
[----:B------:R-:W-:Y:S01]  /*6c70*/  FMNMX.FTZ R0, R186, R0, !PT ;  /* 0x00000000ba007209 */ /* 0x000fe20007810000 */
[----:B-1----:R-:W-:Y:S01]  /*6c80*/  FFMA.FTZ R2, R64, c[0x0][0x2d0], -R6 ;  /* 0x0000b40040027a23 */ /* 0x002fe20000010806 */
[----:B------:R-:W-:-:S02]  /*6c90*/  FMNMX.FTZ R3, R114, R3, !PT ;  /* 0x0000000372037209 */ /* 0x000fc40007810000 */
[----:B------:R-:W-:Y:S01]  /*6ca0*/  FMNMX.FTZ R0, R185, R0, !PT ;  /* 0x00000000b9007209 */ /* 0x000fe20007810000 */
[----:B------:R1:W-:Y:S01]  /*6cb0*/  MUFU.EX2 R139, R2 ;  /* 0x00000002008b7308 */ /* 0x0003e20000000800 */
[----:B------:R-:W-:Y:S02]  /*6cc0*/  FMNMX.FTZ R3, R113, R3, !PT ;  /* 0x0000000371037209 */ /* 0x000fe40007810000 */
[----:B------:R-:W-:Y:S02]  /*6cd0*/  FMNMX.FTZ R0, R147, R0, !PT ;  /* 0x0000000093007209 */ /* 0x000fe40007810000 */
[----:B------:R-:W-:Y:S02]  /*6ce0*/  FMNMX.FTZ R3, R117, R3, !PT ;  /* 0x0000000375037209 */ /* 0x000fe40007810000 */
[----:B------:R-:W-:Y:S02]  /*6cf0*/  FMNMX.FTZ R0, R146, R0, !PT ;  /* 0x0000000092007209 */ /* 0x000fe40007810000 */
[----:B------:R-:W-:-:S02]  /*6d00*/  FMNMX.FTZ R3, R119, R3, !PT ;  /* 0x0000000377037209 */ /* 0x000fc40007810000 */
[----:B------:R-:W-:Y:S02]  /*6d10*/  FMNMX.FTZ R0, R199, R0, !PT ;  /* 0x00000000c7007209 */ /* 0x000fe40007810000 */
[----:B------:R-:W-:Y:S02]  /*6d20*/  ISETP.LT.OR P6, PT, R5, 0x49, P6 ;  /* 0x000000490500780c */ /* 0x000fe400037c1670 */
[----:B------:R-:W-:Y:S01]  /*6d30*/  FMNMX.FTZ R0, R200, R0, !PT ;  /* 0x00000000c8007209 */ /* 0x000fe20007810000 */
[----:B-1----:R-:W-:Y:S01]  /*6d40*/  FFMA.FTZ R2, R65, c[0x0][0x2d0], -R6 ;  /* 0x0000b40041027a23 */ /* 0x002fe20000010806 */
[----:B------:R-:W-:Y:S02]  /*6d50*/  ISETP.LT.OR P5, PT, R5, 0x4a, P5 ;  /* 0x0000004a0500780c */ /* 0x000fe40002fa1670 */
[----:B------:R-:W-:Y:S01]  /*6d60*/  FMNMX.FTZ R0, R201, R0, !PT ;  /* 0x00000000c9007209 */ /* 0x000fe20007810000 */
[----:B------:R1:W4:Y:S01]  /*6d70*/  MUFU.EX2 R164, R2 ;  /* 0x0000000200a47308 */ /* 0x0003220000000800 */
[----:B------:R-:W-:-:S02]  /*6d80*/  FSEL R188, R135, -INF , !P6 ;  /* 0xff80000087bc7808 */ /* 0x000fc40007000000 */
[----:B------:R-:W-:Y:S02]  /*6d90*/  FMNMX.FTZ R0, R204, R0, !PT ;  /* 0x00000000cc007209 */ /* 0x000fe40007810000 */
[C---:B------:R-:W-:Y:S02]  /*6da0*/  ISETP.LT.OR P4, PT, R5.reuse, 0x51, P4 ;  /* 0x000000510500780c */ /* 0x040fe40002781670 */
[----:B------:R-:W-:Y:S02]  /*6db0*/  FMNMX.FTZ R0, R240, R0, !PT ;  /* 0x00000000f0007209 */ /* 0x000fe40007810000 */
[----:B------:R-:W-:Y:S02]  /*6dc0*/  FSEL R187, R138, -INF , !P5 ;  /* 0xff8000008abb7808 */ /* 0x000fe40006800000 */
[----:B------:R-:W-:Y:S02]  /*6dd0*/  ISETP.LT.OR P2, PT, R5, 0x52, P2 ;  /* 0x000000520500780c */ /* 0x000fe40001741670 */
[----:B------:R-:W-:-:S02]  /*6de0*/  FSEL R190, R136, -INF , !P4 ;  /* 0xff80000088be7808 */ /* 0x000fc40006000000 */
[----:B------:R-:W-:Y:S01]  /*6df0*/  ISETP.LT.OR P1, PT, R5, 0x59, P1 ;  /* 0x000000590500780c */ /* 0x000fe20000f21670 */
[----:B-1----:R-:W-:Y:S01]  /*6e00*/  FFMA.FTZ R2, R67, c[0x0][0x2d0], -R6 ;  /* 0x0000b40043027a23 */ /* 0x002fe20000010806 */
[----:B------:R-:W-:Y:S01]  /*6e10*/  FSEL R192, R137, -INF , !P2 ;  /* 0xff80000089c07808 */ /* 0x000fe20005000000 */
[----:B------:R-:W-:Y:S01]  /*6e20*/  LDSM.16.MT88.4 R64, [R210+0x1100] ;  /* 0x00110000d240783b */ /* 0x000fe20000004200 */
[----:B------:R-:W-:Y:S01]  /*6e30*/  ISETP.LT.OR P0, PT, R5, 0x5a, P0 ;  /* 0x0000005a0500780c */ /* 0x000fe20000701670 */
[----:B------:R1:W-:Y:S01]  /*6e40*/  MUFU.EX2 R74, R2 ;  /* 0x00000002004a7308 */ /* 0x0003e20000000800 */
[----:B------:R-:W-:Y:S02]  /*6e50*/  FSEL R191, R59, -INF , !P1 ;  /* 0xff8000003bbf7808 */ /* 0x000fe40004800000 */
[----:B------:R-:W-:Y:S02]  /*6e60*/  FSEL R189, R58, -INF , !P0 ;  /* 0xff8000003abd7808 */ /* 0x000fe40004000000 */
[----:B--2---:R-:W-:Y:S01]  /*6e70*/  F2FP.PACK_AB R10, R148, R152 ;  /* 0x00000098940a723e */ /* 0x004fe200000000ff */
[----:B------:R-:W-:Y:S01]  /*6e80*/  LDSM.16.MT88.4 R56, [R211+0x1100] ;  /* 0x00110000d338783b */ /* 0x000fe20000004200 */
[----:B------:R-:W-:-:S02]  /*6e90*/  F2FP.PACK_AB R12, R73, R151 ;  /* 0x00000097490c723e */ /* 0x000fc400000000ff */
[----:B------:R-:W-:Y:S02]  /*6ea0*/  F2FP.PACK_AB R14, R183, R156 ;  /* 0x0000009cb70e723e */ /* 0x000fe400000000ff */
[----:B------:R-:W-:Y:S02]  /*6eb0*/  F2FP.PACK_AB R13, R172, R181 ;  /* 0x000000b5ac0d723e */ /* 0x000fe400000000ff */
[----:B------:R-:W-:Y:S02]  /*6ec0*/  F2FP.PACK_AB R15, R70, R157 ;  /* 0x0000009d460f723e */ /* 0x000fe400000000ff */
[----:B------:R-:W-:Y:S01]  /*6ed0*/  F2FP.PACK_AB R8, R158, R154 ;  /* 0x0000009a9e08723e */ /* 0x000fe200000000ff */
[----:B-1----:R-:W-:Y:S01]  /*6ee0*/  FFMA.FTZ R2, R46, c[0x0][0x2d0], -R6 ;  /* 0x0000b4002e027a23 */ /* 0x002fe20000010806 */
[----:B----4-:R-:W-:-:S03]  /*6ef0*/  F2FP.PACK_AB R9, R164, R139 ;  /* 0x0000008ba409723e */ /* 0x010fc600000000ff */
[----:B------:R1:W2:Y:S01]  /*6f00*/  MUFU.EX2 R150, R2 ;  /* 0x0000000200967308 */ /* 0x0002a20000000800 */
[C---:B------:R-:W-:Y:S08]  /*6f10*/  HMMA.16816.F32 R20, R12.reuse, R84, RZ ;  /* 0x000000540c14723c */ /* 0x040ff000000018ff */
[----:B------:R-:W-:Y:S01]  /*6f20*/  HMMA.16816.F32 R24, R12, R100, RZ ;  /* 0x000000640c18723c */ /* 0x000fe200000018ff */
[----:B-1----:R-:W-:Y:S01]  /*6f30*/  FMNMX.FTZ R2, R121, R3, !PT ;  /* 0x0000000379027209 */ /* 0x002fe20007810000 */
[----:B------:R-:W-:-:S06]  /*6f40*/  FFMA.FTZ R3, R76, c[0x0][0x2d0], -R7 ;  /* 0x0000b4004c037a23 */ /* 0x000fcc0000010807 */
[----:B------:R-:W-:Y:S01]  /*6f50*/  HMMA.16816.F32 R36, R12, R86, RZ ;  /* 0x000000560c24723c */ /* 0x000fe200000018ff */
[----:B------:R-:W-:Y:S01]  /*6f60*/  LDSM.16.MT88.4 R76, [R212+0x1100] ;  /* 0x00110000d44c783b */ /* 0x000fe20000004200 */
[----:B------:R-:W-:Y:S01]  /*6f70*/  FMNMX.FTZ R2, R123, R2, !PT ;  /* 0x000000027b027209 */ /* 0x000fe20007810000 */
[----:B------:R1:W-:Y:S01]  /*6f80*/  MUFU.EX2 R180, R3 ;  /* 0x0000000300b47308 */ /* 0x0003e20000000800 */
[----:B--2---:R-:W-:-:S04]  /*6f90*/  F2FP.PACK_AB R11, R150, R74 ;  /* 0x0000004a960b723e */ /* 0x004fc800000000ff */
[C---:B------:R-:W-:Y:S08]  /*6fa0*/  HMMA.16816.F32 R16, R12.reuse, R60, RZ ;  /* 0x0000003c0c10723c */ /* 0x040ff000000018ff */
[----:B------:R-:W-:Y:S01]  /*6fb0*/  HMMA.16816.F32 R32, R12, R62, RZ ;  /* 0x0000003e0c20723c */ /* 0x000fe200000018ff */
[----:B-1----:R-:W-:Y:S01]  /*6fc0*/  FMNMX.FTZ R3, R142, R2, !PT ;  /* 0x000000028e037209 */ /* 0x002fe20007810000 */
[----:B------:R-:W-:-:S03]  /*6fd0*/  FFMA.FTZ R2, R80, c[0x0][0x2d0], -R7 ;  /* 0x0000b40050027a23 */ /* 0x000fc60000010807 */
[----:B------:R-:W-:Y:S01]  /*6fe0*/  FMNMX.FTZ R3, R143, R3, !PT ;  /* 0x000000038f037209 */ /* 0x000fe20007810000 */
[----:B------:R1:W2:Y:S02]  /*6ff0*/  MUFU.EX2 R159, R2 ;  /* 0x00000002009f7308 */ /* 0x0002a40000000800 */
[C---:B-----5:R-:W-:Y:S08]  /*7000*/  HMMA.16816.F32 R28, R12.reuse, R96, RZ ;  /* 0x000000600c1c723c */ /* 0x060ff000000018ff */
[----:B------:R-:W-:Y:S01]  /*7010*/  HMMA.16816.F32 R48, R12, R102, RZ ;  /* 0x000000660c30723c */ /* 0x000fe200000018ff */
[----:B-1----:R-:W-:Y:S01]  /*7020*/  FMNMX.FTZ R2, R239, R0, !PT ;  /* 0x00000000ef027209 */ /* 0x002fe20007810000 */
[----:B------:R-:W-:-:S06]  /*7030*/  FFMA.FTZ R0, R81, c[0x0][0x2d0], -R7 ;  /* 0x0000b40051007a23 */ /* 0x000fcc0000010807 */
[----:B------:R-:W-:Y:S01]  /*7040*/  HMMA.16816.F32 R44, R12, R98, RZ ;  /* 0x000000620c2c723c */ /* 0x000fe200000018ff */
[----:B------:R1:W-:Y:S07]  /*7050*/  MUFU.EX2 R167, R0 ;  /* 0x0000000000a77308 */ /* 0x0003ee0000000800 */
[C---:B------:R-:W-:Y:S08]  /*7060*/  HMMA.16816.F32 R40, R8.reuse, R92, R20 ;  /* 0x0000005c0828723c */ /* 0x040ff00000001814 */
[----:B---3--:R-:W-:Y:S01]  /*7070*/  HMMA.16816.F32 R20, R8, R88, R24 ;  /* 0x000000580814723c */ /* 0x008fe20000001818 */
[----:B-1----:R-:W-:-:S02]  /*7080*/  FMNMX.FTZ R0, R236, R2, !PT ;  /* 0x00000002ec007209 */ /* 0x002fc40007810000 */
[----:B------:R-:W-:Y:S01]  /*7090*/  FMNMX.FTZ R2, R144, R3, !PT ;  /* 0x0000000390027209 */ /* 0x000fe20007810000 */
[----:B------:R-:W-:Y:S01]  /*70a0*/  FFMA.FTZ R3, R82, c[0x0][0x2d0], -R7 ;  /* 0x0000b40052037a23 */ /* 0x000fe20000010807 */
[----:B------:R-:W-:-:S03]  /*70b0*/  FMNMX.FTZ R0, R235, R0, !PT ;  /* 0x00000000eb007209 */ /* 0x000fc60007810000 */
[C---:B------:R-:W-:Y:S01]  /*70c0*/  HMMA.16816.F32 R36, R8.reuse, R94, R36 ;  /* 0x0000005e0824723c */ /* 0x040fe20000001824 */
[----:B------:R-:W-:Y:S01]  /*70d0*/  FMNMX.FTZ R2, R145, R2, !PT ;  /* 0x0000000291027209 */ /* 0x000fe20007810000 */
[----:B------:R1:W-:Y:S01]  /*70e0*/  MUFU.EX2 R153, R3 ;  /* 0x0000000300997308 */ /* 0x0003e20000000800 */
[----:B------:R-:W-:Y:S02]  /*70f0*/  FMNMX.FTZ R0, R237, R0, !PT ;  /* 0x00000000ed007209 */ /* 0x000fe40007810000 */
[----:B------:R-:W-:Y:S02]  /*7100*/  FMNMX.FTZ R2, R193, R2, !PT ;  /* 0x00000002c1027209 */ /* 0x000fe40007810000 */
[----:B------:R-:W-:Y:S01]  /*7110*/  FMNMX.FTZ R0, R238, R0, !PT ;  /* 0x00000000ee007209 */ /* 0x000fe20007810000 */
[----:B------:R-:W-:Y:S01]  /*7120*/  HMMA.16816.F32 R52, R8, R108, R16 ;  /* 0x0000006c0834723c */ /* 0x000fe20000001810 */
[----:B------:R-:W-:Y:S02]  /*7130*/  FMNMX.FTZ R2, R194, R2, !PT ;  /* 0x00000002c2027209 */ /* 0x000fe40007810000 */
[----:B------:R-:W-:-:S04]  /*7140*/  FMNMX.FTZ R0, R242, R0, !PT ;  /* 0x00000000f2007209 */ /* 0x000fc80007810000 */
[----:B------:R-:W-:Y:S01]  /*7150*/  FMNMX.FTZ R0, R243, R0, !PT ;  /* 0x00000000f3007209 */ /* 0x000fe20007810000 */
[----:B------:R-:W-:Y:S01]  /*7160*/  HMMA.16816.F32 R16, R8, R110, R32 ;  /* 0x0000006e0810723c */ /* 0x000fe20000001820 */
[----:B-1----:R-:W-:-:S03]  /*7170*/  FFMA.FTZ R3, R83, c[0x0][0x2d0], -R7 ;  /* 0x0000b40053037a23 */ /* 0x002fc60000010807 */
[----:B------:R-:W1:Y:S01]  /*7180*/  SHFL.BFLY PT, R4, R0, 0x2, 0x1f ;  /* 0x0c401f0000047f89 */ /* 0x000e6200000e0000 */
[----:B------:R3:W-:Y:S03]  /*7190*/  MUFU.EX2 R149, R3 ;  /* 0x0000000300957308 */ /* 0x0007e60000000800 */
[----:B------:R-:W-:Y:S01]  /*71a0*/  LDSM.16.MT88.4 R80, [R209+0x1100] ;  /* 0x00110000d150783b */ /* 0x000fe20000004200 */
[C---:B------:R-:W-:Y:S08]  /*71b0*/  HMMA.16816.F32 R12, R8.reuse, R104, R28 ;  /* 0x00000068080c723c */ /* 0x040ff0000000181c */
[----:B------:R-:W-:Y:S01]  /*71c0*/  HMMA.16816.F32 R24, R8, R90, R48 ;  /* 0x0000005a0818723c */ /* 0x000fe20000001830 */
[----:B---3--:R-:W-:Y:S01]  /*71d0*/  FMNMX.FTZ R3, R195, R2, !PT ;  /* 0x00000002c3037209 */ /* 0x008fe20007810000 */
[----:B------:R-:W-:-:S02]  /*71e0*/  FFMA.FTZ R2, R68, c[0x0][0x2d0], -R6 ;  /* 0x0000b40044027a23 */ /* 0x000fc40000010806 */
[----:B------:R-:W-:-:S04]  /*71f0*/  IMAD.MOV.U32 R68, RZ, RZ, R152 ;  /* 0x000000ffff447224 */ /* 0x000fc800078e0098 */
[----:B------:R-:W-:Y:S01]  /*7200*/  HMMA.16816.F32 R32, R8, R106, R44 ;  /* 0x0000006a0820723c */ /* 0x000fe2000000182c */
[----:B------:R3:W-:Y:S01]  /*7210*/  MUFU.EX2 R182, R2 ;  /* 0x0000000200b67308 */ /* 0x0007e20000000800 */
[----:B-1----:R-:W-:-:S05]  /*7220*/  FMNMX.FTZ R0, R0, R4, !PT ;  /* 0x0000000400007209 */ /* 0x002fca0007810000 */
[----:B------:R-:W1:Y:S01]  /*7230*/  SHFL.BFLY PT, R5, R0, 0x1, 0x1f ;  /* 0x0c201f0000057f89 */ /* 0x000e6200000e0000 */
[----:B--2---:R-:W-:Y:S02]  /*7240*/  F2FP.PACK_AB R8, R159, R180 ;  /* 0x000000b49f08723e */ /* 0x004fe400000000ff */
[----:B---3--:R-:W-:Y:S01]  /*7250*/  FMNMX.FTZ R2, R196, R3, !PT ;  /* 0x00000003c4027209 */ /* 0x008fe20007810000 */
[----:B------:R-:W-:Y:S01]  /*7260*/  FFMA.FTZ R3, R69, c[0x0][0x2d0], -R6 ;  /* 0x0000b40045037a23 */ /* 0x000fe20000010806 */
[----:B------:R-:W-:Y:S02]  /*7270*/  MOV R69, R70 ;  /* 0x0000004600457202 */ /* 0x000fe40000000f00 */
[----:B------:R-:W-:Y:S01]  /*7280*/  FMNMX.FTZ R2, R198, R2, !PT ;  /* 0x00000002c6027209 */ /* 0x000fe20007810000 */
[----:B------:R2:W3:Y:S03]  /*7290*/  MUFU.EX2 R166, R3 ;  /* 0x0000000300a67308 */ /* 0x0004e60000000800 */
[----:B------:R-:W-:-:S04]  /*72a0*/  FMNMX.FTZ R2, R197, R2, !PT ;  /* 0x00000002c5027209 */ /* 0x000fc80007810000 */
[----:B------:R-:W-:Y:S02]  /*72b0*/  FMNMX.FTZ R2, R188, R2, !PT ;  /* 0x00000002bc027209 */ /* 0x000fe40007810000 */
[----:B-1----:R-:W-:Y:S01]  /*72c0*/  FMNMX.FTZ R70, R0, R5, !PT ;  /* 0x0000000500467209 */ /* 0x002fe20007810000 */
[----:B------:R-:W-:Y:S01]  /*72d0*/  FFMA.FTZ R0, R128, c[0x0][0x2d0], -R6 ;  /* 0x0000b40080007a23 */ /* 0x000fe20000010806 */
[----:B------:R-:W-:Y:S01]  /*72e0*/  FMNMX.FTZ R2, R187, R2, !PT ;  /* 0x00000002bb027209 */ /* 0x000fe20007810000 */
[----:B------:R-:W-:Y:S01]  /*72f0*/  IMAD.MOV.U32 R128, RZ, RZ, R164 ;  /* 0x000000ffff807224 */ /* 0x000fe200078e00a4 */
[----:B------:R-:W-:Y:S01]  /*7300*/  FSETP.NEU.FTZ.AND P0, PT, R70, -INF , PT ;  /* 0xff8000004600780b */ /* 0x000fe20003f1d000 */
[----:B------:R-:W-:Y:S01]  /*7310*/  IMAD.MOV.U32 R5, RZ, RZ, R181 ;  /* 0x000000ffff057224 */ /* 0x000fe200078e00b5 */
[----:B------:R-:W-:Y:S01]  /*7320*/  FMNMX.FTZ R2, R190, R2, !PT ;  /* 0x00000002be027209 */ /* 0x000fe20007810000 */
[----:B--2---:R-:W-:Y:S01]  /*7330*/  FFMA.FTZ R3, R112, c[0x0][0x2d0], -R6 ;  /* 0x0000b40070037a23 */ /* 0x004fe20000010806 */
[----:B---3--:R-:W-:Y:S01]  /*7340*/  F2FP.PACK_AB R9, R166, R182 ;  /* 0x000000b6a609723e */ /* 0x008fe200000000ff */
[----:B------:R-:W-:-:S02]  /*7350*/  IMAD.MOV.U32 R112, RZ, RZ, R151 ;  /* 0x000000ffff707224 */ /* 0x000fc400078e0097 */
[----:B------:R1:W-:Y:S08]  /*7360*/  MUFU.EX2 R165, R3 ;  /* 0x0000000300a57308 */ /* 0x0003f00000000800 */
[----:B------:R2:W-:Y:S01]  /*7370*/  MUFU.EX2 R151, R0 ;  /* 0x0000000000977308 */ /* 0x0005e20000000800 */
[----:B-1----:R-:W-:Y:S02]  /*7380*/  FFMA.FTZ R3, R118, c[0x0][0x2d0], -R6 ;  /* 0x0000b40076037a23 */ /* 0x002fe40000010806 */
[----:B------:R-:W-:-:S05]  /*7390*/  IMAD.MOV.U32 R118, RZ, RZ, R153 ;  /* 0x000000ffff767224 */ /* 0x000fca00078e0099 */
[----:B------:R1:W3:Y:S01]  /*73a0*/  MUFU.EX2 R246, R3 ;  /* 0x0000000300f67308 */ /* 0x0002e20000000800 */
[----:B------:R-:W-:Y:S01]  /*73b0*/  F2FP.PACK_AB R10, R118, R167 ;  /* 0x000000a7760a723e */ /* 0x000fe200000000ff */
[----:B--2---:R-:W-:Y:S01]  /*73c0*/  FFMA.FTZ R0, R130, c[0x0][0x2d0], -R6 ;  /* 0x0000b40082007a23 */ /* 0x004fe20000010806 */
[----:B------:R-:W-:-:S05]  /*73d0*/  MOV R130, R159 ;  /* 0x0000009f00827202 */ /* 0x000fca0000000f00 */
[----:B------:R-:W-:Y:S01]  /*73e0*/  MUFU.EX2 R245, R0 ;  /* 0x0000000000f57308 */ /* 0x000fe20000000800 */
[----:B-1----:R-:W-:Y:S01]  /*73f0*/  FMNMX.FTZ R3, R192, R2, !PT ;  /* 0x00000002c0037209 */ /* 0x002fe20007810000 */
[----:B------:R-:W-:Y:S01]  /*7400*/  FFMA.FTZ R2, R132, c[0x0][0x2d0], -R7 ;  /* 0x0000b40084027a23 */ /* 0x000fe20000010807 */
[----:B---3--:R-:W-:Y:S02]  /*7410*/  F2FP.PACK_AB R11, R246, R165 ;  /* 0x000000a5f60b723e */ /* 0x008fe400000000ff */
[----:B------:R-:W-:-:S03]  /*7420*/  FMNMX.FTZ R3, R191, R3, !PT ;  /* 0x00000003bf037209 */ /* 0x000fc60007810000 */
[----:B------:R1:W-:Y:S01]  /*7430*/  MUFU.EX2 R152, R2 ;  /* 0x0000000200987308 */ /* 0x0003e20000000800 */
[----:B------:R-:W-:Y:S01]  /*7440*/  FMNMX.FTZ R3, R189, R3, !PT ;  /* 0x00000003bd037209 */ /* 0x000fe20007810000 */
[C---:B------:R-:W-:Y:S04]  /*7450*/  HMMA.16816.F32 R44, R8.reuse, R76, R40 ;  /* 0x0000004c082c723c */ /* 0x040fe80000001828 */
[----:B------:R-:W2:Y:S04]  /*7460*/  SHFL.BFLY PT, R4, R3, 0x2, 0x1f ;  /* 0x0c401f0003047f89 */ /* 0x000ea800000e0000 */
[----:B------:R-:W-:Y:S01]  /*7470*/  HMMA.16816.F32 R40, R8, R64, R20 ;  /* 0x000000400828723c */ /* 0x000fe20000001814 */
[----:B-1----:R-:W-:-:S04]  /*7480*/  FFMA.FTZ R2, R133, c[0x0][0x2d0], -R7 ;  /* 0x0000b40085027a23 */ /* 0x002fc80000010807 */
[----:B------:R1:W-:Y:S03]  /*7490*/  MUFU.EX2 R155, R2 ;  /* 0x00000002009b7308 */ /* 0x0003e60000000800 */
[C---:B------:R-:W-:Y:S07]  /*74a0*/  HMMA.16816.F32 R20, R8.reuse, R78, R36 ;  /* 0x0000004e0814723c */ /* 0x040fee0000001824 */
[----:B------:R-:W-:Y:S01]  /*74b0*/  IMAD.MOV.U32 R38, RZ, RZ, R156 ;  /* 0x000000ffff267224 */ /* 0x000fe200078e009c */
[----:B------:R-:W-:Y:S01]  /*74c0*/  HMMA.16816.F32 R48, R8, R80, R52 ;  /* 0x000000500830723c */ /* 0x000fe20000001834 */
[----:B------:R-:W-:Y:S01]  /*74d0*/  IMAD.MOV.U32 R36, RZ, RZ, R130 ;  /* 0x000000ffff247224 */ /* 0x000fe200078e0082 */
[----:B--2---:R-:W-:Y:S01]  /*74e0*/  FMNMX.FTZ R3, R3, R4, !PT ;  /* 0x0000000403037209 */ /* 0x004fe20007810000 */
[----:B------:R-:W-:-:S02]  /*74f0*/  IMAD.MOV.U32 R130, RZ, RZ, R180 ;  /* 0x000000ffff827224 */ /* 0x000fc400078e00b4 */
[----:B-1----:R-:W-:Y:S02]  /*7500*/  FFMA.FTZ R2, R134, c[0x0][0x2d0], -R7 ;  /* 0x0000b40086027a23 */ /* 0x002fe40000010807 */
[----:B------:R-:W1:Y:S01]  /*7510*/  SHFL.BFLY PT, R4, R3, 0x1, 0x1f ;  /* 0x0c201f0003047f89 */ /* 0x000e6200000e0000 */
[----:B------:R-:W-:Y:S01]  /*7520*/  IMAD.MOV.U32 R55, RZ, RZ, R172 ;  /* 0x000000ffff377224 */ /* 0x000fe200078e00ac */
[----:B------:R-:W-:Y:S01]  /*7530*/  HMMA.16816.F32 R28, R8, R56, R12 ;  /* 0x00000038081c723c */ /* 0x000fe2000000180c */
[----:B------:R2:W3:Y:S01]  /*7540*/  MUFU.EX2 R135, R2 ;  /* 0x0000000200877308 */ /* 0x0004e20000000800 */
[----:B------:R-:W-:Y:S01]  /*7550*/  LDSM.16.MT88.4 R172, [R211+0x1900] ;  /* 0x00190000d3ac783b */ /* 0x000fe20000004200 */
[----:B------:R-:W-:Y:S01]  /*7560*/  MOV R54, R167 ;  /* 0x000000a700367202 */ /* 0x000fe20000000f00 */
[----:B------:R-:W-:Y:S02]  /*7570*/  IMAD.MOV.U32 R52, RZ, RZ, R165 ;  /* 0x000000ffff347224 */ /* 0x000fe400078e00a5 */
[----:B------:R-:W-:-:S02]  /*7580*/  IMAD.MOV.U32 R53, RZ, RZ, R166 ;  /* 0x000000ffff357224 */ /* 0x000fc400078e00a6 */
[C---:B------:R-:W-:Y:S08]  /*7590*/  HMMA.16816.F32 R16, R8.reuse, R82, R16 ;  /* 0x000000520810723c */ /* 0x040ff00000001810 */
[----:B------:R-:W-:Y:S01]  /*75a0*/  HMMA.16816.F32 R24, R8, R66, R24 ;  /* 0x000000420818723c */ /* 0x000fe20000001818 */
[----:B--2---:R-:W-:Y:S02]  /*75b0*/  FFMA.FTZ R2, R126, c[0x0][0x2d0], -R6 ;  /* 0x0000b4007e027a23 */ /* 0x004fe40000010806 */
[----:B---3--:R-:W-:-:S02]  /*75c0*/  IMAD.MOV.U32 R39, RZ, RZ, R135 ;  /* 0x000000ffff277224 */ /* 0x008fc400078e0087 */
[----:B------:R2:W-:Y:S01]  /*75d0*/  MUFU.EX2 R75, R2 ;  /* 0x00000002004b7308 */ /* 0x0005e20000000800 */
[----:B-1----:R-:W-:Y:S02]  /*75e0*/  FMNMX.FTZ R3, R3, R4, !PT ;  /* 0x0000000403037209 */ /* 0x002fe40007810000 */
[----:B------:R-:W-:Y:S07]  /*75f0*/  HMMA.16816.F32 R12, R8, R58, R32 ;  /* 0x0000003a080c723c */ /* 0x000fee0000001820 */
[----:B------:R-:W-:-:S02]  /*7600*/  F2FP.PACK_AB R8, R152, R149 ;  /* 0x000000959808723e */ /* 0x000fc400000000ff */
[----:B------:R-:W-:Y:S02]  /*7610*/  F2FP.PACK_AB R10, R39, R155 ;  /* 0x0000009b270a723e */ /* 0x000fe400000000ff */
[----:B------:R-:W-:Y:S01]  /*7620*/  F2FP.PACK_AB R11, R245, R151 ;  /* 0x00000097f50b723e */ /* 0x000fe200000000ff */
[----:B--2---:R-:W-:-:S04]  /*7630*/  FFMA.FTZ R2, R127, c[0x0][0x2d0], -R6 ;  /* 0x0000b4007f027a23 */ /* 0x004fc80000010806 */
[----:B------:R1:W2:Y:S02]  /*7640*/  MUFU.EX2 R153, R2 ;  /* 0x0000000200997308 */ /* 0x0002a40000000800 */
[----:B-1----:R-:W-:Y:S01]  /*7650*/  FMUL.FTZ R2, R70, c[0x0][0x2d0] ;  /* 0x0000b40046027a20 */ /* 0x002fe20000410000 */
[----:B--2---:R-:W-:-:S04]  /*7660*/  F2FP.PACK_AB R9, R153, R75 ;  /* 0x0000004b9909723e */ /* 0x004fc800000000ff */
[----:B------:R-:W-:Y:S02]  /*7670*/  FSEL R2, R2, RZ, P0 ;  /* 0x000000ff02027208 */ /* 0x000fe40000000000 */
[----:B------:R-:W-:Y:S01]  /*7680*/  FSETP.NEU.FTZ.AND P0, PT, R3, -INF , PT ;  /* 0xff8000000300780b */ /* 0x000fe20003f1d000 */
[C---:B------:R-:W-:Y:S02]  /*7690*/  HMMA.16816.F32 R176, R8.reuse, R168, R48 ;  /* 0x000000a808b0723c */ /* 0x040fe40000001830 */
[----:B------:R-:W-:Y:S02]  /*76a0*/  FFMA.FTZ R0, R120, c[0x0][0x2d0], -R2 ;  /* 0x0000b40078007a23 */ /* 0x000fe40000010802 */
[----:B------:R-:W-:Y:S02]  /*76b0*/  IMAD.MOV.U32 R120, RZ, RZ, R158 ;  /* 0x000000ffff787224 */ /* 0x000fe400078e009e */
[----:B------:R1:W-:Y:S01]  /*76c0*/  MUFU.EX2 R252, R0 ;  /* 0x0000000000fc7308 */ /* 0x0003e20000000800 */
[----:B------:R-:W-:Y:S01]  /*76d0*/  FFMA.FTZ R4, R131, c[0x0][0x2d0], -R2 ;  /* 0x0000b40083047a23 */ /* 0x000fe20000010802 */
[----:B------:R-:W-:Y:S01]  /*76e0*/  MOV R50, R52 ;  /* 0x0000003400327202 */ /* 0x000fe20000000f00 */
[----:B------:R-:W-:Y:S01]  /*76f0*/  IMAD.MOV.U32 R51, RZ, RZ, R128 ;  /* 0x000000ffff337224 */ /* 0x000fe200078e0080 */
[----:B------:R-:W-:Y:S01]  /*7700*/  HMMA.16816.F32 R164, R8, R170, R16 ;  /* 0x000000aa08a4723c */ /* 0x000fe20000001810 */
[----:B------:R-:W-:-:S02]  /*7710*/  IMAD.MOV.U32 R128, RZ, RZ, R182 ;  /* 0x000000ffff807224 */ /* 0x000fc400078e00b6 */
[----:B------:R-:W-:Y:S01]  /*7720*/  IMAD.MOV.U32 R37, RZ, RZ, R120 ;  /* 0x000000ffff257224 */ /* 0x000fe200078e0078 */
[----:B------:R-:W-:Y:S01]  /*7730*/  MUFU.EX2 R247, R4 ;  /* 0x0000000400f77308 */ /* 0x000fe20000000800 */
[----:B------:R-:W-:Y:S01]  /*7740*/  MOV R120, R246 ;  /* 0x000000f600787202 */ /* 0x000fe20000000f00 */
[----:B------:R-:W-:Y:S02]  /*7750*/  IMAD.MOV.U32 R49, RZ, RZ, R53 ;  /* 0x000000ffff317224 */ /* 0x000fe400078e0035 */
[----:B------:R-:W-:Y:S01]  /*7760*/  IMAD.MOV.U32 R48, RZ, RZ, R54 ;  /* 0x000000ffff307224 */ /* 0x000fe200078e0036 */
[----:B------:R-:W-:Y:S01]  /*7770*/  HMMA.16816.F32 R132, R8, R162, R20 ;  /* 0x000000a20884723c */ /* 0x000fe20000001814 */
[----:B------:R-:W-:Y:S02]  /*7780*/  IMAD.MOV.U32 R131, RZ, RZ, R154 ;  /* 0x000000ffff837224 */ /* 0x000fe400078e009a */
[----:B-1----:R-:W-:Y:S02]  /*7790*/  FFMA.FTZ R0, R122, c[0x0][0x2d0], -R2 ;  /* 0x0000b4007a007a23 */ /* 0x002fe40000010802 */
[----:B------:R-:W-:-:S02]  /*77a0*/  IMAD.MOV.U32 R122, RZ, RZ, R157 ;  /* 0x000000ffff7a7224 */ /* 0x000fc400078e009d */
[----:B------:R1:W2:Y:S01]  /*77b0*/  MUFU.EX2 R250, R0 ;  /* 0x0000000000fa7308 */ /* 0x0002a20000000800 */
[----:B------:R-:W3:Y:S01]  /*77c0*/  LDSM.16.MT88.4 R156, [R210+0x1900] ;  /* 0x00190000d29c783b */ /* 0x000ee20000004200 */
[----:B-1----:R-:W-:-:S06]  /*77d0*/  FFMA.FTZ R0, R124, c[0x0][0x2d0], -R2 ;  /* 0x0000b4007c007a23 */ /* 0x002fcc0000010802 */
[----:B------:R1:W-:Y:S02]  /*77e0*/  MUFU.EX2 R251, R0 ;  /* 0x0000000000fb7308 */ /* 0x0003e40000000800 */
[----:B-1----:R-:W-:Y:S02]  /*77f0*/  FFMA.FTZ R0, R125, c[0x0][0x2d0], -R2 ;  /* 0x0000b4007d007a23 */ /* 0x002fe40000010802 */
[----:B------:R-:W-:Y:S04]  /*7800*/  HMMA.16816.F32 R124, R8, R160, R44 ;  /* 0x000000a0087c723c */ /* 0x000fe8000000182c */
[----:B------:R1:W4:Y:S03]  /*7810*/  MUFU.EX2 R248, R0 ;  /* 0x0000000000f87308 */ /* 0x0003260000000800 */
[----:B------:R-:W-:Y:S01]  /*7820*/  IMAD.MOV.U32 R45, RZ, RZ, R75 ;  /* 0x000000ffff2d7224 */ /* 0x000fe200078e004b */
[----:B------:R-:W-:Y:S01]  /*7830*/  MOV R47, R148 ;  /* 0x00000094002f7202 */ /* 0x000fe20000000f00 */
[----:B------:R-:W-:-:S02]  /*7840*/  IMAD.MOV.U32 R44, RZ, RZ, R150 ;  /* 0x000000ffff2c7224 */ /* 0x000fc400078e0096 */
[----:B------:R-:W-:Y:S02]  /*7850*/  IMAD.MOV.U32 R46, RZ, RZ, R149 ;  /* 0x000000ffff2e7224 */ /* 0x000fe400078e0095 */
[----:B-1----:R-:W-:Y:S01]  /*7860*/  FFMA.FTZ R0, R129, c[0x0][0x2d0], -R2 ;  /* 0x0000b40081007a23 */ /* 0x002fe20000010802 */
[----:B------:R-:W-:-:S03]  /*7870*/  MOV R129, R155 ;  /* 0x0000009b00817202 */ /* 0x000fc60000000f00 */
[----:B------:R1:W-:Y:S02]  /*7880*/  MUFU.EX2 R249, R0 ;  /* 0x0000000000f97308 */ /* 0x0003e40000000800 */
[----:B-1----:R-:W-:-:S05]  /*7890*/  FMUL.FTZ R0, R3, c[0x0][0x2d0] ;  /* 0x0000b40003007a20 */ /* 0x002fca0000410000 */
[----:B------:R-:W-:Y:S02]  /*78a0*/  FSEL R0, R0, RZ, P0 ;  /* 0x000000ff00007208 */ /* 0x000fe40000000000 */
[----:B------:R-:W-:-:S03]  /*78b0*/  PLOP3.LUT P0, PT, PT, PT, UP0, 0x40, 0x0 ;  /* 0x000000000000781c */ /* 0x000fc60003f0e808 */
[--C-:B------:R-:W-:Y:S02]  /*78c0*/  FFMA.FTZ R4, R116, c[0x0][0x2d0], -R0.reuse ;  /* 0x0000b40074047a23 */ /* 0x100fe40000010800 */
[----:B------:R-:W-:Y:S02]  /*78d0*/  IMAD.MOV.U32 R116, RZ, RZ, R245 ;  /* 0x000000ffff747224 */ /* 0x000fe400078e00f5 */
[----:B------:R1:W-:Y:S02]  /*78e0*/  MUFU.EX2 R184, R4 ;  /* 0x0000000400b87308 */ /* 0x0003e40000000800 */
[----:B-1----:R-:W-:Y:S01]  /*78f0*/  FFMA.FTZ R4, R115, c[0x0][0x2d0], -R0 ;  /* 0x0000b40073047a23 */ /* 0x002fe20000010800 */
[----:B------:R-:W-:-:S05]  /*7900*/  MOV R115, R183 ;  /* 0x000000b700737202 */ /* 0x000fca0000000f00 */
[----:B------:R1:W5:Y:S02]  /*7910*/  MUFU.EX2 R183, R4 ;  /* 0x0000000400b77308 */ /* 0x0003640000000800 */
[----:B-1----:R-:W-:Y:S02]  /*7920*/  FFMA.FTZ R4, R114, c[0x0][0x2d0], -R0 ;  /* 0x0000b40072047a23 */ /* 0x002fe40000010800 */
[----:B------:R-:W-:-:S04]  /*7930*/  IMAD.MOV.U32 R114, RZ, RZ, R139 ;  /* 0x000000ffff727224 */ /* 0x000fc800078e008b */
[----:B------:R1:W-:Y:S01]  /*7940*/  MUFU.EX2 R181, R4 ;  /* 0x0000000400b57308 */ /* 0x0003e20000000800 */
[C---:B---3--:R-:W-:Y:S07]  /*7950*/  HMMA.16816.F32 R136, R8.reuse, R156, R40 ;  /* 0x0000009c0888723c */ /* 0x048fee0000001828 */
[----:B------:R-:W-:Y:S01]  /*7960*/  IMAD.MOV.U32 R41, RZ, RZ, R153 ;  /* 0x000000ffff297224 */ /* 0x000fe200078e0099 */
[----:B------:R-:W-:Y:S01]  /*7970*/  MOV R43, R151 ;  /* 0x00000097002b7202 */ /* 0x000fe20000000f00 */
[----:B------:R-:W-:Y:S01]  /*7980*/  IMAD.MOV.U32 R42, RZ, RZ, R152 ;  /* 0x000000ffff2a7224 */ /* 0x000fe200078e0098 */
[----:B------:R-:W-:Y:S01]  /*7990*/  HMMA.16816.F32 R148, R8, R158, R24 ;  /* 0x0000009e0894723c */ /* 0x000fe20000001818 */
[----:B-1----:R-:W-:-:S02]  /*79a0*/  FFMA.FTZ R4, R113, c[0x0][0x2d0], -R0 ;  /* 0x0000b40071047a23 */ /* 0x002fc40000010800 */
[----:B------:R-:W-:Y:S01]  /*79b0*/  IMAD.MOV.U32 R113, RZ, RZ, R38 ;  /* 0x000000ffff717224 */ /* 0x000fe200078e0026 */
[----:B------:R-:W-:Y:S01]  /*79c0*/  MOV R38, R122 ;  /* 0x0000007a00267202 */ /* 0x000fe20000000f00 */
[----:B------:R1:W3:Y:S01]  /*79d0*/  MUFU.EX2 R182, R4 ;  /* 0x0000000400b67308 */ /* 0x0002e20000000800 */
[----:B------:R-:W-:Y:S02]  /*79e0*/  IMAD.MOV.U32 R122, RZ, RZ, R55 ;  /* 0x000000ffff7a7224 */ /* 0x000fe400078e0037 */
[C---:B------:R-:W-:Y:S08]  /*79f0*/  HMMA.16816.F32 R152, R8.reuse, R172, R28 ;  /* 0x000000ac0898723c */ /* 0x040ff0000000181c */
[----:B------:R-:W-:Y:S01]  /*7a00*/  HMMA.16816.F32 R52, R8, R174, R12 ;  /* 0x000000ae0834723c */ /* 0x000fe2000000180c */
[----:B-1----:R-:W-:-:S06]  /*7a10*/  FFMA.FTZ R4, R141, c[0x0][0x2d0], -R2 ;  /* 0x0000b4008d047a23 */ /* 0x002fcc0000010802 */
[----:B--2---:R-:W-:Y:S01]  /*7a20*/  F2FP.PACK_AB R8, R250, R252 ;  /* 0x000000fcfa08723e */ /* 0x004fe200000000ff */
[----:B------:R-:W-:Y:S01]  /*7a30*/  IMAD.MOV.U32 R141, RZ, RZ, R47 ;  /* 0x000000ffff8d7224 */ /* 0x000fe200078e002f */
[----:B----4-:R-:W-:Y:S01]  /*7a40*/  F2FP.PACK_AB R10, R248, R251 ;  /* 0x000000fbf80a723e */ /* 0x010fe200000000ff */
[----:B------:R1:W-:Y:S01]  /*7a50*/  MUFU.EX2 R246, R4 ;  /* 0x0000000400f67308 */ /* 0x0003e20000000800 */
[----:B-----5:R-:W-:Y:S02]  /*7a60*/  F2FP.PACK_AB R9, R183, R184 ;  /* 0x000000b8b709723e */ /* 0x020fe400000000ff */
[----:B---3--:R-:W-:-:S07]  /*7a70*/  F2FP.PACK_AB R11, R182, R181 ;  /* 0x000000b5b60b723e */ /* 0x008fce00000000ff */
[----:B------:R-:W-:Y:S01]  /*7a80*/  HMMA.16816.F32 R24, R8, R84, RZ ;  /* 0x000000540818723c */ /* 0x000fe200000018ff */
[----:B-1----:R-:W-:-:S07]  /*7a90*/  FFMA.FTZ R4, R140, c[0x0][0x2d0], -R2 ;  /* 0x0000b4008c047a23 */ /* 0x002fce0000010802 */
[C---:B------:R-:W-:Y:S01]  /*7aa0*/  HMMA.16816.F32 R20, R8.reuse, R86, RZ ;  /* 0x000000560814723c */ /* 0x040fe200000018ff */
[----:B------:R-:W-:Y:S01]  /*7ab0*/  IMAD.MOV.U32 R140, RZ, RZ, R46 ;  /* 0x000000ffff8c7224 */ /* 0x000fe200078e002e */
[----:B------:R1:W2:Y:S05]  /*7ac0*/  MUFU.EX2 R245, R4 ;  /* 0x0000000400f57308 */ /* 0x0002aa0000000800 */
[----:B------:R-:W-:Y:S01]  /*7ad0*/  IMAD.MOV.U32 R87, RZ, RZ, R36 ;  /* 0x000000ffff577224 */ /* 0x000fe200078e0024 */
[----:B------:R-:W-:Y:S01]  /*7ae0*/  HMMA.16816.F32 R28, R8, R62, RZ ;  /* 0x0000003e081c723c */ /* 0x000fe200000018ff */
[----:B------:R-:W-:-:S06]  /*7af0*/  IMAD.MOV.U32 R86, RZ, RZ, R37 ;  /* 0x000000ffff567224 */ /* 0x000fcc00078e0025 */
[----:B------:R-:W-:Y:S01]  /*7b00*/  IMAD.MOV.U32 R62, RZ, RZ, R42 ;  /* 0x000000ffff3e7224 */ /* 0x000fe200078e002a */
[C---:B------:R-:W-:Y:S01]  /*7b10*/  HMMA.16816.F32 R16, R8.reuse, R100, RZ ;  /* 0x000000640810723c */ /* 0x040fe200000018ff */
[----:B------:R-:W-:Y:S02]  /*7b20*/  IMAD.MOV.U32 R63, RZ, RZ, R43 ;  /* 0x000000ffff3f7224 */ /* 0x000fe400078e002b */
[----:B-1----:R-:W-:Y:S02]  /*7b30*/  FFMA.FTZ R4, R117, c[0x0][0x2d0], -R0 ;  /* 0x0000b40075047a23 */ /* 0x002fe40000010800 */
[----:B------:R-:W-:Y:S02]  /*7b40*/  IMAD.MOV.U32 R117, RZ, RZ, R49 ;  /* 0x000000ffff757224 */ /* 0x000fe400078e0031 */
[----:B------:R1:W-:Y:S01]  /*7b50*/  MUFU.EX2 R75, R4 ;  /* 0x00000004004b7308 */ /* 0x0003e20000000800 */
[----:B------:R-:W-:Y:S01]  /*7b60*/  HMMA.16816.F32 R12, R8, R96, RZ ;  /* 0x00000060080c723c */ /* 0x000fe200000018ff */
[----:B------:R-:W-:Y:S01]  /*7b70*/  IMAD.MOV.U32 R101, RZ, RZ, R41 ;  /* 0x000000ffff657224 */ /* 0x000fe200078e0029 */
[----:B------:R-:W-:Y:S01]  /*7b80*/  MOV R100, R116 ;  /* 0x0000007400647202 */ /* 0x000fe20000000f00 */
[----:B------:R-:W-:-:S04]  /*7b90*/  IMAD.MOV.U32 R116, RZ, RZ, R48 ;  /* 0x000000ffff747224 */ /* 0x000fc800078e0030 */
[----:B------:R-:W-:Y:S01]  /*7ba0*/  MOV R97, R39 ;  /* 0x0000002700617202 */ /* 0x000fe20000000f00 */
[----:B------:R-:W-:Y:S01]  /*7bb0*/  HMMA.16816.F32 R32, R8, R60, RZ ;  /* 0x0000003c0820723c */ /* 0x000fe200000018ff */
[----:B-1----:R-:W-:-:S07]  /*7bc0*/  FFMA.FTZ R4, R119, c[0x0][0x2d0], -R0 ;  /* 0x0000b40077047a23 */ /* 0x002fce0000010800 */
[----:B------:R-:W-:Y:S01]  /*7bd0*/  HMMA.16816.F32 R40, R8, R98, RZ ;  /* 0x000000620828723c */ /* 0x000fe200000018ff */
[----:B------:R-:W-:Y:S01]  /*7be0*/  MOV R60, R44 ;  /* 0x0000002c003c7202 */ /* 0x000fe20000000f00 */
[----:B------:R-:W-:Y:S01]  /*7bf0*/  IMAD.MOV.U32 R61, RZ, RZ, R45 ;  /* 0x000000ffff3d7224 */ /* 0x000fe200078e002d */
[----:B------:R1:W3:Y:S01]  /*7c00*/  MUFU.EX2 R180, R4 ;  /* 0x0000000400b47308 */ /* 0x0002e20000000800 */
[----:B------:R-:W-:-:S03]  /*7c10*/  IMAD.MOV.U32 R119, RZ, RZ, R50 ;  /* 0x000000ffff777224 */ /* 0x000fc600078e0032 */
[----:B------:R-:W-:Y:S02]  /*7c20*/  IMAD.MOV.U32 R98, RZ, RZ, R101 ;  /* 0x000000ffff627224 */ /* 0x000fe400078e0065 */
[----:B-1----:R-:W-:Y:S01]  /*7c30*/  FFMA.FTZ R4, R121, c[0x0][0x2d0], -R0 ;  /* 0x0000b40079047a23 */ /* 0x002fe20000010800 */
[----:B------:R-:W-:-:S03]  /*7c40*/  MOV R121, R51 ;  /* 0x0000003300797202 */ /* 0x000fc60000000f00 */
[----:B------:R1:W-:Y:S02]  /*7c50*/  MUFU.EX2 R84, R4 ;  /* 0x0000000400547308 */ /* 0x0003e40000000800 */
[----:B-1----:R-:W-:Y:S02]  /*7c60*/  FFMA.FTZ R4, R123, c[0x0][0x2d0], -R0 ;  /* 0x0000b4007b047a23 */ /* 0x002fe40000010800 */
[----:B------:R-:W-:-:S04]  /*7c70*/  IMAD.MOV.U32 R123, RZ, RZ, R38 ;  /* 0x000000ffff7b7224 */ /* 0x000fc800078e0026 */
[----:B------:R1:W4:Y:S01]  /*7c80*/  MUFU.EX2 R85, R4 ;  /* 0x0000000400557308 */ /* 0x0003220000000800 */
[----:B------:R-:W-:Y:S07]  /*7c90*/  HMMA.16816.F32 R36, R8, R102, RZ ;  /* 0x000000660824723c */ /* 0x000fee00000018ff */
[----:B------:R-:W-:Y:S02]  /*7ca0*/  F2FP.PACK_AB R8, R247, R249 ;  /* 0x000000f9f708723e */ /* 0x000fe400000000ff */
[----:B--2---:R-:W-:-:S02]  /*7cb0*/  F2FP.PACK_AB R10, R245, R246 ;  /* 0x000000f6f50a723e */ /* 0x004fc400000000ff */
[----:B---3--:R-:W-:Y:S01]  /*7cc0*/  F2FP.PACK_AB R9, R180, R75 ;  /* 0x0000004bb409723e */ /* 0x008fe200000000ff */
[----:B-1----:R-:W-:Y:S01]  /*7cd0*/  FFMA.FTZ R4, R226, c[0x0][0x2d0], -R7 ;  /* 0x0000b400e2047a23 */ /* 0x002fe20000010807 */
[----:B----4-:R-:W-:-:S03]  /*7ce0*/  F2FP.PACK_AB R11, R85, R84 ;  /* 0x00000054550b723e */ /* 0x010fc600000000ff */
[----:B------:R1:W-:Y:S04]  /*7cf0*/  MUFU.EX2 R226, R4 ;  /* 0x0000000400e27308 */ /* 0x0003e80000000800 */
[C---:B------:R-:W-:Y:S07]  /*7d00*/  HMMA.16816.F32 R20, R8.reuse, R94, R20 ;  /* 0x0000005e0814723c */ /* 0x040fee0000001814 */
[----:B------:R-:W-:Y:S01]  /*7d10*/  IMAD.MOV.U32 R94, RZ, RZ, R74 ;  /* 0x000000ffff5e7224 */ /* 0x000fe200078e004a */
[----:B------:R-:W-:Y:S01]  /*7d20*/  HMMA.16816.F32 R44, R8, R92, R24 ;  /* 0x0000005c082c723c */ /* 0x000fe20000001818 */
[----:B-1----:R-:W-:-:S02]  /*7d30*/  FFMA.FTZ R4, R186, c[0x0][0x2d0], -R2 ;  /* 0x0000b400ba047a23 */ /* 0x002fc40000010802 */
[----:B------:R-:W-:-:S04]  /*7d40*/  IMAD.MOV.U32 R186, RZ, RZ, R100 ;  /* 0x000000ffffba7224 */ /* 0x000fc800078e0064 */
[----:B------:R-:W-:Y:S01]  /*7d50*/  MOV R93, R113 ;  /* 0x00000071005d7202 */ /* 0x000fe20000000f00 */
[----:B------:R1:W-:Y:S01]  /*7d60*/  MUFU.EX2 R95, R4 ;  /* 0x00000004005f7308 */ /* 0x0003e20000000800 */
[----:B------:R-:W-:Y:S01]  /*7d70*/  HMMA.16816.F32 R24, R8, R104, R12 ;  /* 0x000000680818723c */ /* 0x000fe2000000180c */
[----:B------:R-:W-:-:S06]  /*7d80*/  IMAD.MOV.U32 R92, RZ, RZ, R114 ;  /* 0x000000ffff5c7224 */ /* 0x000fcc00078e0072 */
[----:B------:R-:W-:Y:S01]  /*7d90*/  IMAD.MOV.U32 R105, RZ, RZ, R68 ;  /* 0x000000ffff697224 */ /* 0x000fe200078e0044 */
[----:B------:R-:W-:Y:S01]  /*7da0*/  HMMA.16816.F32 R48, R8, R108, R32 ;  /* 0x0000006c0830723c */ /* 0x000fe20000001820 */
[----:B------:R-:W-:Y:S01]  /*7db0*/  MOV R104, R73 ;  /* 0x0000004900687202 */ /* 0x000fe20000000f00 */
[----:B-1----:R-:W-:-:S06]  /*7dc0*/  FFMA.FTZ R4, R185, c[0x0][0x2d0], -R2 ;  /* 0x0000b400b9047a23 */ /* 0x002fcc0000010802 */
[C---:B------:R-:W-:Y:S01]  /*7dd0*/  HMMA.16816.F32 R32, R8.reuse, R88, R16 ;  /* 0x000000580820723c */ /* 0x040fe20000001810 */
[----:B------:R-:W-:Y:S01]  /*7de0*/  IMAD.MOV.U32 R185, RZ, RZ, R97 ;  /* 0x000000ffffb97224 */ /* 0x000fe200078e0061 */
[----:B------:R1:W2:Y:S05]  /*7df0*/  MUFU.EX2 R96, R4 ;  /* 0x0000000400607308 */ /* 0x0002aa0000000800 */
[----:B------:R-:W-:Y:S01]  /*7e00*/  MOV R88, R69 ;  /* 0x0000004500587202 */ /* 0x000fe20000000f00 */
[----:B------:R-:W-:Y:S01]  /*7e10*/  HMMA.16816.F32 R28, R8, R110, R28 ;  /* 0x0000006e081c723c */ /* 0x000fe2000000181c */
[----:B------:R-:W-:-:S07]  /*7e20*/  IMAD.MOV.U32 R89, RZ, RZ, R115 ;  /* 0x000000ffff597224 */ /* 0x000fce00078e0073 */
[----:B------:R-:W-:Y:S01]  /*7e30*/  HMMA.16816.F32 R16, R8, R90, R36 ;  /* 0x0000005a0810723c */ /* 0x000fe20000001824 */
[----:B------:R-:W3:Y:S01]  /*7e40*/  LDSM.16.MT88.4 R36, [R209+0x2100] ;  /* 0x00210000d124783b */ /* 0x000ee20000004200 */
[----:B-1----:R-:W-:-:S04]  /*7e50*/  FFMA.FTZ R4, R147, c[0x0][0x2d0], -R2 ;  /* 0x0000b40093047a23 */ /* 0x002fc80000010802 */
[----:B------:R1:W-:Y:S02]  /*7e60*/  MUFU.EX2 R97, R4 ;  /* 0x0000000400617308 */ /* 0x0003e40000000800 */
[----:B------:R-:W-:Y:S07]  /*7e70*/  HMMA.16816.F32 R12, R8, R106, R40 ;  /* 0x0000006a080c723c */ /* 0x000fee0000001828 */
[----:B--2---:R-:W-:Y:S01]  /*7e80*/  F2FP.PACK_AB R8, R96, R95 ;  /* 0x0000005f6008723e */ /* 0x004fe200000000ff */
[----:B------:R-:W-:Y:S01]  /*7e90*/  IMAD.MOV.U32 R41, RZ, RZ, R140 ;  /* 0x000000ffff297224 */ /* 0x000fe200078e008c */
[----:B------:R-:W-:Y:S01]  /*7ea0*/  MOV R42, R141 ;  /* 0x0000008d002a7202 */ /* 0x000fe20000000f00 */
[----:B------:R-:W-:-:S02]  /*7eb0*/  IMAD.MOV.U32 R43, RZ, RZ, R131 ;  /* 0x000000ffff2b7224 */ /* 0x000fc400078e0083 */
[----:B------:R-:W-:Y:S02]  /*7ec0*/  IMAD.MOV.U32 R40, RZ, RZ, R61 ;  /* 0x000000ffff287224 */ /* 0x000fe400078e003d */
[----:B-1----:R-:W-:-:S04]  /*7ed0*/  FFMA.FTZ R4, R146, c[0x0][0x2d0], -R2 ;  /* 0x0000b40092047a23 */ /* 0x002fc80000010802 */
        /* <DEDUP_REMOVED lines=12> */
[----:B--2---:R-:W-:Y:S01]  /*7fa0*/  F2FP.PACK_AB R11, R74, R73 ;  /* 0x000000494a0b723e */ /* 0x004fe200000000ff */
[----:B------:R-:W-:-:S04]  /*7fb0*/  IMAD.MOV.U32 R231, RZ, RZ, R63 ;  /* 0x000000ffffe77224 */ /* 0x000fc800078e003f */
[----:B------:R1:W2:Y:S02]  /*7fc0*/  MUFU.EX2 R103, R4 ;  /* 0x0000000400677308 */ /* 0x0002a40000000800 */
[C---:B------:R-:W-:Y:S07]  /*7fd0*/  HMMA.16816.F32 R108, R8.reuse, R80, R48 ;  /* 0x00000050086c723c */ /* 0x040fee0000001830 */
[----:B------:R-:W-:Y:S01]  /*7fe0*/  IMAD.MOV.U32 R80, RZ, RZ, R93 ;  /* 0x000000ffff507224 */ /* 0x000fe200078e005d */
[C---:B------:R-:W-:Y:S01]  /*7ff0*/  HMMA.16816.F32 R44, R8.reuse, R76, R44 ;  /* 0x0000004c082c723c */ /* 0x040fe2000000182c */
[----:B------:R-:W-:Y:S01]  /*8000*/  IMAD.MOV.U32 R50, RZ, RZ, R88 ;  /* 0x000000ffff327224 */ /* 0x000fe200078e0058 */
[----:B------:R-:W-:Y:S01]  /*8010*/  MOV R49, R60 ;  /* 0x0000003c00317202 */ /* 0x000fe20000000f00 */
[----:B------:R-:W-:Y:S01]  /*8020*/  IMAD.MOV.U32 R81, RZ, RZ, R62 ;  /* 0x000000ffff517224 */ /* 0x000fe200078e003e */
[----:B------:R-:W-:Y:S01]  /*8030*/  MOV R48, R104 ;  /* 0x0000006800307202 */ /* 0x000fe20000000f00 */
[----:B-1----:R-:W-:Y:S01]  /*8040*/  FFMA.FTZ R4, R230, c[0x0][0x2d0], -R7 ;  /* 0x0000b400e6047a23 */ /* 0x002fe20000010807 */
[----:B------:R-:W-:Y:S01]  /*8050*/  MOV R51, R89 ;  /* 0x0000005900337202 */ /* 0x000fe20000000f00 */
[----:B------:R-:W-:Y:S01]  /*8060*/  IMAD.MOV.U32 R230, RZ, RZ, R129 ;  /* 0x000000ffffe67224 */ /* 0x000fe200078e0081 */
[----:B------:R-:W-:Y:S01]  /*8070*/  MOV R76, R130 ;  /* 0x00000082004c7202 */ /* 0x000fe20000000f00 */
[----:B------:R1:W-:Y:S01]  /*8080*/  MUFU.EX2 R101, R4 ;  /* 0x0000000400657308 */ /* 0x0003e20000000800 */
[----:B------:R-:W-:Y:S01]  /*8090*/  IMAD.MOV.U32 R77, RZ, RZ, R128 ;  /* 0x000000ffff4d7224 */ /* 0x000fe200078e0080 */
[C---:B------:R-:W-:Y:S01]  /*80a0*/  HMMA.16816.F32 R140, R8.reuse, R64, R32 ;  /* 0x00000040088c723c */ /* 0x040fe20000001820 */
[----:B------:R-:W4:Y:S06]  /*80b0*/  LDSM.16.MT88.4 R32, [R212+0x2100] ;  /* 0x00210000d420783b */ /* 0x000f2c0000004200 */
[----:B------:R-:W-:Y:S01]  /*80c0*/  IMAD.MOV.U32 R65, RZ, RZ, R87 ;  /* 0x000000ffff417224 */ /* 0x000fe200078e0057 */
[----:B------:R-:W-:Y:S01]  /*80d0*/  HMMA.16816.F32 R128, R8, R78, R20 ;  /* 0x0000004e0880723c */ /* 0x000fe20000001814 */
[----:B------:R-:W-:Y:S01]  /*80e0*/  LDSM.16.MT88.4 R20, [R211+0x2100] ;  /* 0x00210000d314783b */ /* 0x000fe20000004200 */
[----:B------:R-:W-:-:S02]  /*80f0*/  IMAD.MOV.U32 R64, RZ, RZ, R121 ;  /* 0x000000ffff407224 */ /* 0x000fc400078e0079 */
[----:B-1----:R-:W-:Y:S01]  /*8100*/  FFMA.FTZ R4, R232, c[0x0][0x2d0], -R7 ;  /* 0x0000b400e8047a23 */ /* 0x002fe20000010807 */
[----:B------:R-:W-:-:S03]  /*8110*/  MOV R232, R98 ;  /* 0x0000006200e87202 */ /* 0x000fc60000000f00 */
[C---:B------:R-:W-:Y:S01]  /*8120*/  HMMA.16816.F32 R60, R8.reuse, R56, R24 ;  /* 0x00000038083c723c */ /* 0x040fe20000001818 */
[----:B------:R-:W-:Y:S01]  /*8130*/  MOV R78, R86 ;  /* 0x00000056004e7202 */ /* 0x000fe20000000f00 */
[----:B------:R1:W5:Y:S01]  /*8140*/  MUFU.EX2 R102, R4 ;  /* 0x0000000400667308 */ /* 0x0003620000000800 */
[----:B------:R-:W-:Y:S01]  /*8150*/  IMAD.MOV.U32 R79, RZ, RZ, R116 ;  /* 0x000000ffff4f7224 */ /* 0x000fe200078e0074 */
[----:B------:R-:W-:Y:S04]  /*8160*/  LDSM.16.MT88.4 R24, [R212+0x2900] ;  /* 0x00290000d418783b */ /* 0x000fe80000004200 */
[C---:B------:R-:W-:Y:S07]  /*8170*/  HMMA.16816.F32 R144, R8.reuse, R66, R16 ;  /* 0x000000420890723c */ /* 0x040fee0000001810 */
[----:B------:R-:W-:Y:S01]  /*8180*/  MOV R67, R64 ;  /* 0x0000004000437202 */ /* 0x000fe20000000f00 */
[----:B------:R-:W-:Y:S01]  /*8190*/  HMMA.16816.F32 R56, R8, R58, R12 ;  /* 0x0000003a0838723c */ /* 0x000fe2000000180c */
[----:B-1----:R-:W-:-:S02]  /*81a0*/  FFMA.FTZ R4, R233, c[0x0][0x2d0], -R7 ;  /* 0x0000b400e9047a23 */ /* 0x002fc40000010807 */
[----:B------:R-:W-:Y:S02]  /*81b0*/  IMAD.MOV.U32 R233, RZ, RZ, R112 ;  /* 0x000000ffffe97224 */ /* 0x000fe400078e0070 */
[----:B------:R1:W-:Y:S02]  /*81c0*/  MUFU.EX2 R100, R4 ;  /* 0x0000000400647308 */ /* 0x0003e40000000800 */
[----:B------:R-:W-:Y:S01]  /*81d0*/  MOV R12, R42 ;  /* 0x0000002a000c7202 */ /* 0x000fe20000000f00 */
[----:B------:R-:W-:Y:S01]  /*81e0*/  HMMA.16816.F32 R112, R8, R82, R28 ;  /* 0x000000520870723c */ /* 0x000fe2000000181c */
[----:B------:R-:W3:Y:S01]  /*81f0*/  LDSM.16.MT88.4 R28, [R210+0x2100] ;  /* 0x00210000d21c783b */ /* 0x000ee20000004200 */
[----:B------:R-:W-:-:S05]  /*8200*/  IMAD.MOV.U32 R13, RZ, RZ, R43 ;  /* 0x000000ffff0d7224 */ /* 0x000fca00078e002b */
[----:B------:R-:W-:Y:S01]  /*8210*/  IMAD.MOV.U32 R83, RZ, RZ, R94 ;  /* 0x000000ffff537224 */ /* 0x000fe200078e005e */
[----:B--2---:R-:W-:Y:S01]  /*8220*/  F2FP.PACK_AB R8, R103, R226 ;  /* 0x000000e26708723e */ /* 0x004fe200000000ff */
[----:B------:R-:W-:Y:S01]  /*8230*/  IMAD.MOV.U32 R82, RZ, RZ, R105 ;  /* 0x000000ffff527224 */ /* 0x000fe200078e0069 */
[----:B-----5:R-:W-:-:S03]  /*8240*/  F2FP.PACK_AB R10, R102, R101 ;  /* 0x00000065660a723e */ /* 0x020fc600000000ff */
[----:B------:R-:W-:Y:S02]  /*8250*/  IMAD.MOV.U32 R19, RZ, RZ, R82 ;  /* 0x000000ffff137224 */ /* 0x000fe400078e0052 */
[----:B-1----:R-:W-:Y:S02]  /*8260*/  FFMA.FTZ R4, R234, c[0x0][0x2d0], -R7 ;  /* 0x0000b400ea047a23 */ /* 0x002fe40000010807 */
[----:B------:R-:W-:Y:S02]  /*8270*/  IMAD.MOV.U32 R234, RZ, RZ, R92 ;  /* 0x000000ffffea7224 */ /* 0x000fe400078e005c */
[----:B------:R1:W-:Y:S01]  /*8280*/  MUFU.EX2 R98, R4 ;  /* 0x0000000400627308 */ /* 0x0003e20000000800 */
[----:B------:R-:W-:Y:S02]  /*8290*/  IMAD.MOV.U32 R15, RZ, RZ, R19 ;  /* 0x000000ffff0f7224 */ /* 0x000fe400078e0013 */
[----:B------:R-:W-:Y:S02]  /*82a0*/  IMAD.MOV.U32 R18, RZ, RZ, R234 ;  /* 0x000000ffff127224 */ /* 0x000fe400078e00ea */
[----:B------:R-:W-:-:S02]  /*82b0*/  IMAD.MOV.U32 R234, RZ, RZ, R120 ;  /* 0x000000ffffea7224 */ /* 0x000fc400078e0078 */
[----:B-1----:R-:W-:Y:S01]  /*82c0*/  FFMA.FTZ R4, R202, c[0x0][0x2d0], -R6 ;  /* 0x0000b400ca047a23 */ /* 0x002fe20000010806 */
[----:B------:R-:W-:-:S03]  /*82d0*/  MOV R202, R122 ;  /* 0x0000007a00ca7202 */ /* 0x000fc60000000f00 */
[----:B------:R1:W-:Y:S02]  /*82e0*/  MUFU.EX2 R94, R4 ;  /* 0x00000004005e7308 */ /* 0x0003e40000000800 */
[----:B-1----:R-:W-:Y:S02]  /*82f0*/  FFMA.FTZ R4, R205, c[0x0][0x2d0], -R6 ;  /* 0x0000b400cd047a23 */ /* 0x002fe40000010806 */
[----:B------:R-:W-:-:S04]  /*8300*/  IMAD.MOV.U32 R205, RZ, RZ, R117 ;  /* 0x000000ffffcd7224 */ /* 0x000fc800078e0075 */
[----:B------:R1:W2:Y:S01]  /*8310*/  MUFU.EX2 R93, R4 ;  /* 0x00000004005d7308 */ /* 0x0002a20000000800 */
[----:B------:R-:W-:Y:S02]  /*8320*/  IMAD.MOV.U32 R66, RZ, RZ, R205 ;  /* 0x000000ffff427224 */ /* 0x000fe400078e00cd */
[----:B------:R-:W-:Y:S02]  /*8330*/  IMAD.MOV.U32 R205, RZ, RZ, R234 ;  /* 0x000000ffffcd7224 */ /* 0x000fe400078e00ea */
[----:B------:R-:W-:Y:S02]  /*8340*/  IMAD.MOV.U32 R234, RZ, RZ, R40 ;  /* 0x000000ffffea7224 */ /* 0x000fe400078e0028 */
[--C-:B-1----:R-:W-:Y:S01]  /*8350*/  FFMA.FTZ R4, R203, c[0x0][0x2d0], -R6.reuse ;  /* 0x0000b400cb047a23 */ /* 0x102fe20000010806 */
[----:B--2---:R-:W-:Y:S02]  /*8360*/  F2FP.PACK_AB R9, R93, R94 ;  /* 0x0000005e5d09723e */ /* 0x004fe400000000ff */
[----:B------:R-:W-:Y:S01]  /*8370*/  MOV R203, R119 ;  /* 0x0000007700cb7202 */ /* 0x000fe20000000f00 */
[----:B------:R1:W-:Y:S02]  /*8380*/  MUFU.EX2 R92, R4 ;  /* 0x00000004005c7308 */ /* 0x0003e40000000800 */
[----:B-1----:R-:W-:Y:S01]  /*8390*/  FFMA.FTZ R4, R206, c[0x0][0x2d0], -R6 ;  /* 0x0000b400ce047a23 */ /* 0x002fe20000010806 */
[----:B------:R-:W-:-:S05]  /*83a0*/  MOV R206, R83 ;  /* 0x0000005300ce7202 */ /* 0x000fca0000000f00 */
[----:B------:R1:W2:Y:S01]  /*83b0*/  MUFU.EX2 R90, R4 ;  /* 0x00000004005a7308 */ /* 0x0002a20000000800 */
[----:B------:R-:W-:Y:S02]  /*83c0*/  IMAD.MOV.U32 R14, RZ, RZ, R206 ;  /* 0x000000ffff0e7224 */ /* 0x000fe400078e00ce */
[----:B------:R-:W-:Y:S02]  /*83d0*/  IMAD.MOV.U32 R206, RZ, RZ, R203 ;  /* 0x000000ffffce7224 */ /* 0x000fe400078e00cb */
[--C-:B-1----:R-:W-:Y:S01]  /*83e0*/  FFMA.FTZ R4, R241, c[0x0][0x2d0], -R7.reuse ;  /* 0x0000b400f1047a23 */ /* 0x102fe20000010807 */
[----:B--2---:R-:W-:Y:S01]  /*83f0*/  F2FP.PACK_AB R11, R90, R92 ;  /* 0x0000005c5a0b723e */ /* 0x004fe200000000ff */
[----:B------:R-:W-:Y:S01]  /*8400*/  FFMA.FTZ R7, R244, c[0x0][0x2d0], -R7 ;  /* 0x0000b400f4077a23 */ /* 0x000fe20000010807 */
[----:B------:R-:W-:Y:S01]  /*8410*/  MOV R241, R79 ;  /* 0x0000004f00f17202 */ /* 0x000fe20000000f00 */
[----:B------:R1:W-:Y:S01]  /*8420*/  MUFU.EX2 R91, R4 ;  /* 0x00000004005b7308 */ /* 0x0003e20000000800 */
[----:B------:R-:W-:-:S02]  /*8430*/  IMAD.MOV.U32 R244, RZ, RZ, R202 ;  /* 0x000000fffff47224 */ /* 0x000fc400078e00ca */
[----:B------:R-:W-:Y:S01]  /*8440*/  IMAD.MOV.U32 R202, RZ, RZ, R41 ;  /* 0x000000ffffca7224 */ /* 0x000fe200078e0029 */
[C---:B---3--:R-:W-:Y:S01]  /*8450*/  HMMA.16816.F32 R104, R8.reuse, R36, R176 ;  /* 0x000000240868723c */ /* 0x048fe200000018b0 */
[----:B------:R-:W2:Y:S03]  /*8460*/  LDSM.16.MT88.4 R40, [R210+0x2900] ;  /* 0x00290000d228783b */ /* 0x000ea60000004200 */
[----:B------:R3:W5:Y:S03]  /*8470*/  MUFU.EX2 R89, R7 ;  /* 0x0000000700597308 */ /* 0x0007660000000800 */
[----:B------:R-:W-:Y:S01]  /*8480*/  MOV R179, R77 ;  /* 0x0000004d00b37202 */ /* 0x000fe20000000f00 */
[----:B------:R-:W-:Y:S01]  /*8490*/  IMAD.MOV.U32 R77, RZ, RZ, R233 ;  /* 0x000000ffff4d7224 */ /* 0x000fe200078e00e9 */
[----:B----4-:R-:W-:Y:S01]  /*84a0*/  HMMA.16816.F32 R132, R8, R34, R132 ;  /* 0x000000220884723c */ /* 0x010fe20000001884 */
[----:B------:R-:W-:-:S02]  /*84b0*/  IMAD.MOV.U32 R233, RZ, RZ, R118 ;  /* 0x000000ffffe97224 */ /* 0x000fc400078e0076 */
[----:B-1----:R-:W-:Y:S02]  /*84c0*/  FFMA.FTZ R4, R207, c[0x0][0x2d0], -R6 ;  /* 0x0000b400cf047a23 */ /* 0x002fe40000010806 */
[----:B------:R-:W-:Y:S01]  /*84d0*/  IMAD.MOV.U32 R178, RZ, RZ, R76 ;  /* 0x000000ffffb27224 */ /* 0x000fe200078e004c */
[----:B------:R-:W-:Y:S01]  /*84e0*/  MOV R203, R233 ;  /* 0x000000e900cb7202 */ /* 0x000fe20000000f00 */
[----:B------:R1:W-:Y:S01]  /*84f0*/  MUFU.EX2 R88, R4 ;  /* 0x0000000400587308 */ /* 0x0003e20000000800 */
[----:B------:R-:W-:Y:S01]  /*8500*/  IMAD.MOV.U32 R233, RZ, RZ, R81 ;  /* 0x000000ffffe97224 */ /* 0x000fe200078e0051 */
[----:B------:R-:W-:Y:S01]  /*8510*/  HMMA.16816.F32 R116, R8, R38, R164 ;  /* 0x000000260874723c */ /* 0x000fe200000018a4 */
[----:B------:R-:W-:Y:S01]  /*8520*/  IMAD.MOV.U32 R76, RZ, RZ, R123 ;  /* 0x000000ffff4c7224 */ /* 0x000fe200078e007b */
[----:B---3--:R-:W-:Y:S01]  /*8530*/  MOV R7, R49 ;  /* 0x0000003100077202 */ /* 0x008fe20000000f00 */
[----:B------:R-:W-:Y:S02]  /*8540*/  IMAD.MOV.U32 R207, RZ, RZ, R80 ;  /* 0x000000ffffcf7224 */ /* 0x000fe400078e0050 */
[----:B------:R-:W-:Y:S01]  /*8550*/  IMAD.MOV.U32 R176, RZ, RZ, R12 ;  /* 0x000000ffffb07224 */ /* 0x000fe200078e000c */
[----:B------:R-:W-:-:S02]  /*8560*/  MOV R177, R7 ;  /* 0x0000000700b17202 */ /* 0x000fc40000000f00 */
[----:B------:R-:W-:Y:S01]  /*8570*/  HMMA.16816.F32 R120, R8, R32, R124 ;  /* 0x000000200878723c */ /* 0x000fe2000000187c */
[----:B------:R-:W-:Y:S02]  /*8580*/  F2FP.PACK_AB R164, R98, R100 ;  /* 0x0000006462a4723e */ /* 0x000fe400000000ff */
[----:B-----5:R-:W-:Y:S01]  /*8590*/  F2FP.PACK_AB R166, R89, R91 ;  /* 0x0000005b59a6723e */ /* 0x020fe200000000ff */
[----:B-1----:R-:W-:Y:S01]  /*85a0*/  FFMA.FTZ R4, R225, c[0x0][0x2d0], -R6 ;  /* 0x0000b400e1047a23 */ /* 0x002fe20000010806 */
[----:B------:R-:W-:-:S03]  /*85b0*/  MOV R225, R14 ;  /* 0x0000000e00e17202 */ /* 0x000fc60000000f00 */
[C---:B------:R-:W-:Y:S01]  /*85c0*/  HMMA.16816.F32 R136, R8.reuse, R28, R136 ;  /* 0x0000001c0888723c */ /* 0x040fe20000001888 */
[----:B------:R1:W3:Y:S07]  /*85d0*/  MUFU.EX2 R87, R4 ;  /* 0x0000000400577308 */ /* 0x0002ee0000000800 */
[C---:B------:R-:W-:Y:S08]  /*85e0*/  HMMA.16816.F32 R148, R8.reuse, R30, R148 ;  /* 0x0000001e0894723c */ /* 0x040ff00000001894 */
[----:B------:R-:W-:Y:S01]  /*85f0*/  HMMA.16816.F32 R152, R8, R20, R152 ;  /* 0x000000140898723c */ /* 0x000fe20000001898 */
[--C-:B-1----:R-:W-:Y:S01]  /*8600*/  FFMA.FTZ R4, R228, c[0x0][0x2d0], -R6.reuse ;  /* 0x0000b400e4047a23 */ /* 0x102fe20000010806 */
[----:B---3--:R-:W-:Y:S01]  /*8610*/  F2FP.PACK_AB R165, R87, R88 ;  /* 0x0000005857a5723e */ /* 0x008fe200000000ff */
[----:B------:R-:W-:-:S02]  /*8620*/  FFMA.FTZ R6, R229, c[0x0][0x2d0], -R6 ;  /* 0x0000b400e5067a23 */ /* 0x000fc40000010806 */
[----:B------:R1:W-:Y:S01]  /*8630*/  MUFU.EX2 R86, R4 ;  /* 0x0000000400567308 */ /* 0x0003e20000000800 */
[----:B------:R-:W-:Y:S02]  /*8640*/  IMAD.MOV.U32 R229, RZ, RZ, R67 ;  /* 0x000000ffffe57224 */ /* 0x000fe400078e0043 */
[----:B------:R-:W-:Y:S01]  /*8650*/  HMMA.16816.F32 R8, R8, R22, R52 ;  /* 0x000000160808723c */ /* 0x000fe20000001834 */
[----:B------:R-:W3:Y:S01]  /*8660*/  LDSM.16.MT88.4 R52, [R211+0x2900] ;  /* 0x00290000d334783b */ /* 0x000ee20000004200 */
[----:B------:R-:W-:-:S03]  /*8670*/  IMAD.MOV.U32 R228, RZ, RZ, R15 ;  /* 0x000000ffffe47224 */ /* 0x000fc600078e000f */
[----:B------:R-:W4:Y:S01]  /*8680*/  MUFU.EX2 R83, R6 ;  /* 0x0000000600537308 */ /* 0x000f220000000800 */
[----:B-1----:R-:W-:Y:S01]  /*8690*/  FFMA.FTZ R4, R199, c[0x0][0x2d0], -R2 ;  /* 0x0000b400c7047a23 */ /* 0x002fe20000010802 */
[----:B------:R-:W-:-:S06]  /*86a0*/  MOV R199, R78 ;  /* 0x0000004e00c77202 */ /* 0x000fcc0000000f00 */
[----:B------:R1:W-:Y:S01]  /*86b0*/  MUFU.EX2 R82, R4 ;  /* 0x0000000400527308 */ /* 0x0003e20000000800 */
[----:B----4-:R-:W-:-:S07]  /*86c0*/  F2FP.PACK_AB R167, R83, R86 ;  /* 0x0000005653a7723e */ /* 0x010fce00000000ff */
[C---:B------:R-:W-:Y:S01]  /*86d0*/  HMMA.16816.F32 R120, R164.reuse, R24, R120 ;  /* 0x00000018a478723c */ /* 0x040fe20000001878 */
[--C-:B-1----:R-:W-:Y:S01]  /*86e0*/  FFMA.FTZ R4, R200, c[0x0][0x2d0], -R2.reuse ;  /* 0x0000b400c8047a23 */ /* 0x102fe20000010802 */
[----:B------:R-:W-:Y:S02]  /*86f0*/  MOV R200, R18 ;  /* 0x0000001200c87202 */ /* 0x000fe40000000f00 */
[----:B------:R-:W1:Y:S01]  /*8700*/  LDSM.16.MT88.4 R16, [R209+0x2900] ;  /* 0x00290000d110783b */ /* 0x000e620000004200 */
[----:B------:R4:W-:Y:S03]  /*8710*/  MUFU.EX2 R81, R4 ;  /* 0x0000000400517308 */ /* 0x0009e60000000800 */
[C---:B------:R-:W-:Y:S08]  /*8720*/  HMMA.16816.F32 R132, R164.reuse, R26, R132 ;  /* 0x0000001aa484723c */ /* 0x040ff00000001884 */
[----:B--2---:R-:W-:Y:S01]  /*8730*/  HMMA.16816.F32 R136, R164, R40, R136 ;  /* 0x00000028a488723c */ /* 0x004fe20000001888 */
[----:B----4-:R-:W-:-:S07]  /*8740*/  FFMA.FTZ R4, R201, c[0x0][0x2d0], -R2 ;  /* 0x0000b400c9047a23 */ /* 0x010fce0000010802 */
[C---:B------:R-:W-:Y:S01]  /*8750*/  HMMA.16816.F32 R148, R164.reuse, R42, R148 ;  /* 0x0000002aa494723c */ /* 0x040fe20000001894 */
[----:B------:R-:W-:Y:S01]  /*8760*/  IMAD.MOV.U32 R201, RZ, RZ, R13 ;  /* 0x000000ffffc97224 */ /* 0x000fe200078e000d */
[----:B------:R2:W-:Y:S06]  /*8770*/  MUFU.EX2 R80, R4 ;  /* 0x0000000400507308 */ /* 0x0005ec0000000800 */
[----:B---3--:R-:W-:Y:S01]  /*8780*/  HMMA.16816.F32 R152, R164, R52, R152 ;  /* 0x00000034a498723c */ /* 0x008fe20000001898 */
[----:B--2---:R-:W-:Y:S02]  /*8790*/  FFMA.FTZ R4, R204, c[0x0][0x2d0], -R2 ;  /* 0x0000b400cc047a23 */ /* 0x004fe40000010802 */
[----:B------:R-:W-:-:S05]  /*87a0*/  IMAD.MOV.U32 R204, RZ, RZ, R50 ;  /* 0x000000ffffcc7224 */ /* 0x000fca00078e0032 */
[C---:B-1----:R-:W-:Y:S01]  /*87b0*/  HMMA.16816.F32 R104, R164.reuse, R16, R104 ;  /* 0x00000010a468723c */ /* 0x042fe20000001868 */
[----:B------:R1:W2:Y:S07]  /*87c0*/  MUFU.EX2 R79, R4 ;  /* 0x00000004004f7308 */ /* 0x0002ae0000000800 */
[C---:B------:R-:W-:Y:S08]  /*87d0*/  HMMA.16816.F32 R116, R164.reuse, R18, R116 ;  /* 0x00000012a474723c */ /* 0x040ff00000001874 */
[----:B------:R-:W-:Y:S01]  /*87e0*/  HMMA.16816.F32 R164, R164, R54, R8 ;  /* 0x00000036a4a4723c */ /* 0x000fe20000001808 */
[----:B-1----:R-:W-:Y:S01]  /*87f0*/  FFMA.FTZ R4, R193, c[0x0][0x2d0], -R0 ;  /* 0x0000b400c1047a23 */ /* 0x002fe20000010800 */
[----:B------:R-:W-:-:S02]  /*8800*/  MOV R193, R51 ;  /* 0x0000003300c17202 */ /* 0x000fc40000000f00 */
[----:B--2---:R-:W-:Y:S01]  /*8810*/  F2FP.PACK_AB R6, R79, R80 ;  /* 0x000000504f06723e */ /* 0x004fe200000000ff */
[----:B------:R1:W-:Y:S02]  /*8820*/  MUFU.EX2 R49, R4 ;  /* 0x0000000400317308 */ /* 0x0003e40000000800 */
[----:B------:R-:W-:Y:S02]  /*8830*/  FFMA.FTZ R8, R240, c[0x0][0x2d0], -R2 ;  /* 0x0000b400f0087a23 */ /* 0x000fe40000010802 */
[----:B-1----:R-:W-:Y:S02]  /*8840*/  FFMA.FTZ R4, R194, c[0x0][0x2d0], -R0 ;  /* 0x0000b400c2047a23 */ /* 0x002fe40000010800 */
[----:B------:R-:W-:Y:S02]  /*8850*/  IMAD.MOV.U32 R194, RZ, RZ, R76 ;  /* 0x000000ffffc27224 */ /* 0x000fe400078e004c */
[----:B------:R1:W2:Y:S02]  /*8860*/  MUFU.EX2 R64, R4 ;  /* 0x0000000400407308 */ /* 0x0002a40000000800 */
[----:B-1----:R-:W-:-:S02]  /*8870*/  FFMA.FTZ R4, R195, c[0x0][0x2d0], -R0 ;  /* 0x0000b400c3047a23 */ /* 0x002fc40000010800 */
[----:B------:R-:W-:-:S04]  /*8880*/  IMAD.MOV.U32 R195, RZ, RZ, R207 ;  /* 0x000000ffffc37224 */ /* 0x000fc800078e00cf */
[----:B------:R1:W-:Y:S01]  /*8890*/  MUFU.EX2 R51, R4 ;  /* 0x0000000400337308 */ /* 0x0003e20000000800 */
[----:B------:R-:W-:-:S07]  /*88a0*/  IMAD.MOV.U32 R207, RZ, RZ, R65 ;  /* 0x000000ffffcf7224 */ /* 0x000fce00078e0041 */
[----:B------:R3:W-:Y:S01]  /*88b0*/  MUFU.EX2 R65, R8 ;  /* 0x0000000800417308 */ /* 0x0007e20000000800 */
[----:B-1----:R-:W-:Y:S02]  /*88c0*/  FFMA.FTZ R4, R196, c[0x0][0x2d0], -R0 ;  /* 0x0000b400c4047a23 */ /* 0x002fe40000010800 */
[----:B------:R-:W-:Y:S01]  /*88d0*/  IMAD.MOV.U32 R196, RZ, RZ, R5 ;  /* 0x000000ffffc47224 */ /* 0x000fe200078e0005 */
[----:B--2---:R-:W-:-:S04]  /*88e0*/  F2FP.PACK_AB R5, R64, R49 ;  /* 0x000000314005723e */ /* 0x004fc800000000ff */
[----:B------:R1:W2:Y:S01]  /*88f0*/  MUFU.EX2 R50, R4 ;  /* 0x0000000400327308 */ /* 0x0002a20000000800 */
[----:B---3--:R-:W-:Y:S01]  /*8900*/  FFMA.FTZ R8, R239, c[0x0][0x2d0], -R2 ;  /* 0x0000b400ef087a23 */ /* 0x008fe20000010802 */
[----:B-1----:R-:W-:Y:S02]  /*8910*/  F2FP.PACK_AB R4, R81, R82 ;  /* 0x000000525104723e */ /* 0x002fe400000000ff */
[----:B--2---:R-:W-:-:S07]  /*8920*/  F2FP.PACK_AB R7, R50, R51 ;  /* 0x000000333207723e */ /* 0x004fce00000000ff */
[C---:B------:R-:W-:Y:S07]  /*8930*/  HMMA.16816.F32 R108, R4.reuse, R168, R108 ;  /* 0x000000a8046c723c */ /* 0x040fee000000186c */
[----:B------:R-:W-:Y:S01]  /*8940*/  IMAD.MOV.U32 R169, RZ, RZ, R244 ;  /* 0x000000ffffa97224 */ /* 0x000fe200078e00f4 */
[----:B------:R-:W-:Y:S01]  /*8950*/  MOV R244, R66 ;  /* 0x0000004200f47202 */ /* 0x000fe20000000f00 */
[----:B------:R-:W-:Y:S01]  /*8960*/  IMAD.MOV.U32 R168, RZ, RZ, R77 ;  /* 0x000000ffffa87224 */ /* 0x000fe200078e004d */
[----:B------:R1:W-:Y:S01]  /*8970*/  MUFU.EX2 R66, R8 ;  /* 0x0000000800427308 */ /* 0x0003e20000000800 */
[C---:B------:R-:W-:Y:S08]  /*8980*/  HMMA.16816.F32 R124, R4.reuse, R160, R44 ;  /* 0x000000a0047c723c */ /* 0x040ff0000000182c */
[----:B------:R-:W-:Y:S01]  /*8990*/  HMMA.16816.F32 R112, R4, R170, R112 ;  /* 0x000000aa0470723c */ /* 0x000fe20000001870 */
[----:B-1----:R-:W-:-:S06]  /*89a0*/  FFMA.FTZ R8, R236, c[0x0][0x2d0], -R2 ;  /* 0x0000b400ec087a23 */ /* 0x002fcc0000010802 */
[----:B------:R-:W-:Y:S01]  /*89b0*/  MOV R171, R48 ;  /* 0x0000003000ab7202 */ /* 0x000fe20000000f00 */
[C---:B------:R-:W-:Y:S01]  /*89c0*/  HMMA.16816.F32 R12, R4.reuse, R172, R60 ;  /* 0x000000ac040c723c */ /* 0x040fe2000000183c */
[----:B------:R1:W-:Y:S07]  /*89d0*/  MUFU.EX2 R67, R8 ;  /* 0x0000000800437308 */ /* 0x0003ee0000000800 */
        /* <DEDUP_REMOVED lines=14> */
[----:B-1----:R-:W-:-:S06]  /*8ac0*/  FFMA.FTZ R8, R188, c[0x0][0x2d0], -R0 ;  /* 0x0000b400bc087a23 */ /* 0x002fcc0000010800 */
[----:B------:R1:W-:Y:S02]  /*8ad0*/  MUFU.EX2 R47, R8 ;  /* 0x00000008002f7308 */ /* 0x0003e40000000800 */
[----:B-1----:R-:W-:-:S06]  /*8ae0*/  FFMA.FTZ R8, R187, c[0x0][0x2d0], -R0 ;  /* 0x0000b400bb087a23 */ /* 0x002fcc0000010800 */
[----:B------:R1:W3:Y:S02]  /*8af0*/  MUFU.EX2 R48, R8 ;  /* 0x0000000800307308 */ /* 0x0002e40000000800 */
[--C-:B-1----:R-:W-:Y:S02]  /*8b00*/  FFMA.FTZ R8, R242, c[0x0][0x2d0], -R2.reuse ;  /* 0x0000b400f2087a23 */ /* 0x102fe40000010802 */
[----:B------:R-:W-:-:S04]  /*8b10*/  FFMA.FTZ R2, R243, c[0x0][0x2d0], -R2 ;  /* 0x0000b400f3027a23 */ /* 0x000fc80000010802 */
[----:B------:R1:W-:Y:S02]  /*8b20*/  MUFU.EX2 R60, R8 ;  /* 0x00000008003c7308 */ /* 0x0003e40000000800 */
[----:B-1----:R-:W-:Y:S06]  /*8b30*/  HMMA.16816.F32 R8, R4, R174, R56 ;  /* 0x000000ae0408723c */ /* 0x002fec0000001838 */
[----:B------:R1:W4:Y:S01]  /*8b40*/  MUFU.EX2 R56, R2 ;  /* 0x0000000200387308 */ /* 0x0003220000000800 */
[----:B------:R-:W-:Y:S02]  /*8b50*/  F2FP.PACK_AB R4, R66, R65 ;  /* 0x000000414204723e */ /* 0x000fe400000000ff */
[----:B------:R-:W-:-:S02]  /*8b60*/  F2FP.PACK_AB R6, R76, R67 ;  /* 0x000000434c06723e */ /* 0x000fc400000000ff */
[----:B--2---:R-:W-:Y:S02]  /*8b70*/  F2FP.PACK_AB R5, R45, R44 ;  /* 0x0000002c2d05723e */ /* 0x004fe400000000ff */
[----:B---3--:R-:W-:Y:S01]  /*8b80*/  F2FP.PACK_AB R7, R48, R47 ;  /* 0x0000002f3007723e */ /* 0x008fe200000000ff */
[----:B-1----:R-:W-:Y:S01]  /*8b90*/  FFMA.FTZ R2, R190, c[0x0][0x2d0], -R0 ;  /* 0x0000b400be027a23 */ /* 0x002fe20000010800 */
[----:B----4-:R-:W-:-:S05]  /*8ba0*/  F2FP.PACK_AB R162, R56, R60 ;  /* 0x0000003c38a2723e */ /* 0x010fca00000000ff */
[C---:B------:R-:W-:Y:S01]  /*8bb0*/  HMMA.16816.F32 R108, R4.reuse, R36, R108 ;  /* 0x00000024046c723c */ /* 0x040fe2000000186c */
[----:B------:R1:W-:Y:S07]  /*8bc0*/  MUFU.EX2 R46, R2 ;  /* 0x00000002002e7308 */ /* 0x0003ee0000000800 */
[C---:B------:R-:W-:Y:S08]  /*8bd0*/  HMMA.16816.F32 R124, R4.reuse, R32, R124 ;  /* 0x00000020047c723c */ /* 0x040ff0000000187c */
[----:B------:R-:W-:Y:S01]  /*8be0*/  HMMA.16816.F32 R112, R4, R38, R112 ;  /* 0x000000260470723c */ /* 0x000fe20000001870 */
[----:B-1----:R-:W-:-:S04]  /*8bf0*/  FFMA.FTZ R2, R192, c[0x0][0x2d0], -R0 ;  /* 0x0000b400c0027a23 */ /* 0x002fc80000010800 */
[----:B------:R1:W2:Y:S03]  /*8c00*/  MUFU.EX2 R37, R2 ;  /* 0x0000000200257308 */ /* 0x0002a60000000800 */
[C---:B------:R-:W-:Y:S08]  /*8c10*/  HMMA.16816.F32 R128, R4.reuse, R34, R128 ;  /* 0x000000220480723c */ /* 0x040ff00000001880 */
[----:B------:R-:W-:Y:S01]  /*8c20*/  HMMA.16816.F32 R140, R4, R28, R140 ;  /* 0x0000001c048c723c */ /* 0x000fe2000000188c */
[--C-:B-1----:R-:W-:Y:S01]  /*8c30*/  FFMA.FTZ R2, R191, c[0x0][0x2d0], -R0.reuse ;  /* 0x0000b400bf027a23 */ /* 0x102fe20000010800 */
[----:B--2---:R-:W-:Y:S01]  /*8c40*/  F2FP.PACK_AB R161, R37, R46 ;  /* 0x0000002e25a1723e */ /* 0x004fe200000000ff */
[----:B------:R-:W-:-:S05]  /*8c50*/  FFMA.FTZ R0, R189, c[0x0][0x2d0], -R0 ;  /* 0x0000b400bd007a23 */ /* 0x000fca0000010800 */
[C---:B------:R-:W-:Y:S01]  /*8c60*/  HMMA.16816.F32 R144, R4.reuse, R30, R144 ;  /* 0x0000001e0490723c */ /* 0x040fe20000001890 */
[----:B------:R1:W-:Y:S07]  /*8c70*/  MUFU.EX2 R36, R2 ;  /* 0x0000000200247308 */ /* 0x0003ee0000000800 */
[C---:B------:R-:W-:Y:S01]  /*8c80*/  HMMA.16816.F32 R12, R4.reuse, R20, R12 ;  /* 0x00000014040c723c */ /* 0x040fe2000000180c */
[----:B------:R2:W3:Y:S07]  /*8c90*/  MUFU.EX2 R32, R0 ;  /* 0x0000000000207308 */ /* 0x0004ee0000000800 */
[----:B------:R-:W-:Y:S01]  /*8ca0*/  HMMA.16816.F32 R8, R4, R22, R8 ;  /* 0x000000160408723c */ /* 0x000fe20000001808 */
[----:B-1----:R-:W-:-:S04]  /*8cb0*/  FADD.FTZ R2, R196, R169 ;  /* 0x000000a9c4027221 */ /* 0x002fc80000010000 */
[----:B------:R-:W-:Y:S02]  /*8cc0*/  FADD.FTZ R2, R194, R2 ;  /* 0x00000002c2027221 */ /* 0x000fe40000010000 */
[----:B------:R-:W-:Y:S02]  /*8cd0*/  FADD.FTZ R6, R252, R250 ;  /* 0x000000fafc067221 */ /* 0x000fe40000010000 */
[----:B--2---:R-:W-:Y:S01]  /*8ce0*/  FADD.FTZ R0, R168, R171 ;  /* 0x000000aba8007221 */ /* 0x004fe20000010000 */
[----:B---3--:R-:W-:Y:S01]  /*8cf0*/  F2FP.PACK_AB R163, R32, R36 ;  /* 0x0000002420a3723e */ /* 0x008fe200000000ff */
        /* <DEDUP_REMOVED lines=96> */
[----:B------:R-:W-:-:S02]  /*9300*/  FADD.FTZ R0, R32, R0 ;  /* 0x0000000020007221 */ /* 0x000fc40000010000 */
[----:B------:R-:W-:Y:S01]  /*9310*/  IMAD.U32 R225, RZ, RZ, UR13 ;  /* 0x0000000dffe17e24 */ /* 0x000fe2000f8e00ff */
[----:B------:R1:W-:Y:S04]  /*9320*/  STL [R1+0x14], R4 ;  /* 0x0000140401007387 */ /* 0x0003e80000100800 */
[----:B------:R1:W-:Y:S04]  /*9330*/  STL [R1+0x18], R2 ;  /* 0x0000180201007387 */ /* 0x0003e80000100800 */
[----:B------:R1:W-:Y:S01]  /*9340*/  STL [R1+0x1c], R0 ;  /* 0x00001c0001007387 */ /* 0x0003e20000100800 */
[----:B------:R-:W-:Y:S05]  /*9350*/  @P0 BRA `(.L_x_258) ;  /* 0x0000015000000947 */ /* 0x000fea0003800000 */
[----:B------:R-:W-:Y:S01]  /*9360*/  ISETP.LT.AND P0, PT, RZ, UR14, PT ;  /* 0x0000000eff007c0c */ /* 0x000fe2000bf01270 */
        /* <DEDUP_REMOVED lines=11> */
.L_x_259:
[----:B------:R-:W-:Y:S02]  /*9420*/  UISETP.NE.AND UP2, UPT, UR5, 0x1, UPT ;  /* 0x000000010500788c */ /* 0x000fe4000bf45270 */
[----:B------:R-:W-:Y:S02]  /*9430*/  ULDC.64 UR14, c[0x0][0x330] ;  /* 0x0000cc00000e7ab9 */ /* 0x000fe40000000a00 */
[----:B------:R-:W-:-:S07]  /*9440*/  UIMAD.WIDE.U32 UR16, UR11, UR14, URZ ;  /* 0x0000000e0b1072a5 */ /* 0x000fce000f8e003f */
[----:B------:R-:W-:Y:S02]  /*9450*/  @UP2 UMOV UR13, UR17 ;  /* 0x00000011000d2c82 */ /* 0x000fe40008000000 */
[----:B------:R-:W-:-:S03]  /*9460*/  @UP2 USHF.R.U32.HI UR11, URZ, UR15, UR13 ;  /* 0x0000000f3f0b2299 */ /* 0x000fc6000801160d */
.L_x_260:
[----:B------:R-:W-:Y:S02]  /*9470*/  ULDC UR13, c[0x0][0x32c] ;  /* 0x0000cb00000d7ab9 */ /* 0x000fe40000000800 */
[----:B------:R-:W-:-:S04]  /*9480*/  UIMAD UR13, UR11, UR5, UR13 ;  /* 0x000000050b0d72a4 */ /* 0x000fc8000f8e020d */
[----:B------:R-:W-:-:S04]  /*9490*/  UISETP.LT.AND UP2, UPT, UR6, UR13, UPT ;  /* 0x0000000d0600728c */ /* 0x000fc8000bf41270 */
[----:B------:R-:W-:-:S04]  /*94a0*/  USEL UR6, UR6, UR13, UP2 ;  /* 0x0000000d06067287 */ /* 0x000fc80009000000 */
.L_x_258:
[----:B------:R-:W-:-:S07]  /*94b0*/  UIMAD.WIDE UR14, UR6, 0x2aaaaaab, URZ ;  /* 0x2aaaaaab060e78a5 */ /* 0x000fce000f8e023f */
[----:B------:R-:W-:Y:S02]  /*94c0*/  UMOV UR11, UR15 ;  /* 0x0000000f000b7c82 */ /* 0x000fe40008000000 */
[----:B------:R-:W-:-:S04]  /*94d0*/  USHF.R.U32.HI UR5, URZ, 0x1f, UR11 ;  /* 0x0000001f3f057899 */ /* 0x000fc8000801160b */
[----:B------:R-:W-:-:S04]  /*94e0*/  ULEA.HI.SX32 UR5, UR11, UR5, 0x1c ;  /* 0x000000050b057291 */ /* 0x000fc8000f8fe23f */
[----:B------:R-:W-:-:S04]  /*94f0*/  UISETP.LT.AND UP2, UPT, UR4, UR5, UPT ;  /* 0x000000050400728c */ /* 0x000fc8000bf41270 */
[----:B------:R-:W-:-:S06]  /*9500*/  USEL UR5, UR4, UR5, !UP2 ;  /* 0x0000000504057287 */ /* 0x000fcc000d000000 */
[----:B------:R-:W-:-:S13]  /*9510*/  ISETP.GE.AND P0, PT, R225, UR5, PT ;  /* 0x00000005e1007c0c */ /* 0x000fda000bf06270 */
[----:B------:R-:W-:Y:S05]  /*9520*/  @!P0 BRA `(.L_x_261) ;  /* 0x0000680000008947 */ /* 0x000fea0003800000 */
[----:B-1----:R-:W2:Y:S01]  /*9530*/  LDL R0, [R1+0x24] ;  /* 0x0000240001007983 */ /* 0x002ea20000100800 */
        /* <DEDUP_REMOVED lines=9> */
.L_x_278:
[----:B------:R-:W-:Y:S04]  /*95d0*/  DEPBAR.LE SB0, 0x0 ;  /* 0x000080000000791a */ /* 0x000fe80000000000 */
[----:B------:R-:W-:Y:S01]  /*95e0*/  BAR.SYNC.DEFER_BLOCKING 0x0 ;  /* 0x0000000000007b1d */ /* 0x000fe20000010000 */
[C---:B------:R-:W-:Y:S02]  /*95f0*/  ISETP.LT.AND P2, PT, R225.reuse, UR4, PT ;  /* 0x00000004e1007c0c */ /* 0x040fe4000bf41270 */
[C---:B------:R-:W-:Y:S02]  /*9600*/  ISETP.GT.AND P4, PT, R225.reuse, UR4, PT ;  /* 0x00000004e1007c0c */ /* 0x040fe4000bf84270 */
[----:B------:R-:W-:Y:S02]  /*9610*/  MOV R228, c[0x0][0x1e0] ;  /* 0x0000780000e47a02 */ /* 0x000fe40000000f00 */
[----:B------:R-:W-:Y:S07]  /*9620*/  MOV R230, c[0x0][0x1e4] ;  /* 0x0000790000e67a02 */ /* 0x000fee0000000f00 */
[----:B-1----:R-:W-:Y:S05]  /*9630*/  @!P2 SHF.R.S32.HI R0, RZ, 0x1f, R225 ;  /* 0x0000001fff00a819 */ /* 0x002fea00000114e1 */
[----:B------:R-:W-:Y:S04]  /*9640*/  @!P2 IMAD R0, R0, c[0x0][0x208], RZ ;  /* 0x000082000000aa24 */ /* 0x000fe800078e02ff */
[C---:B------:R-:W-:Y:S01]  /*9650*/  @!P2 IMAD R0, R225.reuse, c[0x0][0x20c], R0 ;  /* 0x00008300e100aa24 */ /* 0x040fe200078e0200 */
[----:B------:R-:W-:Y:S08]  /*9660*/  LDSM.16.M88.4 R96, [R215+0x6100] ;  /* 0x00610000d760783b */ /* 0x000ff00000000200 */
[----:B------:R-:W1:Y:S08]  /*9670*/  LDSM.16.M88.4 R16, [R208+0x3100] ;  /* 0x00310000d010783b */ /* 0x000e700000000200 */
[----:B------:R-:W2:Y:S08]  /*9680*/  LDSM.16.M88.4 R92, [R215+0x8100] ;  /* 0x00810000d75c783b */ /* 0x000eb00000000200 */
[----:B------:R-:W3:Y:S06]  /*9690*/  LDL.64 R194, [R1+0x38] ;  /* 0x0000380001c27983 */ /* 0x000eec0000100a00 */
[----:B------:R-:W3:Y:S06]  /*96a0*/  LDL.64 R2, [R1+0x40] ;  /* 0x0000400001027983 */ /* 0x000eec0000100a00 */
[----:B------:R-:W4:Y:S08]  /*96b0*/  LDSM.16.M88.4 R32, [R208+0x3900] ;  /* 0x00390000d020783b */ /* 0x000f300000000200 */
[----:B------:R-:W5:Y:S08]  /*96c0*/  LDSM.16.M88.4 R48, [R208+0x4100] ;  /* 0x00410000d030783b */ /* 0x000f700000000200 */
[----:B------:R-:W1:Y:S08]  /*96d0*/  LDSM.16.M88.4 R64, [R208+0x4900] ;  /* 0x00490000d040783b */ /* 0x000e700000000200 */
[----:B------:R-:W1:Y:S08]  /*96e0*/  LDSM.16.M88.4 R80, [R208+0x5100] ;  /* 0x00510000d050783b */ /* 0x000e700000000200 */
[----:B------:R-:W1:Y:S08]  /*96f0*/  LDSM.16.M88.4 R168, [R208+0x5900] ;  /* 0x00590000d0a8783b */ /* 0x000e700000000200 */
[----:B------:R-:W-:Y:S08]  /*9700*/  LDSM.16.M88.4 R172, [R218+0x6100] ;  /* 0x00610000daac783b */ /* 0x000ff00000000200 */
[----:B------:R-:W2:Y:S08]  /*9710*/  LDSM.16.M88.4 R176, [R219] ;  /* 0x00000000dbb0783b */ /* 0x000eb00000000200 */
[----:B------:R-:W4:Y:S08]  /*9720*/  LDSM.16.M88.4 R180, [R218+0x8100] ;  /* 0x00810000dab4783b */ /* 0x000f300000000200 */
[----:B------:R-:W3:Y:S08]  /*9730*/  LDSM.16.M88.4 R184, [R224] ;  /* 0x00000000e0b8783b */ /* 0x000ef00000000200 */
[----:B------:R-:W3:Y:S06]  /*9740*/  LDL.64 R248, [R1+0x28] ;  /* 0x0000280001f87983 */ /* 0x000eec0000100a00 */
[----:B------:R-:W3:Y:S08]  /*9750*/  LDSM.16.M88.4 R188, [R223] ;  /* 0x00000000dfbc783b */ /* 0x000ef00000000200 */
[----:B------:R-:W3:Y:S01]  /*9760*/  LDL.64 R242, [R1+0x30] ;  /* 0x0000300001f27983 */ /* 0x000ee20000100a00 */
        /* <DEDUP_REMOVED lines=8> */
[-C--:B-----5:R-:W-:Y:S08]  /*97f0*/  HMMA.16816.F32 R36, R96, R48.reuse, RZ ;  /* 0x000000306024723c */ /* 0x0a0ff000000018ff */
        /* <DEDUP_REMOVED lines=31> */
[----:B------:R-:W-:Y:S02]  /*99f0*/  @!P2 LEA.HI.X R193, R2, c[0x0][0x1fc], R0, 0x1, P1 ;  /* 0x00007f0002c1aa11 */ /* 0x000fe400008f0c00 */
[----:B------:R-:W-:Y:S02]  /*9a00*/  @P4 IADD3 R0, R225, -0x1, RZ ;  /* 0xffffffffe1004810 */ /* 0x000fe40007ffe0ff */
        /* <DEDUP_REMOVED lines=23> */
[----:B------:R5:W-:Y:S03]  /*9b80*/  @!P2 LDGSTS.E.BYPASS.LTC128B.128 [R227+0x1900], [R168.64], !P3 ;  /* 0x01900000a8e3afae */ /* 0x000be6000d901d68 */
[----:B------:R-:W-:Y:S02]  /*9b90*/  @!P2 IADD3.X R3, R169, UR8, RZ, P1, !PT ;  /* 0x00000008a903ac10 */ /* 0x000fe40008ffe4ff */
[----:B----4-:R-:W-:Y:S02]  /*9ba0*/  @!P2 IADD3 R192, P0, R2, UR9, RZ ;  /* 0x0000000902c0ac10 */ /* 0x010fe4000ff1e0ff */
[-C--:B--2---:R-:W-:Y:S01]  /*9bb0*/  HMMA.16816.F32 R68, R172, R176.reuse, R68 ;  /* 0x000000b0ac44723c */ /* 0x084fe20000001844 */
[----:B------:R2:W-:Y:S03]  /*9bc0*/  @!P2 LDGSTS.E.BYPASS.LTC128B.128 [R227+0x2100], [R2.64], !P3 ;  /* 0x0210000002e3afae */ /* 0x0005e6000d901d68 */
[----:B------:R-:W-:Y:S04]  /*9bd0*/  @!P2 IADD3.X R193, R3, UR8, RZ, P0, !PT ;  /* 0x0000000803c1ac10 */ /* 0x000fe800087fe4ff */
[C---:B------:R-:W-:Y:S01]  /*9be0*/  HMMA.16816.F32 R72, R180.reuse, R176, R72 ;  /* 0x000000b0b448723c */ /* 0x040fe20000001848 */
[----:B------:R4:W-:Y:S07]  /*9bf0*/  @!P2 LDGSTS.E.BYPASS.LTC128B.128 [R227+0x2900], [R192.64], !P3 ;  /* 0x02900000c0e3afae */ /* 0x0009ee000d901d68 */
[-C--:B------:R-:W-:Y:S01]  /*9c00*/  HMMA.16816.F32 R76, R180, R178.reuse, R76 ;  /* 0x000000b2b44c723c */ /* 0x080fe2000000184c */
[----:B-1----:R-:W-:Y:S07]  /*9c10*/  LDSM.16.M88.4 R188, [R214+0x3100] ;  /* 0x00310000d6bc783b */ /* 0x002fee0000000200 */
[C---:B------:R-:W-:Y:S01]  /*9c20*/  HMMA.16816.F32 R80, R172.reuse, R178, R80 ;  /* 0x000000b2ac50723c */ /* 0x040fe20000001850 */
[----:B------:R-:W0:Y:S03]  /*9c30*/  LDGDEPBAR ;  /* 0x00000000000079af */ /* 0x000e260000000000 */
[----:B--2---:R-:W-:Y:S02]  /*9c40*/  @P4 SHF.R.S32.HI R2, RZ, 0x1f, R0 ;  /* 0x0000001fff024819 */ /* 0x004fe40000011400 */
[----:B------:R-:W-:Y:S02]  /*9c50*/  @P4 MOV R3, R249 ;  /* 0x000000f900034202 */ /* 0x000fe40000000f00 */
[-C--:B---3--:R-:W-:Y:S01]  /*9c60*/  HMMA.16816.F32 R84, R172, R184.reuse, R84 ;  /* 0x000000b8ac54723c */ /* 0x088fe20000001854 */
[----:B-----5:R-:W1:Y:S03]  /*9c70*/  LDSM.16.M88.4 R168, [R216+0x6100] ;  /* 0x00610000d8a8783b */ /* 0x020e660000000200 */
[----:B------:R-:W-:Y:S04]  /*9c80*/  @P4 IMAD R2, R2, c[0x0][0x1e0], RZ ;  /* 0x0000780002024a24 */ /* 0x000fe800078e02ff */
[C---:B------:R-:W-:Y:S01]  /*9c90*/  HMMA.16816.F32 R88, R180.reuse, R184, R88 ;  /* 0x000000b8b458723c */ /* 0x040fe20000001858 */
[----:B----4-:R-:W2:Y:S03]  /*9ca0*/  LDSM.16.M88.4 R192, [R216+0x8100] ;  /* 0x00810000d8c0783b */ /* 0x010ea60000000200 */
[----:B------:R-:W-:Y:S04]  /*9cb0*/  @P4 IMAD R2, R0, c[0x0][0x1e4], R2 ;  /* 0x0000790000024a24 */ /* 0x000fe800078e0202 */
[-C--:B------:R-:W-:Y:S01]  /*9cc0*/  HMMA.16816.F32 R92, R180, R186.reuse, R92 ;  /* 0x000000bab45c723c */ /* 0x080fe2000000185c */
[----:B------:R-:W3:Y:S07]  /*9cd0*/  LDSM.16.M88.4 R196, [R214+0x3900] ;  /* 0x00390000d6c4783b */ /* 0x000eee0000000200 */
[----:B------:R-:W-:Y:S01]  /*9ce0*/  HMMA.16816.F32 R96, R172, R186, R96 ;  /* 0x000000baac60723c */ /* 0x000fe20000001860 */
[----:B------:R-:W4:Y:S08]  /*9cf0*/  LDSM.16.M88.4 R200, [R214+0x4100] ;  /* 0x00410000d6c8783b */ /* 0x000f300000000200 */
[----:B------:R-:W5:Y:S08]  /*9d00*/  LDSM.16.M88.4 R176, [R214+0x4900] ;  /* 0x00490000d6b0783b */ /* 0x000f700000000200 */
        /* <DEDUP_REMOVED lines=17> */
[-C--:B-----5:R-:W-:Y:S08]  /*9e20*/  HMMA.16816.F32 R52, R168, R176.reuse, R52 ;  /* 0x000000b0a834723c */ /* 0x0a0ff00000001834 */
        /* <DEDUP_REMOVED lines=33> */
[----:B------:R4:W1:Y:S01]  /*a040*/  MUFU.TANH R229, R7 ;  /* 0x0000000700e57308 */ /* 0x0008620000002400 */
[----:B------:R-:W-:Y:S09]  /*a050*/  FMUL.FTZ R19, R19, c[0x0][0x320] ;  /* 0x0000c80013137a20 */ /* 0x000ff20000410000 */
[----:B------:R-:W1:Y:S10]  /*a060*/  MUFU.TANH R247, R8 ;  /* 0x0000000800f77308 */ /* 0x000e740000002400 */
[----:B------:R-:W1:Y:S01]  /*a070*/  MUFU.TANH R240, R9 ;  /* 0x0000000900f07308 */ /* 0x000e620000002400 */
[----:B----4-:R-:W4:Y:S09]  /*a080*/  LDSM.16.M88.4 R4, [R213+0x800] ;  /* 0x00080000d504783b */ /* 0x010f320000000200 */
[----:B------:R-:W1:Y:S10]  /*a090*/  MUFU.TANH R251, R10 ;  /* 0x0000000a00fb7308 */ /* 0x000e740000002400 */
[----:B------:R5:W1:Y:S10]  /*a0a0*/  MUFU.TANH R250, R11 ;  /* 0x0000000b00fa7308 */ /* 0x000a740000002400 */
[----:B------:R-:W1:Y:S10]  /*a0b0*/  MUFU.TANH R238, R12 ;  /* 0x0000000c00ee7308 */ /* 0x000e740000002400 */
[----:B------:R-:W1:Y:S01]  /*a0c0*/  MUFU.TANH R237, R13 ;  /* 0x0000000d00ed7308 */ /* 0x000e620000002400 */
[----:B-----5:R-:W5:Y:S01]  /*a0d0*/  LDSM.16.M88.4 R8, [R213+0x1000] ;  /* 0x00100000d508783b */ /* 0x020f620000000200 */
[-C--:B----4-:R-:W-:Y:S08]  /*a0e0*/  HMMA.16816.F32 R20, R172, R4.reuse, R20 ;  /* 0x00000004ac14723c */ /* 0x090ff00000001814 */
[----:B------:R-:W4:Y:S01]  /*a0f0*/  MUFU.TANH R245, R14 ;  /* 0x0000000e00f57308 */ /* 0x000f220000002400 */
[C---:B------:R-:W-:Y:S09]  /*a100*/  HMMA.16816.F32 R24, R188.reuse, R4, R24 ;  /* 0x00000004bc18723c */ /* 0x040ff20000001818 */
[----:B------:R-:W1:Y:S01]  /*a110*/  MUFU.TANH R244, R15 ;  /* 0x0000000f00f47308 */ /* 0x000e620000002400 */
[-C--:B------:R-:W-:Y:S08]  /*a120*/  HMMA.16816.F32 R28, R188, R6.reuse, R28 ;  /* 0x00000006bc1c723c */ /* 0x080ff0000000181c */
[C---:B------:R-:W-:Y:S01]  /*a130*/  HMMA.16816.F32 R32, R172.reuse, R6, R32 ;  /* 0x00000006ac20723c */ /* 0x040fe20000001820 */
[----:B------:R-:W1:Y:S01]  /*a140*/  MUFU.TANH R16, R16 ;  /* 0x0000001000107308 */ /* 0x000e620000002400 */
[----:B------:R-:W1:Y:S02]  /*a150*/  LDSM.16.M88.4 R4, [R213+0x1800] ;  /* 0x00180000d504783b */ /* 0x000e640000000200 */
[----:B------:R-:W-:Y:S02]  /*a160*/  FMUL.FTZ R20, R20, c[0x0][0x320] ;  /* 0x0000c80014147a20 */ /* 0x000fe40000410000 */
[----:B------:R-:W-:Y:S02]  /*a170*/  FMUL.FTZ R21, R21, c[0x0][0x320] ;  /* 0x0000c80015157a20 */ /* 0x000fe40000410000 */
[----:B------:R-:W-:Y:S03]  /*a180*/  FMUL.FTZ R27, R27, c[0x0][0x320] ;  /* 0x0000c8001b1b7a20 */ /* 0x000fe60000410000 */
[----:B------:R-:W1:Y:S01]  /*a190*/  MUFU.TANH R17, R17 ;  /* 0x0000001100117308 */ /* 0x000e620000002400 */
[----:B------:R-:W-:Y:S02]  /*a1a0*/  FMUL.FTZ R22, R22, c[0x0][0x320] ;  /* 0x0000c80016167a20 */ /* 0x000fe40000410000 */
[----:B------:R-:W-:Y:S01]  /*a1b0*/  FMUL.FTZ R23, R23, c[0x0][0x320] ;  /* 0x0000c80017177a20 */ /* 0x000fe20000410000 */
[-C--:B-----5:R-:W-:Y:S03]  /*a1c0*/  HMMA.16816.F32 R36, R172, R8.reuse, R36 ;  /* 0x00000008ac24723c */ /* 0x0a0fe60000001824 */
[----:B------:R-:W-:Y:S02]  /*a1d0*/  FMUL.FTZ R28, R28, c[0x0][0x320] ;  /* 0x0000c8001c1c7a20 */ /* 0x000fe40000410000 */
[----:B------:R-:W-:Y:S01]  /*a1e0*/  FMUL.FTZ R29, R29, c[0x0][0x320] ;  /* 0x0000c8001d1d7a20 */ /* 0x000fe20000410000 */
[----:B------:R5:W1:Y:S01]  /*a1f0*/  MUFU.TANH R234, R27 ;  /* 0x0000001b00ea7308 */ /* 0x000a620000002400 */
[----:B------:R-:W-:Y:S01]  /*a200*/  FMUL.FTZ R30, R30, c[0x0][0x320] ;  /* 0x0000c8001e1e7a20 */ /* 0x000fe20000410000 */
[C---:B------:R-:W-:Y:S04]  /*a210*/  HMMA.16816.F32 R40, R188.reuse, R8, R40 ;  /* 0x00000008bc28723c */ /* 0x040fe80000001828 */
[----:B------:R-:W-:Y:S02]  /*a220*/  FMUL.FTZ R33, R33, c[0x0][0x320] ;  /* 0x0000c80021217a20 */ /* 0x000fe40000410000 */
[----:B------:R-:W-:Y:S02]  /*a230*/  FMUL.FTZ R34, R34, c[0x0][0x320] ;  /* 0x0000c80022227a20 */ /* 0x000fe40000410000 */
[----:B------:R2:W2:Y:S01]  /*a240*/  MUFU.TANH R203, R28 ;  /* 0x0000001c00cb7308 */ /* 0x0004a20000002400 */
[-C--:B------:R-:W-:Y:S03]  /*a250*/  HMMA.16816.F32 R44, R188, R10.reuse, R44 ;  /* 0x0000000abc2c723c */ /* 0x080fe6000000182c */
[----:B------:R-:W-:Y:S02]  /*a260*/  FMUL.FTZ R24, R24, c[0x0][0x320] ;  /* 0x0000c80018187a20 */ /* 0x000fe40000410000 */
[----:B------:R-:W-:Y:S02]  /*a270*/  FMUL.FTZ R25, R25, c[0x0][0x320] ;  /* 0x0000c80019197a20 */ /* 0x000fe40000410000 */
[----:B------:R-:W-:Y:S01]  /*a280*/  FMUL.FTZ R37, R37, c[0x0][0x320] ;  /* 0x0000c80025257a20 */ /* 0x000fe20000410000 */
[C---:B------:R-:W-:Y:S01]  /*a290*/  HMMA.16816.F32 R48, R172.reuse, R10, R48 ;  /* 0x0000000aac30723c */ /* 0x040fe20000001830 */
[----:B------:R-:W2:Y:S01]  /*a2a0*/  MUFU.TANH R202, R29 ;  /* 0x0000001d00ca7308 */ /* 0x000ea20000002400 */
[----:B------:R-:W2:Y:S02]  /*a2b0*/  LDSM.16.M88.4 R8, [R213+0x2000] ;  /* 0x00200000d508783b */ /* 0x000ea40000000200 */
[----:B------:R-:W-:Y:S02]  /*a2c0*/  FMUL.FTZ R26, R26, c[0x0][0x320] ;  /* 0x0000c8001a1a7a20 */ /* 0x000fe40000410000 */
[----:B------:R-:W-:Y:S02]  /*a2d0*/  FMUL.FTZ R31, R31, c[0x0][0x320] ;  /* 0x0000c8001f1f7a20 */ /* 0x000fe40000410000 */
[-C--:B-1----:R-:W-:Y:S03]  /*a2e0*/  HMMA.16816.F32 R52, R172, R4.reuse, R52 ;  /* 0x00000004ac34723c */ /* 0x082fe60000001834 */
[----:B------:R1:W1:Y:S01]  /*a2f0*/  MUFU.TANH R232, R30 ;  /* 0x0000001e00e87308 */ /* 0x0002620000002400 */
[----:B------:R-:W-:Y:S02]  /*a300*/  FMUL.FTZ R32, R32, c[0x0][0x320] ;  /* 0x0000c80020207a20 */ /* 0x000fe40000410000 */
[----:B------:R-:W-:Y:S02]  /*a310*/  FMUL.FTZ R35, R35, c[0x0][0x320] ;  /* 0x0000c80023237a20 */ /* 0x000fe40000410000 */
[C---:B------:R-:W-:Y:S04]  /*a320*/  HMMA.16816.F32 R56, R188.reuse, R4, R56 ;  /* 0x00000004bc38723c */ /* 0x040fe80000001838 */
[----:B------:R-:W-:Y:S01]  /*a330*/  FMUL.FTZ R36, R36, c[0x0][0x320] ;  /* 0x0000c80024247a20 */ /* 0x000fe20000410000 */
[----:B------:R1:W1:Y:S01]  /*a340*/  MUFU.TANH R205, R18 ;  /* 0x0000001200cd7308 */ /* 0x0002620000002400 */
[----:B------:R-:W-:Y:S02]  /*a350*/  FMUL.FTZ R38, R38, c[0x0][0x320] ;  /* 0x0000c80026267a20 */ /* 0x000fe40000410000 */
[-C--:B------:R-:W-:Y:S04]  /*a360*/  HMMA.16816.F32 R60, R188, R6.reuse, R60 ;  /* 0x00000006bc3c723c */ /* 0x080fe8000000183c */
[----:B------:R-:W-:Y:S02]  /*a370*/  FMUL.FTZ R48, R48, c[0x0][0x320] ;  /* 0x0000c80030307a20 */ /* 0x000fe40000410000 */
[----:B------:R-:W-:Y:S01]  /*a380*/  FMUL.FTZ R49, R49, c[0x0][0x320] ;  /* 0x0000c80031317a20 */ /* 0x000fe20000410000 */
[----:B------:R1:W1:Y:S01]  /*a390*/  MUFU.TANH R194, R19 ;  /* 0x0000001300c27308 */ /* 0x0002620000002400 */
[C---:B------:R-:W-:Y:S01]  /*a3a0*/  HMMA.16816.F32 R64, R172.reuse, R6, R64 ;  /* 0x00000006ac40723c */ /* 0x040fe20000001840 */
[----:B------:R-:W1:Y:S01]  /*a3b0*/  LDSM.16.M88.4 R4, [R213+0x2800] ;  /* 0x00280000d504783b */ /* 0x000e620000000200 */
[----:B------:R-:W-:Y:S04]  /*a3c0*/  DEPBAR.LE SB0, 0x0 ;  /* 0x000080000000791a */ /* 0x000fe80000000000 */
[----:B------:R-:W-:Y:S02]  /*a3d0*/  FMUL.FTZ R50, R50, c[0x0][0x320] ;  /* 0x0000c80032327a20 */ /* 0x000fe40000410000 */
[----:B------:R-:W-:Y:S01]  /*a3e0*/  FMUL.FTZ R51, R51, c[0x0][0x320] ;  /* 0x0000c80033337a20 */ /* 0x000fe20000410000 */
[----:B------:R-:W1:Y:S01]  /*a3f0*/  MUFU.TANH R20, R20 ;  /* 0x0000001400147308 */ /* 0x000e620000002400 */
[----:B------:R-:W-:Y:S01]  /*a400*/  BAR.SYNC.DEFER_BLOCKING 0x0 ;  /* 0x0000000000007b1d */ /* 0x000fe20000010000 */
[-C--:B--2---:R-:W-:Y:S05]  /*a410*/  HMMA.16816.F32 R68, R172, R8.reuse, R68 ;  /* 0x00000008ac44723c */ /* 0x084fea0000001844 */
[----:B------:R-:W-:Y:S02]  /*a420*/  FMUL.FTZ R52, R52, c[0x0][0x320] ;  /* 0x0000c80034347a20 */ /* 0x000fe40000410000 */
[----:B------:R-:W-:Y:S01]  /*a430*/  FMUL.FTZ R53, R53, c[0x0][0x320] ;  /* 0x0000c80035357a20 */ /* 0x000fe20000410000 */
[----:B------:R-:W2:Y:S01]  /*a440*/  MUFU.TANH R21, R21 ;  /* 0x0000001500157308 */ /* 0x000ea20000002400 */
[C---:B------:R-:W-:Y:S04]  /*a450*/  HMMA.16816.F32 R72, R188.reuse, R8, R72 ;  /* 0x00000008bc48723c */ /* 0x040fe80000001848 */
[----:B------:R-:W-:Y:S02]  /*a460*/  FMUL.FTZ R54, R54, c[0x0][0x320] ;  /* 0x0000c80036367a20 */ /* 0x000fe40000410000 */
[----:B------:R-:W-:Y:S02]  /*a470*/  FMUL.FTZ R55, R55, c[0x0][0x320] ;  /* 0x0000c80037377a20 */ /* 0x000fe40000410000 */
[-C--:B------:R-:W-:Y:S01]  /*a480*/  HMMA.16816.F32 R76, R188, R10.reuse, R76 ;  /* 0x0000000abc4c723c */ /* 0x080fe2000000184c */
[----:B------:R2:W2:Y:S03]  /*a490*/  MUFU.TANH R193, R22 ;  /* 0x0000001600c17308 */ /* 0x0004a60000002400 */
[----:B------:R-:W-:Y:S02]  /*a4a0*/  FMUL.FTZ R56, R56, c[0x0][0x320] ;  /* 0x0000c80038387a20 */ /* 0x000fe40000410000 */
[----:B------:R-:W-:Y:S02]  /*a4b0*/  FMUL.FTZ R59, R59, c[0x0][0x320] ;  /* 0x0000c8003b3b7a20 */ /* 0x000fe40000410000 */
[C---:B------:R-:W-:Y:S01]  /*a4c0*/  HMMA.16816.F32 R80, R172.reuse, R10, R80 ;  /* 0x0000000aac50723c */ /* 0x040fe20000001850 */
[----:B------:R-:W2:Y:S02]  /*a4d0*/  LDL R10, [R1] ;  /* 0x00000000010a7983 */ /* 0x000ea40000100800 */
[----:B------:R2:W2:Y:S01]  /*a4e0*/  MUFU.TANH R185, R23 ;  /* 0x0000001700b97308 */ /* 0x0004a20000002400 */
[----:B------:R-:W-:Y:S01]  /*a4f0*/  FMUL.FTZ R60, R60, c[0x0][0x320] ;  /* 0x0000c8003c3c7a20 */ /* 0x000fe20000410000 */
[----:B------:R-:W2:Y:S01]  /*a500*/  LDL R11, [R1+0x20] ;  /* 0x00002000010b7983 */ /* 0x000ea20000100800 */
[----:B------:R-:W-:Y:S02]  /*a510*/  FMUL.FTZ R61, R61, c[0x0][0x320] ;  /* 0x0000c8003d3d7a20 */ /* 0x000fe40000410000 */
[-C--:B-1----:R-:W-:Y:S04]  /*a520*/  HMMA.16816.F32 R84, R172, R4.reuse, R84 ;  /* 0x00000004ac54723c */ /* 0x082fe80000001854 */
        /* <DEDUP_REMOVED lines=11> */
[----:B------:R1:W2:Y:S02]  /*a5e0*/  LDL R6, [R1+0x24] ;  /* 0x0000240001067983 */ /* 0x0002a40000100800 */
[----:B------:R-:W-:Y:S01]  /*a5f0*/  @P4 IADD3 R0, R5, R2, RZ ;  /* 0x0000000205004210 */ /* 0x000fe20007ffe0ff */
[----:B------:R-:W-:Y:S01]  /*a600*/  FMUL.FTZ R67, R67, c[0x0][0x320] ;  /* 0x0000c80043437a20 */ /* 0x000fe20000410000 */
[----:B------:R-:W-:Y:S01]  /*a610*/  @P4 MOV R2, R242 ;  /* 0x000000f200024202 */ /* 0x000fe20000000f00 */
[----:B------:R-:W-:Y:S01]  /*a620*/  FMUL.FTZ R68, R68, c[0x0][0x320] ;  /* 0x0000c80044447a20 */ /* 0x000fe20000410000 */
[----:B------:R-:W-:Y:S01]  /*a630*/  @P4 SHF.L.U32 R7, R228, 0x5, RZ ;  /* 0x00000005e4074819 */ /* 0x000fe200000006ff */
[----:B------:R-:W-:Y:S02]  /*a640*/  @P4 IMAD R0, R0, 0x60, RZ ;  /* 0x0000006000004824 */ /* 0x000fe400078e02ff */
[----:B------:R1:W1:Y:S01]  /*a650*/  MUFU.TANH R231, R31 ;  /* 0x0000001f00e77308 */ /* 0x0002620000002400 */
[----:B------:R-:W-:Y:S04]  /*a660*/  @P4 IMAD.WIDE.U32 R2, R4, 0x60, R2 ;  /* 0x0000006004024825 */ /* 0x000fe800078e0002 */
[----:B------:R-:W-:Y:S01]  /*a670*/  FMUL.FTZ R69, R69, c[0x0][0x320] ;  /* 0x0000c80045457a20 */ /* 0x000fe20000410000 */
[----:B------:R-:W-:Y:S01]  /*a680*/  @P4 LEA R4, P0, R2, c[0x0][0x1c8], 0x1 ;  /* 0x0000720002044a11 */ /* 0x000fe200078008ff */
[----:B------:R-:W-:Y:S01]  /*a690*/  FMUL.FTZ R70, R70, c[0x0][0x320] ;  /* 0x0000c80046467a20 */ /* 0x000fe20000410000 */
[----:B------:R-:W-:Y:S01]  /*a6a0*/  @P4 IADD3 R0, R3, R0, RZ ;  /* 0x0000000003004210 */ /* 0x000fe20007ffe0ff */
[----:B------:R-:W-:Y:S01]  /*a6b0*/  FMUL.FTZ R71, R71, c[0x0][0x320] ;  /* 0x0000c80047477a20 */ /* 0x000fe20000410000 */
[----:B------:R1:W1:Y:S01]  /*a6c0*/  MUFU.TANH R13, R32 ;  /* 0x00000020000d7308 */ /* 0x0002620000002400 */
[----:B------:R-:W-:Y:S01]  /*a6d0*/  FMUL.FTZ R72, R72, c[0x0][0x320] ;  /* 0x0000c80048487a20 */ /* 0x000fe20000410000 */
[----:B------:R-:W-:Y:S01]  /*a6e0*/  @P4 LEA.HI.X R5, R2, c[0x0][0x1cc], R0, 0x1, P0 ;  /* 0x0000730002054a11 */ /* 0x000fe200000f0c00 */
[----:B------:R-:W-:Y:S01]  /*a6f0*/  FMUL.FTZ R73, R73, c[0x0][0x320] ;  /* 0x0000c80049497a20 */ /* 0x000fe20000410000 */
[-C--:B------:R-:W-:Y:S01]  /*a700*/  @P4 IADD3 R2, P2, R4, R7.reuse, RZ ;  /* 0x0000000704024210 */ /* 0x080fe20007f5e0ff */
[----:B------:R-:W-:Y:S01]  /*a710*/  FMUL.FTZ R74, R74, c[0x0][0x320] ;  /* 0x0000c8004a4a7a20 */ /* 0x000fe20000410000 */
[----:B------:R-:W-:Y:S01]  /*a720*/  @P4 SHF.L.U64.HI R0, R228, 0x5, R230 ;  /* 0x00000005e4004819 */ /* 0x000fe200000102e6 */
[----:B------:R-:W-:Y:S01]  /*a730*/  @!PT LDS RZ, [RZ] ;  /* 0x00000000fffff984 */ /* 0x000fe20000000800 */
[----:B------:R-:W-:Y:S01]  /*a740*/  @!PT LDS RZ, [RZ] ;  /* 0x00000000fffff984 */ /* 0x000fe20000000800 */
[----:B------:R-:W-:Y:S01]  /*a750*/  @!PT LDS RZ, [RZ] ;  /* 0x00000000fffff984 */ /* 0x000fe20000000800 */
[----:B------:R1:W-:Y:S01]  /*a760*/  @P4 LDGSTS.E.BYPASS.LTC128B.128 [R227+0x3100], [R4.64], !P3 ;  /* 0x0310000004e34fae */ /* 0x0003e2000d901d68 */
[-C--:B------:R-:W-:Y:S01]  /*a770*/  @P4 IADD3 R8, P1, R2, R7.reuse, RZ ;  /* 0x0000000702084210 */ /* 0x080fe20007f3e0ff */
[----:B------:R-:W-:Y:S01]  /*a780*/  FMUL.FTZ R75, R75, c[0x0][0x320] ;  /* 0x0000c8004b4b7a20 */ /* 0x000fe20000410000 */
[----:B------:R-:W1:Y:S01]  /*a790*/  MUFU.TANH R33, R33 ;  /* 0x0000002100217308 */ /* 0x000e620000002400 */
[-C--:B------:R-:W-:Y:S01]  /*a7a0*/  @P4 IADD3.X R3, R5, R0.reuse, RZ, P2, !PT ;  /* 0x0000000005034210 */ /* 0x080fe200017fe4ff */
[----:B------:R-:W-:Y:S01]  /*a7b0*/  FMUL.FTZ R76, R76, c[0x0][0x320] ;  /* 0x0000c8004c4c7a20 */ /* 0x000fe20000410000 */
[----:B------:R-:W-:Y:S01]  /*a7c0*/  PLOP3.LUT P0, PT, PT, PT, UP1, 0x80, 0x0 ;  /* 0x000000000000781c */ /* 0x000fe20003f0f018 */
[----:B------:R-:W-:Y:S01]  /*a7d0*/  FMUL.FTZ R77, R77, c[0x0][0x320] ;  /* 0x0000c8004d4d7a20 */ /* 0x000fe20000410000 */
[-C--:B------:R-:W-:Y:S01]  /*a7e0*/  @P4 IADD3.X R9, R3, R0.reuse, RZ, P1, !PT ;  /* 0x0000000003094210 */ /* 0x080fe20000ffe4ff */
[----:B------:R3:W-:Y:S01]  /*a7f0*/  @P4 LDGSTS.E.BYPASS.LTC128B.128 [R227+0x3900], [R2.64], !P3 ;  /* 0x0390000002e34fae */ /* 0x0007e2000d901d68 */
[----:B------:R-:W-:Y:S02]  /*a800*/  FMUL.FTZ R78, R78, c[0x0][0x320] ;  /* 0x0000c8004e4e7a20 */ /* 0x000fe40000410000 */
[----:B------:R-:W-:Y:S01]  /*a810*/  FMUL.FTZ R79, R79, c[0x0][0x320] ;  /* 0x0000c8004f4f7a20 */ /* 0x000fe20000410000 */
[----:B------:R2:W2:Y:S01]  /*a820*/  MUFU.TANH R183, R34 ;  /* 0x0000002200b77308 */ /* 0x0004a20000002400 */
[----:B------:R-:W-:Y:S02]  /*a830*/  FMUL.FTZ R80, R80, c[0x0][0x320] ;  /* 0x0000c80050507a20 */ /* 0x000fe40000410000 */
[----:B------:R-:W-:Y:S01]  /*a840*/  FMUL.FTZ R81, R81, c[0x0][0x320] ;  /* 0x0000c80051517a20 */ /* 0x000fe20000410000 */
[----:B------:R2:W-:Y:S01]  /*a850*/  @P4 LDGSTS.E.BYPASS.LTC128B.128 [R227+0x4100], [R8.64], !P3 ;  /* 0x0410000008e34fae */ /* 0x0005e2000d901d68 */
[----:B------:R-:W-:Y:S02]  /*a860*/  FMUL.FTZ R82, R82, c[0x0][0x320] ;  /* 0x0000c80052527a20 */ /* 0x000fe40000410000 */
[----:B------:R-:W-:Y:S02]  /*a870*/  FMUL.FTZ R83, R83, c[0x0][0x320] ;  /* 0x0000c80053537a20 */ /* 0x000fe40000410000 */
[----:B------:R-:W-:Y:S01]  /*a880*/  FMUL.FTZ R84, R84, c[0x0][0x320] ;  /* 0x0000c80054547a20 */ /* 0x000fe20000410000 */
[----:B------:R2:W2:Y:S01]  /*a890*/  MUFU.TANH R171, R35 ;  /* 0x0000002300ab7308 */ /* 0x0004a20000002400 */
[----:B------:R-:W-:Y:S02]  /*a8a0*/  FMUL.FTZ R85, R85, c[0x0][0x320] ;  /* 0x0000c80055557a20 */ /* 0x000fe40000410000 */
[----:B------:R-:W-:Y:S01]  /*a8b0*/  FMUL.FTZ R86, R86, c[0x0][0x320] ;  /* 0x0000c80056567a20 */ /* 0x000fe20000410000 */
[-C--:B-1----:R-:W-:Y:S01]  /*a8c0*/  @P4 IADD3 R4, P2, R8, R7.reuse, RZ ;  /* 0x0000000708044210 */ /* 0x082fe20007f5e0ff */
[----:B------:R-:W-:Y:S02]  /*a8d0*/  FMUL.FTZ R87, R87, c[0x0][0x320] ;  /* 0x0000c80057577a20 */ /* 0x000fe40000410000 */
[----:B------:R-:W-:Y:S01]  /*a8e0*/  FMUL.FTZ R88, R88, c[0x0][0x320] ;  /* 0x0000c80058587a20 */ /* 0x000fe20000410000 */
[-C--:B------:R-:W-:Y:S01]  /*a8f0*/  @P4 IADD3.X R5, R9, R0.reuse, RZ, P2, !PT ;  /* 0x0000000009054210 */ /* 0x080fe200017fe4ff */
[----:B------:R-:W-:Y:S01]  /*a900*/  FMUL.FTZ R89, R89, c[0x0][0x320] ;  /* 0x0000c80059597a20 */ /* 0x000fe20000410000 */
[----:B------:R1:W1:Y:S01]  /*a910*/  MUFU.TANH R12, R36 ;  /* 0x00000024000c7308 */ /* 0x0002620000002400 */
[----:B------:R-:W-:Y:S02]  /*a920*/  FMUL.FTZ R91, R91, c[0x0][0x320] ;  /* 0x0000c8005b5b7a20 */ /* 0x000fe40000410000 */
[----:B------:R1:W-:Y:S01]  /*a930*/  @P4 LDGSTS.E.BYPASS.LTC128B.128 [R227+0x4900], [R4.64], !P3 ;  /* 0x0490000004e34fae */ /* 0x0003e2000d901d68 */
[-C--:B---3--:R-:W-:Y:S01]  /*a940*/  @P4 IADD3 R2, P1, R4, R7.reuse, RZ ;  /* 0x0000000704024210 */ /* 0x088fe20007f3e0ff */
[----:B------:R-:W-:Y:S02]  /*a950*/  FMUL.FTZ R92, R92, c[0x0][0x320] ;  /* 0x0000c8005c5c7a20 */ /* 0x000fe40000410000 */
[----:B------:R-:W-:Y:S01]  /*a960*/  FMUL.FTZ R93, R93, c[0x0][0x320] ;  /* 0x0000c8005d5d7a20 */ /* 0x000fe20000410000 */
[----:B------:R-:W-:Y:S01]  /*a970*/  @P4 IADD3.X R3, R5, R0, RZ, P1, !PT ;  /* 0x0000000005034210 */ /* 0x000fe20000ffe4ff */
[----:B-----5:R-:W-:Y:S01]  /*a980*/  FMUL.FTZ R27, R96, c[0x0][0x320] ;  /* 0x0000c800601b7a20 */ /* 0x020fe20000410000 */
[----:B------:R-:W3:Y:S01]  /*a990*/  MUFU.TANH R37, R37 ;  /* 0x0000002500257308 */ /* 0x000ee20000002400 */
[----:B------:R-:W-:Y:S02]  /*a9a0*/  FMUL.FTZ R28, R97, c[0x0][0x320] ;  /* 0x0000c800611c7a20 */ /* 0x000fe40000410000 */
[----:B------:R5:W-:Y:S01]  /*a9b0*/  @P4 LDGSTS.E.BYPASS.LTC128B.128 [R227+0x5100], [R2.64], !P3 ;  /* 0x0510000002e34fae */ /* 0x000be2000d901d68 */
[----:B------:R-:W-:Y:S02]  /*a9c0*/  FMUL.FTZ R30, R98, c[0x0][0x320] ;  /* 0x0000c800621e7a20 */ /* 0x000fe40000410000 */
[----:B------:R-:W-:Y:S02]  /*a9d0*/  FMUL.FTZ R29, R99, c[0x0][0x320] ;  /* 0x0000c800631d7a20 */ /* 0x000fe40000410000 */
[----:B------:R-:W-:Y:S02]  /*a9e0*/  FMUL.FTZ R39, R39, c[0x0][0x320] ;  /* 0x0000c80027277a20 */ /* 0x000fe40000410000 */
[----:B------:R2:W2:Y:S01]  /*a9f0*/  MUFU.TANH R169, R38 ;  /* 0x0000002600a97308 */ /* 0x0004a20000002400 */
[----:B------:R-:W-:Y:S02]  /*aa00*/  FMUL.FTZ R40, R40, c[0x0][0x320] ;  /* 0x0000c80028287a20 */ /* 0x000fe40000410000 */
[----:B------:R-:W-:Y:S02]  /*aa10*/  FMUL.FTZ R41, R41, c[0x0][0x320] ;  /* 0x0000c80029297a20 */ /* 0x000fe40000410000 */
[----:B------:R-:W-:Y:S02]  /*aa20*/  FMUL.FTZ R42, R42, c[0x0][0x320] ;  /* 0x0000c8002a2a7a20 */ /* 0x000fe40000410000 */
[----:B------:R-:W-:Y:S02]  /*aa30*/  FMUL.FTZ R43, R43, c[0x0][0x320] ;  /* 0x0000c8002b2b7a20 */ /* 0x000fe40000410000 */
[----:B------:R-:W-:Y:S01]  /*aa40*/  FMUL.FTZ R44, R44, c[0x0][0x320] ;  /* 0x0000c8002c2c7a20 */ /* 0x000fe20000410000 */
[----:B------:R2:W2:Y:S01]  /*aa50*/  MUFU.TANH R34, R39 ;  /* 0x0000002700227308 */ /* 0x0004a20000002400 */
[----:B------:R-:W-:Y:S01]  /*aa60*/  FMUL.FTZ R45, R45, c[0x0][0x320] ;  /* 0x0000c8002d2d7a20 */ /* 0x000fe20000410000 */
[----:B-1----:R-:W-:Y:S01]  /*aa70*/  MOV R4, UR12 ;  /* 0x0000000c00047c02 */ /* 0x002fe20008000f00 */
        /* <DEDUP_REMOVED lines=8> */
[----:B------:R-:W-:Y:S03]  /*ab00*/  FMUL.FTZ R95, R95, c[0x0][0x320] ;  /* 0x0000c8005f5f7a20 */ /* 0x000fe60000410000 */
[----:B------:R1:W1:Y:S10]  /*ab10*/  MUFU.TANH R192, R41 ;  /* 0x0000002900c07308 */ /* 0x0002740000002400 */
[----:B------:R1:W1:Y:S10]  /*ab20*/  MUFU.TANH R201, R42 ;  /* 0x0000002a00c97308 */ /* 0x0002740000002400 */
[----:B------:R1:W1:Y:S10]  /*ab30*/  MUFU.TANH R200, R43 ;  /* 0x0000002b00c87308 */ /* 0x0002740000002400 */
[----:B------:R1:W1:Y:S10]  /*ab40*/  MUFU.TANH R184, R44 ;  /* 0x0000002c00b87308 */ /* 0x0002740000002400 */
[----:B------:R1:W1:Y:S10]  /*ab50*/  MUFU.TANH R170, R45 ;  /* 0x0000002d00aa7308 */ /* 0x0002740000002400 */
[----:B------:R1:W1:Y:S10]  /*ab60*/  MUFU.TANH R199, R46 ;  /* 0x0000002e00c77308 */ /* 0x0002740000002400 */
        /* <DEDUP_REMOVED lines=13> */
[----:B------:R-:W1:Y:S01]  /*ac40*/  MUFU.TANH R60, R60 ;  /* 0x0000003c003c7308 */ /* 0x000e620000002400 */
[----:B--2---:R-:W-:Y:S02]  /*ac50*/  @P0 MOV R6, R10 ;  /* 0x0000000a00060202 */ /* 0x004fe40000000f00 */
[----:B------:R-:W-:Y:S03]  /*ac60*/  @P4 IADD3 R8, P0, R2, R7, RZ ;  /* 0x0000000702084210 */ /* 0x000fe60007f1e0ff */
[----:B------:R-:W5:Y:S01]  /*ac70*/  SHFL.IDX PT, R5, R6, RZ, 0x1c1f ;  /* 0x001c1fff06057589 */ /* 0x000f6200000e0000 */
[----:B------:R-:W-:Y:S01]  /*ac80*/  @P4 IADD3.X R9, R3, R0, RZ, P0, !PT ;  /* 0x0000000003094210 */ /* 0x000fe200007fe4ff */
[----:B------:R-:W-:Y:S01]  /*ac90*/  IMAD R0, R225, -0x60, RZ ;  /* 0xffffffa0e1007824 */ /* 0x000fe200078e02ff */
[----:B------:R-:W-:Y:S01]  /*aca0*/  PLOP3.LUT P0, PT, PT, PT, UP0, 0x40, 0x0 ;  /* 0x000000000000781c */ /* 0x000fe20003f0e808 */
[----:B------:R-:W2:Y:S04]  /*acb0*/  MUFU.TANH R61, R61 ;  /* 0x0000003d003d7308 */ /* 0x000ea80000002400 */
[----:B------:R1:W-:Y:S06]  /*acc0*/  @P4 LDGSTS.E.BYPASS.LTC128B.128 [R227+0x5900], [R8.64], !P3 ;  /* 0x0590000008e34fae */ /* 0x0003ec000d901d68 */
[----:B------:R2:W2:Y:S02]  /*acd0*/  MUFU.TANH R179, R62 ;  /* 0x0000003e00b37308 */ /* 0x0004a40000002400 */
[----:B------:R-:W0:Y:S08]  /*ace0*/  LDGDEPBAR ;  /* 0x00000000000079af */ /* 0x000e300000000000 */
[----:B------:R2:W2:Y:S10]  /*acf0*/  MUFU.TANH R178, R63 ;  /* 0x0000003f00b27308 */ /* 0x0004b40000002400 */
[----:B------:R-:W2:Y:S01]  /*ad00*/  MUFU.TANH R64, R64 ;  /* 0x0000004000407308 */ /* 0x000ea20000002400 */
[----:B-1----:R-:W-:Y:S04]  /*ad10*/  IADD3 R8, -R11, 0x1, R0 ;  /* 0x000000010b087810 */ /* 0x002fe80007ffe100 */
[----:B------:R-:W-:Y:S04]  /*ad20*/  IADD3 R4, -R4, UR7, R8 ;  /* 0x0000000704047c10 */ /* 0x000fe8000fffe108 */
[C---:B------:R-:W-:Y:S01]  /*ad30*/  IADD3 R7, R4.reuse, c[0x0][0x328], RZ ;  /* 0x0000ca0004077a10 */ /* 0x040fe20007ffe0ff */
[----:B------:R-:W1:Y:S01]  /*ad40*/  MUFU.TANH R65, R65 ;  /* 0x0000004100417308 */ /* 0x000e620000002400 */
[----:B------:R-:W-:Y:S02]  /*ad50*/  IADD3 R9, R4, UR10, RZ ;  /* 0x0000000a04097c10 */ /* 0x000fe4000fffe0ff */
[----:B-----5:R-:W-:Y:S02]  /*ad60*/  IADD3 R3, R7, R5, RZ ;  /* 0x0000000507037210 */ /* 0x020fe40007ffe0ff */
[----:B------:R-:W-:Y:S05]  /*ad70*/  IADD3 R2, R5, R9, RZ ;  /* 0x0000000905027210 */ /* 0x000fea0007ffe0ff */
        /* <DEDUP_REMOVED lines=35> */
[----:B--234-:R-:W-:Y:S01]  /*afb0*/  IMAD.U32 R10, RZ, RZ, UR12 ;  /* 0x0000000cff0a7e24 */ /* 0x01cfe2000f8e00ff */
[----:B------:R-:W-:Y:S04]  /*afc0*/  BSSY B0, `(.L_x_263) ;  /* 0x0000012000007945 */ /* 0x000fe80003800000 */
[----:B------:R-:W-:Y:S04]  /*afd0*/  IADD3 R5, -R10, UR7, R5 ;  /* 0x000000070a057c10 */ /* 0x000fe8000fffe105 */
        /* <DEDUP_REMOVED lines=11> */
.L_x_264:
[----:B------:R-:W-:Y:S04]  /*b090*/  MOV R10, c[0x0][0x32c] ;  /* 0x0000cb00000a7a02 */ /* 0x000fe80000000f00 */
[----:B------:R-:W-:Y:S11]  /*b0a0*/  ISETP.NE.AND P0, PT, R10, 0x1, PT ;  /* 0x000000010a00780c */ /* 0x000ff60003f05270 */
[----:B------:R-:W-:Y:S02]  /*b0b0*/  @!UPT UIADD3 URZ, URZ, URZ, URZ ;  /* 0x0000003f3f3ff290 */ /* 0x000fe4000fffe03f */
[----:B------:R-:W-:Y:S05]  /*b0c0*/  @P0 IMAD.HI.U32 R10, R5, c[0x0][0x330], RZ ;  /* 0x0000cc00050a0a27 */ /* 0x000fea00078e00ff */
[----:B------:R-:W-:Y:S02]  /*b0d0*/  @P0 SHF.R.U32.HI R5, RZ, c[0x0][0x334], R10 ;  /* 0x0000cd00ff050a19 */ /* 0x000fe4000001160a */
.L_x_265:
[----:B------:R-:W-:Y:S05]  /*b0e0*/  BSYNC B0 ;  /* 0x0000000000007941 */ /* 0x000fea0003800000 */
.L_x_263:
[----:B------:R-:W-:Y:S04]  /*b0f0*/  IMAD.IADD R10, R0, 0x1, -R11 ;  /* 0x00000001000a7824 */ /* 0x000fe800078e0a0b */
[----:B------:R-:W-:Y:S05]  /*b100*/  IMAD R5, R5, c[0x0][0x32c], R10 ;  /* 0x0000cb0005057a24 */ /* 0x000fea00078e020a */
[----:B------:R-:W-:Y:S02]  /*b110*/  IADD3 R10, R5, c[0x0][0x32c], RZ ;  /* 0x0000cb00050a7a10 */ /* 0x000fe40007ffe0ff */
[----:B------:R-:W-:Y:S02]  /*b120*/  IMNMX R2, R2, R5, !PT ;  /* 0x0000000502027217 */ /* 0x000fe40007800200 */
[----:B------:R-:W-:Y:S02]  /*b130*/  IMNMX R3, R3, R10, PT ;  /* 0x0000000a03037217 */ /* 0x000fe40003800200 */
.L_x_262:
        /* <DEDUP_REMOVED lines=90> */
[C---:B------:R-:W-:Y:S02]  /*b6e0*/  ISETP.GE.AND P6, PT, R0.reuse, 0x51, PT ;  /* 0x000000510000780c */ /* 0x040fe40003fc6270 */
        /* <DEDUP_REMOVED lines=13> */
[C---:B------:R-:W-:Y:S04]  /*b7c0*/  ISETP.GT.AND P0, PT, R2.reuse, 0x58, !P4 ;  /* 0x000000580200780c */ /* 0x040fe80006704270 */
[----:B------:R-:W-:Y:S04]  /*b7d0*/  ISETP.LT.OR P0, PT, R3, 0x59, P0 ;  /* 0x000000590300780c */ /* 0x000fe80000701670 */
[----:B------:R-:W-:Y:S02]  /*b7e0*/  FSEL R252, R27, -INF , !P0 ;  /* 0xff8000001bfc7808 */ /* 0x000fe40004000000 */
[----:B------:R-:W-:Y:S02]  /*b7f0*/  ISETP.GT.AND P0, PT, R2, RZ, !P2 ;  /* 0x000000ff0200720c */ /* 0x000fe40005704270 */
[----:B------:R-:W-:Y:S02]  /*b800*/  P2R R27, PR, RZ, 0x4 ;  /* 0x00000004ff1b7803 */ /* 0x000fe40000000000 */
[C---:B------:R-:W-:Y:S04]  /*b810*/  ISETP.LT.OR P0, PT, R3.reuse, 0x1, P0 ;  /* 0x000000010300780c */ /* 0x040fe80000701670 */
[----:B------:R-:W-:Y:S02]  /*b820*/  FSEL R31, R206, -INF , !P0 ;  /* 0xff800000ce1f7808 */ /* 0x000fe40004000000 */
[----:B------:R-:W-:Y:S04]  /*b830*/  ISETP.GE.AND P0, PT, R0, 0x5a, PT ;  /* 0x0000005a0000780c */ /* 0x000fe80003f06270 */
        /* <DEDUP_REMOVED lines=8> */
[----:B------:R-:W-:Y:S01]  /*b8c0*/  IMAD.U32 R0, RZ, RZ, UR12 ;  /* 0x0000000cff007e24 */ /* 0x000fe2000f8e00ff */
        /* <DEDUP_REMOVED lines=13> */
.L_x_268:
[----:B------:R-:W-:Y:S04]  /*b9a0*/  MOV R2, c[0x0][0x32c] ;  /* 0x0000cb0000027a02 */ /* 0x000fe80000000f00 */
[----:B------:R-:W-:Y:S11]  /*b9b0*/  ISETP.NE.AND P2, PT, R2, 0x1, PT ;  /* 0x000000010200780c */ /* 0x000ff60003f45270 */
[----:B------:R-:W-:Y:S02]  /*b9c0*/  @!UPT UIADD3 URZ, URZ, URZ, URZ ;  /* 0x0000003f3f3ff290 */ /* 0x000fe4000fffe03f */
[----:B------:R-:W-:Y:S05]  /*b9d0*/  @P2 IMAD.HI.U32 R2, R0, c[0x0][0x330], RZ ;  /* 0x0000cc0000022a27 */ /* 0x000fea00078e00ff */
[----:B------:R-:W-:Y:S02]  /*b9e0*/  @P2 SHF.R.U32.HI R0, RZ, c[0x0][0x334], R2 ;  /* 0x0000cd00ff002a19 */ /* 0x000fe40000011602 */
.L_x_269:
[----:B------:R-:W-:Y:S05]  /*b9f0*/  BSYNC B0 ;  /* 0x0000000000007941 */ /* 0x000fea0003800000 */
.L_x_267:
[----:B------:R-:W-:Y:S02]  /*ba00*/  IADD3 R2, R8, -0x1, RZ ;  /* 0xffffffff08027810 */ /* 0x000fe40007ffe0ff */
[C-C-:B------:R-:W-:Y:S02]  /*ba10*/  IADD3 R28, R3.reuse, UR10, R4.reuse ;  /* 0x0000000a031c7c10 */ /* 0x140fe4000fffe004 */
[----:B------:R-:W-:Y:S01]  /*ba20*/  IADD3 R3, R3, c[0x0][0x328], R4 ;  /* 0x0000ca0003037a10 */ /* 0x000fe20007ffe004 */
[----:B------:R-:W-:Y:S05]  /*ba30*/  IMAD R0, R0, c[0x0][0x32c], R2 ;  /* 0x0000cb0000007a24 */ /* 0x000fea00078e0202 */
[----:B------:R-:W-:Y:S02]  /*ba40*/  IADD3 R2, R0, c[0x0][0x32c], RZ ;  /* 0x0000cb0000027a10 */ /* 0x000fe40007ffe0ff */
[----:B------:R-:W-:Y:S02]  /*ba50*/  IMNMX R0, R28, R0, !PT ;  /* 0x000000001c007217 */ /* 0x000fe40007800200 */
[----:B------:R-:W-:Y:S02]  /*ba60*/  IMNMX R2, R3, R2, PT ;  /* 0x0000000203027217 */ /* 0x000fe40003800200 */
.L_x_266:
        /* <DEDUP_REMOVED lines=86> */
[----:B------:R-:W-:Y:S04]  /*bfd0*/  ISETP.GT.AND P2, PT, R0, RZ, !P2 ;  /* 0x000000ff0000720c */ /* 0x000fe80005744270 */
[----:B------:R-:W-:Y:S04]  /*bfe0*/  ISETP.LT.OR P2, PT, R2, 0x1, P2 ;  /* 0x000000010200780c */ /* 0x000fe80001741670 */
[----:B------:R-:W-:Y:S02]  /*bff0*/  FSEL R30, R239, -INF , !P2 ;  /* 0xff800000ef1e7808 */ /* 0x000fe40005000000 */
        /* <DEDUP_REMOVED lines=22> */
.L_x_272:
[----:B------:R-:W-:Y:S04]  /*c160*/  MOV R2, c[0x0][0x32c] ;  /* 0x0000cb0000027a02 */ /* 0x000fe80000000f00 */
[----:B------:R-:W-:Y:S11]  /*c170*/  ISETP.NE.AND P2, PT, R2, 0x1, PT ;  /* 0x000000010200780c */ /* 0x000ff60003f45270 */
[----:B------:R-:W-:Y:S02]  /*c180*/  @!UPT UIADD3 URZ, URZ, URZ, URZ ;  /* 0x0000003f3f3ff290 */ /* 0x000fe4000fffe03f */
[----:B------:R-:W-:Y:S05]  /*c190*/  @P2 IMAD.HI.U32 R2, R0, c[0x0][0x330], RZ ;  /* 0x0000cc0000022a27 */ /* 0x000fea00078e00ff */
[----:B------:R-:W-:Y:S02]  /*c1a0*/  @P2 SHF.R.U32.HI R0, RZ, c[0x0][0x334], R2 ;  /* 0x0000cd00ff002a19 */ /* 0x000fe40000011602 */
.L_x_273:
[----:B------:R-:W-:Y:S05]  /*c1b0*/  BSYNC B0 ;  /* 0x0000000000007941 */ /* 0x000fea0003800000 */
.L_x_271:
[----:B------:R-:W-:Y:S02]  /*c1c0*/  IADD3 R2, R8, -0x1, RZ ;  /* 0xffffffff08027810 */ /* 0x000fe40007ffe0ff */
[C-C-:B------:R-:W-:Y:S02]  /*c1d0*/  IADD3 R28, R3.reuse, UR10, R4.reuse ;  /* 0x0000000a031c7c10 */ /* 0x140fe4000fffe004 */
[----:B------:R-:W-:Y:S01]  /*c1e0*/  IADD3 R3, R3, c[0x0][0x328], R4 ;  /* 0x0000ca0003037a10 */ /* 0x000fe20007ffe004 */
[----:B------:R-:W-:Y:S05]  /*c1f0*/  IMAD R0, R0, c[0x0][0x32c], R2 ;  /* 0x0000cb0000007a24 */ /* 0x000fea00078e0202 */
[----:B------:R-:W-:Y:S02]  /*c200*/  IADD3 R2, R0, c[0x0][0x32c], RZ ;  /* 0x0000cb0000027a10 */ /* 0x000fe40007ffe0ff */
[----:B------:R-:W-:Y:S02]  /*c210*/  IMNMX R0, R28, R0, !PT ;  /* 0x000000001c007217 */ /* 0x000fe40007800200 */
[----:B------:R-:W-:Y:S02]  /*c220*/  IMNMX R2, R3, R2, PT ;  /* 0x0000000203027217 */ /* 0x000fe40003800200 */
.L_x_270:
        /* <DEDUP_REMOVED lines=111> */
.L_x_276:
[----:B------:R-:W-:Y:S04]  /*c920*/  MOV R2, c[0x0][0x32c] ;  /* 0x0000cb0000027a02 */ /* 0x000fe80000000f00 */
[----:B------:R-:W-:Y:S11]  /*c930*/  ISETP.NE.AND P2, PT, R2, 0x1, PT ;  /* 0x000000010200780c */ /* 0x000ff60003f45270 */
[----:B------:R-:W-:Y:S02]  /*c940*/  @!UPT UIADD3 URZ, URZ, URZ, URZ ;  /* 0x0000003f3f3ff290 */ /* 0x000fe4000fffe03f */
[----:B------:R-:W-:Y:S05]  /*c950*/  @P2 IMAD.HI.U32 R2, R0, c[0x0][0x330], RZ ;  /* 0x0000cc0000022a27 */ /* 0x000fea00078e00ff */
[----:B------:R-:W-:Y:S02]  /*c960*/  @P2 SHF.R.U32.HI R0, RZ, c[0x0][0x334], R2 ;  /* 0x0000cd00ff002a19 */ /* 0x000fe40000011602 */
.L_x_277:
[----:B------:R-:W-:Y:S05]  /*c970*/  BSYNC B0 ;  /* 0x0000000000007941 */ /* 0x000fea0003800000 */
.L_x_275:
[----:B------:R-:W-:Y:S02]  /*c980*/  IADD3 R8, R8, -0x1, RZ ;  /* 0xffffffff08087810 */ /* 0x000fe40007ffe0ff */
[C-C-:B------:R-:W-:Y:S02]  /*c990*/  IADD3 R6, R3.reuse, UR10, R4.reuse ;  /* 0x0000000a03067c10 */ /* 0x140fe4000fffe004 */
[----:B------:R-:W-:Y:S01]  /*c9a0*/  IADD3 R3, R3, c[0x0][0x328], R4 ;  /* 0x0000ca0003037a10 */ /* 0x000fe20007ffe004 */
[----:B------:R-:W-:Y:S05]  /*c9b0*/  IMAD R0, R0, c[0x0][0x32c], R8 ;  /* 0x0000cb0000007a24 */ /* 0x000fea00078e0208 */
[----:B------:R-:W-:Y:S02]  /*c9c0*/  IADD3 R2, R0, c[0x0][0x32c], RZ ;  /* 0x0000cb0000027a10 */ /* 0x000fe40007ffe0ff */
[----:B------:R-:W-:Y:S02]  /*c9d0*/  IMNMX R0, R6, R0, !PT ;  /* 0x0000000006007217 */ /* 0x000fe40007800200 */
[----:B------:R-:W-:Y:S02]  /*c9e0*/  IMNMX R2, R3, R2, PT ;  /* 0x0000000203027217 */ /* 0x000fe40003800200 */
.L_x_274:
[----:B------:R-:W-:Y:S02]  /*c9f0*/  ISETP.NE.AND P2, PT, R27, RZ, PT ;  /* 0x000000ff1b00720c */ /* 0x000fe40003f45270 */
[----:B------:R-:W-:Y:S02]  /*ca00*/  FMNMX.FTZ R72, R31, R100, !PT ;  /* 0x000000641f487209 */ /* 0x000fe40007810000 */
[----:B------:R-:W-:Y:S02]  /*ca10*/  ISETP.GT.AND P2, PT, R0, RZ, !P2 ;  /* 0x000000ff0000720c */ /* 0x000fe40005744270 */
        /* <DEDUP_REMOVED lines=125> */
[----:B------:R-:W-:Y:S01]  /*d1f0*/  SHFL.BFLY PT, R6, R3, 0x2, 0x1f ;  /* 0x0c401f0003067f89 */ /* 0x000fe200000e0000 */
[----:B------:R-:W-:Y:S02]  /*d200*/  FMNMX.FTZ R4, R50, R4, !PT ;  /* 0x0000000432047209 */ /* 0x000fe40007810000 */
[----:B------:R-:W-:Y:S02]  /*d210*/  ISETP.GT.AND P2, PT, R0, 0x48, !P2 ;  /* 0x000000480000780c */ /* 0x000fe40005744270 */
[----:B------:R-:W-:Y:S02]  /*d220*/  FMNMX.FTZ R4, R51, R4, !PT ;  /* 0x0000000433047209 */ /* 0x000fe40007810000 */
[----:B------:R-:W-:Y:S01]  /*d230*/  ISETP.LT.OR P2, PT, R2, 0x49, P2 ;  /* 0x000000490200780c */ /* 0x000fe20001741670 */
[----:B------:R-:W1:Y:S01]  /*d240*/  SHFL.BFLY PT, R5, R72, 0x2, 0x1f ;  /* 0x0c401f0048057f89 */ /* 0x000e6200000e0000 */
[----:B------:R-:W-:Y:S02]  /*d250*/  FMNMX.FTZ R4, R99, R4, !PT ;  /* 0x0000000463047209 */ /* 0x000fe40007810000 */
[----:B------:R-:W-:Y:S02]  /*d260*/  FSEL R190, R186, -INF , !P2 ;  /* 0xff800000babe7808 */ /* 0x000fe40005000000 */
[----:B------:R-:W-:Y:S02]  /*d270*/  FMNMX.FTZ R4, R171, R4, !PT ;  /* 0x00000004ab047209 */ /* 0x000fe40007810000 */
[----:B------:R-:W-:Y:S02]  /*d280*/  ISETP.GT.AND P1, PT, R0, 0x49, !P1 ;  /* 0x000000490000780c */ /* 0x000fe40004f24270 */
[----:B------:R-:W-:Y:S02]  /*d290*/  FMNMX.FTZ R4, R172, R4, !PT ;  /* 0x00000004ac047209 */ /* 0x000fe40007810000 */
[----:B------:R-:W-:Y:S02]  /*d2a0*/  ISETP.LT.OR P1, PT, R2, 0x4a, P1 ;  /* 0x0000004a0200780c */ /* 0x000fe40000f21670 */
[----:B------:R-:W-:Y:S02]  /*d2b0*/  FMNMX.FTZ R4, R174, R4, !PT ;  /* 0x00000004ae047209 */ /* 0x000fe40007810000 */
[----:B------:R-:W-:Y:S02]  /*d2c0*/  FSEL R186, R79, -INF , !P1 ;  /* 0xff8000004fba7808 */ /* 0x000fe40004800000 */
[----:B------:R-:W-:Y:S02]  /*d2d0*/  FMNMX.FTZ R4, R184, R4, !PT ;  /* 0x00000004b8047209 */ /* 0x000fe40007810000 */
[----:B------:R-:W-:Y:S02]  /*d2e0*/  ISETP.GT.AND P6, PT, R0, 0x50, !P6 ;  /* 0x000000500000780c */ /* 0x000fe400077c4270 */
[----:B------:R-:W-:Y:S02]  /*d2f0*/  FMNMX.FTZ R4, R188, R4, !PT ;  /* 0x00000004bc047209 */ /* 0x000fe40007810000 */
[----:B------:R-:W-:Y:S02]  /*d300*/  ISETP.GT.AND P5, PT, R0, 0x51, !P5 ;  /* 0x000000510000780c */ /* 0x000fe40006fa4270 */
[----:B-1----:R-:W-:Y:S02]  /*d310*/  FMNMX.FTZ R72, R72, R5, !PT ;  /* 0x0000000548487209 */ /* 0x002fe40007810000 */
[----:B------:R-:W-:Y:S02]  /*d320*/  FMNMX.FTZ R5, R8, R103, !PT ;  /* 0x0000006708057209 */ /* 0x000fe40007810000 */
[----:B------:R-:W-:Y:S01]  /*d330*/  FMNMX.FTZ R3, R3, R6, !PT ;  /* 0x0000000603037209 */ /* 0x000fe20007810000 */
[----:B------:R-:W1:Y:S01]  /*d340*/  SHFL.BFLY PT, R7, R72, 0x1, 0x1f ;  /* 0x0c201f0048077f89 */ /* 0x000e6200000e0000 */
[----:B------:R-:W-:Y:S02]  /*d350*/  FMNMX.FTZ R5, R9, R5, !PT ;  /* 0x0000000509057209 */ /* 0x000fe40007810000 */
[----:B------:R-:W-:Y:S02]  /*d360*/  FMNMX.FTZ R4, R189, R4, !PT ;  /* 0x00000004bd047209 */ /* 0x000fe40007810000 */
[----:B------:R-:W-:Y:S02]  /*d370*/  FMNMX.FTZ R5, R25, R5, !PT ;  /* 0x0000000519057209 */ /* 0x000fe40007810000 */
[----:B------:R-:W-:Y:S01]  /*d380*/  FMNMX.FTZ R4, R191, R4, !PT ;  /* 0x00000004bf047209 */ /* 0x000fe20007810000 */
[----:B------:R-:W2:Y:S01]  /*d390*/  SHFL.BFLY PT, R71, R3, 0x1, 0x1f ;  /* 0x0c201f0003477f89 */ /* 0x000ea200000e0000 */
        /* <DEDUP_REMOVED lines=8> */
[----:B-1----:R-:W-:Y:S02]  /*d420*/  FMNMX.FTZ R72, R72, R7, !PT ;  /* 0x0000000748487209 */ /* 0x002fe40007810000 */
[----:B------:R-:W-:Y:S02]  /*d430*/  FMNMX.FTZ R5, R88, R5, !PT ;  /* 0x0000000558057209 */ /* 0x000fe40007810000 */
[C---:B------:R-:W-:Y:S01]  /*d440*/  FSETP.NEU.FTZ.AND P2, PT, R72.reuse, -INF , PT ;  /* 0xff8000004800780b */ /* 0x040fe20003f5d000 */
[----:B------:R-:W-:Y:S01]  /*d450*/  FMUL.FTZ R74, R72, c[0x0][0x2d0] ;  /* 0x0000b400484a7a20 */ /* 0x000fe20000410000 */
[----:B------:R-:W-:Y:S02]  /*d460*/  FMNMX.FTZ R6, R98, R5, !PT ;  /* 0x0000000562067209 */ /* 0x000fe40007810000 */
[----:B------:R-:W-:Y:S02]  /*d470*/  FMNMX.FTZ R4, R237, R4, !PT ;  /* 0x00000004ed047209 */ /* 0x000fe40007810000 */
[----:B------:R-:W-:Y:S02]  /*d480*/  FSEL R74, R74, RZ, P2 ;  /* 0x000000ff4a4a7208 */ /* 0x000fe40001000000 */
[----:B--2---:R-:W-:Y:S02]  /*d490*/  FMNMX.FTZ R71, R3, R71, !PT ;  /* 0x0000004703477209 */ /* 0x004fe40007810000 */
[----:B------:R-:W-:Y:S01]  /*d4a0*/  FMNMX.FTZ R4, R238, R4, !PT ;  /* 0x00000004ee047209 */ /* 0x000fe20007810000 */
[--C-:B------:R-:W-:Y:S01]  /*d4b0*/  FFMA.FTZ R5, R31, c[0x0][0x2d0], -R74.reuse ;  /* 0x0000b4001f057a23 */ /* 0x100fe2000001084a */
[----:B------:R-:W-:Y:S01]  /*d4c0*/  FMNMX.FTZ R6, R168, R6, !PT ;  /* 0x00000006a8067209 */ /* 0x000fe20007810000 */
[--C-:B------:R-:W-:Y:S01]  /*d4d0*/  FFMA.FTZ R3, R36, c[0x0][0x2d0], -R74.reuse ;  /* 0x0000b40024037a23 */ /* 0x100fe2000001084a */
[C---:B------:R-:W-:Y:S01]  /*d4e0*/  ISETP.LT.OR P6, PT, R2.reuse, 0x51, P6 ;  /* 0x000000510200780c */ /* 0x040fe200037c1670 */
[----:B------:R1:W-:Y:S01]  /*d4f0*/  MUFU.EX2 R55, R5 ;  /* 0x0000000500377308 */ /* 0x0003e20000000800 */
[----:B------:R-:W-:Y:S01]  /*d500*/  ISETP.LT.OR P5, PT, R2, 0x52, P5 ;  /* 0x000000520200780c */ /* 0x000fe20002fa1670 */
[--C-:B------:R-:W-:Y:S01]  /*d510*/  FFMA.FTZ R16, R45, c[0x0][0x2d0], -R74.reuse ;  /* 0x0000b4002d107a23 */ /* 0x100fe2000001084a */
[----:B------:R-:W-:Y:S01]  /*d520*/  FSEL R192, R78, -INF , !P6 ;  /* 0xff8000004ec07808 */ /* 0x000fe20007000000 */
[----:B------:R-:W-:Y:S01]  /*d530*/  FMUL.FTZ R75, R71, c[0x0][0x2d0] ;  /* 0x0000b400474b7a20 */ /* 0x000fe20000410000 */
[----:B------:R-:W-:Y:S02]  /*d540*/  FSEL R195, R91, -INF , !P5 ;  /* 0xff8000005bc37808 */ /* 0x000fe40006800000 */
[----:B------:R-:W-:Y:S02]  /*d550*/  FSETP.NEU.FTZ.AND P1, PT, R71, -INF , PT ;  /* 0xff8000004700780b */ /* 0x000fe40003f3d000 */
[----:B------:R-:W-:Y:S01]  /*d560*/  ISETP.GT.AND P4, PT, R0, 0x58, !P4 ;  /* 0x000000580000780c */ /* 0x000fe20006784270 */
[----:B------:R2:W-:Y:S01]  /*d570*/  MUFU.EX2 R92, R3 ;  /* 0x00000003005c7308 */ /* 0x0005e20000000800 */
[----:B------:R-:W-:Y:S02]  /*d580*/  FMNMX.FTZ R4, R239, R4, !PT ;  /* 0x00000004ef047209 */ /* 0x000fe40007810000 */
[----:B------:R-:W-:Y:S02]  /*d590*/  FSEL R75, R75, RZ, P1 ;  /* 0x000000ff4b4b7208 */ /* 0x000fe40000800000 */
[----:B------:R-:W-:Y:S02]  /*d5a0*/  FMNMX.FTZ R4, R240, R4, !PT ;  /* 0x00000004f0047209 */ /* 0x000fe40007810000 */
[----:B------:R-:W-:Y:S01]  /*d5b0*/  ISETP.GT.AND P0, PT, R0, 0x59, !P0 ;  /* 0x000000590000780c */ /* 0x000fe20004704270 */
[--C-:B------:R-:W-:Y:S01]  /*d5c0*/  FFMA.FTZ R0, R35, c[0x0][0x2d0], -R75.reuse ;  /* 0x0000b40023007a23 */ /* 0x100fe2000001084b */
[C---:B------:R-:W-:Y:S01]  /*d5d0*/  ISETP.LT.OR P4, PT, R2.reuse, 0x59, P4 ;  /* 0x000000590200780c */ /* 0x040fe20002781670 */
[----:B------:R-:W3:Y:S01]  /*d5e0*/  SHFL.BFLY PT, R7, R4, 0x2, 0x1f ;  /* 0x0c401f0004077f89 */ /* 0x000ee200000e0000 */
[----:B------:R-:W-:Y:S01]  /*d5f0*/  ISETP.LT.OR P0, PT, R2, 0x5a, P0 ;  /* 0x0000005a0200780c */ /* 0x000fe20000701670 */
[----:B------:R4:W-:Y:S01]  /*d600*/  MUFU.EX2 R60, R0 ;  /* 0x00000000003c7308 */ /* 0x0009e20000000800 */
[--C-:B------:R-:W-:Y:S01]  /*d610*/  FFMA.FTZ R2, R37, c[0x0][0x2d0], -R75.reuse ;  /* 0x0000b40025027a23 */ /* 0x100fe2000001084b */
[----:B-1----:R-:W-:Y:S01]  /*d620*/  FMNMX.FTZ R5, R169, R6, !PT ;  /* 0x00000006a9057209 */ /* 0x002fe20007810000 */
[--C-:B------:R-:W-:Y:S01]  /*d630*/  FFMA.FTZ R6, R32, c[0x0][0x2d0], -R74.reuse ;  /* 0x0000b40020067a23 */ /* 0x100fe2000001084a */
[----:B------:R-:W-:Y:S01]  /*d640*/  FSEL R73, R59, -INF , !P0 ;  /* 0xff8000003b497808 */ /* 0x000fe20004000000 */
[--C-:B------:R-:W-:Y:S01]  /*d650*/  FFMA.FTZ R12, R43, c[0x0][0x2d0], -R75.reuse ;  /* 0x0000b4002b0c7a23 */ /* 0x100fe2000001084b */
[----:B------:R-:W-:Y:S02]  /*d660*/  FMNMX.FTZ R5, R170, R5, !PT ;  /* 0x00000005aa057209 */ /* 0x000fe40007810000 */
[----:B------:R-:W-:Y:S02]  /*d670*/  FSEL R197, R63, -INF , !P4 ;  /* 0xff8000003fc57808 */ /* 0x000fe40006000000 */
[----:B------:R-:W-:Y:S01]  /*d680*/  MUFU.EX2 R89, R2 ;  /* 0x0000000200597308 */ /* 0x000fe20000000800 */
[----:B------:R-:W-:Y:S04]  /*d690*/  FMNMX.FTZ R5, R181, R5, !PT ;  /* 0x00000005b5057209 */ /* 0x000fe80007810000 */
[----:B------:R-:W-:Y:S04]  /*d6a0*/  FMNMX.FTZ R5, R180, R5, !PT ;  /* 0x00000005b4057209 */ /* 0x000fe80007810000 */
[----:B--2---:R-:W-:Y:S01]  /*d6b0*/  FMNMX.FTZ R3, R179, R5, !PT ;  /* 0x00000005b3037209 */ /* 0x004fe20007810000 */
[----:B------:R-:W-:Y:S01]  /*d6c0*/  MUFU.EX2 R61, R6 ;  /* 0x00000006003d7308 */ /* 0x000fe20000000800 */
[----:B------:R-:W-:Y:S01]  /*d6d0*/  FFMA.FTZ R5, R38, c[0x0][0x2d0], -R74 ;  /* 0x0000b40026057a23 */ /* 0x000fe2000001084a */
[----:B---3--:R-:W-:Y:S02]  /*d6e0*/  FMNMX.FTZ R4, R4, R7, !PT ;  /* 0x0000000704047209 */ /* 0x008fe40007810000 */
[----:B------:R-:W-:Y:S03]  /*d6f0*/  FMNMX.FTZ R3, R178, R3, !PT ;  /* 0x00000003b2037209 */ /* 0x000fe60007810000 */
[----:B------:R-:W1:Y:S01]  /*d700*/  SHFL.BFLY PT, R70, R4, 0x1, 0x1f ;  /* 0x0c201f0004467f89 */ /* 0x000e6200000e0000 */
[----:B------:R-:W-:Y:S02]  /*d710*/  FMNMX.FTZ R3, R199, R3, !PT ;  /* 0x00000003c7037209 */ /* 0x000fe40007810000 */
[----:B------:R2:W3:Y:S02]  /*d720*/  MUFU.EX2 R86, R5 ;  /* 0x0000000500567308 */ /* 0x0004e40000000800 */
[----:B------:R-:W-:Y:S04]  /*d730*/  FMNMX.FTZ R3, R200, R3, !PT ;  /* 0x00000003c8037209 */ /* 0x000fe80007810000 */
[----:B------:R-:W-:Y:S04]  /*d740*/  FMNMX.FTZ R3, R190, R3, !PT ;  /* 0x00000003be037209 */ /* 0x000fe80007810000 */
[----:B------:R-:W-:Y:S04]  /*d750*/  FMNMX.FTZ R3, R186, R3, !PT ;  /* 0x00000003ba037209 */ /* 0x000fe80007810000 */
[----:B------:R-:W-:Y:S04]  /*d760*/  FMNMX.FTZ R3, R192, R3, !PT ;  /* 0x00000003c0037209 */ /* 0x000fe80007810000 */
[----:B----4-:R-:W-:Y:S01]  /*d770*/  FMNMX.FTZ R0, R195, R3, !PT ;  /* 0x00000003c3007209 */ /* 0x010fe20007810000 */
[--C-:B------:R-:W-:Y:S02]  /*d780*/  FFMA.FTZ R3, R39, c[0x0][0x2d0], -R75.reuse ;  /* 0x0000b40027037a23 */ /* 0x100fe4000001084b */
[----:B------:R-:W-:Y:S01]  /*d790*/  LDSM.16.MT88.4 R36, [R212+0x100] ;  /* 0x00010000d424783b */ /* 0x000fe20000004200 */
[----:B------:R-:W-:Y:S01]  /*d7a0*/  FMNMX.FTZ R0, R197, R0, !PT ;  /* 0x00000000c5007209 */ /* 0x000fe20007810000 */
[----:B------:R4:W5:Y:S01]  /*d7b0*/  MUFU.EX2 R85, R3 ;  /* 0x0000000300557308 */ /* 0x0009620000000800 */
[----:B-1----:R-:W-:Y:S01]  /*d7c0*/  FMNMX.FTZ R70, R4, R70, !PT ;  /* 0x0000004604467209 */ /* 0x002fe20007810000 */
[--C-:B--2---:R-:W-:Y:S01]  /*d7d0*/  FFMA.FTZ R5, R30, c[0x0][0x2d0], -R75.reuse ;  /* 0x0000b4001e057a23 */ /* 0x104fe2000001084b */
[----:B------:R-:W-:Y:S02]  /*d7e0*/  FMNMX.FTZ R0, R73, R0, !PT ;  /* 0x0000000049007209 */ /* 0x000fe40007810000 */
[C---:B------:R-:W-:Y:S01]  /*d7f0*/  FSETP.NEU.FTZ.AND P0, PT, R70.reuse, -INF , PT ;  /* 0xff8000004600780b */ /* 0x040fe20003f1d000 */
[----:B------:R-:W-:Y:S01]  /*d800*/  FMUL.FTZ R96, R70, c[0x0][0x2d0] ;  /* 0x0000b40046607a20 */ /* 0x000fe20000410000 */
[----:B---3--:R-:W-:Y:S01]  /*d810*/  F2FP.PACK_AB R78, R86, R92 ;  /* 0x0000005c564e723e */ /* 0x008fe200000000ff */
[----:B------:R-:W1:Y:S02]  /*d820*/  SHFL.BFLY PT, R2, R0, 0x2, 0x1f ;  /* 0x0c401f0000027f89 */ /* 0x000e6400000e0000 */
[----:B------:R-:W2:Y:S01]  /*d830*/  MUFU.EX2 R54, R5 ;  /* 0x0000000500367308 */ /* 0x000ea20000000800 */
[----:B------:R-:W-:Y:S05]  /*d840*/  FSEL R96, R96, RZ, P0 ;  /* 0x000000ff60607208 */ /* 0x000fea0000000000 */
[--C-:B------:R-:W-:Y:S02]  /*d850*/  FFMA.FTZ R4, R34, c[0x0][0x2d0], -R96.reuse ;  /* 0x0000b40022047a23 */ /* 0x100fe40000010860 */
[--C-:B------:R-:W-:Y:S02]  /*d860*/  FFMA.FTZ R32, R46, c[0x0][0x2d0], -R96.reuse ;  /* 0x0000b4002e207a23 */ /* 0x100fe40000010860 */
[----:B------:R-:W-:Y:S01]  /*d870*/  MUFU.EX2 R52, R4 ;  /* 0x0000000400347308 */ /* 0x000fe20000000800 */
[--C-:B----4-:R-:W-:Y:S01]  /*d880*/  FFMA.FTZ R3, R28, c[0x0][0x2d0], -R96.reuse ;  /* 0x0000b4001c037a23 */ /* 0x110fe20000010860 */
[----:B-----5:R-:W-:Y:S01]  /*d890*/  F2FP.PACK_AB R79, R85, R89 ;  /* 0x00000059554f723e */ /* 0x020fe200000000ff */
[----:B------:R-:W-:Y:S07]  /*d8a0*/  FFMA.FTZ R28, R49, c[0x0][0x2d0], -R75 ;  /* 0x0000b400311c7a23 */ /* 0x000fee000001084b */
[----:B------:R3:W-:Y:S02]  /*d8b0*/  MUFU.EX2 R53, R3 ;  /* 0x0000000300357308 */ /* 0x0007e40000000800 */
[--C-:B---3--:R-:W-:Y:S08]  /*d8c0*/  FFMA.FTZ R3, R29, c[0x0][0x2d0], -R96.reuse ;  /* 0x0000b4001d037a23 */ /* 0x108ff00000010860 */
[----:B------:R3:W-:Y:S02]  /*d8d0*/  MUFU.EX2 R93, R3 ;  /* 0x00000003005d7308 */ /* 0x0007e40000000800 */
[----:B---3--:R-:W-:Y:S08]  /*d8e0*/  FFMA.FTZ R3, R33, c[0x0][0x2d0], -R96 ;  /* 0x0000b40021037a23 */ /* 0x008ff00000010860 */
[----:B------:R-:W-:Y:S10]  /*d8f0*/  MUFU.EX2 R33, R16 ;  /* 0x0000001000217308 */ /* 0x000ff40000000800 */
[----:B------:R1:W-:Y:S02]  /*d900*/  MUFU.EX2 R87, R3 ;  /* 0x0000000300577308 */ /* 0x0003e40000000800 */
[----:B-1----:R-:W-:Y:S01]  /*d910*/  FMNMX.FTZ R3, R0, R2, !PT ;  /* 0x0000000200037209 */ /* 0x002fe20007810000 */
[----:B------:R-:W-:Y:S01]  /*d920*/  FFMA.FTZ R2, R40, c[0x0][0x2d0], -R74 ;  /* 0x0000b40028027a23 */ /* 0x000fe2000001084a */
[----:B------:R-:W-:Y:S01]  /*d930*/  FSEL R0, R72, RZ, P2 ;  /* 0x000000ff48007208 */ /* 0x000fe20001000000 */
[----:B------:R-:W-:Y:S05]  /*d940*/  FFMA.FTZ R40, R50, c[0x0][0x2d0], -R96 ;  /* 0x0000b40032287a23 */ /* 0x000fea0000010860 */
[----:B------:R1:W-:Y:S01]  /*d950*/  MUFU.EX2 R80, R2 ;  /* 0x0000000200507308 */ /* 0x0003e20000000800 */
[----:B------:R-:W3:Y:S01]  /*d960*/  SHFL.BFLY PT, R4, R3, 0x1, 0x1f ;  /* 0x0c201f0003047f89 */ /* 0x000ee200000e0000 */
[----:B------:R-:W-:Y:S01]  /*d970*/  FADD.FTZ R0, -R0, R100 ;  /* 0x0000006400007221 */ /* 0x000fe20000010100 */
[----:B------:R-:W-:Y:S03]  /*d980*/  MOV R100, R55 ;  /* 0x0000003700647202 */ /* 0x000fe60000000f00 */
[----:B------:R-:W-:Y:S01]  /*d990*/  FMUL.FTZ R0, R0, c[0x0][0x2d0] ;  /* 0x0000b40000007a20 */ /* 0x000fe20000410000 */
[----:B------:R-:W-:Y:S03]  /*d9a0*/  F2FP.PACK_AB R76, R61, R100 ;  /* 0x000000643d4c723e */ /* 0x000fe600000000ff */
[----:B------:R4:W5:Y:S01]  /*d9b0*/  MUFU.EX2 R69, R0 ;  /* 0x0000000000457308 */ /* 0x0009620000000800 */
[----:B-1----:R-:W-:Y:S02]  /*d9c0*/  FSEL R2, R71, RZ, P1 ;  /* 0x000000ff47027208 */ /* 0x002fe40000800000 */
[----:B---3--:R-:W-:Y:S03]  /*d9d0*/  FMNMX.FTZ R3, R3, R4, !PT ;  /* 0x0000000403037209 */ /* 0x008fe60007810000 */
[----:B------:R-:W-:Y:S02]  /*d9e0*/  FADD.FTZ R2, -R2, R101 ;  /* 0x0000006502027221 */ /* 0x000fe40000010100 */
[C---:B------:R-:W-:Y:S02]  /*d9f0*/  FMUL.FTZ R97, R3.reuse, c[0x0][0x2d0] ;  /* 0x0000b40003617a20 */ /* 0x040fe40000410000 */
[----:B------:R-:W-:Y:S01]  /*da00*/  FMUL.FTZ R2, R2, c[0x0][0x2d0] ;  /* 0x0000b40002027a20 */ /* 0x000fe20000410000 */
[----:B----4-:R-:W-:Y:S01]  /*da10*/  FSEL R0, R70, RZ, P0 ;  /* 0x000000ff46007208 */ /* 0x010fe20000000000 */
[----:B--2---:R-:W-:Y:S01]  /*da20*/  IMAD.MOV.U32 R101, RZ, RZ, R54 ;  /* 0x000000ffff657224 */ /* 0x004fe200078e0036 */
[----:B------:R-:W-:Y:S01]  /*da30*/  FSETP.NEU.FTZ.AND P0, PT, R3, -INF , PT ;  /* 0xff8000000300780b */ /* 0x000fe20003f1d000 */
[----:B------:R-:W1:Y:S01]  /*da40*/  MUFU.EX2 R68, R2 ;  /* 0x0000000200447308 */ /* 0x000e620000000800 */
[----:B-----5:R-:W-:Y:S01]  /*da50*/  FMUL.FTZ R16, R69, R116 ;  /* 0x0000007445107220 */ /* 0x020fe20000410000 */
[----:B------:R-:W-:Y:S01]  /*da60*/  MOV R116, R61 ;  /* 0x0000003d00747202 */ /* 0x000fe20000000f00 */
[----:B------:R-:W-:Y:S01]  /*da70*/  FADD.FTZ R0, -R0, R102 ;  /* 0x0000006600007221 */ /* 0x000fe20000010100 */
[----:B------:R-:W-:Y:S01]  /*da80*/  FSEL R97, R97, RZ, P0 ;  /* 0x000000ff61617208 */ /* 0x000fe20000000000 */
[----:B------:R-:W-:Y:S01]  /*da90*/  FMUL.FTZ R17, R69, R117 ;  /* 0x0000007545117220 */ /* 0x000fe20000410000 */
[----:B------:R-:W-:Y:S01]  /*daa0*/  F2FP.PACK_AB R77, R60, R101 ;  /* 0x000000653c4d723e */ /* 0x000fe200000000ff */
[----:B------:R-:W-:Y:S01]  /*dab0*/  FMUL.FTZ R0, R0, c[0x0][0x2d0] ;  /* 0x0000b40000007a20 */ /* 0x000fe20000410000 */
[----:B------:R-:W-:Y:S01]  /*dac0*/  MOV R102, R53 ;  /* 0x0000003500667202 */ /* 0x000fe20000000f00 */
[----:B------:R-:W-:Y:S02]  /*dad0*/  IMAD.MOV.U32 R117, RZ, RZ, R60 ;  /* 0x000000ffff757224 */ /* 0x000fe400078e003c */
[----:B------:R2:W3:Y:S01]  /*dae0*/  MUFU.EX2 R2, R0 ;  /* 0x0000000000027308 */ /* 0x0004e20000000800 */
[--C-:B------:R-:W-:Y:S01]  /*daf0*/  FFMA.FTZ R4, R25, c[0x0][0x2d0], -R97.reuse ;  /* 0x0000b40019047a23 */ /* 0x100fe20000010861 */
[----:B------:R-:W-:Y:S01]  /*db00*/  F2FP.PACK_AB R64, R93, R102 ;  /* 0x000000665d40723e */ /* 0x000fe200000000ff */
[--C-:B------:R-:W-:Y:S02]  /*db10*/  FFMA.FTZ R58, R58, c[0x0][0x2d0], -R97.reuse ;  /* 0x0000b4003a3a7a23 */ /* 0x100fe40000010861 */
[----:B------:R-:W-:Y:S02]  /*db20*/  FMUL.FTZ R49, R69, R149 ;  /* 0x0000009545317220 */ /* 0x000fe40000410000 */
[--C-:B------:R-:W-:Y:S03]  /*db30*/  FFMA.FTZ R62, R62, c[0x0][0x2d0], -R97.reuse ;  /* 0x0000b4003e3e7a23 */ /* 0x100fe60000010861 */
[----:B------:R4:W-:Y:S01]  /*db40*/  MUFU.EX2 R5, R4 ;  /* 0x0000000400057308 */ /* 0x0009e20000000800 */
[C---:B-1----:R-:W-:Y:S02]  /*db50*/  FMUL.FTZ R18, R68.reuse, R118 ;  /* 0x0000007644127220 */ /* 0x042fe40000410000 */
[C---:B------:R-:W-:Y:S02]  /*db60*/  FMUL.FTZ R19, R68.reuse, R119 ;  /* 0x0000007744137220 */ /* 0x040fe40000410000 */
[C---:B------:R-:W-:Y:S02]  /*db70*/  FMUL.FTZ R34, R68.reuse, R134 ;  /* 0x0000008644227220 */ /* 0x040fe40000410000 */
[C---:B------:R-:W-:Y:S03]  /*db80*/  FMUL.FTZ R35, R68.reuse, R135 ;  /* 0x0000008744237220 */ /* 0x040fe60000410000 */
[----:B------:R1:W-:Y:S01]  /*db90*/  MUFU.EX2 R119, R40 ;  /* 0x0000002800777308 */ /* 0x0003e20000000800 */
[----:B------:R-:W-:Y:S02]  /*dba0*/  FMUL.FTZ R50, R68, R150 ;  /* 0x0000009644327220 */ /* 0x000fe40000410000 */
[----:B--2---:R-:W-:Y:S02]  /*dbb0*/  FFMA.FTZ R0, R8, c[0x0][0x2d0], -R97 ;  /* 0x0000b40008007a23 */ /* 0x004fe40000010861 */
[C---:B---3--:R-:W-:Y:S02]  /*dbc0*/  FMUL.FTZ R60, R2.reuse, R160 ;  /* 0x000000a0023c7220 */ /* 0x048fe40000410000 */
[----:B------:R-:W2:Y:S01]  /*dbd0*/  LDL.LU R160, [R1+0x10] ;  /* 0x0000100001a07983 */ /* 0x000ea20000300800 */
[----:B------:R-:W-:Y:S02]  /*dbe0*/  FMUL.FTZ R13, R2, R113 ;  /* 0x00000071020d7220 */ /* 0x000fe40000410000 */
[----:B------:R3:W-:Y:S01]  /*dbf0*/  MUFU.EX2 R59, R0 ;  /* 0x00000000003b7308 */ /* 0x0007e20000000800 */
[----:B------:R-:W-:Y:S02]  /*dc00*/  FFMA.FTZ R8, R41, c[0x0][0x2d0], -R75 ;  /* 0x0000b40029087a23 */ /* 0x000fe4000001084b */
[----:B------:R-:W-:Y:S02]  /*dc10*/  IMAD.MOV.U32 R113, RZ, RZ, R89 ;  /* 0x000000ffff717224 */ /* 0x000fe400078e0059 */
[----:B----4-:R-:W-:Y:S02]  /*dc20*/  FFMA.FTZ R4, R24, c[0x0][0x2d0], -R97 ;  /* 0x0000b40018047a23 */ /* 0x010fe40000010861 */
[C---:B------:R-:W-:Y:S02]  /*dc30*/  FMUL.FTZ R45, R2.reuse, R145 ;  /* 0x00000091022d7220 */ /* 0x040fe40000410000 */
[C---:B------:R-:W-:Y:S01]  /*dc40*/  FMUL.FTZ R25, R2.reuse, R125 ;  /* 0x0000007d02197220 */ /* 0x040fe20000410000 */
[----:B------:R4:W-:Y:S01]  /*dc50*/  MUFU.EX2 R6, R4 ;  /* 0x0000000400067308 */ /* 0x0009e20000000800 */
[C---:B------:R-:W-:Y:S02]  /*dc60*/  FMUL.FTZ R29, R2.reuse, R129 ;  /* 0x00000081021d7220 */ /* 0x040fe40000410000 */
[C---:B------:R-:W-:Y:S02]  /*dc70*/  FMUL.FTZ R41, R2.reuse, R141 ;  /* 0x0000008d02297220 */ /* 0x040fe40000410000 */
[C---:B-1----:R-:W-:Y:S02]  /*dc80*/  FMUL.FTZ R40, R2.reuse, R140 ;  /* 0x0000008c02287220 */ /* 0x042fe40000410000 */
[----:B------:R-:W-:Y:S01]  /*dc90*/  FMUL.FTZ R61, R2, R161 ;  /* 0x000000a1023d7220 */ /* 0x000fe20000410000 */
[----:B------:R-:W-:Y:S01]  /*dca0*/  MOV R161, R100 ;  /* 0x0000006400a17202 */ /* 0x000fe20000000f00 */
[----:B------:R-:W-:Y:S01]  /*dcb0*/  FFMA.FTZ R24, R44, c[0x0][0x2d0], -R75 ;  /* 0x0000b4002c187a23 */ /* 0x000fe2000001084b */
[----:B------:R1:W5:Y:S01]  /*dcc0*/  MUFU.EX2 R31, R8 ;  /* 0x00000008001f7308 */ /* 0x0003620000000800 */
[----:B------:R-:W-:Y:S02]  /*dcd0*/  FFMA.FTZ R44, R51, c[0x0][0x2d0], -R96 ;  /* 0x0000b400332c7a23 */ /* 0x000fe40000010860 */
[----:B------:R-:W-:Y:S02]  /*dce0*/  FMUL.FTZ R51, R68, R151 ;  /* 0x0000009744337220 */ /* 0x000fe40000410000 */
[----:B---3--:R-:W-:Y:S02]  /*dcf0*/  FFMA.FTZ R0, R9, c[0x0][0x2d0], -R97 ;  /* 0x0000b40009007a23 */ /* 0x008fe40000010861 */
[----:B------:R-:W-:Y:S01]  /*dd00*/  FMUL.FTZ R9, R2, R109 ;  /* 0x0000006d02097220 */ /* 0x000fe20000410000 */
[----:B------:R-:W-:Y:S02]  /*dd10*/  MOV R109, R86 ;  /* 0x00000056006d7202 */ /* 0x000fe40000000f00 */
[----:B------:R3:W3:Y:S01]  /*dd20*/  MUFU.EX2 R7, R0 ;  /* 0x0000000000077308 */ /* 0x0006e20000000800 */
[----:B----4-:R-:W-:Y:S09]  /*dd30*/  FFMA.FTZ R4, R42, c[0x0][0x2d0], -R74 ;  /* 0x0000b4002a047a23 */ /* 0x010ff2000001084a */
[----:B------:R4:W-:Y:S01]  /*dd40*/  MUFU.EX2 R63, R4 ;  /* 0x00000004003f7308 */ /* 0x0009e20000000800 */
[----:B-1----:R-:W-:Y:S02]  /*dd50*/  FMUL.FTZ R8, R2, R108 ;  /* 0x0000006c02087220 */ /* 0x002fe40000410000 */
[----:B-----5:R-:W-:Y:S07]  /*dd60*/  IMAD.MOV.U32 R125, RZ, RZ, R31 ;  /* 0x000000ffff7d7224 */ /* 0x020fee00078e001f */
[----:B------:R-:W1:Y:S01]  /*dd70*/  MUFU.EX2 R30, R24 ;  /* 0x00000018001e7308 */ /* 0x000e620000000800 */
[----:B---3--:R-:W-:Y:S02]  /*dd80*/  FSEL R0, R3, RZ, P0 ;  /* 0x000000ff03007208 */ /* 0x008fe40000000000 */
[C---:B------:R-:W-:Y:S02]  /*dd90*/  ISETP.GT.AND P0, PT, R225.reuse, UR5, PT ;  /* 0x00000005e1007c0c */ /* 0x040fe4000bf04270 */
[----:B------:R-:W-:Y:S01]  /*dda0*/  IADD3 R225, R225, -0x1, RZ ;  /* 0xffffffffe1e17810 */ /* 0x000fe20007ffe0ff */
[----:B------:R-:W-:Y:S04]  /*ddb0*/  FADD.FTZ R0, -R0, R103 ;  /* 0x0000006700007221 */ /* 0x000fe80000010100 */
[----:B------:R3:W5:Y:S01]  /*ddc0*/  MUFU.EX2 R108, R44 ;  /* 0x0000002c006c7308 */ /* 0x0007620000000800 */
[----:B------:R-:W-:Y:S02]  /*ddd0*/  IMAD.MOV.U32 R103, RZ, RZ, R6 ;  /* 0x000000ffff677224 */ /* 0x000fe400078e0006 */
[----:B------:R-:W-:Y:S02]  /*dde0*/  FMUL.FTZ R0, R0, c[0x0][0x2d0] ;  /* 0x0000b40000007a20 */ /* 0x000fe40000410000 */
[C---:B----4-:R-:W-:Y:S01]  /*ddf0*/  FMUL.FTZ R4, R69.reuse, R104 ;  /* 0x0000006845047220 */ /* 0x050fe20000410000 */
[----:B------:R-:W-:Y:S01]  /*de00*/  MOV R104, R5 ;  /* 0x0000000500687202 */ /* 0x000fe20000000f00 */
[----:B------:R-:W-:Y:S02]  /*de10*/  FMUL.FTZ R5, R69, R105 ;  /* 0x0000006945057220 */ /* 0x000fe40000410000 */
[C---:B------:R-:W-:Y:S01]  /*de20*/  FMUL.FTZ R6, R68.reuse, R106 ;  /* 0x0000006a44067220 */ /* 0x040fe20000410000 */
[----:B------:R-:W4:Y:S01]  /*de30*/  MUFU.EX2 R0, R0 ;  /* 0x0000000000007308 */ /* 0x000f220000000800 */
[----:B------:R-:W-:Y:S01]  /*de40*/  IMAD.MOV.U32 R106, RZ, RZ, R7 ;  /* 0x000000ffff6a7224 */ /* 0x000fe200078e0007 */
[----:B------:R-:W-:Y:S01]  /*de50*/  F2FP.PACK_AB R67, R103, R104 ;  /* 0x000000686743723e */ /* 0x000fe200000000ff */
[----:B------:R-:W-:Y:S01]  /*de60*/  FMUL.FTZ R7, R68, R107 ;  /* 0x0000006b44077220 */ /* 0x000fe20000410000 */
[----:B------:R-:W-:Y:S01]  /*de70*/  MOV R107, R52 ;  /* 0x00000034006b7202 */ /* 0x000fe20000000f00 */
[----:B-1----:R-:W-:Y:S01]  /*de80*/  IMAD.MOV.U32 R129, RZ, RZ, R30 ;  /* 0x000000ffff817224 */ /* 0x002fe200078e001e */
[----:B------:R-:W1:Y:S01]  /*de90*/  LDSM.16.MT88.4 R52, [R210+0x100] ;  /* 0x00010000d234783b */ /* 0x000e620000004200 */
[----:B------:R-:W-:Y:S01]  /*dea0*/  F2FP.PACK_AB R65, R106, R59 ;  /* 0x0000003b6a41723e */ /* 0x000fe200000000ff */
[C---:B------:R-:W-:Y:S01]  /*deb0*/  FMUL.FTZ R24, R2.reuse, R124 ;  /* 0x0000007c02187220 */ /* 0x040fe20000410000 */
[----:B------:R-:W-:Y:S01]  /*dec0*/  F2FP.PACK_AB R66, R107, R87 ;  /* 0x000000576b42723e */ /* 0x000fe200000000ff */
[-C--:B------:R-:W-:Y:S01]  /*ded0*/  HMMA.16816.F32 R4, R76, R20.reuse, R4 ;  /* 0x000000144c04723c */ /* 0x080fe20000001804 */
[----:B------:R-:W1:Y:S04]  /*dee0*/  MUFU.EX2 R105, R28 ;  /* 0x0000001c00697308 */ /* 0x000e680000000800 */
[----:B---3--:R-:W-:Y:S02]  /*def0*/  FMUL.FTZ R44, R2, R144 ;  /* 0x00000090022c7220 */ /* 0x008fe40000410000 */
[----:B-----5:R-:W-:Y:S02]  /*df00*/  IMAD.MOV.U32 R149, RZ, RZ, R108 ;  /* 0x000000ffff957224 */ /* 0x020fe400078e006c */
[----:B------:R-:W-:Y:S02]  /*df10*/  IMAD.MOV.U32 R108, RZ, RZ, R85 ;  /* 0x000000ffff6c7224 */ /* 0x000fe400078e0055 */
[----:B------:R-:W-:Y:S01]  /*df20*/  MUFU.EX2 R124, R32 ;  /* 0x00000020007c7308 */ /* 0x000fe20000000800 */
[C---:B----4-:R-:W-:Y:S02]  /*df30*/  FMUL.FTZ R10, R0.reuse, R110 ;  /* 0x0000006e000a7220 */ /* 0x050fe40000410000 */
[C---:B------:R-:W-:Y:S02]  /*df40*/  FMUL.FTZ R11, R0.reuse, R111 ;  /* 0x0000006f000b7220 */ /* 0x040fe40000410000 */
[C---:B------:R-:W-:Y:S02]  /*df50*/  FMUL.FTZ R27, R0.reuse, R127 ;  /* 0x0000007f001b7220 */ /* 0x040fe40000410000 */
[----:B------:R-:W3:Y:S03]  /*df60*/  LDL.LU R127, [R1+0x14] ;  /* 0x00001400017f7983 */ /* 0x000ee60000300800 */
[----:B------:R4:W-:Y:S01]  /*df70*/  MUFU.EX2 R110, R12 ;  /* 0x0000000c006e7308 */ /* 0x0009e20000000800 */
[----:B------:R-:W-:Y:S01]  /*df80*/  IMAD.MOV.U32 R111, RZ, RZ, R87 ;  /* 0x000000ffff6f7224 */ /* 0x000fe200078e0057 */
[C---:B------:R-:W-:Y:S04]  /*df90*/  HMMA.16816.F32 R8, R64.reuse, R20, R8 ;  /* 0x000000144008723c */ /* 0x040fe80000001808 */
[C---:B------:R-:W-:Y:S01]  /*dfa0*/  FMUL.FTZ R15, R0.reuse, R115 ;  /* 0x00000073000f7220 */ /* 0x040fe20000410000 */
[----:B-1----:R-:W-:Y:S01]  /*dfb0*/  MOV R150, R105 ;  /* 0x0000006900967202 */ /* 0x002fe20000000f00 */
[C---:B------:R-:W-:Y:S01]  /*dfc0*/  FMUL.FTZ R14, R0.reuse, R114 ;  /* 0x00000072000e7220 */ /* 0x040fe20000410000 */
[----:B------:R-:W-:Y:S01]  /*dfd0*/  MOV R105, R63 ;  /* 0x0000003f00697202 */ /* 0x000fe20000000f00 */
[----:B------:R-:W-:Y:S01]  /*dfe0*/  FFMA.FTZ R20, R47, c[0x0][0x2d0], -R74 ;  /* 0x0000b4002f147a23 */ /* 0x000fe2000001084a */
[----:B------:R-:W-:Y:S03]  /*dff0*/  MOV R114, R92 ;  /* 0x0000005c00727202 */ /* 0x000fe60000000f00 */
[----:B------:R-:W1:Y:S01]  /*e000*/  MUFU.EX2 R91, R20 ;  /* 0x00000014005b7308 */ /* 0x000e620000000800 */
[C---:B------:R-:W-:Y:S01]  /*e010*/  FMUL.FTZ R21, R69.reuse, R121 ;  /* 0x0000007945157220 */ /* 0x040fe20000410000 */
[----:B------:R-:W-:Y:S01]  /*e020*/  MOV R121, R84 ;  /* 0x0000005400797202 */ /* 0x000fe20000000f00 */
[----:B------:R-:W-:Y:S01]  /*e030*/  FMUL.FTZ R26, R0, R126 ;  /* 0x0000007e001a7220 */ /* 0x000fe20000410000 */
[----:B------:R-:W-:Y:S01]  /*e040*/  MOV R126, R80 ;  /* 0x00000050007e7202 */ /* 0x000fe20000000f00 */
[----:B------:R-:W-:Y:S01]  /*e050*/  FMUL.FTZ R28, R2, R128 ;  /* 0x00000080021c7220 */ /* 0x000fe20000410000 */
[----:B------:R-:W5:Y:S01]  /*e060*/  LDSM.16.MT88.4 R80, [R211+0x100] ;  /* 0x00010000d350783b */ /* 0x000f620000004200 */
[C---:B------:R-:W-:Y:S01]  /*e070*/  FMUL.FTZ R30, R0.reuse, R130 ;  /* 0x00000082001e7220 */ /* 0x040fe20000410000 */
[----:B------:R-:W-:Y:S01]  /*e080*/  MOV R130, R33 ;  /* 0x0000002100827202 */ /* 0x000fe20000000f00 */
[----:B------:R-:W-:Y:S01]  /*e090*/  FMUL.FTZ R31, R0, R131 ;  /* 0x00000083001f7220 */ /* 0x000fe20000410000 */
[----:B------:R-:W-:Y:S01]  /*e0a0*/  MOV R131, R101 ;  /* 0x0000006500837202 */ /* 0x000fe20000000f00 */
[----:B----4-:R-:W-:Y:S01]  /*e0b0*/  FMUL.FTZ R12, R2, R112 ;  /* 0x00000070020c7220 */ /* 0x010fe20000410000 */
[----:B------:R-:W-:Y:S01]  /*e0c0*/  MOV R112, R59 ;  /* 0x0000003b00707202 */ /* 0x000fe20000000f00 */
[C---:B------:R-:W-:Y:S01]  /*e0d0*/  FMUL.FTZ R32, R69.reuse, R132 ;  /* 0x0000008445207220 */ /* 0x040fe20000410000 */
[----:B------:R-:W4:Y:S01]  /*e0e0*/  LDSM.16.MT88.4 R84, [R209+0x900] ;  /* 0x00090000d154783b */ /* 0x000f220000004200 */
[----:B------:R-:W-:Y:S02]  /*e0f0*/  FMUL.FTZ R33, R69, R133 ;  /* 0x0000008545217220 */ /* 0x000fe40000410000 */
[----:B------:R-:W-:Y:S01]  /*e100*/  FFMA.FTZ R92, R95, c[0x0][0x2d0], -R75 ;  /* 0x0000b4005f5c7a23 */ /* 0x000fe2000001084b */
[-C--:B------:R-:W-:Y:S03]  /*e110*/  HMMA.16816.F32 R12, R64, R22.reuse, R12 ;  /* 0x00000016400c723c */ /* 0x080fe6000000180c */
[----:B------:R-:W-:Y:S01]  /*e120*/  IMAD.MOV.U32 R115, RZ, RZ, R93 ;  /* 0x000000ffff737224 */ /* 0x000fe200078e005d */
[----:B------:R-:W-:Y:S01]  /*e130*/  LDSM.16.MT88.4 R132, [R212+0x2900] ;  /* 0x00290000d484783b */ /* 0x000fe20000004200 */
[C---:B------:R-:W-:Y:S02]  /*e140*/  FMUL.FTZ R42, R0.reuse, R142 ;  /* 0x0000008e002a7220 */ /* 0x040fe40000410000 */
[----:B-1----:R-:W-:Y:S01]  /*e150*/  IMAD.MOV.U32 R151, RZ, RZ, R91 ;  /* 0x000000ffff977224 */ /* 0x002fe200078e005b */
[C---:B------:R-:W-:Y:S04]  /*e160*/  HMMA.16816.F32 R16, R76.reuse, R22, R16 ;  /* 0x000000164c10723c */ /* 0x040fe80000001810 */
[C---:B------:R-:W-:Y:S02]  /*e170*/  FMUL.FTZ R20, R69.reuse, R120 ;  /* 0x0000007845147220 */ /* 0x040fe40000410000 */
[----:B------:R-:W-:Y:S02]  /*e180*/  FMUL.FTZ R43, R0, R143 ;  /* 0x0000008f002b7220 */ /* 0x000fe40000410000 */
[C---:B------:R-:W-:Y:S02]  /*e190*/  FMUL.FTZ R22, R68.reuse, R122 ;  /* 0x0000007a44167220 */ /* 0x040fe40000410000 */
[----:B------:R1:W-:Y:S02]  /*e1a0*/  MUFU.EX2 R122, R62 ;  /* 0x0000003e007a7308 */ /* 0x0003e40000000800 */
[----:B------:R-:W-:Y:S02]  /*e1b0*/  FMUL.FTZ R23, R68, R123 ;  /* 0x0000007b44177220 */ /* 0x000fe40000410000 */
[C---:B------:R-:W-:Y:S02]  /*e1c0*/  FMUL.FTZ R46, R0.reuse, R146 ;  /* 0x00000092002e7220 */ /* 0x040fe40000410000 */
[C---:B------:R-:W-:Y:S02]  /*e1d0*/  FMUL.FTZ R47, R0.reuse, R147 ;  /* 0x00000093002f7220 */ /* 0x040fe40000410000 */
[C---:B------:R-:W-:Y:S01]  /*e1e0*/  FMUL.FTZ R59, R0.reuse, R159 ;  /* 0x0000009f003b7220 */ /* 0x040fe20000410000 */
[-C--:B------:R-:W-:Y:S03]  /*e1f0*/  HMMA.16816.F32 R20, R76, R36.reuse, R20 ;  /* 0x000000244c14723c */ /* 0x080fe60000001814 */
[----:B------:R-:W-:Y:S02]  /*e200*/  FMUL.FTZ R63, R0, R163 ;  /* 0x000000a3003f7220 */ /* 0x000fe40000410000 */
[----:B------:R-:W-:Y:S03]  /*e210*/  IMAD.MOV.U32 R123, RZ, RZ, R102 ;  /* 0x000000ffff7b7224 */ /* 0x000fe600078e0066 */
[C---:B------:R-:W-:Y:S07]  /*e220*/  HMMA.16816.F32 R24, R64.reuse, R36, R24 ;  /* 0x000000244018723c */ /* 0x040fee0000001818 */
[----:B------:R-:W-:Y:S01]  /*e230*/  FFMA.FTZ R36, R48, c[0x0][0x2d0], -R96 ;  /* 0x0000b40030247a23 */ /* 0x000fe20000010860 */
[-C--:B------:R-:W-:Y:S03]  /*e240*/  HMMA.16816.F32 R28, R64, R38.reuse, R28 ;  /* 0x00000026401c723c */ /* 0x080fe6000000181c */
[----:B------:R4:W-:Y:S01]  /*e250*/  MUFU.EX2 R128, R36 ;  /* 0x0000002400807308 */ /* 0x0009e20000000800 */
[----:B------:R-:W-:Y:S02]  /*e260*/  FMUL.FTZ R37, R69, R137 ;  /* 0x0000008945257220 */ /* 0x000fe40000410000 */
[--C-:B------:R-:W-:Y:S02]  /*e270*/  FFMA.FTZ R48, R57, c[0x0][0x2d0], -R74.reuse ;  /* 0x0000b40039307a23 */ /* 0x100fe4000001084a */
[C---:B------:R-:W-:Y:S04]  /*e280*/  HMMA.16816.F32 R32, R76.reuse, R38, R32 ;  /* 0x000000264c20723c */ /* 0x040fe80000001820 */
[----:B------:R-:W-:Y:S01]  /*e290*/  FMUL.FTZ R57, R2, R157 ;  /* 0x0000009d02397220 */ /* 0x000fe20000410000 */
[----:B------:R5:W-:Y:S01]  /*e2a0*/  MUFU.EX2 R118, R48 ;  /* 0x0000003000767308 */ /* 0x000be20000000800 */
[----:B-1----:R-:W-:Y:S02]  /*e2b0*/  FMUL.FTZ R62, R0, R162 ;  /* 0x000000a2003e7220 */ /* 0x002fe40000410000 */
[C---:B------:R-:W-:Y:S04]  /*e2c0*/  FMUL.FTZ R38, R68.reuse, R138 ;  /* 0x0000008a44267220 */ /* 0x040fe80000410000 */
[----:B------:R-:W-:Y:S03]  /*e2d0*/  FMUL.FTZ R39, R68, R139 ;  /* 0x0000008b44277220 */ /* 0x000fe60000410000 */
[----:B------:R-:W-:Y:S01]  /*e2e0*/  MUFU.EX2 R138, R92 ;  /* 0x0000005c008a7308 */ /* 0x000fe20000000800 */
[C---:B----4-:R-:W-:Y:S07]  /*e2f0*/  FMUL.FTZ R36, R69.reuse, R136 ;  /* 0x0000008845247220 */ /* 0x050fee0000410000 */
[-C--:B------:R-:W-:Y:S03]  /*e300*/  HMMA.16816.F32 R36, R76, R52.reuse, R36 ;  /* 0x000000344c24723c */ /* 0x080fe60000001824 */
[C---:B-----5:R-:W-:Y:S02]  /*e310*/  FMUL.FTZ R48, R69.reuse, R148 ;  /* 0x0000009445307220 */ /* 0x060fe40000410000 */
[----:B------:R1:W-:Y:S03]  /*e320*/  MUFU.EX2 R148, R58 ;  /* 0x0000003a00947308 */ /* 0x0003e60000000800 */
[C---:B------:R-:W-:Y:S07]  /*e330*/  HMMA.16816.F32 R40, R64.reuse, R52, R40 ;  /* 0x000000344028723c */ /* 0x040fee0000001828 */
[--C-:B------:R-:W-:Y:S01]  /*e340*/  FFMA.FTZ R52, R56, c[0x0][0x2d0], -R97.reuse ;  /* 0x0000b40038347a23 */ /* 0x100fe20000010861 */
[-C--:B------:R-:W-:Y:S03]  /*e350*/  HMMA.16816.F32 R44, R64, R54.reuse, R44 ;  /* 0x00000036402c723c */ /* 0x080fe6000000182c */
[----:B------:R4:W5:Y:S01]  /*e360*/  MUFU.EX2 R120, R52 ;  /* 0x0000003400787308 */ /* 0x0009620000000800 */
[----:B------:R-:W-:Y:S02]  /*e370*/  FMUL.FTZ R56, R2, R156 ;  /* 0x0000009c02387220 */ /* 0x000fe40000410000 */
[C---:B------:R-:W-:Y:S02]  /*e380*/  FMUL.FTZ R53, R69.reuse, R153 ;  /* 0x0000009945357220 */ /* 0x040fe40000410000 */
[C---:B------:R-:W-:Y:S04]  /*e390*/  HMMA.16816.F32 R48, R76.reuse, R54, R48 ;  /* 0x000000364c30723c */ /* 0x040fe80000001830 */
[----:B-1----:R-:W-:Y:S03]  /*e3a0*/  FMUL.FTZ R58, R0, R158 ;  /* 0x0000009e003a7220 */ /* 0x002fe60000410000 */
[C---:B------:R-:W-:Y:S02]  /*e3b0*/  FMUL.FTZ R54, R68.reuse, R154 ;  /* 0x0000009a44367220 */ /* 0x040fe40000410000 */
[----:B------:R-:W-:Y:S03]  /*e3c0*/  FMUL.FTZ R55, R68, R155 ;  /* 0x0000009b44377220 */ /* 0x000fe60000410000 */
[C---:B----4-:R-:W-:Y:S07]  /*e3d0*/  FMUL.FTZ R52, R69.reuse, R152 ;  /* 0x0000009845347220 */ /* 0x050fee0000410000 */
[-C--:B------:R-:W-:Y:S08]  /*e3e0*/  HMMA.16816.F32 R52, R76, R80.reuse, R52 ;  /* 0x000000504c34723c */ /* 0x080ff00000001834 */
[C---:B------:R-:W-:Y:S07]  /*e3f0*/  HMMA.16816.F32 R56, R64.reuse, R80, R56 ;  /* 0x000000504038723c */ /* 0x040fee0000001838 */
[----:B------:R-:W-:Y:S01]  /*e400*/  FFMA.FTZ R80, R88, c[0x0][0x2d0], -R97 ;  /* 0x0000b40058507a23 */ /* 0x000fe20000010861 */
[-C--:B------:R-:W-:Y:S03]  /*e410*/  HMMA.16816.F32 R60, R64, R82.reuse, R60 ;  /* 0x00000052403c723c */ /* 0x080fe6000000183c */
[----:B------:R1:W4:Y:S01]  /*e420*/  MUFU.EX2 R251, R80 ;  /* 0x0000005000fb7308 */ /* 0x0003220000000800 */
[----:B-----5:R-:W-:Y:S03]  /*e430*/  F2FP.PACK_AB R81, R148, R120 ;  /* 0x000000789451723e */ /* 0x020fe600000000ff */
[C---:B------:R-:W-:Y:S02]  /*e440*/  FMUL.FTZ R64, R69.reuse, R164 ;  /* 0x000000a445407220 */ /* 0x040fe40000410000 */
[C---:B------:R-:W-:Y:S03]  /*e450*/  FMUL.FTZ R65, R69.reuse, R165 ;  /* 0x000000a545417220 */ /* 0x040fe60000410000 */
[C---:B------:R-:W-:Y:S02]  /*e460*/  FMUL.FTZ R66, R68.reuse, R166 ;  /* 0x000000a644427220 */ /* 0x040fe40000410000 */
[----:B------:R-:W-:Y:S07]  /*e470*/  FMUL.FTZ R67, R68, R167 ;  /* 0x000000a744437220 */ /* 0x000fee0000410000 */
[----:B------:R-:W-:Y:S04]  /*e480*/  HMMA.16816.F32 R64, R76, R82, R64 ;  /* 0x000000524c40723c */ /* 0x000fe80000001840 */
[----:B--2---:R-:W-:Y:S02]  /*e490*/  FFMA.FTZ R69, R69, R160, R161 ;  /* 0x000000a045457223 */ /* 0x004fe400000100a1 */
[--C-:B-1----:R-:W-:Y:S01]  /*e4a0*/  FFMA.FTZ R80, R90, c[0x0][0x2d0], -R74.reuse ;  /* 0x0000b4005a507a23 */ /* 0x102fe2000001084a */
[----:B------:R-:W-:Y:S01]  /*e4b0*/  F2FP.PACK_AB R78, R151, R130 ;  /* 0x00000082974e723e */ /* 0x000fe200000000ff */
[----:B------:R-:W1:Y:S01]  /*e4c0*/  LDSM.16.MT88.4 R88, [R212+0x900] ;  /* 0x00090000d458783b */ /* 0x000e620000004200 */
[----:B------:R-:W-:Y:S01]  /*e4d0*/  F2FP.PACK_AB R79, R150, R129 ;  /* 0x00000081964f723e */ /* 0x000fe200000000ff */
[----:B------:R2:W-:Y:S02]  /*e4e0*/  MUFU.EX2 R250, R80 ;  /* 0x0000005000fa7308 */ /* 0x0005e40000000800 */
[----:B------:R-:W-:Y:S02]  /*e4f0*/  F2FP.PACK_AB R76, R105, R126 ;  /* 0x0000007e694c723e */ /* 0x000fe400000000ff */
[----:B------:R-:W-:Y:S02]  /*e500*/  F2FP.PACK_AB R77, R110, R125 ;  /* 0x0000007d6e4d723e */ /* 0x000fe400000000ff */
[----:B------:R-:W-:Y:S02]  /*e510*/  F2FP.PACK_AB R82, R149, R119 ;  /* 0x000000779552723e */ /* 0x000fe400000000ff */
[----:B----4-:R-:W-:Y:S03]  /*e520*/  F2FP.PACK_AB R83, R251, R122 ;  /* 0x0000007afb53723e */ /* 0x010fe600000000ff */
[-C--:B------:R-:W-:Y:S03]  /*e530*/  HMMA.16816.F32 R4, R76, R84.reuse, R4 ;  /* 0x000000544c04723c */ /* 0x080fe60000001804 */
[----:B--2---:R-:W-:Y:S02]  /*e540*/  FFMA.FTZ R80, R94, c[0x0][0x2d0], -R75 ;  /* 0x0000b4005e507a23 */ /* 0x004fe4000001084b */
[----:B------:R-:W2:Y:S02]  /*e550*/  LDSM.16.MT88.4 R92, [R210+0x900] ;  /* 0x00090000d25c783b */ /* 0x000ea40000004200 */
[----:B------:R4:W-:Y:S02]  /*e560*/  MUFU.EX2 R139, R80 ;  /* 0x00000050008b7308 */ /* 0x0009e40000000800 */
[----:B----4-:R-:W-:Y:S07]  /*e570*/  F2FP.PACK_AB R80, R128, R124 ;  /* 0x0000007c8050723e */ /* 0x010fee00000000ff */
[C---:B------:R-:W-:Y:S07]  /*e580*/  HMMA.16816.F32 R8, R80.reuse, R84, R8 ;  /* 0x000000545008723c */ /* 0x040fee0000001808 */
[--C-:B------:R-:W-:Y:S01]  /*e590*/  FFMA.FTZ R84, R176, c[0x0][0x2d0], -R74.reuse ;  /* 0x0000b400b0547a23 */ /* 0x100fe2000001084a */
[-C--:B------:R-:W-:Y:S03]  /*e5a0*/  HMMA.16816.F32 R12, R80, R86.reuse, R12 ;  /* 0x00000056500c723c */ /* 0x080fe6000000180c */
[----:B------:R4:W-:Y:S05]  /*e5b0*/  MUFU.EX2 R247, R84 ;  /* 0x0000005400f77308 */ /* 0x0009ea0000000800 */
[C---:B------:R-:W-:Y:S08]  /*e5c0*/  HMMA.16816.F32 R16, R76.reuse, R86, R16 ;  /* 0x000000564c10723c */ /* 0x040ff00000001810 */
[-C--:B-1----:R-:W-:Y:S08]  /*e5d0*/  HMMA.16816.F32 R20, R76, R88.reuse, R20 ;  /* 0x000000584c14723c */ /* 0x082ff00000001814 */
[C---:B------:R-:W-:Y:S04]  /*e5e0*/  HMMA.16816.F32 R24, R80.reuse, R88, R24 ;  /* 0x000000585018723c */ /* 0x040fe80000001818 */
[----:B----4-:R-:W-:Y:S02]  /*e5f0*/  FFMA.FTZ R84, R177, c[0x0][0x2d0], -R74 ;  /* 0x0000b400b1547a23 */ /* 0x010fe4000001084a */
[----:B---3--:R-:W-:Y:S01]  /*e600*/  FFMA.FTZ R68, R68, R127, R131 ;  /* 0x0000007f44447223 */ /* 0x008fe20000010083 */
[----:B------:R-:W-:Y:S01]  /*e610*/  MOV R127, R106 ;  /* 0x0000006a007f7202 */ /* 0x000fe20000000f00 */
[-C--:B------:R-:W-:Y:S01]  /*e620*/  HMMA.16816.F32 R28, R80, R90.reuse, R28 ;  /* 0x0000005a501c723c */ /* 0x080fe2000000181c */
[----:B------:R1:W-:Y:S03]  /*e630*/  MUFU.EX2 R245, R84 ;  /* 0x0000005400f57308 */ /* 0x0003e60000000800 */
[--C-:B------:R-:W-:Y:S04]  /*e640*/  FFMA.FTZ R88, R171, c[0x0][0x2d0], -R96.reuse ;  /* 0x0000b400ab587a23 */ /* 0x100fe80000010860 */
        /* <DEDUP_REMOVED lines=10> */
[----:B------:R2:W-:Y:S10]  /*e6f0*/  MUFU.EX2 R142, R88 ;  /* 0x00000058008e7308 */ /* 0x0005f40000000800 */
        /* <DEDUP_REMOVED lines=58> */
[----:B--2---:R-:W-:Y:S02]  /*eaa0*/  FFMA.FTZ R84, R188, c[0x0][0x2d0], -R96 ;  /* 0x0000b400bc547a23 */ /* 0x004fe40000010860 */
[----:B------:R-:W-:Y:S01]  /*eab0*/  IMAD.MOV.U32 R188, RZ, RZ, R120 ;  /* 0x000000ffffbc7224 */ /* 0x000fe200078e0078 */
[----:B------:R-:W-:Y:S01]  /*eac0*/  MOV R120, R103 ;  /* 0x0000006700787202 */ /* 0x000fe20000000f00 */
[C---:B------:R-:W-:Y:S03]  /*ead0*/  HMMA.16816.F32 R48, R76.reuse, R94, R48 ;  /* 0x0000005e4c30723c */ /* 0x040fe60000001830 */
[----:B------:R2:W-:Y:S01]  /*eae0*/  MUFU.EX2 R185, R84 ;  /* 0x0000005400b97308 */ /* 0x0005e20000000800 */
[----:B------:R-:W-:Y:S01]  /*eaf0*/  IMAD.MOV.U32 R131, RZ, RZ, R120 ;  /* 0x000000ffff837224 */ /* 0x000fe200078e0078 */
[----:B------:R-:W-:Y:S08]  /*eb00*/  MOV R120, R112 ;  /* 0x0000007000787202 */ /* 0x000ff00000000f00 */
[----:B------:R3:W-:Y:S01]  /*eb10*/  MUFU.EX2 R155, R92 ;  /* 0x0000005c009b7308 */ /* 0x0007e20000000800 */
[----:B-1----:R-:W-:Y:S01]  /*eb20*/  FFMA.FTZ R88, R194, c[0x0][0x2d0], -R75 ;  /* 0x0000b400c2587a23 */ /* 0x002fe2000001084b */
[----:B------:R-:W-:Y:S08]  /*eb30*/  MOV R194, R118 ;  /* 0x0000007600c27202 */ /* 0x000ff00000000f00 */
[----:B------:R1:W-:Y:S01]  /*eb40*/  MUFU.EX2 R193, R88 ;  /* 0x0000005800c17308 */ /* 0x0003e20000000800 */
[--C-:B--2---:R-:W-:Y:S01]  /*eb50*/  FFMA.FTZ R84, R189, c[0x0][0x2d0], -R96.reuse ;  /* 0x0000b400bd547a23 */ /* 0x104fe20000010860 */
[----:B------:R-:W-:Y:S08]  /*eb60*/  MOV R189, R119 ;  /* 0x0000007700bd7202 */ /* 0x000ff00000000f00 */
[----:B------:R2:W-:Y:S01]  /*eb70*/  MUFU.EX2 R183, R84 ;  /* 0x0000005400b77308 */ /* 0x0005e20000000800 */
[----:B---3--:R-:W-:Y:S09]  /*eb80*/  FFMA.FTZ R92, R179, c[0x0][0x2d0], -R97 ;  /* 0x0000b400b35c7a23 */ /* 0x008ff20000010861 */
[----:B------:R3:W-:Y:S01]  /*eb90*/  MUFU.EX2 R154, R92 ;  /* 0x0000005c009a7308 */ /* 0x0007e20000000800 */
[----:B-1----:R-:W1:Y:S01]  /*eba0*/  LDSM.16.MT88.4 R88, [R211+0x1100] ;  /* 0x00110000d358783b */ /* 0x002e620000004200 */
[----:B--2---:R-:W-:Y:S02]  /*ebb0*/  FFMA.FTZ R84, R191, c[0x0][0x2d0], -R96 ;  /* 0x0000b400bf547a23 */ /* 0x004fe40000010860 */
[----:B------:R-:W-:Y:S06]  /*ebc0*/  IMAD.MOV.U32 R191, RZ, RZ, R117 ;  /* 0x000000ffffbf7224 */ /* 0x000fec00078e0075 */
[----:B------:R2:W4:Y:S01]  /*ebd0*/  MUFU.EX2 R184, R84 ;  /* 0x0000005400b87308 */ /* 0x0005220000000800 */
[----:B---3--:R-:W-:Y:S02]  /*ebe0*/  FFMA.FTZ R92, R206, c[0x0][0x2d0], -R75 ;  /* 0x0000b400ce5c7a23 */ /* 0x008fe4000001084b */
[----:B------:R-:W-:Y:S02]  /*ebf0*/  IMAD.MOV.U32 R206, RZ, RZ, R110 ;  /* 0x000000ffffce7224 */ /* 0x000fe400078e006e */
[--C-:B--2---:R-:W-:Y:S01]  /*ec00*/  FFMA.FTZ R84, R204, c[0x0][0x2d0], -R74.reuse ;  /* 0x0000b400cc547a23 */ /* 0x104fe2000001084a */
[----:B------:R-:W-:Y:S01]  /*ec10*/  MOV R204, R116 ;  /* 0x0000007400cc7202 */ /* 0x000fe20000000f00 */
[-C--:B-1----:R-:W-:Y:S01]  /*ec20*/  HMMA.16816.F32 R52, R76, R88.reuse, R52 ;  /* 0x000000584c34723c */ /* 0x082fe20000001834 */
[----:B------:R-:W-:Y:S02]  /*ec30*/  LDSM.16.MT88.4 R116, [R209+0x2900] ;  /* 0x00290000d174783b */ /* 0x000fe40000004200 */
[----:B------:R1:W-:Y:S05]  /*ec40*/  MUFU.EX2 R182, R84 ;  /* 0x0000005400b67308 */ /* 0x0003ea0000000800 */
[C---:B------:R-:W-:Y:S07]  /*ec50*/  HMMA.16816.F32 R56, R80.reuse, R88, R56 ;  /* 0x000000585038723c */ /* 0x040fee0000001838 */
[--C-:B------:R-:W-:Y:S01]  /*ec60*/  FFMA.FTZ R88, R178, c[0x0][0x2d0], -R97.reuse ;  /* 0x0000b400b2587a23 */ /* 0x100fe20000010861 */
[-C--:B------:R-:W-:Y:S01]  /*ec70*/  HMMA.16816.F32 R60, R80, R90.reuse, R60 ;  /* 0x0000005a503c723c */ /* 0x080fe2000000183c */
[----:B------:R2:W-:Y:S06]  /*ec80*/  MUFU.EX2 R178, R92 ;  /* 0x0000005c00b27308 */ /* 0x0005ec0000000800 */
[----:B------:R-:W-:Y:S01]  /*ec90*/  FFMA.FTZ R80, R228, c[0x0][0x2d0], -R74 ;  /* 0x0000b400e4507a23 */ /* 0x000fe2000001084a */
[----:B------:R-:W-:Y:S03]  /*eca0*/  HMMA.16816.F32 R64, R76, R90, R64 ;  /* 0x0000005a4c40723c */ /* 0x000fe60000001840 */
[----:B------:R3:W-:Y:S01]  /*ecb0*/  MUFU.EX2 R179, R80 ;  /* 0x0000005000b37308 */ /* 0x0007e20000000800 */
[----:B-1----:R-:W-:Y:S01]  /*ecc0*/  FFMA.FTZ R84, R181, c[0x0][0x2d0], -R97 ;  /* 0x0000b400b5547a23 */ /* 0x002fe20000010861 */
[----:B----4-:R-:W-:Y:S02]  /*ecd0*/  F2FP.PACK_AB R82, R184, R183 ;  /* 0x000000b7b852723e */ /* 0x010fe400000000ff */
[----:B------:R-:W-:Y:S02]  /*ece0*/  F2FP.PACK_AB R76, R147, R236 ;  /* 0x000000ec934c723e */ /* 0x000fe400000000ff */
[----:B------:R-:W-:Y:S03]  /*ecf0*/  F2FP.PACK_AB R77, R145, R146 ;  /* 0x00000092914d723e */ /* 0x000fe600000000ff */
[----:B------:R-:W-:Y:S01]  /*ed00*/  F2FP.PACK_AB R78, R196, R201 ;  /* 0x000000c9c44e723e */ /* 0x000fe200000000ff */
[----:B------:R1:W4:Y:S01]  /*ed10*/  MUFU.EX2 R181, R84 ;  /* 0x0000005400b57308 */ /* 0x0003220000000800 */
[----:B------:R-:W-:Y:S02]  /*ed20*/  F2FP.PACK_AB R79, R193, R187 ;  /* 0x000000bbc14f723e */ /* 0x000fe400000000ff */
[----:B------:R-:W-:Y:S01]  /*ed30*/  MOV R228, R188 ;  /* 0x000000bc00e47202 */ /* 0x000fe20000000f00 */
[----:B--2---:R-:W-:Y:S01]  /*ed40*/  LDSM.16.MT88.4 R92, [R210+0x1900] ;  /* 0x00190000d25c783b */ /* 0x004fe20000004200 */
[----:B------:R-:W-:Y:S05]  /*ed50*/  IMAD.MOV.U32 R188, RZ, RZ, R148 ;  /* 0x000000ffffbc7224 */ /* 0x000fea00078e0094 */
[----:B------:R2:W5:Y:S01]  /*ed60*/  MUFU.EX2 R180, R88 ;  /* 0x0000005800b47308 */ /* 0x0005620000000800 */
[--C-:B---3--:R-:W-:Y:S01]  /*ed70*/  FFMA.FTZ R80, R205, c[0x0][0x2d0], -R75.reuse ;  /* 0x0000b400cd507a23 */ /* 0x108fe2000001084b */
[----:B------:R-:W-:Y:S02]  /*ed80*/  MOV R205, R189 ;  /* 0x000000bd00cd7202 */ /* 0x000fe40000000f00 */
[----:B------:R-:W-:Y:S06]  /*ed90*/  MOV R189, R149 ;  /* 0x0000009500bd7202 */ /* 0x000fec0000000f00 */
[----:B------:R3:W-:Y:S01]  /*eda0*/  MUFU.EX2 R153, R80 ;  /* 0x0000005000997308 */ /* 0x0007e20000000800 */
[----:B-1----:R-:W1:Y:S01]  /*edb0*/  LDSM.16.MT88.4 R84, [R209+0x1900] ;  /* 0x00190000d154783b */ /* 0x002e620000004200 */
[----:B----4-:R-:W-:Y:S07]  /*edc0*/  F2FP.PACK_AB R81, R155, R181 ;  /* 0x000000b59b51723e */ /* 0x010fee00000000ff */
[----:B--2---:R-:W2:Y:S01]  /*edd0*/  LDSM.16.MT88.4 R88, [R212+0x1900] ;  /* 0x00190000d458783b */ /* 0x004ea20000004200 */
[----:B-----5:R-:W-:Y:S02]  /*ede0*/  F2FP.PACK_AB R83, R180, R154 ;  /* 0x0000009ab453723e */ /* 0x020fe400000000ff */
[----:B---3--:R-:W-:Y:S01]  /*edf0*/  F2FP.PACK_AB R80, R185, R144 ;  /* 0x00000090b950723e */ /* 0x008fe200000000ff */
[-C--:B-1----:R-:W-:Y:S08]  /*ee00*/  HMMA.16816.F32 R4, R76, R84.reuse, R4 ;  /* 0x000000544c04723c */ /* 0x082ff00000001804 */
[C---:B------:R-:W-:Y:S07]  /*ee10*/  HMMA.16816.F32 R8, R80.reuse, R84, R8 ;  /* 0x000000545008723c */ /* 0x040fee0000001808 */
[--C-:B------:R-:W-:Y:S01]  /*ee20*/  FFMA.FTZ R84, R233, c[0x0][0x2d0], -R74.reuse ;  /* 0x0000b400e9547a23 */ /* 0x100fe2000001084a */
[-C--:B------:R-:W-:Y:S03]  /*ee30*/  HMMA.16816.F32 R12, R80, R86.reuse, R12 ;  /* 0x00000056500c723c */ /* 0x080fe6000000180c */
[----:B------:R1:W-:Y:S01]  /*ee40*/  MUFU.EX2 R159, R84 ;  /* 0x00000054009f7308 */ /* 0x0003e20000000800 */
[----:B------:R-:W-:Y:S04]  /*ee50*/  MOV R233, R105 ;  /* 0x0000006900e97202 */ /* 0x000fe80000000f00 */
[C---:B------:R-:W-:Y:S08]  /*ee60*/  HMMA.16816.F32 R16, R76.reuse, R86, R16 ;  /* 0x000000564c10723c */ /* 0x040ff00000001810 */
[-C--:B--2---:R-:W-:Y:S08]  /*ee70*/  HMMA.16816.F32 R20, R76, R88.reuse, R20 ;  /* 0x000000584c14723c */ /* 0x084ff00000001814 */
        /* <DEDUP_REMOVED lines=11> */
[----:B-1----:R-:W-:Y:S02]  /*ef30*/  FFMA.FTZ R84, R229, c[0x0][0x2d0], -R75 ;  /* 0x0000b400e5547a23 */ /* 0x002fe4000001084b */
[----:B------:R-:W-:Y:S02]  /*ef40*/  IMAD.MOV.U32 R229, RZ, RZ, R107 ;  /* 0x000000ffffe57224 */ /* 0x000fe400078e006b */
[-C--:B------:R-:W-:Y:S01]  /*ef50*/  HMMA.16816.F32 R44, R80, R94.reuse, R44 ;  /* 0x0000005e502c723c */ /* 0x080fe2000000182c */
[----:B------:R1:W-:Y:S03]  /*ef60*/  MUFU.EX2 R158, R84 ;  /* 0x00000054009e7308 */ /* 0x0003e60000000800 */
[--C-:B--2---:R-:W-:Y:S02]  /*ef70*/  FFMA.FTZ R88, R207, c[0x0][0x2d0], -R96.reuse ;  /* 0x0000b400cf587a23 */ /* 0x104fe40000010860 */
[----:B------:R-:W-:Y:S02]  /*ef80*/  FFMA.FTZ R92, R200, c[0x0][0x2d0], -R97 ;  /* 0x0000b400c85c7a23 */ /* 0x000fe40000010861 */
[C---:B------:R-:W-:Y:S03]  /*ef90*/  HMMA.16816.F32 R48, R76.reuse, R94, R48 ;  /* 0x0000005e4c30723c */ /* 0x040fe60000001830 */
[----:B------:R2:W-:Y:S10]  /*efa0*/  MUFU.EX2 R175, R88 ;  /* 0x0000005800af7308 */ /* 0x0005f40000000800 */
[----:B------:R3:W-:Y:S01]  /*efb0*/  MUFU.EX2 R172, R92 ;  /* 0x0000005c00ac7308 */ /* 0x0007e20000000800 */
[----:B-1----:R-:W-:Y:S01]  /*efc0*/  FFMA.FTZ R84, R230, c[0x0][0x2d0], -R75 ;  /* 0x0000b400e6547a23 */ /* 0x002fe2000001084b */
[----:B------:R-:W-:Y:S08]  /*efd0*/  MOV R230, R108 ;  /* 0x0000006c00e67202 */ /* 0x000ff00000000f00 */
[----:B------:R1:W-:Y:S01]  /*efe0*/  MUFU.EX2 R176, R84 ;  /* 0x0000005400b07308 */ /* 0x0003e20000000800 */
[--C-:B--2---:R-:W-:Y:S09]  /*eff0*/  FFMA.FTZ R88, R226, c[0x0][0x2d0], -R96.reuse ;  /* 0x0000b400e2587a23 */ /* 0x104ff20000010860 */
[----:B------:R2:W4:Y:S01]  /*f000*/  MUFU.EX2 R174, R88 ;  /* 0x0000005800ae7308 */ /* 0x0005220000000800 */
[----:B---3--:R-:W-:Y:S09]  /*f010*/  FFMA.FTZ R92, R190, c[0x0][0x2d0], -R97 ;  /* 0x0000b400be5c7a23 */ /* 0x008ff20000010861 */
[----:B------:R3:W-:Y:S01]  /*f020*/  MUFU.EX2 R99, R92 ;  /* 0x0000005c00637308 */ /* 0x0007e20000000800 */
[----:B-1----:R-:W-:Y:S01]  /*f030*/  FFMA.FTZ R84, R202, c[0x0][0x2d0], -R96 ;  /* 0x0000b400ca547a23 */ /* 0x002fe20000010860 */
[----:B------:R-:W-:Y:S08]  /*f040*/  MOV R202, R109 ;  /* 0x0000006d00ca7202 */ /* 0x000ff00000000f00 */
        /* <DEDUP_REMOVED lines=18> */
[----:B------:R4:W4:Y:S01]  /*f170*/  MUFU.EX2 R171, R80 ;  /* 0x0000005000ab7308 */ /* 0x0009220000000800 */
        /* <DEDUP_REMOVED lines=8> */
[--C-:B----4-:R-:W-:Y:S01]  /*f200*/  FFMA.FTZ R80, R242, c[0x0][0x2d0], -R75.reuse ;  /* 0x0000b400f2507a23 */ /* 0x110fe2000001084b */
[----:B------:R-:W-:Y:S03]  /*f210*/  F2FP.PACK_AB R164, R171, R173 ;  /* 0x000000adaba4723e */ /* 0x000fe600000000ff */
[----:B------:R2:W3:Y:S02]  /*f220*/  MUFU.EX2 R170, R80 ;  /* 0x0000005000aa7308 */ /* 0x0004e40000000800 */
[----:B--2---:R-:W-:Y:S03]  /*f230*/  F2FP.PACK_AB R80, R157, R152 ;  /* 0x000000989d50723e */ /* 0x004fe600000000ff */
[----:B---3--:R-:W-:Y:S04]  /*f240*/  F2FP.PACK_AB R165, R168, R170 ;  /* 0x000000aaa8a5723e */ /* 0x008fe800000000ff */
[C---:B------:R-:W-:Y:S07]  /*f250*/  HMMA.16816.F32 R8, R80.reuse, R88, R8 ;  /* 0x000000585008723c */ /* 0x040fee0000001808 */
[--C-:B------:R-:W-:Y:S01]  /*f260*/  FFMA.FTZ R88, R252, c[0x0][0x2d0], -R74.reuse ;  /* 0x0000b400fc587a23 */ /* 0x100fe2000001084a */
[-C--:B------:R-:W-:Y:S03]  /*f270*/  HMMA.16816.F32 R12, R80, R90.reuse, R12 ;  /* 0x0000005a500c723c */ /* 0x080fe6000000180c */
[----:B------:R2:W-:Y:S01]  /*f280*/  MUFU.EX2 R169, R88 ;  /* 0x0000005800a97308 */ /* 0x0005e20000000800 */
[----:B------:R-:W-:Y:S02]  /*f290*/  FFMA.FTZ R74, R121, c[0x0][0x2d0], -R74 ;  /* 0x0000b400794a7a23 */ /* 0x000fe4000001084a */
[----:B------:R-:W3:Y:S02]  /*f2a0*/  LDL.LU R121, [R1+0x18] ;  /* 0x0000180001797983 */ /* 0x000ee40000300800 */
[C---:B------:R-:W-:Y:S05]  /*f2b0*/  HMMA.16816.F32 R16, R76.reuse, R90, R16 ;  /* 0x0000005a4c10723c */ /* 0x040fea0000001810 */
[----:B------:R4:W5:Y:S03]  /*f2c0*/  MUFU.EX2 R103, R74 ;  /* 0x0000004a00677308 */ /* 0x0009660000000800 */
[-C--:B-1----:R-:W-:Y:S08]  /*f2d0*/  HMMA.16816.F32 R20, R76, R84.reuse, R20 ;  /* 0x000000544c14723c */ /* 0x082ff00000001814 */
[C---:B------:R-:W-:Y:S01]  /*f2e0*/  HMMA.16816.F32 R24, R80.reuse, R84, R24 ;  /* 0x000000545018723c */ /* 0x040fe20000001818 */
[----:B--2---:R-:W1:Y:S07]  /*f2f0*/  LDSM.16.MT88.4 R88, [R211+0x2100] ;  /* 0x00210000d358783b */ /* 0x004e6e0000004200 */
[-C--:B------:R-:W-:Y:S04]  /*f300*/  HMMA.16816.F32 R28, R80, R86.reuse, R28 ;  /* 0x00000056501c723c */ /* 0x080fe8000000181c */
[--C-:B----4-:R-:W-:Y:S01]  /*f310*/  FFMA.FTZ R74, R248, c[0x0][0x2d0], -R75.reuse ;  /* 0x0000b400f84a7a23 */ /* 0x110fe2000001084b */
[----:B-----5:R-:W-:Y:S01]  /*f320*/  F2FP.PACK_AB R166, R103, R169 ;  /* 0x000000a967a6723e */ /* 0x020fe200000000ff */
[----:B------:R-:W-:Y:S02]  /*f330*/  FFMA.FTZ R75, R249, c[0x0][0x2d0], -R75 ;  /* 0x0000b400f94b7a23 */ /* 0x000fe4000001084b */
[C---:B------:R-:W-:Y:S01]  /*f340*/  HMMA.16816.F32 R32, R76.reuse, R86, R32 ;  /* 0x000000564c20723c */ /* 0x040fe20000001820 */
[----:B------:R2:W-:Y:S07]  /*f350*/  MUFU.EX2 R102, R74 ;  /* 0x0000004a00667308 */ /* 0x0005ee0000000800 */
[-C--:B------:R-:W-:Y:S03]  /*f360*/  HMMA.16816.F32 R36, R76, R92.reuse, R36 ;  /* 0x0000005c4c24723c */ /* 0x080fe60000001824 */
[----:B------:R-:W4:Y:S05]  /*f370*/  MUFU.EX2 R101, R75 ;  /* 0x0000004b00657308 */ /* 0x000f2a0000000800 */
[C---:B------:R-:W-:Y:S08]  /*f380*/  HMMA.16816.F32 R40, R80.reuse, R92, R40 ;  /* 0x0000005c5028723c */ /* 0x040ff00000001828 */
[-C--:B------:R-:W-:Y:S04]  /*f390*/  HMMA.16816.F32 R44, R80, R94.reuse, R44 ;  /* 0x0000005e502c723c */ /* 0x080fe8000000182c */
[--C-:B--2---:R-:W-:Y:S04]  /*f3a0*/  FFMA.FTZ R74, R237, c[0x0][0x2d0], -R96.reuse ;  /* 0x0000b400ed4a7a23 */ /* 0x104fe80000010860 */
[----:B------:R2:W-:Y:S01]  /*f3b0*/  MUFU.EX2 R100, R74 ;  /* 0x0000004a00647308 */ /* 0x0005e20000000800 */
[C---:B------:R-:W-:Y:S04]  /*f3c0*/  HMMA.16816.F32 R48, R76.reuse, R94, R48 ;  /* 0x0000005e4c30723c */ /* 0x040fe80000001830 */
[----:B----4-:R-:W-:Y:S04]  /*f3d0*/  F2FP.PACK_AB R167, R101, R102 ;  /* 0x0000006665a7723e */ /* 0x010fe800000000ff */
[-C--:B-1----:R-:W-:Y:S08]  /*f3e0*/  HMMA.16816.F32 R52, R76, R88.reuse, R52 ;  /* 0x000000584c34723c */ /* 0x082ff00000001834 */
[C---:B------:R-:W-:Y:S04]  /*f3f0*/  HMMA.16816.F32 R56, R80.reuse, R88, R56 ;  /* 0x000000585038723c */ /* 0x040fe80000001838 */
[----:B--2---:R-:W-:Y:S04]  /*f400*/  FFMA.FTZ R74, R238, c[0x0][0x2d0], -R96 ;  /* 0x0000b400ee4a7a23 */ /* 0x004fe80000010860 */
[-C--:B------:R-:W-:Y:S01]  /*f410*/  HMMA.16816.F32 R60, R80, R90.reuse, R60 ;  /* 0x0000005a503c723c */ /* 0x080fe2000000183c */
[----:B------:R1:W2:Y:S07]  /*f420*/  MUFU.EX2 R85, R74 ;  /* 0x0000004a00557308 */ /* 0x0002ae0000000800 */
[----:B------:R-:W-:Y:S08]  /*f430*/  HMMA.16816.F32 R64, R76, R90, R64 ;  /* 0x0000005a4c40723c */ /* 0x000ff00000001840 */
[-C--:B------:R-:W-:Y:S07]  /*f440*/  HMMA.16816.F32 R104, R164, R116.reuse, R4 ;  /* 0x00000074a468723c */ /* 0x080fee0000001804 */
[----:B------:R-:W-:Y:S02]  /*f450*/  FADD.FTZ R4, R204, R69 ;  /* 0x00000045cc047221 */ /* 0x000fe40000010000 */
[----:B------:R-:W-:Y:S03]  /*f460*/  FADD.FTZ R6, R191, R68 ;  /* 0x00000044bf067221 */ /* 0x000fe60000010000 */
[--C-:B-1----:R-:W-:Y:S01]  /*f470*/  FFMA.FTZ R74, R239, c[0x0][0x2d0], -R96.reuse ;  /* 0x0000b400ef4a7a23 */ /* 0x102fe20000010860 */
[----:B------:R-:W-:Y:S01]  /*f480*/  MOV R191, R150 ;  /* 0x0000009600bf7202 */ /* 0x000fe20000000f00 */
[----:B------:R-:W-:Y:S01]  /*f490*/  FFMA.FTZ R96, R240, c[0x0][0x2d0], -R96 ;  /* 0x0000b400f0607a23 */ /* 0x000fe20000010860 */
[----:B--2---:R-:W-:Y:S01]  /*f4a0*/  F2FP.PACK_AB R160, R85, R100 ;  /* 0x0000006455a0723e */ /* 0x004fe200000000ff */
[----:B------:R-:W-:Y:S01]  /*f4b0*/  IMAD.MOV.U32 R204, RZ, RZ, R151 ;  /* 0x000000ffffcc7224 */ /* 0x000fe200078e0097 */
[----:B------:R1:W-:Y:S01]  /*f4c0*/  MUFU.EX2 R86, R74 ;  /* 0x0000004a00567308 */ /* 0x0003e20000000800 */
[----:B------:R-:W-:Y:S01]  /*f4d0*/  FADD.FTZ R4, R198, R4 ;  /* 0x00000004c6047221 */ /* 0x000fe20000010000 */
[----:B------:R-:W2:Y:S01]  /*f4e0*/  LDSM.16.MT88.4 R148, [R210+0x2900] ;  /* 0x00290000d294783b */ /* 0x000ea20000004200 */
[----:B------:R-:W-:Y:S02]  /*f4f0*/  MOV R198, R122 ;  /* 0x0000007a00c67202 */ /* 0x000fe40000000f00 */
[----:B------:R-:W-:Y:S05]  /*f500*/  FADD.FTZ R4, R202, R4 ;  /* 0x00000004ca047221 */ /* 0x000fea0000010000 */
[----:B------:R-:W4:Y:S01]  /*f510*/  MUFU.EX2 R96, R96 ;  /* 0x0000006000607308 */ /* 0x000f220000000800 */
[--C-:B-1----:R-:W-:Y:S09]  /*f520*/  FFMA.FTZ R74, R192, c[0x0][0x2d0], -R97.reuse ;  /* 0x0000b400c04a7a23 */ /* 0x102ff20000010861 */
[----:B------:R1:W-:Y:S01]  /*f530*/  MUFU.EX2 R75, R74 ;  /* 0x0000004a004b7308 */ /* 0x0003e20000000800 */
[----:B----4-:R-:W-:Y:S01]  /*f540*/  F2FP.PACK_AB R162, R96, R86 ;  /* 0x0000005660a2723e */ /* 0x010fe200000000ff */
[--C-:B-1----:R-:W-:Y:S08]  /*f550*/  FFMA.FTZ R74, R195, c[0x0][0x2d0], -R97.reuse ;  /* 0x0000b400c34a7a23 */ /* 0x102ff00000010861 */
[----:B------:R1:W4:Y:S02]  /*f560*/  MUFU.EX2 R84, R74 ;  /* 0x0000004a00547308 */ /* 0x0003240000000800 */
[--C-:B-1----:R-:W-:Y:S01]  /*f570*/  FFMA.FTZ R74, R197, c[0x0][0x2d0], -R97.reuse ;  /* 0x0000b400c54a7a23 */ /* 0x102fe20000010861 */
[----:B----4-:R-:W-:Y:S01]  /*f580*/  F2FP.PACK_AB R161, R84, R75 ;  /* 0x0000004b54a1723e */ /* 0x010fe200000000ff */
[----:B------:R-:W-:Y:S02]  /*f590*/  FFMA.FTZ R97, R73, c[0x0][0x2d0], -R97 ;  /* 0x0000b40049617a23 */ /* 0x000fe40000010861 */
[----:B------:R-:W4:Y:S04]  /*f5a0*/  LDL.LU R73, [R1+0x1c] ;  /* 0x00001c0001497983 */ /* 0x000f280000300800 */
[----:B------:R-:W-:Y:S10]  /*f5b0*/  MUFU.EX2 R74, R74 ;  /* 0x0000004a004a7308 */ /* 0x000ff40000000800 */
[----:B------:R-:W1:Y:S02]  /*f5c0*/  MUFU.EX2 R97, R97 ;  /* 0x0000006100617308 */ /* 0x000e640000000800 */
[----:B-1----:R-:W-:Y:S01]  /*f5d0*/  F2FP.PACK_AB R163, R97, R74 ;  /* 0x0000004a61a3723e */ /* 0x002fe200000000ff */
[----:B---3--:R-:W-:Y:S01]  /*f5e0*/  FFMA.FTZ R2, R2, R121, R123 ;  /* 0x0000007902027223 */ /* 0x008fe2000001007b */
[----:B------:R-:W-:Y:S01]  /*f5f0*/  MOV R121, R111 ;  /* 0x0000006f00797202 */ /* 0x000fe20000000f00 */
[----:B------:R-:W-:Y:S04]  /*f600*/  IMAD.MOV.U32 R123, RZ, RZ, R113 ;  /* 0x000000ffff7b7224 */ /* 0x000fe800078e0071 */
[C---:B------:R-:W-:Y:S04]  /*f610*/  HMMA.16816.F32 R108, R160.reuse, R116, R8 ;  /* 0x00000074a06c723c */ /* 0x040fe80000001808 */
[----:B------:R-:W-:Y:S02]  /*f620*/  FADD.FTZ R2, R203, R2 ;  /* 0x00000002cb027221 */ /* 0x000fe40000010000 */
[----:B------:R-:W-:Y:S02]  /*f630*/  FADD.FTZ R6, R123, R6 ;  /* 0x000000067b067221 */ /* 0x000fe40000010000 */
[----:B------:R-:W-:Y:S01]  /*f640*/  FADD.FTZ R5, R121, R2 ;  /* 0x0000000279057221 */ /* 0x000fe20000010000 */
[-C--:B------:R-:W-:Y:S03]  /*f650*/  HMMA.16816.F32 R112, R160, R118.reuse, R12 ;  /* 0x00000076a070723c */ /* 0x080fe6000000180c */
[----:B------:R-:W-:Y:S02]  /*f660*/  FADD.FTZ R2, R230, R6 ;  /* 0x00000006e6027221 */ /* 0x000fe40000010000 */
[----:B------:R-:W-:Y:S03]  /*f670*/  FADD.FTZ R6, R126, R4 ;  /* 0x000000047e067221 */ /* 0x000fe60000010000 */
[C---:B------:R-:W-:Y:S04]  /*f680*/  HMMA.16816.F32 R116, R164.reuse, R118, R16 ;  /* 0x00000076a474723c */ /* 0x040fe80000001810 */
[----:B----4-:R-:W-:Y:S02]  /*f690*/  FFMA.FTZ R8, R0, R73, R120 ;  /* 0x0000004900087223 */ /* 0x010fe40000010078 */
[----:B------:R-:W-:Y:S02]  /*f6a0*/  FADD.FTZ R0, R229, R5 ;  /* 0x00000005e5007221 */ /* 0x000fe40000010000 */
[-C--:B------:R-:W-:Y:S04]  /*f6b0*/  HMMA.16816.F32 R120, R164, R132.reuse, R20 ;  /* 0x00000084a478723c */ /* 0x080fe80000001814 */
[----:B------:R-:W-:Y:S02]  /*f6c0*/  FADD.FTZ R8, R127, R8 ;  /* 0x000000087f087221 */ /* 0x000fe40000010000 */
[----:B------:R-:W-:Y:S02]  /*f6d0*/  FADD.FTZ R5, R125, R2 ;  /* 0x000000027d057221 */ /* 0x000fe40000010000 */
[----:B------:R-:W-:Y:S04]  /*f6e0*/  FADD.FTZ R7, R124, R0 ;  /* 0x000000007c077221 */ /* 0x000fe80000010000 */
        /* <DEDUP_REMOVED lines=67> */
[----:B------:R-:W-:Y:S03]  /*fb20*/  FADD.FTZ R0, R177, R11 ;  /* 0x0000000bb1007221 */ /* 0x000fe60000010000 */
        /* <DEDUP_REMOVED lines=16> */
[----:B------:R-:W-:Y:S01]  /*fc30*/  MOV R102, R70 ;  /* 0x0000004600667202 */ /* 0x000fe20000000f00 */
[----:B------:R-:W-:Y:S01]  /*fc40*/  FADD.FTZ R6, R103, R0 ;  /* 0x0000000067067221 */ /* 0x000fe20000010000 */
[----:B------:R-:W-:Y:S01]  /*fc50*/  MOV R103, R3 ;  /* 0x0000000300677202 */ /* 0x000fe20000000f00 */
[----:B------:R-:W-:Y:S01]  /*fc60*/  FADD.FTZ R5, R101, R5 ;  /* 0x0000000565057221 */ /* 0x000fe20000010000 */
[----:B------:R-:W-:Y:S01]  /*fc70*/  MOV R101, R71 ;  /* 0x0000004700657202 */ /* 0x000fe20000000f00 */
        /* <DEDUP_REMOVED lines=11> */
.L_x_261:
[----:B------:R-:W2:Y:S01]  /*fd30*/  S2UR UR5, SR_CTAID.X ;  /* 0x00000000000579c3 */ /* 0x000ea20000002500 */
[----:B------:R-:W-:Y:S01]  /*fd40*/  ULDC.64 UR14, c[0x0][0x2c8] ;  /* 0x0000b200000e7ab9 */ /* 0x000fe20000000a00 */
[----:B------:R-:W-:Y:S01]  /*fd50*/  PLOP3.LUT P0, PT, PT, PT, UP0, 0x40, 0x0 ;  /* 0x000000000000781c */ /* 0x000fe20003f0e808 */
[----:B------:R-:W-:-:S02]  /*fd60*/  UIADD3 UR6, UR7, 0x1, -UR12 ;  /* 0x0000000107067890 */ /* 0x000fc4000fffe80c */
[----:B--2---:R-:W-:-:S04]  /*fd70*/  ULEA UR5, UR5, 0x7f, 0x7 ;  /* 0x0000007f05057891 */ /* 0x004fc8000f8e383f */
[----:B------:R-:W-:-:S04]  /*fd80*/  UIMAD.WIDE.U32 UR16, UR5, UR14, URZ ;  /* 0x0000000e051072a5 */ /* 0x000fc8000f8e003f */
[----:B------:R-:W-:-:S04]  /*fd90*/  @UP1 USHF.R.U32.HI UR5, URZ, UR15, UR17 ;  /* 0x0000000f3f051299 */ /* 0x000fc80008011611 */
[----:B------:R-:W-:-:S03]  /*fda0*/  UIADD3 UR6, UR6, UR5, URZ ;  /* 0x0000000506067290 */ /* 0x000fc6000fffe03f */
        /* <DEDUP_REMOVED lines=15> */
.L_x_280:
[----:B------:R-:W-:Y:S02]  /*fea0*/  ULDC UR11, c[0x0][0x32c] ;  /* 0x0000cb00000b7ab9 */ /* 0x000fe40000000800 */
[----:B------:R-:W-:Y:S02]  /*feb0*/  UISETP.NE.AND UP2, UPT, UR11, 0x1, UPT ;  /* 0x000000010b00788c */ /* 0x000fe4000bf45270 */
[----:B------:R-:W-:Y:S02]  /*fec0*/  ULDC.64 UR14, c[0x0][0x330] ;  /* 0x0000cc00000e7ab9 */ /* 0x000fe40000000a00 */
[----:B------:R-:W-:-:S07]  /*fed0*/  UIMAD.WIDE.U32 UR16, UR6, UR14, URZ ;  /* 0x0000000e061072a5 */ /* 0x000fce000f8e003f */
[----:B------:R-:W-:Y:S02]  /*fee0*/  @UP2 UMOV UR11, UR17 ;  /* 0x00000011000b2c82 */ /* 0x000fe40008000000 */
[----:B------:R-:W-:-:S03]  /*fef0*/  @UP2 USHF.R.U32.HI UR6, URZ, UR15, UR11 ;  /* 0x0000000f3f062299 */ /* 0x000fc6000801160b */
.L_x_281:
[----:B------:R-:W-:Y:S02]  /*ff00*/  ULDC UR11, c[0x0][0x32c] ;  /* 0x0000cb00000b7ab9 */ /* 0x000fe40000000800 */
[----:B------:R-:W-:-:S04]  /*ff10*/  UIMAD UR11, UR6, UR11, URZ ;  /* 0x0000000b060b72a4 */ /* 0x000fc8000f8e023f */
[----:B------:R-:W-:-:S04]  /*ff20*/  UISETP.LT.AND UP2, UPT, UR5, UR11, UPT ;  /* 0x0000000b0500728c */ /* 0x000fc8000bf41270 */
[----:B------:R-:W-:-:S04]  /*ff30*/  USEL UR5, UR5, UR11, !UP2 ;  /* 0x0000000b05057287 */ /* 0x000fc8000d000000 */
.L_x_279:
[----:B------:R-:W-:-:S04]  /*ff40*/  UIADD3 UR5, UR5, 0x5f, URZ ;  /* 0x0000005f05057890 */ /* 0x000fc8000fffe03f */
        /* <DEDUP_REMOVED lines=13> */
.L_x_283:
[----:B------:R-:W-:Y:S04]  /*10020*/  DEPBAR.LE SB0, 0x0 ;  /* 0x000080000000791a */ /* 0x000fe80000000000 */
[----:B------:R-:W-:Y:S01]  /*10030*/  BAR.SYNC.DEFER_BLOCKING 0x0 ;  /* 0x0000000000007b1d */ /* 0x000fe20000010000 */
[C---:B------:R-:W-:Y:S02]  /*10040*/  ISETP.LT.AND P2, PT, R103.reuse, UR4, PT ;  /* 0x0000000467007c0c */ /* 0x040fe4000bf41270 */
[C---:B------:R-:W-:Y:S11]  /*10050*/  ISETP.GT.AND P4, PT, R103.reuse, UR4, PT ;  /* 0x0000000467007c0c */ /* 0x040ff6000bf84270 */
        /* <DEDUP_REMOVED lines=98> */
[----:B------:R2:W-:Y:S07]  /*10680*/  @!P2 LDGSTS.E.BYPASS.LTC128B.128 [R227+0x2900], [R194.64], !P3 ;  /* 0x02900000c2e3afae */ /* 0x0005ee000d901d68 */
        /* <DEDUP_REMOVED lines=148> */
[----:B------:R-:W-:Y:S01]  /*10fd0*/  MUFU.TANH R201, R44 ;  /* 0x0000002c00c97308 */ /* 0x000fe20000002400 */
[C---:B------:R-:W-:Y:S04]  /*10fe0*/  HMMA.16816.F32 R88, R188.reuse, R4, R88 ;  /* 0x00000004bc58723c */ /* 0x040fe80000001858 */
[----:B------:R-:W-:Y:S02]  /*10ff0*/  FMUL.FTZ R67, R67, c[0x0][0x320] ;  /* 0x0000c80043437a20 */ /* 0x000fe40000410000 */
[----:B------:R-:W-:Y:S01]  /*11000*/  FMUL.FTZ R68, R68, c[0x0][0x320] ;  /* 0x0000c80044447a20 */ /* 0x000fe20000410000 */
[----:B------:R-:W-:Y:S01]  /*11010*/  FMNMX.FTZ R5, R180, R101, !PT ;  /* 0x00000065b4057209 */ /* 0x000fe20007810000 */
[-C--:B------:R-:W-:Y:S01]  /*11020*/  HMMA.16816.F32 R92, R188, R6.reuse, R92 ;  /* 0x00000006bc5c723c */ /* 0x080fe2000000185c */
[----:B------:R-:W-:Y:S03]  /*11030*/  MUFU.TANH R44, R72 ;  /* 0x00000048002c7308 */ /* 0x000fe60000002400 */
[----:B----4-:R-:W-:Y:S01]  /*11040*/  FMNMX.FTZ R4, R16, R0, !PT ;  /* 0x0000000010047209 */ /* 0x010fe20007810000 */
[----:B------:R-:W-:Y:S02]  /*11050*/  FMUL.FTZ R82, R82, c[0x0][0x320] ;  /* 0x0000c80052527a20 */ /* 0x000fe40000410000 */
[----:B------:R-:W-:Y:S01]  /*11060*/  FMUL.FTZ R80, R80, c[0x0][0x320] ;  /* 0x0000c80050507a20 */ /* 0x000fe20000410000 */
[----:B------:R-:W-:Y:S01]  /*11070*/  FMNMX.FTZ R4, R17, R4, !PT ;  /* 0x0000000411047209 */ /* 0x000fe20007810000 */
[----:B------:R-:W-:Y:S01]  /*11080*/  FMUL.FTZ R84, R84, c[0x0][0x320] ;  /* 0x0000c80054547a20 */ /* 0x000fe20000410000 */
[----:B------:R-:W-:Y:S01]  /*11090*/  HMMA.16816.F32 R96, R172, R6, R96 ;  /* 0x00000006ac60723c */ /* 0x000fe20000001860 */
[----:B------:R-:W-:Y:S03]  /*110a0*/  MUFU.TANH R200, R39 ;  /* 0x0000002700c87308 */ /* 0x000fe60000002400 */
[----:B------:R-:W-:Y:S01]  /*110b0*/  FMNMX.FTZ R4, R20, R4, !PT ;  /* 0x0000000414047209 */ /* 0x000fe20007810000 */
[----:B------:R-:W-:Y:S02]  /*110c0*/  FMUL.FTZ R83, R83, c[0x0][0x320] ;  /* 0x0000c80053537a20 */ /* 0x000fe40000410000 */
[----:B------:R-:W-:Y:S01]  /*110d0*/  FMUL.FTZ R81, R81, c[0x0][0x320] ;  /* 0x0000c80051517a20 */ /* 0x000fe20000410000 */
[----:B------:R-:W-:Y:S01]  /*110e0*/  FMNMX.FTZ R4, R21, R4, !PT ;  /* 0x0000000415047209 */ /* 0x000fe20007810000 */
[----:B------:R-:W-:Y:S02]  /*110f0*/  FMUL.FTZ R86, R86, c[0x0][0x320] ;  /* 0x0000c80056567a20 */ /* 0x000fe40000410000 */
[----:B------:R-:W1:Y:S01]  /*11100*/  MUFU.TANH R3, R84 ;  /* 0x0000005400037308 */ /* 0x000e620000002400 */
[----:B------:R-:W-:Y:S02]  /*11110*/  FMUL.FTZ R87, R87, c[0x0][0x320] ;  /* 0x0000c80057577a20 */ /* 0x000fe40000410000 */
[----:B------:R-:W-:Y:S02]  /*11120*/  FMUL.FTZ R85, R85, c[0x0][0x320] ;  /* 0x0000c80055557a20 */ /* 0x000fe40000410000 */
[----:B------:R-:W-:Y:S02]  /*11130*/  FMUL.FTZ R88, R88, c[0x0][0x320] ;  /* 0x0000c80058587a20 */ /* 0x000fe40000410000 */
[----:B------:R-:W-:Y:S02]  /*11140*/  FMUL.FTZ R89, R89, c[0x0][0x320] ;  /* 0x0000c80059597a20 */ /* 0x000fe40000410000 */
[----:B------:R-:W-:Y:S01]  /*11150*/  FMUL.FTZ R90, R90, c[0x0][0x320] ;  /* 0x0000c8005a5a7a20 */ /* 0x000fe20000410000 */
[----:B------:R2:W4:Y:S01]  /*11160*/  MUFU.TANH R195, R37 ;  /* 0x0000002500c37308 */ /* 0x0005220000002400 */
        /* <DEDUP_REMOVED lines=8> */
[----:B-1----:R-:W-:Y:S01]  /*111f0*/  MOV R189, R3 ;  /* 0x0000000300bd7202 */ /* 0x002fe20000000f00 */
[----:B------:R-:W-:Y:S01]  /*11200*/  FMUL.FTZ R61, R61, c[0x0][0x320] ;  /* 0x0000c8003d3d7a20 */ /* 0x000fe20000410000 */
[----:B------:R-:W-:Y:S01]  /*11210*/  FMNMX.FTZ R3, R177, R100, !PT ;  /* 0x00000064b1037209 */ /* 0x000fe20007810000 */
[----:B------:R-:W-:Y:S02]  /*11220*/  FMUL.FTZ R73, R73, c[0x0][0x320] ;  /* 0x0000c80049497a20 */ /* 0x000fe40000410000 */
[----:B------:R-:W-:Y:S01]  /*11230*/  FMUL.FTZ R77, R77, c[0x0][0x320] ;  /* 0x0000c8004d4d7a20 */ /* 0x000fe20000410000 */
[----:B------:R-:W1:Y:S01]  /*11240*/  MUFU.TANH R184, R48 ;  /* 0x0000003000b87308 */ /* 0x000e620000002400 */
[----:B------:R-:W-:Y:S01]  /*11250*/  FMNMX.FTZ R3, R170, R3, !PT ;  /* 0x00000003aa037209 */ /* 0x000fe20007810000 */
[----:B------:R-:W-:Y:S01]  /*11260*/  FMUL.FTZ R74, R74, c[0x0][0x320] ;  /* 0x0000c8004a4a7a20 */ /* 0x000fe20000410000 */
[----:B--2---:R-:W2:Y:S02]  /*11270*/  LDL.64 R36, [R1+0x28] ;  /* 0x0000280001247983 */ /* 0x004ea40000100a00 */
[----:B------:R-:W-:Y:S01]  /*11280*/  FMNMX.FTZ R0, R18, R3, !PT ;  /* 0x0000000312007209 */ /* 0x000fe20007810000 */
[----:B------:R-:W-:Y:S01]  /*11290*/  FMUL.FTZ R92, R92, c[0x0][0x320] ;  /* 0x0000c8005c5c7a20 */ /* 0x000fe20000410000 */
[----:B------:R-:W-:Y:S01]  /*112a0*/  FMNMX.FTZ R3, R171, R5, !PT ;  /* 0x00000005ab037209 */ /* 0x000fe20007810000 */
[----:B------:R-:W-:Y:S01]  /*112b0*/  FMUL.FTZ R79, R79, c[0x0][0x320] ;  /* 0x0000c8004f4f7a20 */ /* 0x000fe20000410000 */
[----:B------:R-:W-:Y:S01]  /*112c0*/  FMNMX.FTZ R0, R19, R0, !PT ;  /* 0x0000000013007209 */ /* 0x000fe20007810000 */
[----:B------:R1:W-:Y:S01]  /*112d0*/  MUFU.TANH R238, R74 ;  /* 0x0000004a00ee7308 */ /* 0x0003e20000002400 */
        /* <DEDUP_REMOVED lines=9> */
[----:B------:R-:W1:Y:S01]  /*11370*/  MUFU.TANH R198, R51 ;  /* 0x0000003300c67308 */ /* 0x000e620000002400 */
        /* <DEDUP_REMOVED lines=10> */
[----:B------:R-:W-:Y:S01]  /*11420*/  FMUL.FTZ R24, R24, c[0x0][0x320] ;  /* 0x0000c80018187a20 */ /* 0x000fe20000410000 */
[----:B----4-:R-:W-:Y:S01]  /*11430*/  FMNMX.FTZ R72, R195, R72, !PT ;  /* 0x00000048c3487209 */ /* 0x010fe20007810000 */
[----:B------:R-:W-:Y:S01]  /*11440*/  FMUL.FTZ R76, R76, c[0x0][0x320] ;  /* 0x0000c8004c4c7a20 */ /* 0x000fe20000410000 */
[----:B------:R-:W-:Y:S01]  /*11450*/  FMNMX.FTZ R0, R200, R0, !PT ;  /* 0x00000000c8007209 */ /* 0x000fe20007810000 */
[----:B-1----:R-:W-:Y:S01]  /*11460*/  FMUL.FTZ R74, R94, c[0x0][0x320] ;  /* 0x0000c8005e4a7a20 */ /* 0x002fe20000410000 */
[----:B------:R-:W-:Y:S01]  /*11470*/  FMNMX.FTZ R72, R184, R72, !PT ;  /* 0x00000048b8487209 */ /* 0x000fe20007810000 */
[----:B------:R-:W-:Y:S01]  /*11480*/  FMUL.FTZ R62, R62, c[0x0][0x320] ;  /* 0x0000c8003e3e7a20 */ /* 0x000fe20000410000 */
[----:B------:R-:W-:Y:S01]  /*11490*/  FMNMX.FTZ R0, R197, R0, !PT ;  /* 0x00000000c5007209 */ /* 0x000fe20007810000 */
[----:B------:R-:W-:Y:S01]  /*114a0*/  FMUL.FTZ R63, R63, c[0x0][0x320] ;  /* 0x0000c8003f3f7a20 */ /* 0x000fe20000410000 */
[----:B------:R-:W1:Y:S01]  /*114b0*/  MUFU.TANH R228, R54 ;  /* 0x0000003600e47308 */ /* 0x000e620000002400 */
[----:B------:R-:W-:Y:S02]  /*114c0*/  FMUL.FTZ R75, R75, c[0x0][0x320] ;  /* 0x0000c8004b4b7a20 */ /* 0x000fe40000410000 */
[----:B------:R-:W-:Y:S01]  /*114d0*/  FMUL.FTZ R78, R78, c[0x0][0x320] ;  /* 0x0000c8004e4e7a20 */ /* 0x000fe20000410000 */
[----:B------:R-:W-:Y:S01]  /*114e0*/  FMNMX.FTZ R0, R198, R0, !PT ;  /* 0x00000000c6007209 */ /* 0x000fe20007810000 */
[----:B------:R-:W-:Y:S02]  /*114f0*/  FMUL.FTZ R25, R25, c[0x0][0x320] ;  /* 0x0000c80019197a20 */ /* 0x000fe40000410000 */
[----:B------:R-:W-:Y:S02]  /*11500*/  FMUL.FTZ R28, R28, c[0x0][0x320] ;  /* 0x0000c8001c1c7a20 */ /* 0x000fe40000410000 */
[----:B------:R-:W-:Y:S01]  /*11510*/  FMUL.FTZ R29, R29, c[0x0][0x320] ;  /* 0x0000c8001d1d7a20 */ /* 0x000fe20000410000 */
[----:B------:R-:W4:Y:S01]  /*11520*/  MUFU.TANH R52, R52 ;  /* 0x0000003400347308 */ /* 0x000f220000002400 */
[----:B------:R-:W-:Y:S02]  /*11530*/  FMUL.FTZ R43, R43, c[0x0][0x320] ;  /* 0x0000c8002b2b7a20 */ /* 0x000fe40000410000 */
[----:B------:R-:W-:Y:S01]  /*11540*/  FMUL.FTZ R71, R71, c[0x0][0x320] ;  /* 0x0000c80047477a20 */ /* 0x000fe20000410000 */
[----:B------:R-:W-:Y:S06]  /*11550*/  FMNMX.FTZ R72, R183, R72, !PT ;  /* 0x00000048b7487209 */ /* 0x000fec0007810000 */
[----:B------:R-:W-:Y:S01]  /*11560*/  MUFU.TANH R226, R40 ;  /* 0x0000002800e27308 */ /* 0x000fe20000002400 */
[----:B-1----:R-:W-:Y:S09]  /*11570*/  FMNMX.FTZ R0, R228, R0, !PT ;  /* 0x00000000e4007209 */ /* 0x002ff20007810000 */
[----:B------:R-:W1:Y:S01]  /*11580*/  MUFU.TANH R40, R55 ;  /* 0x0000003700287308 */ /* 0x000e620000002400 */
[----:B----4-:R-:W-:Y:S09]  /*11590*/  FMNMX.FTZ R72, R52, R72, !PT ;  /* 0x0000004834487209 */ /* 0x010ff20007810000 */
[----:B------:R-:W4:Y:S10]  /*115a0*/  MUFU.TANH R24, R24 ;  /* 0x0000001800187308 */ /* 0x000f340000002400 */
[----:B------:R-:W4:Y:S01]  /*115b0*/  MUFU.TANH R234, R53 ;  /* 0x0000003500ea7308 */ /* 0x000f220000002400 */
[----:B-1----:R-:W-:Y:S09]  /*115c0*/  FMNMX.FTZ R0, R40, R0, !PT ;  /* 0x0000000028007209 */ /* 0x002ff20007810000 */
[----:B------:R-:W1:Y:S01]  /*115d0*/  MUFU.TANH R221, R66 ;  /* 0x0000004200dd7308 */ /* 0x000e620000002400 */
[----:B----4-:R-:W-:Y:S09]  /*115e0*/  FMNMX.FTZ R4, R24, R5, !PT ;  /* 0x0000000518047209 */ /* 0x010ff20007810000 */
[----:B------:R-:W4:Y:S01]  /*115f0*/  MUFU.TANH R25, R25 ;  /* 0x0000001900197308 */ /* 0x000f220000002400 */
[----:B------:R-:W-:Y:S09]  /*11600*/  FMNMX.FTZ R72, R234, R72, !PT ;  /* 0x00000048ea487209 */ /* 0x000ff20007810000 */
        /* <DEDUP_REMOVED lines=12> */
[----:B------:R-:W3:Y:S01]  /*116d0*/  MUFU.TANH R51, R68 ;  /* 0x0000004400337308 */ /* 0x000ee20000002400 */
[----:B-1----:R-:W-:Y:S09]  /*116e0*/  FMNMX.FTZ R0, R223, R0, !PT ;  /* 0x00000000df007209 */ /* 0x002ff20007810000 */
[----:B------:R-:W1:Y:S01]  /*116f0*/  MUFU.TANH R222, R69 ;  /* 0x0000004500de7308 */ /* 0x000e620000002400 */
[----:B----4-:R-:W-:Y:S02]  /*11700*/  FMNMX.FTZ R3, R29, R4, !PT ;  /* 0x000000041d037209 */ /* 0x010fe40007810000 */
[----:B------:R-:W-:Y:S02]  /*11710*/  FMNMX.FTZ R4, R176, R102, !PT ;  /* 0x00000066b0047209 */ /* 0x000fe40007810000 */
[----:B------:R-:W-:Y:S05]  /*11720*/  FMNMX.FTZ R3, R226, R3, !PT ;  /* 0x00000003e2037209 */ /* 0x000fea0007810000 */
[----:B------:R-:W-:Y:S01]  /*11730*/  MUFU.TANH R236, R43 ;  /* 0x0000002b00ec7308 */ /* 0x000fe20000002400 */
[----:B------:R-:W-:Y:S02]  /*11740*/  FMNMX.FTZ R4, R178, R4, !PT ;  /* 0x00000004b2047209 */ /* 0x000fe40007810000 */
[----:B---3--:R-:W-:Y:S07]  /*11750*/  FMNMX.FTZ R72, R51, R72, !PT ;  /* 0x0000004833487209 */ /* 0x008fee0007810000 */
[----:B------:R-:W3:Y:S01]  /*11760*/  MUFU.TANH R43, R71 ;  /* 0x00000047002b7308 */ /* 0x000ee20000002400 */
[----:B------:R-:W-:Y:S02]  /*11770*/  MOV R23, c[0x0][0x1e4] ;  /* 0x0000790000177a02 */ /* 0x000fe40000000f00 */
[----:B-1----:R-:W-:Y:S04]  /*11780*/  MOV R191, R222 ;  /* 0x000000de00bf7202 */ /* 0x002fe80000000f00 */
[----:B------:R-:W-:Y:S03]  /*11790*/  FMNMX.FTZ R72, R191, R72, !PT ;  /* 0x00000048bf487209 */ /* 0x000fe60007810000 */
[----:B------:R-:W1:Y:S10]  /*117a0*/  MUFU.TANH R230, R82 ;  /* 0x0000005200e67308 */ /* 0x000e740000002400 */
[----:B------:R-:W4:Y:S01]  /*117b0*/  MUFU.TANH R14, R14 ;  /* 0x0000000e000e7308 */ /* 0x000f220000002400 */
[----:B---3--:R-:W-:Y:S09]  /*117c0*/  FMNMX.FTZ R0, R43, R0, !PT ;  /* 0x000000002b007209 */ /* 0x008ff20007810000 */
[----:B------:R-:W3:Y:S01]  /*117d0*/  MUFU.TANH R219, R80 ;  /* 0x0000005000db7308 */ /* 0x000ee20000002400 */
[----:B-1----:R-:W-:Y:S09]  /*117e0*/  FMNMX.FTZ R0, R230, R0, !PT ;  /* 0x00000000e6007209 */ /* 0x002ff20007810000 */
[----:B------:R-:W1:Y:S01]  /*117f0*/  MUFU.TANH R225, R46 ;  /* 0x0000002e00e17308 */ /* 0x000e620000002400 */
[----:B----4-:R-:W-:Y:S04]  /*11800*/  FMNMX.FTZ R4, R14, R4, !PT ;  /* 0x000000040e047209 */ /* 0x010fe80007810000 */
[----:B------:R-:W-:Y:S05]  /*11810*/  FMNMX.FTZ R4, R179, R4, !PT ;  /* 0x00000004b3047209 */ /* 0x000fea0007810000 */
[----:B------:R-:W4:Y:S01]  /*11820*/  MUFU.TANH R46, R83 ;  /* 0x00000053002e7308 */ /* 0x000f220000002400 */
[----:B---3--:R-:W-:Y:S09]  /*11830*/  FMNMX.FTZ R72, R219, R72, !PT ;  /* 0x00000048db487209 */ /* 0x008ff20007810000 */
[----:B------:R-:W3:Y:S01]  /*11840*/  MUFU.TANH R204, R81 ;  /* 0x0000005100cc7308 */ /* 0x000ee20000002400 */
[----:B-1----:R-:W-:Y:S02]  /*11850*/  MOV R48, R225 ;  /* 0x000000e100307202 */ /* 0x002fe40000000f00 */
[----:B------:R-:W-:Y:S07]  /*11860*/  IADD3 R225, R103, -0x1, RZ ;  /* 0xffffffff67e17810 */ /* 0x000fee0007ffe0ff */
[----:B------:R-:W1:Y:S01]  /*11870*/  MUFU.TANH R220, R86 ;  /* 0x0000005600dc7308 */ /* 0x000e620000002400 */
[----:B----4-:R-:W-:Y:S09]  /*11880*/  FMNMX.FTZ R0, R46, R0, !PT ;  /* 0x000000002e007209 */ /* 0x010ff20007810000 */
[----:B------:R-:W4:Y:S01]  /*11890*/  MUFU.TANH R182, R26 ;  /* 0x0000001a00b67308 */ /* 0x000f220000002400 */
[----:B---3--:R-:W-:Y:S04]  /*118a0*/  FMNMX.FTZ R72, R204, R72, !PT ;  /* 0x00000048cc487209 */ /* 0x008fe80007810000 */
[----:B------:R-:W-:Y:S05]  /*118b0*/  FMNMX.FTZ R72, R189, R72, !PT ;  /* 0x00000048bd487209 */ /* 0x000fea0007810000 */
[----:B------:R-:W3:Y:S01]  /*118c0*/  MUFU.TANH R202, R41 ;  /* 0x0000002900ca7308 */ /* 0x000ee20000002400 */
[----:B-1----:R-:W-:Y:S09]  /*118d0*/  FMNMX.FTZ R0, R220, R0, !PT ;  /* 0x00000000dc007209 */ /* 0x002ff20007810000 */
[----:B------:R-:W-:Y:S01]  /*118e0*/  MUFU.TANH R196, R31 ;  /* 0x0000001f00c47308 */ /* 0x000fe20000002400 */
[----:B----4-:R-:W-:Y:S09]  /*118f0*/  FMNMX.FTZ R4, R182, R4, !PT ;  /* 0x00000004b6047209 */ /* 0x010ff20007810000 */
[----:B------:R-:W1:Y:S01]  /*11900*/  MUFU.TANH R31, R87 ;  /* 0x00000057001f7308 */ /* 0x000e620000002400 */
[----:B---3--:R-:W-:Y:S04]  /*11910*/  FMNMX.FTZ R3, R202, R3, !PT ;  /* 0x00000003ca037209 */ /* 0x008fe80007810000 */
[----:B------:R-:W-:Y:S05]  /*11920*/  FMNMX.FTZ R3, R201, R3, !PT ;  /* 0x00000003c9037209 */ /* 0x000fea0007810000 */
[----:B------:R-:W3:Y:S10]  /*11930*/  MUFU.TANH R192, R27 ;  /* 0x0000001b00c07308 */ /* 0x000ef40000002400 */
[----:B------:R-:W-:Y:S01]  /*11940*/  MUFU.TANH R41, R42 ;  /* 0x0000002a00297308 */ /* 0x000fe20000002400 */
[----:B-1----:R-:W-:Y:S09]  /*11950*/  FMNMX.FTZ R0, R31, R0, !PT ;  /* 0x000000001f007209 */ /* 0x002ff20007810000 */
[----:B------:R-:W1:Y:S01]  /*11960*/  MUFU.TANH R42, R85 ;  /* 0x00000055002a7308 */ /* 0x000e620000002400 */
[----:B---3--:R-:W-:Y:S09]  /*11970*/  FMNMX.FTZ R4, R192, R4, !PT ;  /* 0x00000004c0047209 */ /* 0x008ff20007810000 */
[----:B------:R-:W3:Y:S10]  /*11980*/  MUFU.TANH R27, R98 ;  /* 0x00000062001b7308 */ /* 0x000ef40000002400 */
[----:B------:R-:W4:Y:S01]  /*11990*/  MUFU.TANH R193, R30 ;  /* 0x0000001e00c17308 */ /* 0x000f220000002400 */
[----:B-1----:R-:W-:Y:S09]  /*119a0*/  FMNMX.FTZ R72, R42, R72, !PT ;  /* 0x000000482a487209 */ /* 0x002ff20007810000 */
[----:B------:R-:W1:Y:S01]  /*119b0*/  MUFU.TANH R30, R45 ;  /* 0x0000002d001e7308 */ /* 0x000e620000002400 */
[----:B---3--:R-:W-:Y:S09]  /*119c0*/  FMNMX.FTZ R0, R27, R0, !PT ;  /* 0x000000001b007209 */ /* 0x008ff20007810000 */
[----:B------:R-:W3:Y:S01]  /*119d0*/  MUFU.TANH R173, R96 ;  /* 0x0000006000ad7308 */ /* 0x000ee20000002400 */
[----:B----4-:R-:W-:Y:S04]  /*119e0*/  FMNMX.FTZ R4, R193, R4, !PT ;  /* 0x00000004c1047209 */ /* 0x010fe80007810000 */
[----:B------:R-:W-:Y:S05]  /*119f0*/  FMNMX.FTZ R4, R196, R4, !PT ;  /* 0x00000004c4047209 */ /* 0x000fea0007810000 */
[----:B------:R4:W2:Y:S01]  /*11a00*/  MUFU.TANH R175, R99 ;  /* 0x0000006300af7308 */ /* 0x0008a20000002400 */
[----:B------:R-:W-:Y:S02]  /*11a10*/  FMNMX.FTZ R4, R41, R4, !PT ;  /* 0x0000000429047209 */ /* 0x000fe40007810000 */
[----:B-1----:R-:W-:Y:S02]  /*11a20*/  FMNMX.FTZ R3, R30, R3, !PT ;  /* 0x000000031e037209 */ /* 0x002fe40007810000 */
[----:B------:R-:W-:Y:S05]  /*11a30*/  MOV R45, R236 ;  /* 0x000000ec002d7202 */ /* 0x000fea0000000f00 */
[----:B------:R-:W1:Y:S01]  /*11a40*/  MUFU.TANH R218, R56 ;  /* 0x0000003800da7308 */ /* 0x000e620000002400 */
[----:B------:R-:W-:Y:S02]  /*11a50*/  FMNMX.FTZ R4, R45, R4, !PT ;  /* 0x000000042d047209 */ /* 0x000fe40007810000 */
[----:B---3--:R-:W-:Y:S02]  /*11a60*/  FMNMX.FTZ R72, R173, R72, !PT ;  /* 0x00000048ad487209 */ /* 0x008fe40007810000 */
[----:B------:R-:W-:Y:S05]  /*11a70*/  FMNMX.FTZ R4, R48, R4, !PT ;  /* 0x0000000430047209 */ /* 0x000fea0007810000 */
[----:B------:R-:W3:Y:S01]  /*11a80*/  MUFU.TANH R172, R97 ;  /* 0x0000006100ac7308 */ /* 0x000ee20000002400 */
[----:B----4-:R-:W-:Y:S02]  /*11a90*/  MOV R99, R238 ;  /* 0x000000ee00637202 */ /* 0x010fe40000000f00 */
[----:B--2---:R-:W-:Y:S07]  /*11aa0*/  FMNMX.FTZ R0, R175, R0, !PT ;  /* 0x00000000af007209 */ /* 0x004fee0007810000 */
[----:B------:R-:W2:Y:S01]  /*11ab0*/  MUFU.TANH R224, R57 ;  /* 0x0000003900e07308 */ /* 0x000ea20000002400 */
[----:B------:R-:W4:Y:S01]  /*11ac0*/  SHFL.BFLY PT, R71, R0, 0x2, 0x1f ;  /* 0x0c401f0000477f89 */ /* 0x000f2200000e0000 */
[----:B-1----:R-:W-:Y:S08]  /*11ad0*/  FMNMX.FTZ R3, R218, R3, !PT ;  /* 0x00000003da037209 */ /* 0x002ff00007810000 */
[----:B------:R-:W1:Y:S01]  /*11ae0*/  MUFU.TANH R233, R60 ;  /* 0x0000003c00e97308 */ /* 0x000e620000002400 */
[----:B---3--:R-:W-:Y:S05]  /*11af0*/  FMNMX.FTZ R72, R172, R72, !PT ;  /* 0x00000048ac487209 */ /* 0x008fea0007810000 */
[----:B------:R-:W3:Y:S04]  /*11b00*/  SHFL.BFLY PT, R5, R72, 0x2, 0x1f ;  /* 0x0c401f0048057f89 */ /* 0x000ee800000e0000 */
[----:B------:R-:W3:Y:S01]  /*11b10*/  MUFU.TANH R215, R47 ;  /* 0x0000002f00d77308 */ /* 0x000ee20000002400 */
[----:B--2---:R-:W-:Y:S02]  /*11b20*/  FMNMX.FTZ R3, R224, R3, !PT ;  /* 0x00000003e0037209 */ /* 0x004fe40007810000 */
[----:B----4-:R-:W-:Y:S07]  /*11b30*/  FMNMX.FTZ R71, R0, R71, !PT ;  /* 0x0000004700477209 */ /* 0x010fee0007810000 */
[----:B------:R-:W2:Y:S01]  /*11b40*/  MUFU.TANH R235, R61 ;  /* 0x0000003d00eb7308 */ /* 0x000ea20000002400 */
[----:B-1----:R-:W-:Y:S09]  /*11b50*/  FMNMX.FTZ R3, R233, R3, !PT ;  /* 0x00000003e9037209 */ /* 0x002ff20007810000 */
[----:B------:R-:W1:Y:S01]  /*11b60*/  MUFU.TANH R229, R58 ;  /* 0x0000003a00e57308 */ /* 0x000e620000002400 */
[----:B---3--:R-:W-:Y:S02]  /*11b70*/  FMNMX.FTZ R72, R72, R5, !PT ;  /* 0x0000000548487209 */ /* 0x008fe40007810000 */
[----:B------:R-:W-:Y:S01]  /*11b80*/  MOV R50, R215 ;  /* 0x000000d700327202 */ /* 0x000fe20000000f00 */
[----:B------:R-:W3:Y:S03]  /*11b90*/  SHFL.BFLY PT, R5, R71, 0x1, 0x1f ;  /* 0x0c201f0047057f89 */ /* 0x000ee600000e0000 */
[----:B------:R-:W-:Y:S03]  /*11ba0*/  FMNMX.FTZ R4, R50, R4, !PT ;  /* 0x0000000432047209 */ /* 0x000fe60007810000 */
[----:B------:R-:W4:Y:S01]  /*11bb0*/  MUFU.TANH R231, R73 ;  /* 0x0000004900e77308 */ /* 0x000f220000002400 */
[----:B--2---:R-:W-:Y:S01]  /*11bc0*/  MOV R94, R235 ;  /* 0x000000eb005e7202 */ /* 0x004fe20000000f00 */
[----:B------:R-:W2:Y:S01]  /*11bd0*/  SHFL.BFLY PT, R7, R72, 0x1, 0x1f ;  /* 0x0c201f0048077f89 */ /* 0x000ea200000e0000 */
[----:B------:R-:W-:Y:S07]  /*11be0*/  FMNMX.FTZ R3, R235, R3, !PT ;  /* 0x00000003eb037209 */ /* 0x000fee0007810000 */
[----:B------:R-:W2:Y:S01]  /*11bf0*/  MUFU.TANH R232, R59 ;  /* 0x0000003b00e87308 */ /* 0x000ea20000002400 */
[----:B------:R-:W-:Y:S02]  /*11c00*/  FMNMX.FTZ R3, R44, R3, !PT ;  /* 0x000000032c037209 */ /* 0x000fe40007810000 */
[----:B-1----:R-:W-:Y:S07]  /*11c10*/  FMNMX.FTZ R4, R229, R4, !PT ;  /* 0x00000004e5047209 */ /* 0x002fee0007810000 */
[----:B------:R-:W1:Y:S01]  /*11c20*/  MUFU.TANH R47, R76 ;  /* 0x0000004c002f7308 */ /* 0x000e620000002400 */
[----:B---3--:R-:W-:Y:S02]  /*11c30*/  FMNMX.FTZ R71, R71, R5, !PT ;  /* 0x0000000547477209 */ /* 0x008fe40007810000 */
[----:B----4-:R-:W-:Y:S02]  /*11c40*/  FMNMX.FTZ R3, R231, R3, !PT ;  /* 0x00000003e7037209 */ /* 0x010fe40007810000 */
[----:B--2---:R-:W-:Y:S05]  /*11c50*/  FMNMX.FTZ R72, R72, R7, !PT ;  /* 0x0000000748487209 */ /* 0x004fea0007810000 */
        /* <DEDUP_REMOVED lines=16> */
[----:B--2---:R-:W-:Y:S07]  /*11d60*/  FMNMX.FTZ R3, R174, R3, !PT ;  /* 0x00000003ae037209 */ /* 0x004fee0007810000 */
[----:B------:R-:W2:Y:S01]  /*11d70*/  MUFU.TANH R237, R75 ;  /* 0x0000004b00ed7308 */ /* 0x000ea20000002400 */
[----:B-1----:R-:W-:Y:S09]  /*11d80*/  FMNMX.FTZ R3, R222, R3, !PT ;  /* 0x00000003de037209 */ /* 0x002ff20007810000 */
[----:B------:R1:W-:Y:S01]  /*11d90*/  MUFU.TANH R75, R0 ;  /* 0x00000000004b7308 */ /* 0x0003e20000002400 */
[----:B---3--:R-:W-:Y:S02]  /*11da0*/  FMNMX.FTZ R3, R97, R3, !PT ;  /* 0x0000000361037209 */ /* 0x008fe40007810000 */
[----:B------:R-:W-:Y:S02]  /*11db0*/  MOV R92, R226 ;  /* 0x000000e2005c7202 */ /* 0x000fe40000000f00 */
[----:B------:R-:W-:Y:S05]  /*11dc0*/  FMNMX.FTZ R3, R26, R3, !PT ;  /* 0x000000031a037209 */ /* 0x000fea0007810000 */
[----:B------:R-:W3:Y:S01]  /*11dd0*/  MUFU.TANH R98, R78 ;  /* 0x0000004e00627308 */ /* 0x000ee20000002400 */
[----:B------:R-:W4:Y:S01]  /*11de0*/  SHFL.BFLY PT, R6, R3, 0x2, 0x1f ;  /* 0x0c401f0003067f89 */ /* 0x000f2200000e0000 */
[----:B--2---:R-:W-:Y:S04]  /*11df0*/  MOV R190, R237 ;  /* 0x000000ed00be7202 */ /* 0x004fe80000000f00 */
[----:B------:R-:W-:Y:S04]  /*11e00*/  FMNMX.FTZ R4, R190, R4, !PT ;  /* 0x00000004be047209 */ /* 0x000fe80007810000 */
[----:B------:R-:W2:Y:S01]  /*11e10*/  MUFU.TANH R96, R79 ;  /* 0x0000004f00607308 */ /* 0x000ea20000002400 */
[----:B-1----:R-:W-:Y:S04]  /*11e20*/  FADD.FTZ R0, -R72, R2 ;  /* 0x0000000248007221 */ /* 0x002fe80000010100 */
[----:B------:R-:W-:Y:S05]  /*11e30*/  FMUL.FTZ R2, R0, c[0x0][0x2d0] ;  /* 0x0000b40000027a20 */ /* 0x000fea0000410000 */
        /* <DEDUP_REMOVED lines=9> */
[----:B------:R-:W2:Y:S01]  /*11ed0*/  MUFU.TANH R74, R74 ;  /* 0x0000004a004a7308 */ /* 0x000ea20000002400 */
[----:B-1----:R-:W-:Y:S09]  /*11ee0*/  FMNMX.FTZ R4, R215, R4, !PT ;  /* 0x00000004d7047209 */ /* 0x002ff20007810000 */
[----:B------:R1:W1:Y:S01]  /*11ef0*/  MUFU.EX2 R73, R2 ;  /* 0x0000000200497308 */ /* 0x0002620000000800 */
[----:B---3--:R-:W-:Y:S02]  /*11f00*/  FMNMX.FTZ R0, R208, R4, !PT ;  /* 0x00000004d0007209 */ /* 0x008fe40007810000 */
[----:B----4-:R-:W-:Y:S02]  /*11f10*/  FMNMX.FTZ R70, R3, R70, !PT ;  /* 0x0000004603467209 */ /* 0x010fe40007810000 */
[----:B--2---:R-:W-:Y:S04]  /*11f20*/  FMNMX.FTZ R0, R74, R0, !PT ;  /* 0x000000004a007209 */ /* 0x004fe80007810000 */
[----:B------:R-:W-:Y:S05]  /*11f30*/  FMNMX.FTZ R0, R75, R0, !PT ;  /* 0x000000004b007209 */ /* 0x000fea0007810000 */
[----:B------:R-:W2:Y:S01]  /*11f40*/  SHFL.BFLY PT, R3, R0, 0x2, 0x1f ;  /* 0x0c401f0000037f89 */ /* 0x000ea200000e0000 */
[----:B-1----:R-:W-:Y:S02]  /*11f50*/  FADD.FTZ R2, -R71, R100 ;  /* 0x0000006447027221 */ /* 0x002fe40000010100 */
[----:B------:R-:W-:Y:S02]  /*11f60*/  FMUL.FTZ R100, R72, c[0x0][0x2d0] ;  /* 0x0000b40048647a20 */ /* 0x000fe40000410000 */
[----:B------:R-:W-:Y:S02]  /*11f70*/  FMUL.FTZ R2, R2, c[0x0][0x2d0] ;  /* 0x0000b40002027a20 */ /* 0x000fe40000410000 */
[--C-:B------:R-:W-:Y:S01]  /*11f80*/  FFMA.FTZ R4, R169, c[0x0][0x2d0], -R100.reuse ;  /* 0x0000b400a9047a23 */ /* 0x100fe20000010864 */
[----:B------:R-:W-:Y:S01]  /*11f90*/  MOV R169, R42 ;  /* 0x0000002a00a97202 */ /* 0x000fe20000000f00 */
[----:B------:R1:W-:Y:S01]  /*11fa0*/  MUFU.EX2 R69, R2 ;  /* 0x0000000200457308 */ /* 0x0003e20000000800 */
[--C-:B------:R-:W-:Y:S09]  /*11fb0*/  FFMA.FTZ R56, R183, c[0x0][0x2d0], -R100.reuse ;  /* 0x0000b400b7387a23 */ /* 0x100ff20000010864 */
[----:B------:R-:W-:Y:S01]  /*11fc0*/  MUFU.EX2 R245, R4 ;  /* 0x0000000400f57308 */ /* 0x000fe20000000800 */
[----:B--2---:R-:W-:Y:S01]  /*11fd0*/  FMNMX.FTZ R0, R0, R3, !PT ;  /* 0x0000000300007209 */ /* 0x004fe20007810000 */
[--C-:B------:R-:W-:Y:S02]  /*11fe0*/  FFMA.FTZ R3, R17, c[0x0][0x2d0], -R100.reuse ;  /* 0x0000b40011037a23 */ /* 0x100fe40000010864 */
[----:B------:R-:W-:Y:S01]  /*11ff0*/  FMUL.FTZ R17, R73, R117 ;  /* 0x0000007549117220 */ /* 0x000fe20000410000 */
[----:B------:R-:W-:Y:S05]  /*12000*/  MOV R117, R229 ;  /* 0x000000e500757202 */ /* 0x000fea0000000f00 */
[----:B------:R2:W-:Y:S01]  /*12010*/  MUFU.EX2 R252, R3 ;  /* 0x0000000300fc7308 */ /* 0x0005e20000000800 */
[----:B-1----:R-:W-:Y:S02]  /*12020*/  FADD.FTZ R2, -R70, R101 ;  /* 0x0000006546027221 */ /* 0x002fe40000010100 */
[----:B------:R-:W-:Y:S02]  /*12030*/  FMUL.FTZ R101, R71, c[0x0][0x2d0] ;  /* 0x0000b40047657a20 */ /* 0x000fe40000410000 */
[----:B------:R-:W-:Y:S02]  /*12040*/  FMUL.FTZ R2, R2, c[0x0][0x2d0] ;  /* 0x0000b40002027a20 */ /* 0x000fe40000410000 */
[--C-:B------:R-:W-:Y:S03]  /*12050*/  FFMA.FTZ R60, R199, c[0x0][0x2d0], -R101.reuse ;  /* 0x0000b400c73c7a23 */ /* 0x100fe60000010865 */
[----:B------:R1:W3:Y:S01]  /*12060*/  MUFU.EX2 R68, R2 ;  /* 0x0000000200447308 */ /* 0x0002e20000000800 */
[--C-:B--2---:R-:W-:Y:S01]  /*12070*/  FFMA.FTZ R3, R177, c[0x0][0x2d0], -R101.reuse ;  /* 0x0000b400b1037a23 */ /* 0x104fe20000010865 */
[----:B------:R-:W-:Y:S08]  /*12080*/  MOV R177, R31 ;  /* 0x0000001f00b17202 */ /* 0x000ff00000000f00 */
[----:B------:R2:W-:Y:S01]  /*12090*/  MUFU.EX2 R244, R3 ;  /* 0x0000000300f47308 */ /* 0x0005e20000000800 */
[--C-:B-1----:R-:W-:Y:S01]  /*120a0*/  FFMA.FTZ R2, R168, c[0x0][0x2d0], -R100.reuse ;  /* 0x0000b400a8027a23 */ /* 0x102fe20000010864 */
[----:B------:R-:W-:Y:S01]  /*120b0*/  MOV R168, R27 ;  /* 0x0000001b00a87202 */ /* 0x000fe20000000f00 */
[C---:B---3--:R-:W-:Y:S07]  /*120c0*/  FMUL.FTZ R57, R68.reuse, R157 ;  /* 0x0000009d44397220 */ /* 0x048fee0000410000 */
[----:B------:R1:W3:Y:S01]  /*120d0*/  MUFU.EX2 R251, R2 ;  /* 0x0000000200fb7308 */ /* 0x0002e20000000800 */
[----:B------:R-:W-:Y:S02]  /*120e0*/  FMUL.FTZ R61, R68, R161 ;  /* 0x000000a1443d7220 */ /* 0x000fe40000410000 */
[--C-:B--2---:R-:W-:Y:S01]  /*120f0*/  FFMA.FTZ R3, R170, c[0x0][0x2d0], -R101.reuse ;  /* 0x0000b400aa037a23 */ /* 0x104fe20000010865 */
[----:B------:R-:W-:Y:S06]  /*12100*/  MOV R170, R43 ;  /* 0x0000002b00aa7202 */ /* 0x000fec0000000f00 */
[----:B------:R2:W4:Y:S01]  /*12110*/  MUFU.EX2 R247, R3 ;  /* 0x0000000300f77308 */ /* 0x0005220000000800 */
[----:B-1----:R-:W-:Y:S01]  /*12120*/  FFMA.FTZ R2, R16, c[0x0][0x2d0], -R100 ;  /* 0x0000b40010027a23 */ /* 0x002fe20000010864 */
[----:B---3--:R-:W-:Y:S08]  /*12130*/  F2FP.PACK_AB R76, R251, R245 ;  /* 0x000000f5fb4c723e */ /* 0x008ff000000000ff */
[----:B------:R1:W3:Y:S01]  /*12140*/  MUFU.EX2 R250, R2 ;  /* 0x0000000200fa7308 */ /* 0x0002e20000000800 */
[--C-:B--2---:R-:W-:Y:S01]  /*12150*/  FFMA.FTZ R3, R18, c[0x0][0x2d0], -R101.reuse ;  /* 0x0000b40012037a23 */ /* 0x104fe20000010865 */
[----:B----4-:R-:W-:Y:S01]  /*12160*/  F2FP.PACK_AB R77, R247, R244 ;  /* 0x000000f4f74d723e */ /* 0x010fe200000000ff */
[----:B------:R-:W-:Y:S01]  /*12170*/  FMUL.FTZ R18, R69, R118 ;  /* 0x0000007645127220 */ /* 0x000fe20000410000 */
[----:B------:R-:W-:Y:S06]  /*12180*/  MOV R118, R49 ;  /* 0x0000003100767202 */ /* 0x000fec0000000f00 */
[----:B------:R2:W-:Y:S01]  /*12190*/  MUFU.EX2 R249, R3 ;  /* 0x0000000300f97308 */ /* 0x0005e20000000800 */
[----:B------:R-:W-:Y:S01]  /*121a0*/  FMUL.FTZ R49, R73, R149 ;  /* 0x0000009549317220 */ /* 0x000fe20000410000 */
[----:B-1----:R-:W2:Y:S01]  /*121b0*/  SHFL.BFLY PT, R2, R0, 0x1, 0x1f ;  /* 0x0c201f0000027f89 */ /* 0x002ea200000e0000 */
[----:B---3--:R-:W-:Y:S02]  /*121c0*/  F2FP.PACK_AB R78, R252, R250 ;  /* 0x000000fafc4e723e */ /* 0x008fe400000000ff */
[----:B--2---:R-:W-:Y:S01]  /*121d0*/  FMNMX.FTZ R3, R0, R2, !PT ;  /* 0x0000000200037209 */ /* 0x004fe20007810000 */
        /* <DEDUP_REMOVED lines=17> */
[----:B------:R1:W3:Y:S01]  /*122f0*/  MUFU.EX2 R242, R2 ;  /* 0x0000000200f27308 */ /* 0x0002e20000000800 */
[C---:B--2---:R-:W-:Y:S02]  /*12300*/  FMUL.FTZ R27, R0.reuse, R127 ;  /* 0x0000007f001b7220 */ /* 0x044fe40000410000 */
[C---:B------:R-:W-:Y:S02]  /*12310*/  FMUL.FTZ R31, R0.reuse, R131 ;  /* 0x00000083001f7220 */ /* 0x040fe40000410000 */
[C---:B------:R-:W-:Y:S02]  /*12320*/  FMUL.FTZ R42, R0.reuse, R142 ;  /* 0x0000008e002a7220 */ /* 0x040fe40000410000 */
[C---:B------:R-:W-:Y:S02]  /*12330*/  FMUL.FTZ R43, R0.reuse, R143 ;  /* 0x0000008f002b7220 */ /* 0x040fe40000410000 */
[C---:B------:R-:W-:Y:S02]  /*12340*/  FMUL.FTZ R47, R0.reuse, R147 ;  /* 0x00000093002f7220 */ /* 0x040fe40000410000 */
[C---:B------:R-:W-:Y:S02]  /*12350*/  FMUL.FTZ R58, R0.reuse, R158 ;  /* 0x0000009e003a7220 */ /* 0x040fe40000410000 */
[C---:B------:R-:W-:Y:S02]  /*12360*/  FMUL.FTZ R59, R0.reuse, R159 ;  /* 0x0000009f003b7220 */ /* 0x040fe40000410000 */
[C---:B------:R-:W-:Y:S02]  /*12370*/  FMUL.FTZ R62, R0.reuse, R162 ;  /* 0x000000a2003e7220 */ /* 0x040fe40000410000 */
[----:B------:R-:W-:Y:S02]  /*12380*/  FMUL.FTZ R63, R0, R163 ;  /* 0x000000a3003f7220 */ /* 0x000fe40000410000 */
[--C-:B-1----:R-:W-:Y:S01]  /*12390*/  FFMA.FTZ R2, R12, c[0x0][0x2d0], -R102.reuse ;  /* 0x0000b4000c027a23 */ /* 0x102fe20000010866 */
        /* <DEDUP_REMOVED lines=11> */
[----:B------:R-:W-:Y:S01]  /*12450*/  FMUL.FTZ R14, R0, R114 ;  /* 0x00000072000e7220 */ /* 0x000fe20000410000 */
[----:B------:R-:W-:Y:S01]  /*12460*/  MOV R114, R52 ;  /* 0x0000003400727202 */ /* 0x000fe20000000f00 */
[--C-:B------:R-:W-:Y:S05]  /*12470*/  FFMA.FTZ R74, R74, c[0x0][0x2d0], -R2.reuse ;  /* 0x0000b4004a4a7a23 */ /* 0x100fea0000010802 */
[----:B------:R2:W-:Y:S10]  /*12480*/  MUFU.EX2 R185, R4 ;  /* 0x0000000400b97308 */ /* 0x0005f40000000800 */
[----:B------:R3:W-:Y:S01]  /*12490*/  MUFU.EX2 R188, R7 ;  /* 0x0000000700bc7308 */ /* 0x0007e20000000800 */
[----:B-1----:R-:W-:Y:S01]  /*124a0*/  FMUL.FTZ R16, R73, R116 ;  /* 0x0000007449107220 */ /* 0x002fe20000410000 */
[----:B------:R-:W-:Y:S01]  /*124b0*/  MOV R116, R50 ;  /* 0x0000003200747202 */ /* 0x000fe20000000f00 */
[----:B------:R-:W-:Y:S07]  /*124c0*/  FMUL.FTZ R50, R69, R150 ;  /* 0x0000009645327220 */ /* 0x000fee0000410000 */
[----:B------:R-:W1:Y:S01]  /*124d0*/  MUFU.EX2 R186, R8 ;  /* 0x0000000800ba7308 */ /* 0x000e620000000800 */
[----:B--2---:R-:W-:Y:S01]  /*124e0*/  FFMA.FTZ R4, R178, c[0x0][0x2d0], -R2 ;  /* 0x0000b400b2047a23 */ /* 0x004fe20000010802 */
[----:B------:R-:W-:Y:S08]  /*124f0*/  MOV R178, R232 ;  /* 0x000000e800b27202 */ /* 0x000ff00000000f00 */
[----:B------:R2:W4:Y:S01]  /*12500*/  MUFU.EX2 R187, R4 ;  /* 0x0000000400bb7308 */ /* 0x0005220000000800 */
[----:B---3--:R-:W-:Y:S02]  /*12510*/  @P4 MOV R7, R37 ;  /* 0x0000002500074202 */ /* 0x008fe40000000f00 */
[----:B-1----:R-:W-:Y:S01]  /*12520*/  F2FP.PACK_AB R67, R186, R188 ;  /* 0x000000bcba43723e */ /* 0x002fe200000000ff */
[----:B--2---:R-:W-:Y:S01]  /*12530*/  @P4 IMAD.WIDE.U32 R4, R225, c[0x0][0x1e0], RZ ;  /* 0x00007800e1044a25 */ /* 0x004fe200078e00ff */
        /* <DEDUP_REMOVED lines=23> */
[----:B--2---:R-:W-:Y:S01]  /*126b0*/  @P4 IADD3 R4, P1, R6, R13, RZ ;  /* 0x0000000d06044210 */ /* 0x004fe20007f3e0ff */
[----:B---3--:R-:W-:Y:S02]  /*126c0*/  FFMA.FTZ R11, R32, c[0x0][0x2d0], -R100 ;  /* 0x0000b400200b7a23 */ /* 0x008fe40000010864 */
[----:B------:R-:W-:Y:S06]  /*126d0*/  FFMA.FTZ R32, R192, c[0x0][0x2d0], -R2 ;  /* 0x0000b400c0207a23 */ /* 0x000fec0000010802 */
[----:B------:R2:W-:Y:S01]  /*126e0*/  MUFU.EX2 R238, R11 ;  /* 0x0000000b00ee7308 */ /* 0x0005e20000000800 */
[----:B----4-:R-:W-:Y:S01]  /*126f0*/  FMUL.FTZ R8, R68, R108 ;  /* 0x0000006c44087220 */ /* 0x010fe20000410000 */
[----:B------:R-:W-:Y:S01]  /*12700*/  MOV R108, R44 ;  /* 0x0000002c006c7202 */ /* 0x000fe20000000f00 */
[----:B------:R-:W-:Y:S01]  /*12710*/  FFMA.FTZ R44, R194, c[0x0][0x2d0], -R100 ;  /* 0x0000b400c22c7a23 */ /* 0x000fe20000010864 */
[-C--:B-1----:R-:W-:Y:S01]  /*12720*/  @P4 IADD3.X R7, R9, R12.reuse, RZ, P0, !PT ;  /* 0x0000000c09074210 */ /* 0x082fe200007fe4ff */
[----:B------:R-:W-:Y:S01]  /*12730*/  FMUL.FTZ R9, R68, R109 ;  /* 0x0000006d44097220 */ /* 0x000fe20000410000 */
[----:B------:R-:W-:Y:S01]  /*12740*/  @P4 IADD3 R10, P0, R4, R13, RZ ;  /* 0x0000000d040a4210 */ /* 0x000fe20007f1e0ff */
[----:B------:R-:W-:Y:S01]  /*12750*/  FMUL.FTZ R13, R68, R113 ;  /* 0x00000071440d7220 */ /* 0x000fe20000410000 */
[----:B------:R-:W-:Y:S01]  /*12760*/  @P4 IADD3.X R5, R7, R12, RZ, P1, !PT ;  /* 0x0000000c07054210 */ /* 0x000fe20000ffe4ff */
[----:B------:R1:W-:Y:S01]  /*12770*/  @P4 LDGSTS.E.BYPASS.LTC128B.128 [R227+0x4900], [R6.64], !P3 ;  /* 0x0490000006e34fae */ /* 0x0003e2000d901d68 */
[----:B------:R-:W-:Y:S01]  /*12780*/  MOV R109, R40 ;  /* 0x00000028006d7202 */ /* 0x000fe20000000f00 */
[----:B------:R-:W-:Y:S01]  /*12790*/  FFMA.FTZ R40, R196, c[0x0][0x2d0], -R2 ;  /* 0x0000b400c4287a23 */ /* 0x000fe20000010802 */
[----:B------:R-:W-:Y:S01]  /*127a0*/  MOV R113, R51 ;  /* 0x0000003300717202 */ /* 0x000fe20000000f00 */
[----:B------:R-:W-:Y:S04]  /*127b0*/  FMUL.FTZ R51, R69, R151 ;  /* 0x0000009745337220 */ /* 0x000fe80000410000 */
[----:B------:R3:W-:Y:S01]  /*127c0*/  @P4 LDGSTS.E.BYPASS.LTC128B.128 [R227+0x5100], [R4.64], !P3 ;  /* 0x0510000004e34fae */ /* 0x0007e2000d901d68 */
[----:B--2---:R-:W-:Y:S01]  /*127d0*/  @P4 IADD3.X R11, R5, R12, RZ, P0, !PT ;  /* 0x0000000c050b4210 */ /* 0x004fe200007fe4ff */
[--C-:B------:R-:W-:Y:S01]  /*127e0*/  FFMA.FTZ R12, R24, c[0x0][0x2d0], -R102.reuse ;  /* 0x0000b400180c7a23 */ /* 0x100fe20000010866 */
[----:B------:R-:W-:Y:S01]  /*127f0*/  ISETP.GT.AND P0, PT, R103, UR5, PT ;  /* 0x0000000567007c0c */ /* 0x000fe2000bf04270 */
[----:B------:R-:W-:Y:S01]  /*12800*/  FFMA.FTZ R24, R29, c[0x0][0x2d0], -R102 ;  /* 0x0000b4001d187a23 */ /* 0x000fe20000010866 */
[----:B------:R-:W-:Y:S03]  /*12810*/  MOV R103, R225 ;  /* 0x000000e100677202 */ /* 0x000fe60000000f00 */
[----:B------:R2:W-:Y:S01]  /*12820*/  @P4 LDGSTS.E.BYPASS.LTC128B.128 [R227+0x5900], [R10.64], !P3 ;  /* 0x059000000ae34fae */ /* 0x0005e2000d901d68 */
[----:B------:R4:W-:Y:S01]  /*12830*/  MUFU.EX2 R232, R12 ;  /* 0x0000000c00e87308 */ /* 0x0009e20000000800 */
[C---:B------:R-:W-:Y:S06]  /*12840*/  FMUL.FTZ R29, R68.reuse, R129 ;  /* 0x00000081441d7220 */ /* 0x040fec0000410000 */
        /* <DEDUP_REMOVED lines=11> */
[----:B----4-:R-:W-:Y:S01]  /*12900*/  FMUL.FTZ R12, R68, R112 ;  /* 0x00000070440c7220 */ /* 0x010fe20000410000 */
[----:B------:R-:W4:Y:S01]  /*12910*/  LDSM.16.MT88.4 R52, [R210+0x100] ;  /* 0x00010000d234783b */ /* 0x000f220000004200 */
[C---:B--2---:R-:W-:Y:S01]  /*12920*/  FMUL.FTZ R10, R0.reuse, R110 ;  /* 0x0000006e000a7220 */ /* 0x044fe20000410000 */
[----:B------:R-:W-:Y:S01]  /*12930*/  MOV R110, R46 ;  /* 0x0000002e006e7202 */ /* 0x000fe20000000f00 */
[C---:B------:R-:W-:Y:S01]  /*12940*/  FMUL.FTZ R11, R0.reuse, R111 ;  /* 0x0000006f000b7220 */ /* 0x040fe20000410000 */
[----:B------:R-:W-:Y:S01]  /*12950*/  MOV R111, R205 ;  /* 0x000000cd006f7202 */ /* 0x000fe20000000f00 */
[C---:B------:R-:W-:Y:S01]  /*12960*/  FMUL.FTZ R46, R0.reuse, R146 ;  /* 0x00000092002e7220 */ /* 0x040fe20000410000 */
[----:B------:R-:W-:Y:S02]  /*12970*/  MOV R112, R203 ;  /* 0x000000cb00707202 */ /* 0x000fe40000000f00 */
[----:B------:R2:W-:Y:S01]  /*12980*/  MUFU.EX2 R230, R24 ;  /* 0x0000001800e67308 */ /* 0x0005e20000000800 */
[----:B------:R-:W4:Y:S01]  /*12990*/  LDSM.16.MT88.4 R80, [R211+0x100] ;  /* 0x00010000d350783b */ /* 0x000f220000004200 */
[----:B-1----:R-:W-:Y:S01]  /*129a0*/  FMUL.FTZ R6, R69, R106 ;  /* 0x0000006a45067220 */ /* 0x002fe20000410000 */
[----:B------:R-:W-:Y:S01]  /*129b0*/  MOV R106, R26 ;  /* 0x0000001a006a7202 */ /* 0x000fe20000000f00 */
[C---:B------:R-:W-:Y:S05]  /*129c0*/  FMUL.FTZ R26, R0.reuse, R126 ;  /* 0x0000007e001a7220 */ /* 0x040fea0000410000 */
[----:B------:R-:W1:Y:S01]  /*129d0*/  LDSM.16.MT88.4 R84, [R209+0x900] ;  /* 0x00090000d154783b */ /* 0x000e620000004200 */
[----:B------:R4:W-:Y:S01]  /*129e0*/  MUFU.EX2 R181, R32 ;  /* 0x0000002000b57308 */ /* 0x0009e20000000800 */
[--C-:B---3--:R-:W-:Y:S02]  /*129f0*/  FFMA.FTZ R4, R15, c[0x0][0x2d0], -R101.reuse ;  /* 0x0000b4000f047a23 */ /* 0x108fe40000010865 */
[----:B------:R-:W-:Y:S01]  /*12a00*/  FMUL.FTZ R15, R0, R115 ;  /* 0x00000073000f7220 */ /* 0x000fe20000410000 */
[----:B------:R-:W-:Y:S03]  /*12a10*/  MOV R115, R206 ;  /* 0x000000ce00737202 */ /* 0x000fe60000000f00 */
[----:B------:R-:W3:Y:S03]  /*12a20*/  LDSM.16.MT88.4 R88, [R212+0x900] ;  /* 0x00090000d458783b */ /* 0x000ee60000004200 */
[----:B------:R4:W-:Y:S01]  /*12a30*/  MUFU.EX2 R234, R4 ;  /* 0x0000000400ea7308 */ /* 0x0009e20000000800 */
[----:B--2---:R-:W-:Y:S04]  /*12a40*/  FMUL.FTZ R24, R68, R124 ;  /* 0x0000007c44187220 */ /* 0x004fe80000410000 */
[----:B------:R-:W0:Y:S05]  /*12a50*/  LDGDEPBAR ;  /* 0x00000000000079af */ /* 0x000e2a0000000000 */
[----:B------:R2:W-:Y:S01]  /*12a60*/  MUFU.EX2 R206, R56 ;  /* 0x0000003800ce7308 */ /* 0x0005e20000000800 */
[----:B----4-:R-:W-:Y:S02]  /*12a70*/  FMUL.FTZ R32, R73, R132 ;  /* 0x0000008449207220 */ /* 0x010fe40000410000 */
[--C-:B------:R-:W-:Y:S02]  /*12a80*/  FFMA.FTZ R4, R34, c[0x0][0x2d0], -R101.reuse ;  /* 0x0000b40022047a23 */ /* 0x100fe40000010865 */
[----:B------:R-:W-:Y:S05]  /*12a90*/  FMUL.FTZ R34, R69, R134 ;  /* 0x0000008645227220 */ /* 0x000fea0000410000 */
[----:B------:R4:W-:Y:S01]  /*12aa0*/  MUFU.EX2 R235, R4 ;  /* 0x0000000400eb7308 */ /* 0x0009e20000000800 */
[----:B--2---:R-:W-:Y:S02]  /*12ab0*/  FMUL.FTZ R56, R68, R156 ;  /* 0x0000009c44387220 */ /* 0x004fe40000410000 */
[--C-:B----4-:R-:W-:Y:S02]  /*12ac0*/  FFMA.FTZ R4, R35, c[0x0][0x2d0], -R101.reuse ;  /* 0x0000b40023047a23 */ /* 0x110fe40000010865 */
[----:B------:R-:W-:Y:S05]  /*12ad0*/  FMUL.FTZ R35, R69, R135 ;  /* 0x0000008745237220 */ /* 0x000fea0000410000 */
[----:B------:R2:W-:Y:S01]  /*12ae0*/  MUFU.EX2 R236, R4 ;  /* 0x0000000400ec7308 */ /* 0x0005e20000000800 */
[----:B------:R-:W-:Y:S01]  /*12af0*/  LDSM.16.MT88.4 R132, [R212+0x2900] ;  /* 0x00290000d484783b */ /* 0x000fe20000004200 */
[C---:B--2---:R-:W-:Y:S01]  /*12b00*/  FMUL.FTZ R4, R73.reuse, R104 ;  /* 0x0000006849047220 */ /* 0x044fe20000410000 */
        /* <DEDUP_REMOVED lines=9> */
[----:B--2---:R-:W-:Y:S02]  /*12ba0*/  FMUL.FTZ R44, R68, R144 ;  /* 0x00000090442c7220 */ /* 0x004fe40000410000 */
[C---:B------:R-:W-:Y:S04]  /*12bb0*/  HMMA.16816.F32 R16, R76.reuse, R22, R16 ;  /* 0x000000164c10723c */ /* 0x040fe80000001810 */
[----:B------:R-:W-:Y:S01]  /*12bc0*/  FFMA.FTZ R28, R182, c[0x0][0x2d0], -R2 ;  /* 0x0000b400b61c7a23 */ /* 0x000fe20000010802 */
[----:B------:R-:W-:Y:S01]  /*12bd0*/  MOV R124, R121 ;  /* 0x00000079007c7202 */ /* 0x000fe20000000f00 */
[----:B------:R-:W-:Y:S01]  /*12be0*/  FMUL.FTZ R45, R68, R145 ;  /* 0x00000091442d7220 */ /* 0x000fe20000410000 */
[----:B------:R-:W-:Y:S01]  /*12bf0*/  MOV R121, R114 ;  /* 0x0000007200797202 */ /* 0x000fe20000000f00 */
[C---:B------:R-:W-:Y:S01]  /*12c00*/  FMUL.FTZ R22, R69.reuse, R122 ;  /* 0x0000007a45167220 */ /* 0x040fe20000410000 */
[----:B------:R2:W1:Y:S03]  /*12c10*/  MUFU.EX2 R182, R28 ;  /* 0x0000001c00b67308 */ /* 0x0004660000000800 */
[----:B------:R-:W-:Y:S01]  /*12c20*/  FMUL.FTZ R23, R69, R123 ;  /* 0x0000007b45177220 */ /* 0x000fe20000410000 */
[----:B------:R-:W-:Y:S01]  /*12c30*/  MOV R123, R30 ;  /* 0x0000001e007b7202 */ /* 0x000fe20000000f00 */
[----:B------:R-:W-:Y:S01]  /*12c40*/  FMUL.FTZ R30, R0, R130 ;  /* 0x00000082001e7220 */ /* 0x000fe20000410000 */
[----:B------:R-:W-:Y:S01]  /*12c50*/  MOV R122, R41 ;  /* 0x00000029007a7202 */ /* 0x000fe20000000f00 */
[C---:B------:R-:W-:Y:S01]  /*12c60*/  FMUL.FTZ R41, R68.reuse, R141 ;  /* 0x0000008d44297220 */ /* 0x040fe20000410000 */
[----:B------:R-:W-:Y:S01]  /*12c70*/  MOV R126, R123 ;  /* 0x0000007b007e7202 */ /* 0x000fe20000000f00 */
[----:B----4-:R-:W-:Y:S01]  /*12c80*/  FMUL.FTZ R20, R73, R120 ;  /* 0x0000007849147220 */ /* 0x010fe20000410000 */
        /* <DEDUP_REMOVED lines=8> */
[C---:B--2---:R-:W-:Y:S02]  /*12d10*/  FMUL.FTZ R28, R68.reuse, R128 ;  /* 0x00000080441c7220 */ /* 0x044fe40000410000 */
        /* <DEDUP_REMOVED lines=8> */
[----:B----4-:R-:W-:Y:S02]  /*12da0*/  FMUL.FTZ R48, R73, R148 ;  /* 0x0000009449307220 */ /* 0x010fe40000410000 */
[C---:B------:R-:W-:Y:S01]  /*12db0*/  HMMA.16816.F32 R32, R76.reuse, R38, R32 ;  /* 0x000000264c20723c */ /* 0x040fe20000001820 */
[----:B------:R-:W-:Y:S03]  /*12dc0*/  LDSM.16.MT88.4 R148, [R210+0x2900] ;  /* 0x00290000d294783b */ /* 0x000fe60000004200 */
[----:B------:R-:W-:Y:S01]  /*12dd0*/  MOV R171, R94 ;  /* 0x0000005e00ab7202 */ /* 0x000fe20000000f00 */
[----:B------:R4:W1:Y:S02]  /*12de0*/  MUFU.EX2 R137, R40 ;  /* 0x0000002800897308 */ /* 0x0008640000000800 */
[C---:B------:R-:W-:Y:S02]  /*12df0*/  FMUL.FTZ R38, R69.reuse, R138 ;  /* 0x0000008a45267220 */ /* 0x040fe40000410000 */
[----:B------:R-:W-:Y:S06]  /*12e00*/  FMUL.FTZ R39, R69, R139 ;  /* 0x0000008b45277220 */ /* 0x000fec0000410000 */
[----:B------:R1:W-:Y:S01]  /*12e10*/  MUFU.EX2 R139, R60 ;  /* 0x0000003c008b7308 */ /* 0x0003e20000000800 */
[C---:B--2---:R-:W-:Y:S09]  /*12e20*/  FMUL.FTZ R36, R73.reuse, R136 ;  /* 0x0000008849247220 */ /* 0x044ff20000410000 */
[----:B------:R2:W-:Y:S01]  /*12e30*/  MUFU.EX2 R138, R92 ;  /* 0x0000005c008a7308 */ /* 0x0005e20000000800 */
[-C--:B------:R-:W-:Y:S03]  /*12e40*/  HMMA.16816.F32 R36, R76, R52.reuse, R36 ;  /* 0x000000344c24723c */ /* 0x080fe60000001824 */
[C---:B----4-:R-:W-:Y:S07]  /*12e50*/  FMUL.FTZ R40, R68.reuse, R140 ;  /* 0x0000008c44287220 */ /* 0x050fee0000410000 */
[C---:B------:R-:W-:Y:S04]  /*12e60*/  HMMA.16816.F32 R40, R64.reuse, R52, R40 ;  /* 0x000000344028723c */ /* 0x040fe80000001828 */
[----:B-1----:R-:W-:Y:S03]  /*12e70*/  FMUL.FTZ R60, R68, R160 ;  /* 0x000000a0443c7220 */ /* 0x002fe60000410000 */
[----:B------:R-:W-:Y:S01]  /*12e80*/  FFMA.FTZ R52, R184, c[0x0][0x2d0], -R100 ;  /* 0x0000b400b8347a23 */ /* 0x000fe20000010864 */
[-C--:B------:R-:W-:Y:S03]  /*12e90*/  HMMA.16816.F32 R44, R64, R54.reuse, R44 ;  /* 0x00000036402c723c */ /* 0x080fe6000000182c */
[----:B------:R1:W4:Y:S01]  /*12ea0*/  MUFU.EX2 R207, R52 ;  /* 0x0000003400cf7308 */ /* 0x0003220000000800 */
[----:B------:R-:W-:Y:S01]  /*12eb0*/  FMUL.FTZ R53, R73, R153 ;  /* 0x0000009949357220 */ /* 0x000fe20000410000 */
[----:B--2---:R-:W2:Y:S03]  /*12ec0*/  LDSM.16.MT88.4 R92, [R210+0x900] ;  /* 0x00090000d25c783b */ /* 0x004ea60000004200 */
[C---:B------:R-:W-:Y:S07]  /*12ed0*/  HMMA.16816.F32 R48, R76.reuse, R54, R48 ;  /* 0x000000364c30723c */ /* 0x040fee0000001830 */
[C---:B------:R-:W-:Y:S02]  /*12ee0*/  FMUL.FTZ R54, R69.reuse, R154 ;  /* 0x0000009a45367220 */ /* 0x040fe40000410000 */
[----:B------:R-:W-:Y:S03]  /*12ef0*/  FMUL.FTZ R55, R69, R155 ;  /* 0x0000009b45377220 */ /* 0x000fe60000410000 */
[----:B-1----:R-:W-:Y:S07]  /*12f00*/  FMUL.FTZ R52, R73, R152 ;  /* 0x0000009849347220 */ /* 0x002fee0000410000 */
        /* <DEDUP_REMOVED lines=20> */
[--C-:B-1----:R-:W-:Y:S04]  /*13050*/  FFMA.FTZ R80, R198, c[0x0][0x2d0], -R101.reuse ;  /* 0x0000b400c6507a23 */ /* 0x102fe80000010865 */
[----:B------:R1:W1:Y:S02]  /*13060*/  MUFU.EX2 R203, R80 ;  /* 0x0000005000cb7308 */ /* 0x0002640000000800 */
[----:B-1----:R-:W-:Y:S07]  /*13070*/  F2FP.PACK_AB R80, R231, R232 ;  /* 0x000000e8e750723e */ /* 0x002fee00000000ff */
[C---:B------:R-:W-:Y:S07]  /*13080*/  HMMA.16816.F32 R8, R80.reuse, R84, R8 ;  /* 0x000000545008723c */ /* 0x040fee0000001808 */
[--C-:B------:R-:W-:Y:S01]  /*13090*/  FFMA.FTZ R84, R202, c[0x0][0x2d0], -R102.reuse ;  /* 0x0000b400ca547a23 */ /* 0x100fe20000010866 */
[-C--:B------:R-:W-:Y:S03]  /*130a0*/  HMMA.16816.F32 R12, R80, R86.reuse, R12 ;  /* 0x00000056500c723c */ /* 0x080fe6000000180c */
[----:B------:R1:W-:Y:S05]  /*130b0*/  MUFU.EX2 R143, R84 ;  /* 0x00000054008f7308 */ /* 0x0003ea0000000800 */
[C---:B------:R-:W-:Y:S08]  /*130c0*/  HMMA.16816.F32 R16, R76.reuse, R86, R16 ;  /* 0x000000564c10723c */ /* 0x040ff00000001810 */
[-C--:B---3--:R-:W-:Y:S08]  /*130d0*/  HMMA.16816.F32 R20, R76, R88.reuse, R20 ;  /* 0x000000584c14723c */ /* 0x088ff00000001814 */
[C---:B------:R-:W-:Y:S04]  /*130e0*/  HMMA.16816.F32 R24, R80.reuse, R88, R24 ;  /* 0x000000585018723c */ /* 0x040fe80000001818 */
[--C-:B-1----:R-:W-:Y:S04]  /*130f0*/  FFMA.FTZ R84, R201, c[0x0][0x2d0], -R102.reuse ;  /* 0x0000b400c9547a23 */ /* 0x102fe80000010866 */
[-C--:B------:R-:W-:Y:S01]  /*13100*/  HMMA.16816.F32 R28, R80, R90.reuse, R28 ;  /* 0x0000005a501c723c */ /* 0x080fe2000000181c */
[----:B------:R1:W-:Y:S07]  /*13110*/  MUFU.EX2 R142, R84 ;  /* 0x00000054008e7308 */ /* 0x0003ee0000000800 */
[C---:B------:R-:W-:Y:S08]  /*13120*/  HMMA.16816.F32 R32, R76.reuse, R90, R32 ;  /* 0x0000005a4c20723c */ /* 0x040ff00000001820 */
[-C--:B--2---:R-:W-:Y:S08]  /*13130*/  HMMA.16816.F32 R36, R76, R92.reuse, R36 ;  /* 0x0000005c4c24723c */ /* 0x084ff00000001824 */
[C---:B------:R-:W-:Y:S04]  /*13140*/  HMMA.16816.F32 R40, R80.reuse, R92, R40 ;  /* 0x0000005c5028723c */ /* 0x040fe80000001828 */
[----:B-1----:R-:W-:Y:S01]  /*13150*/  FFMA.FTZ R84, R126, c[0x0][0x2d0], -R102 ;  /* 0x0000b4007e547a23 */ /* 0x002fe20000010866 */
        /* <DEDUP_REMOVED lines=24> */
[----:B------:R1:W1:Y:S01]  /*132e0*/  MUFU.EX2 R141, R88 ;  /* 0x00000058008d7308 */ /* 0x0002620000000800 */
[----:B------:R-:W-:Y:S02]  /*132f0*/  MOV R124, R123 ;  /* 0x0000007b007c7202 */ /* 0x000fe40000000f00 */
[----:B------:R-:W-:Y:S02]  /*13300*/  MOV R121, R120 ;  /* 0x0000007800797202 */ /* 0x000fe40000000f00 */
[----:B------:R-:W-:Y:S02]  /*13310*/  MOV R123, R122 ;  /* 0x0000007a007b7202 */ /* 0x000fe40000000f00 */
[----:B------:R-:W-:Y:S02]  /*13320*/  MOV R122, R121 ;  /* 0x00000079007a7202 */ /* 0x000fe40000000f00 */
[----:B------:R-:W-:Y:S02]  /*13330*/  MOV R120, R119 ;  /* 0x0000007700787202 */ /* 0x000fe40000000f00 */
[----:B------:R-:W-:Y:S02]  /*13340*/  MOV R119, R112 ;  /* 0x0000007000777202 */ /* 0x000fe40000000f00 */
[----:B------:R-:W-:Y:S01]  /*13350*/  MOV R112, R109 ;  /* 0x0000006d00707202 */ /* 0x000fe20000000f00 */
[----:B---3--:R-:W3:Y:S01]  /*13360*/  LDSM.16.MT88.4 R84, [R211+0x900] ;  /* 0x00090000d354783b */ /* 0x008ee20000004200 */
[----:B------:R-:W-:Y:S02]  /*13370*/  MOV R121, R120 ;  /* 0x0000007800797202 */ /* 0x000fe40000000f00 */
[----:B------:R-:W-:Y:S02]  /*13380*/  MOV R120, R119 ;  /* 0x0000007700787202 */ /* 0x000fe40000000f00 */
[----:B------:R-:W-:Y:S02]  /*13390*/  MOV R119, R112 ;  /* 0x0000007000777202 */ /* 0x000fe40000000f00 */
[----:B------:R-:W-:Y:S02]  /*133a0*/  MOV R109, R221 ;  /* 0x000000dd006d7202 */ /* 0x000fe40000000f00 */
[----:B------:R2:W5:Y:S01]  /*133b0*/  LDL.LU R221, [R1+0x68] ;  /* 0x0000680001dd7983 */ /* 0x0005620000300800 */
[--C-:B-1----:R-:W-:Y:S01]  /*133c0*/  FFMA.FTZ R88, R126, c[0x0][0x2d0], -R2.reuse ;  /* 0x0000b4007e587a23 */ /* 0x102fe20000010802 */
        /* <DEDUP_REMOVED lines=15> */
[----:B-1----:R-:W-:Y:S01]  /*134c0*/  FFMA.FTZ R88, R126, c[0x0][0x2d0], -R2 ;  /* 0x0000b4007e587a23 */ /* 0x002fe20000010802 */
[----:B------:R-:W-:Y:S01]  /*134d0*/  MOV R126, R125 ;  /* 0x0000007d007e7202 */ /* 0x000fe20000000f00 */
[-C--:B---3--:R-:W-:Y:S01]  /*134e0*/  HMMA.16816.F32 R52, R76, R84.reuse, R52 ;  /* 0x000000544c34723c */ /* 0x088fe20000001834 */
[----:B------:R1:W5:Y:S01]  /*134f0*/  LDL.LU R223, [R1+0x60] ;  /* 0x0000600001df7983 */ /* 0x0003620000300800 */
[----:B------:R3:W1:Y:S01]  /*13500*/  MUFU.EX2 R144, R88 ;  /* 0x0000005800907308 */ /* 0x0006620000000800 */
        /* <DEDUP_REMOVED lines=10> */
[--C-:B---3--:R-:W-:Y:S01]  /*135b0*/  FFMA.FTZ R88, R126, c[0x0][0x2d0], -R100.reuse ;  /* 0x0000b4007e587a23 */ /* 0x108fe20000010864 */
        /* <DEDUP_REMOVED lines=8> */
[----:B----4-:R-:W-:Y:S02]  /*13640*/  F2FP.PACK_AB R78, R206, R207 ;  /* 0x000000cfce4e723e */ /* 0x010fe400000000ff */
[----:B------:R-:W-:Y:S02]  /*13650*/  F2FP.PACK_AB R77, R205, R139 ;  /* 0x0000008bcd4d723e */ /* 0x000fe400000000ff */
[----:B------:R-:W-:Y:S02]  /*13660*/  F2FP.PACK_AB R79, R203, R204 ;  /* 0x000000cccb4f723e */ /* 0x000fe400000000ff */
[----:B------:R-:W-:Y:S02]  /*13670*/  MOV R118, R117 ;  /* 0x0000007500767202 */ /* 0x000fe40000000f00 */
[----:B------:R-:W-:Y:S02]  /*13680*/  MOV R117, R224 ;  /* 0x000000e000757202 */ /* 0x000fe40000000f00 */
[----:B------:R-:W-:Y:S01]  /*13690*/  MOV R120, R119 ;  /* 0x0000007700787202 */ /* 0x000fe20000000f00 */
[----:B------:R4:W5:Y:S01]  /*136a0*/  LDL.LU R224, [R1+0x5c] ;  /* 0x00005c0001e07983 */ /* 0x0009620000300800 */
[--C-:B---3--:R-:W-:Y:S01]  /*136b0*/  FFMA.FTZ R88, R126, c[0x0][0x2d0], -R100.reuse ;  /* 0x0000b4007e587a23 */ /* 0x108fe20000010864 */
        /* <DEDUP_REMOVED lines=14> */
[----:B--2---:R-:W-:Y:S01]  /*137a0*/  F2FP.PACK_AB R82, R202, R142 ;  /* 0x0000008eca52723e */ /* 0x004fe200000000ff */
[----:B------:R2:W5:Y:S01]  /*137b0*/  LDL.LU R218, [R1+0x58] ;  /* 0x0000580001da7983 */ /* 0x0005620000300800 */
[----:B------:R-:W-:Y:S02]  /*137c0*/  F2FP.PACK_AB R81, R141, R136 ;  /* 0x000000888d51723e */ /* 0x000fe400000000ff */
[----:B-1----:R-:W-:Y:S01]  /*137d0*/  F2FP.PACK_AB R83, R144, R140 ;  /* 0x0000008c9053723e */ /* 0x002fe200000000ff */
[----:B---3--:R-:W1:Y:S01]  /*137e0*/  LDSM.16.MT88.4 R88, [R209+0x1100] ;  /* 0x00110000d158783b */ /* 0x008e620000004200 */
        /* <DEDUP_REMOVED lines=25> */
[--C-:B---3--:R-:W-:Y:S01]  /*13980*/  FFMA.FTZ R92, R123, c[0x0][0x2d0], -R101.reuse ;  /* 0x0000b4007b5c7a23 */ /* 0x108fe20000010865 */
        /* <DEDUP_REMOVED lines=12> */
[----:B--2---:R-:W2:Y:S08]  /*13a50*/  LDSM.16.MT88.4 R84, [R212+0x1100] ;  /* 0x00110000d454783b */ /* 0x004eb00000004200 */
[----:B-1----:R-:W1:Y:S01]  /*13a60*/  LDSM.16.MT88.4 R92, [R210+0x1100] ;  /* 0x00110000d25c783b */ /* 0x002e620000004200 */
[----:B----4-:R-:W-:Y:S07]  /*13a70*/  F2FP.PACK_AB R80, R143, R138 ;  /* 0x0000008a8f50723e */ /* 0x010fee00000000ff */
[C---:B------:R-:W-:Y:S07]  /*13a80*/  HMMA.16816.F32 R8, R80.reuse, R88, R8 ;  /* 0x000000585008723c */ /* 0x040fee0000001808 */
[--C-:B------:R-:W-:Y:S01]  /*13a90*/  FFMA.FTZ R88, R122, c[0x0][0x2d0], -R102.reuse ;  /* 0x0000b4007a587a23 */ /* 0x100fe20000010866 */
[-C--:B------:R-:W-:Y:S03]  /*13aa0*/  HMMA.16816.F32 R12, R80, R90.reuse, R12 ;  /* 0x0000005a500c723c */ /* 0x080fe6000000180c */
[----:B------:R4:W-:Y:S05]  /*13ab0*/  MUFU.EX2 R145, R88 ;  /* 0x0000005800917308 */ /* 0x0009ea0000000800 */
[C---:B------:R-:W-:Y:S08]  /*13ac0*/  HMMA.16816.F32 R16, R76.reuse, R90, R16 ;  /* 0x0000005a4c10723c */ /* 0x040ff00000001810 */
[-C--:B--2---:R-:W-:Y:S08]  /*13ad0*/  HMMA.16816.F32 R20, R76, R84.reuse, R20 ;  /* 0x000000544c14723c */ /* 0x084ff00000001814 */
        /* <DEDUP_REMOVED lines=9> */
[----:B--2---:R-:W-:Y:S03]  /*13b70*/  FFMA.FTZ R88, R120, c[0x0][0x2d0], -R102 ;  /* 0x0000b40078587a23 */ /* 0x004fe60000010866 */
        /* <DEDUP_REMOVED lines=9> */
[----:B--2---:R-:W-:Y:S02]  /*13c10*/  FFMA.FTZ R84, R116, c[0x0][0x2d0], -R2 ;  /* 0x0000b40074547a23 */ /* 0x004fe40000010802 */
[----:B------:R-:W-:Y:S07]  /*13c20*/  LDSM.16.MT88.4 R116, [R209+0x2900] ;  /* 0x00290000d174783b */ /* 0x000fee0000004200 */
[----:B------:R2:W-:Y:S01]  /*13c30*/  MUFU.EX2 R154, R84 ;  /* 0x00000054009a7308 */ /* 0x0005e20000000800 */
[----:B----4-:R-:W-:Y:S09]  /*13c40*/  FFMA.FTZ R92, R114, c[0x0][0x2d0], -R100 ;  /* 0x0000b400725c7a23 */ /* 0x010ff20000010864 */
[----:B------:R-:W-:Y:S01]  /*13c50*/  MUFU.EX2 R192, R92 ;  /* 0x0000005c00c07308 */ /* 0x000fe20000000800 */
[----:B-1----:R-:W1:Y:S01]  /*13c60*/  LDSM.16.MT88.4 R88, [R211+0x1100] ;  /* 0x00110000d358783b */ /* 0x002e620000004200 */
[----:B--2---:R-:W-:Y:S08]  /*13c70*/  FFMA.FTZ R84, R115, c[0x0][0x2d0], -R2 ;  /* 0x0000b40073547a23 */ /* 0x004ff00000010802 */
[----:B------:R2:W4:Y:S02]  /*13c80*/  MUFU.EX2 R152, R84 ;  /* 0x0000005400987308 */ /* 0x0005240000000800 */
[--C-:B--2---:R-:W-:Y:S01]  /*13c90*/  FFMA.FTZ R84, R113, c[0x0][0x2d0], -R100.reuse ;  /* 0x0000b40071547a23 */ /* 0x104fe20000010864 */
[----:B------:R-:W-:Y:S01]  /*13ca0*/  MOV R113, R112 ;  /* 0x0000007000717202 */ /* 0x000fe20000000f00 */
[-C--:B-1----:R-:W-:Y:S03]  /*13cb0*/  HMMA.16816.F32 R52, R76, R88.reuse, R52 ;  /* 0x000000584c34723c */ /* 0x082fe60000001834 */
[----:B------:R-:W-:Y:S02]  /*13cc0*/  MOV R112, R109 ;  /* 0x0000006d00707202 */ /* 0x000fe40000000f00 */
[----:B------:R-:W-:Y:S02]  /*13cd0*/  MOV R109, R108 ;  /* 0x0000006c006d7202 */ /* 0x000fe40000000f00 */
[----:B------:R-:W-:Y:S01]  /*13ce0*/  MOV R108, R176 ;  /* 0x000000b0006c7202 */ /* 0x000fe20000000f00 */
[C---:B------:R-:W-:Y:S04]  /*13cf0*/  HMMA.16816.F32 R56, R80.reuse, R88, R56 ;  /* 0x000000585038723c */ /* 0x040fe80000001838 */
[----:B------:R-:W-:Y:S02]  /*13d00*/  MOV R176, R189 ;  /* 0x000000bd00b07202 */ /* 0x000fe40000000f00 */
[----:B------:R1:W-:Y:S01]  /*13d10*/  MUFU.EX2 R189, R84 ;  /* 0x0000005400bd7308 */ /* 0x0003e20000000800 */
[----:B------:R-:W-:Y:S01]  /*13d20*/  FFMA.FTZ R88, R111, c[0x0][0x2d0], -R100 ;  /* 0x0000b4006f587a23 */ /* 0x000fe20000010864 */
[-C--:B------:R-:W-:Y:S04]  /*13d30*/  HMMA.16816.F32 R60, R80, R90.reuse, R60 ;  /* 0x0000005a503c723c */ /* 0x080fe8000000183c */
[----:B------:R-:W-:Y:S02]  /*13d40*/  MOV R111, R107 ;  /* 0x0000006b006f7202 */ /* 0x000fe40000000f00 */
[----:B------:R-:W-:Y:S01]  /*13d50*/  MOV R107, R190 ;  /* 0x000000be006b7202 */ /* 0x000fe20000000f00 */
[--C-:B------:R-:W-:Y:S01]  /*13d60*/  FFMA.FTZ R80, R113, c[0x0][0x2d0], -R101.reuse ;  /* 0x0000b40071507a23 */ /* 0x100fe20000010865 */
[----:B------:R-:W-:Y:S01]  /*13d70*/  HMMA.16816.F32 R64, R76, R90, R64 ;  /* 0x0000005a4c40723c */ /* 0x000fe20000001840 */
[----:B------:R2:W-:Y:S03]  /*13d80*/  MUFU.EX2 R190, R88 ;  /* 0x0000005800be7308 */ /* 0x0005e60000000800 */
[----:B------:R-:W-:Y:S01]  /*13d90*/  F2FP.PACK_AB R82, R193, R195 ;  /* 0x000000c3c152723e */ /* 0x000fe200000000ff */
[--C-:B------:R-:W-:Y:S01]  /*13da0*/  FFMA.FTZ R92, R111, c[0x0][0x2d0], -R101.reuse ;  /* 0x0000b4006f5c7a23 */ /* 0x100fe20000010865 */
[----:B------:R-:W-:Y:S02]  /*13db0*/  F2FP.PACK_AB R81, R153, R155 ;  /* 0x0000009b9951723e */ /* 0x000fe400000000ff */
[----:B------:R-:W-:Y:S03]  /*13dc0*/  F2FP.PACK_AB R76, R201, R147 ;  /* 0x00000093c94c723e */ /* 0x000fe600000000ff */
[----:B------:R3:W-:Y:S01]  /*13dd0*/  MUFU.EX2 R159, R80 ;  /* 0x00000050009f7308 */ /* 0x0007e20000000800 */
[----:B------:R-:W-:Y:S01]  /*13de0*/  F2FP.PACK_AB R78, R200, R199 ;  /* 0x000000c7c84e723e */ /* 0x000fe200000000ff */
[----:B-1----:R-:W1:Y:S01]  /*13df0*/  LDSM.16.MT88.4 R84, [R209+0x1900] ;  /* 0x00190000d154783b */ /* 0x002e620000004200 */
[----:B------:R-:W-:Y:S02]  /*13e00*/  F2FP.PACK_AB R77, R198, R146 ;  /* 0x00000092c64d723e */ /* 0x000fe400000000ff */
[----:B------:R-:W-:Y:S02]  /*13e10*/  F2FP.PACK_AB R79, R197, R196 ;  /* 0x000000c4c54f723e */ /* 0x000fe400000000ff */
[----:B----4-:R-:W-:Y:S03]  /*13e20*/  F2FP.PACK_AB R83, R152, R154 ;  /* 0x0000009a9853723e */ /* 0x010fe600000000ff */
[----:B------:R4:W-:Y:S01]  /*13e30*/  MUFU.EX2 R184, R92 ;  /* 0x0000005c00b87308 */ /* 0x0009e20000000800 */
[----:B--2---:R-:W2:Y:S01]  /*13e40*/  LDSM.16.MT88.4 R88, [R212+0x1900] ;  /* 0x00190000d458783b */ /* 0x004ea20000004200 */
[--C-:B---3--:R-:W-:Y:S08]  /*13e50*/  FFMA.FTZ R80, R112, c[0x0][0x2d0], -R101.reuse ;  /* 0x0000b40070507a23 */ /* 0x108ff00000010865 */
[----:B------:R3:W-:Y:S01]  /*13e60*/  MUFU.EX2 R158, R80 ;  /* 0x00000050009e7308 */ /* 0x0007e20000000800 */
        /* <DEDUP_REMOVED lines=15> */
[----:B------:R-:W-:Y:S04]  /*13f60*/  MOV R104, R97 ;  /* 0x0000006100687202 */ /* 0x000fe80000000f00 */
        /* <DEDUP_REMOVED lines=11> */
[----:B------:R-:W-:Y:S02]  /*14020*/  FFMA.FTZ R92, R176, c[0x0][0x2d0], -R100 ;  /* 0x0000b400b05c7a23 */ /* 0x000fe40000010864 */
[C---:B------:R-:W-:Y:S03]  /*14030*/  HMMA.16816.F32 R48, R76.reuse, R94, R48 ;  /* 0x0000005e4c30723c */ /* 0x040fe60000001830 */
[----:B------:R2:W-:Y:S01]  /*14040*/  MUFU.EX2 R99, R88 ;  /* 0x0000005800637308 */ /* 0x0005e20000000800 */
[----:B-1----:R-:W-:Y:S09]  /*14050*/  FFMA.FTZ R84, R180, c[0x0][0x2d0], -R102 ;  /* 0x0000b400b4547a23 */ /* 0x002ff20000010866 */
[----:B------:R1:W-:Y:S01]  /*14060*/  MUFU.EX2 R180, R84 ;  /* 0x0000005400b47308 */ /* 0x0003e20000000800 */
[--C-:B--2---:R-:W-:Y:S01]  /*14070*/  FFMA.FTZ R88, R107, c[0x0][0x2d0], -R2.reuse ;  /* 0x0000b4006b587a23 */ /* 0x104fe20000010802 */
[----:B------:R-:W-:Y:S02]  /*14080*/  MOV R107, R106 ;  /* 0x0000006a006b7202 */ /* 0x000fe40000000f00 */
[----:B------:R-:W-:Y:S06]  /*14090*/  MOV R106, R177 ;  /* 0x000000b1006a7202 */ /* 0x000fec0000000f00 */
[----:B------:R2:W-:Y:S01]  /*140a0*/  MUFU.EX2 R97, R88 ;  /* 0x0000005800617308 */ /* 0x0005e20000000800 */
[----:B------:R-:W-:Y:S02]  /*140b0*/  MOV R110, R107 ;  /* 0x0000006b006e7202 */ /* 0x000fe40000000f00 */
[----:B------:R-:W3:Y:S07]  /*140c0*/  LDL.LU R107, [R1+0x10] ;  /* 0x00001000016b7983 */ /* 0x000eee0000300800 */
[----:B------:R4:W-:Y:S01]  /*140d0*/  MUFU.EX2 R177, R92 ;  /* 0x0000005c00b17308 */ /* 0x0009e20000000800 */
[----:B-1----:R-:W1:Y:S01]  /*140e0*/  LDSM.16.MT88.4 R84, [R211+0x1900] ;  /* 0x00190000d354783b */ /* 0x002e620000004200 */
[----:B--2---:R-:W-:Y:S08]  /*140f0*/  FFMA.FTZ R88, R98, c[0x0][0x2d0], -R2 ;  /* 0x0000b40062587a23 */ /* 0x004ff00000010802 */
[----:B------:R2:W-:Y:S01]  /*14100*/  MUFU.EX2 R98, R88 ;  /* 0x0000005800627308 */ /* 0x0005e20000000800 */
[----:B----4-:R-:W-:Y:S01]  /*14110*/  FFMA.FTZ R92, R170, c[0x0][0x2d0], -R100 ;  /* 0x0000b400aa5c7a23 */ /* 0x010fe20000010864 */
[----:B------:R-:W-:Y:S08]  /*14120*/  MOV R170, R175 ;  /* 0x000000af00aa7202 */ /* 0x000ff00000000f00 */
[----:B------:R4:W4:Y:S01]  /*14130*/  MUFU.EX2 R175, R92 ;  /* 0x0000005c00af7308 */ /* 0x0009220000000800 */
[----:B--2---:R-:W-:Y:S01]  /*14140*/  FFMA.FTZ R88, R96, c[0x0][0x2d0], -R2 ;  /* 0x0000b40060587a23 */ /* 0x004fe20000010802 */
[-C--:B-1----:R-:W-:Y:S08]  /*14150*/  HMMA.16816.F32 R52, R76, R84.reuse, R52 ;  /* 0x000000544c34723c */ /* 0x082ff00000001834 */
[----:B------:R1:W2:Y:S01]  /*14160*/  MUFU.EX2 R96, R88 ;  /* 0x0000005800607308 */ /* 0x0002a20000000800 */
[C---:B------:R-:W-:Y:S04]  /*14170*/  HMMA.16816.F32 R56, R80.reuse, R84, R56 ;  /* 0x000000545038723c */ /* 0x040fe80000001838 */
[--C-:B----4-:R-:W-:Y:S01]  /*14180*/  FFMA.FTZ R92, R106, c[0x0][0x2d0], -R101.reuse ;  /* 0x0000b4006a5c7a23 */ /* 0x110fe20000010865 */
[----:B------:R-:W-:Y:S01]  /*14190*/  F2FP.PACK_AB R164, R175, R177 ;  /* 0x000000b1afa4723e */ /* 0x000fe200000000ff */
[----:B------:R-:W4:Y:S01]  /*141a0*/  LDL.LU R106, [R1+0x14] ;  /* 0x00001400016a7983 */ /* 0x000f220000300800 */
[--C-:B------:R-:W-:Y:S01]  /*141b0*/  FFMA.FTZ R84, R173, c[0x0][0x2d0], -R100.reuse ;  /* 0x0000b400ad547a23 */ /* 0x100fe20000010864 */
[-C--:B------:R-:W-:Y:S03]  /*141c0*/  HMMA.16816.F32 R60, R80, R86.reuse, R60 ;  /* 0x00000056503c723c */ /* 0x080fe6000000183c */
[----:B------:R2:W-:Y:S04]  /*141d0*/  MUFU.EX2 R176, R84 ;  /* 0x0000005400b07308 */ /* 0x0005e80000000800 */
[----:B------:R-:W-:Y:S01]  /*141e0*/  FFMA.FTZ R80, R172, c[0x0][0x2d0], -R100 ;  /* 0x0000b400ac507a23 */ /* 0x000fe20000010864 */
[----:B------:R-:W-:Y:S01]  /*141f0*/  HMMA.16816.F32 R64, R76, R86, R64 ;  /* 0x000000564c40723c */ /* 0x000fe20000001840 */
[----:B-1----:R-:W1:Y:S03]  /*14200*/  LDSM.16.MT88.4 R88, [R209+0x2100] ;  /* 0x00210000d158783b */ /* 0x002e660000004200 */
[----:B------:R-:W-:Y:S01]  /*14210*/  F2FP.PACK_AB R82, R178, R180 ;  /* 0x000000b4b252723e */ /* 0x000fe200000000ff */
[----:B------:R2:W2:Y:S01]  /*14220*/  MUFU.EX2 R174, R80 ;  /* 0x0000005000ae7308 */ /* 0x0004a20000000800 */
[----:B------:R-:W-:Y:S02]  /*14230*/  F2FP.PACK_AB R81, R97, R99 ;  /* 0x000000636151723e */ /* 0x000fe400000000ff */
[----:B------:R-:W-:Y:S04]  /*14240*/  F2FP.PACK_AB R76, R191, R189 ;  /* 0x000000bdbf4c723e */ /* 0x000fe800000000ff */
[----:B------:R-:W-:Y:S02]  /*14250*/  F2FP.PACK_AB R78, R190, R192 ;  /* 0x000000c0be4e723e */ /* 0x000fe400000000ff */
[----:B------:R-:W-:Y:S02]  /*14260*/  F2FP.PACK_AB R77, R158, R159 ;  /* 0x0000009f9e4d723e */ /* 0x000fe400000000ff */
[----:B------:R-:W-:Y:S02]  /*14270*/  F2FP.PACK_AB R79, R183, R184 ;  /* 0x000000b8b74f723e */ /* 0x000fe400000000ff */
[----:B--2---:R-:W-:Y:S01]  /*14280*/  F2FP.PACK_AB R83, R96, R98 ;  /* 0x000000626053723e */ /* 0x004fe200000000ff */
[----:B------:R-:W2:Y:S01]  /*14290*/  LDSM.16.MT88.4 R84, [R212+0x2100] ;  /* 0x00210000d454783b */ /* 0x000ea20000004200 */
[--C-:B------:R-:W-:Y:S01]  /*142a0*/  FFMA.FTZ R80, R109, c[0x0][0x2d0], -R101.reuse ;  /* 0x0000b4006d507a23 */ /* 0x100fe20000010865 */
[----:B------:R-:W-:Y:S02]  /*142b0*/  MOV R109, R108 ;  /* 0x0000006c006d7202 */ /* 0x000fe40000000f00 */
[----:B------:R-:W-:Y:S01]  /*142c0*/  MOV R108, R171 ;  /* 0x000000ab006c7202 */ /* 0x000fe20000000f00 */
[----:B------:R2:W-:Y:S01]  /*142d0*/  MUFU.EX2 R173, R80 ;  /* 0x0000005000ad7308 */ /* 0x0005e20000000800 */
[----:B------:R-:W-:Y:S01]  /*142e0*/  F2FP.PACK_AB R166, R174, R176 ;  /* 0x000000b0aea6723e */ /* 0x000fe200000000ff */
[-C--:B-1----:R-:W-:Y:S08]  /*142f0*/  HMMA.16816.F32 R4, R76, R88.reuse, R4 ;  /* 0x000000584c04723c */ /* 0x082ff00000001804 */
[----:B------:R1:W1:Y:S01]  /*14300*/  MUFU.EX2 R171, R92 ;  /* 0x0000005c00ab7308 */ /* 0x0002620000000800 */
[----:B--2---:R-:W-:Y:S07]  /*14310*/  F2FP.PACK_AB R80, R156, R157 ;  /* 0x0000009d9c50723e */ /* 0x004fee00000000ff */
[C---:B------:R-:W-:Y:S01]  /*14320*/  HMMA.16816.F32 R8, R80.reuse, R88, R8 ;  /* 0x000000585008723c */ /* 0x040fe20000001808 */
[----:B-1----:R-:W1:Y:S03]  /*14330*/  LDSM.16.MT88.4 R92, [R210+0x2100] ;  /* 0x00210000d25c783b */ /* 0x002e660000004200 */
[----:B------:R-:W-:Y:S03]  /*14340*/  F2FP.PACK_AB R165, R171, R173 ;  /* 0x000000adaba5723e */ /* 0x000fe600000000ff */
        /* <DEDUP_REMOVED lines=10> */
[----:B------:R-:W2:Y:S01]  /*143f0*/  LDL.LU R104, [R1+0x1c] ;  /* 0x00001c0001687983 */ /* 0x000ea20000300800 */
[----:B------:R1:W1:Y:S06]  /*14400*/  MUFU.EX2 R170, R88 ;  /* 0x0000005800aa7308 */ /* 0x00026c0000000800 */
[C---:B------:R-:W-:Y:S04]  /*14410*/  HMMA.16816.F32 R32, R76.reuse, R86, R32 ;  /* 0x000000564c20723c */ /* 0x040fe80000001820 */
        /* <DEDUP_REMOVED lines=20> */
[----:B------:R-:W3:Y:S10]  /*14560*/  MUFU.EX2 R86, R84 ;  /* 0x0000005400567308 */ /* 0x000ef40000000800 */
[----:B------:R-:W-:Y:S10]  /*14570*/  MUFU.EX2 R84, R74 ;  /* 0x0000004a00547308 */ /* 0x000ff40000000800 */
[----:B------:R-:W1:Y:S01]  /*14580*/  MUFU.EX2 R74, R2 ;  /* 0x00000002004a7308 */ /* 0x000e620000000800 */
[----:B---3--:R-:W-:Y:S01]  /*14590*/  FFMA.FTZ R73, R73, R107, R245 ;  /* 0x0000006b49497223 */ /* 0x008fe200000100f5 */
[----:B------:R-:W-:Y:S01]  /*145a0*/  F2FP.PACK_AB R161, R86, R85 ;  /* 0x0000005556a1723e */ /* 0x000fe200000000ff */
[-C--:B-1----:R-:W-:Y:S08]  /*145b0*/  HMMA.16816.F32 R52, R76, R88.reuse, R52 ;  /* 0x000000584c34723c */ /* 0x082ff00000001834 */
[C---:B------:R-:W-:Y:S08]  /*145c0*/  HMMA.16816.F32 R56, R80.reuse, R88, R56 ;  /* 0x000000585038723c */ /* 0x040ff00000001838 */
[-C--:B------:R-:W-:Y:S04]  /*145d0*/  HMMA.16816.F32 R60, R80, R90.reuse, R60 ;  /* 0x0000005a503c723c */ /* 0x080fe8000000183c */
[----:B------:R-:W-:Y:S04]  /*145e0*/  F2FP.PACK_AB R163, R74, R84 ;  /* 0x000000544aa3723e */ /* 0x000fe800000000ff */
[----:B------:R-:W-:Y:S04]  /*145f0*/  HMMA.16816.F32 R64, R76, R90, R64 ;  /* 0x0000005a4c40723c */ /* 0x000fe80000001840 */
[----:B----4-:R-:W-:Y:S02]  /*14600*/  FFMA.FTZ R69, R69, R106, R244 ;  /* 0x0000006a45457223 */ /* 0x010fe400000100f4 */
[----:B--2---:R-:W-:Y:S06]  /*14610*/  FFMA.FTZ R2, R68, R105, R241 ;  /* 0x0000006944027223 */ /* 0x004fec00000100f1 */
[----:B------:R-:W-:Y:S04]  /*14620*/  FADD.FTZ R2, R242, R2 ;  /* 0x00000002f2027221 */ /* 0x000fe80000010000 */
[----:B------:R-:W-:Y:S02]  /*14630*/  FADD.FTZ R2, R243, R2 ;  /* 0x00000002f3027221 */ /* 0x000fe40000010000 */
[----:B------:R-:W-:Y:S02]  /*14640*/  FFMA.FTZ R0, R0, R104, R185 ;  /* 0x0000006800007223 */ /* 0x000fe400000100b9 */
[-C--:B------:R-:W-:Y:S05]  /*14650*/  HMMA.16816.F32 R104, R164, R116.reuse, R4 ;  /* 0x00000074a468723c */ /* 0x080fea0000001804 */
        /* <DEDUP_REMOVED lines=30> */
[----:B------:R-:W1:Y:S03]  /*14840*/  LDSM.16.MT88.4 R4, [R211+0x2900] ;  /* 0x00290000d304783b */ /* 0x000e660000004200 */
        /* <DEDUP_REMOVED lines=83> */
.L_x_282:
        /* <DEDUP_REMOVED lines=18> */
[----:B------:R1:W-:Y:S04]  /*14ea0*/  STL.64 [R1+0x8], R2 ;  /* 0x0000080201007387 */ /* 0x0003e80000100a00 */
.L_x_301:
[----:B------:R-:W-:Y:S04]  /*14eb0*/  DEPBAR.LE SB0, 0x0 ;  /* 0x000080000000791a */ /* 0x000fe80000000000 */
[----:B------:R-:W-:Y:S01]  /*14ec0*/  BAR.SYNC.DEFER_BLOCKING 0x0 ;  /* 0x0000000000007b1d */ /* 0x000fe20000010000 */
[C---:B------:R-:W-:Y:S01]  /*14ed0*/  ISETP.GT.AND P4, PT, R225.reuse, UR4, PT ;  /* 0x00000004e1007c0c */ /* 0x040fe2000bf84270 */
[C---:B--2---:R-:W-:Y:S01]  /*14ee0*/  IMAD R0, R225.reuse, UR15, RZ ;  /* 0x0000000fe1007c24 */ /* 0x044fe2000f8e02ff */
[----:B-1----:R-:W-:Y:S05]  /*14ef0*/  SHF.R.S32.HI R2, RZ, 0x1f, R225 ;  /* 0x0000001fff027819 */ /* 0x002fea00000114e1 */
[----:B------:R-:W-:Y:S01]  /*14f00*/  IMAD R0, R2, UR18, R0 ;  /* 0x0000001202007c24 */ /* 0x000fe2000f8e0200 */
[----:B-----5:R-:W-:Y:S08]  /*14f10*/  LDSM.16.M88.4 R96, [R215+0x6100] ;  /* 0x00610000d760783b */ /* 0x020ff00000000200 */
[----:B------:R-:W2:Y:S06]  /*14f20*/  LDL.64 R196, [R1+0x8] ;  /* 0x0000080001c47983 */ /* 0x000eac0000100a00 */
[----:B------:R-:W1:Y:S08]  /*14f30*/  LDSM.16.M88.4 R16, [R208+0x3100] ;  /* 0x00310000d010783b */ /* 0x000e700000000200 */
[----:B------:R-:W3:Y:S08]  /*14f40*/  LDSM.16.M88.4 R92, [R215+0x8100] ;  /* 0x00810000d75c783b */ /* 0x000ef00000000200 */
[----:B------:R-:W4:Y:S08]  /*14f50*/  LDSM.16.M88.4 R32, [R208+0x3900] ;  /* 0x00390000d020783b */ /* 0x000f300000000200 */
[----:B------:R-:W2:Y:S06]  /*14f60*/  LDL.64 R244, [R1+0x28] ;  /* 0x0000280001f47983 */ /* 0x000eac0000100a00 */
[----:B------:R-:W1:Y:S08]  /*14f70*/  LDSM.16.M88.4 R48, [R208+0x4100] ;  /* 0x00410000d030783b */ /* 0x000e700000000200 */
[----:B------:R-:W2:Y:S06]  /*14f80*/  LDL.64 R240, [R1+0x30] ;  /* 0x0000300001f07983 */ /* 0x000eac0000100a00 */
[----:B------:R-:W1:Y:S08]  /*14f90*/  LDSM.16.M88.4 R64, [R208+0x4900] ;  /* 0x00490000d040783b */ /* 0x000e700000000200 */
[----:B------:R-:W2:Y:S04]  /*14fa0*/  LDL R226, [R1+0x24] ;  /* 0x0000240001e27983 */ /* 0x000ea80000100800 */
[----:B------:R-:W1:Y:S08]  /*14fb0*/  LDSM.16.M88.4 R80, [R208+0x5100] ;  /* 0x00510000d050783b */ /* 0x000e700000000200 */
[----:B------:R-:W1:Y:S08]  /*14fc0*/  LDSM.16.M88.4 R168, [R208+0x5900] ;  /* 0x00590000d0a8783b */ /* 0x000e700000000200 */
[----:B------:R-:W-:Y:S08]  /*14fd0*/  LDSM.16.M88.4 R172, [R218+0x6100] ;  /* 0x00610000daac783b */ /* 0x000ff00000000200 */
[----:B------:R-:W3:Y:S08]  /*14fe0*/  LDSM.16.M88.4 R176, [R219] ;  /* 0x00000000dbb0783b */ /* 0x000ef00000000200 */
[----:B------:R-:W4:Y:S08]  /*14ff0*/  LDSM.16.M88.4 R180, [R218+0x8100] ;  /* 0x00810000dab4783b */ /* 0x000f300000000200 */
[----:B------:R-:W2:Y:S08]  /*15000*/  LDSM.16.M88.4 R184, [R224] ;  /* 0x00000000e0b8783b */ /* 0x000eb00000000200 */
[----:B------:R-:W2:Y:S08]  /*15010*/  LDSM.16.M88.4 R188, [R223] ;  /* 0x00000000dfbc783b */ /* 0x000eb00000000200 */
[----:B------:R-:W2:Y:S01]  /*15020*/  LDSM.16.M88.4 R192, [R222] ;  /* 0x00000000dec0783b */ /* 0x000ea20000000200 */
        /* <DEDUP_REMOVED lines=27> */
[----:B--2---:R-:W-:Y:S01]  /*151e0*/  IMAD.WIDE.U32 R176, R225, UR18, R196 ;  /* 0x00000012e1b07c25 */ /* 0x004fe2000f8e00c4 */
        /* <DEDUP_REMOVED lines=36> */
[----:B------:R-:W-:Y:S02]  /*15430*/  PLOP3.LUT P0, PT, PT, PT, UP1, 0x80, 0x0 ;  /* 0x000000000000781c */ /* 0x000fe40003f0f018 */
        /* <DEDUP_REMOVED lines=75> */
[----:B------:R-:W1:Y:S01]  /*158f0*/  MUFU.TANH R238, R6 ;  /* 0x0000000600ee7308 */ /* 0x000e620000002400 */
[----:B------:R-:W-:Y:S09]  /*15900*/  FMUL.FTZ R19, R19, c[0x0][0x320] ;  /* 0x0000c80013137a20 */ /* 0x000ff20000410000 */
[----:B------:R1:W1:Y:S01]  /*15910*/  MUFU.TANH R228, R7 ;  /* 0x0000000700e47308 */ /* 0x0002620000002400 */
[----:B---3--:R-:W3:Y:S09]  /*15920*/  LDL R15, [R1+0x20] ;  /* 0x00002000010f7983 */ /* 0x008ef20000100800 */
[----:B------:R-:W2:Y:S10]  /*15930*/  MUFU.TANH R246, R8 ;  /* 0x0000000800f67308 */ /* 0x000eb40000002400 */
[----:B------:R-:W2:Y:S01]  /*15940*/  MUFU.TANH R239, R9 ;  /* 0x0000000900ef7308 */ /* 0x000ea20000002400 */
[----:B-1----:R-:W1:Y:S09]  /*15950*/  LDSM.16.M88.4 R4, [R213+0x800] ;  /* 0x00080000d504783b */ /* 0x002e720000000200 */
[----:B------:R-:W1:Y:S10]  /*15960*/  MUFU.TANH R248, R10 ;  /* 0x0000000a00f87308 */ /* 0x000e740000002400 */
[----:B------:R1:W1:Y:S10]  /*15970*/  MUFU.TANH R247, R11 ;  /* 0x0000000b00f77308 */ /* 0x0002740000002400 */
[----:B------:R-:W2:Y:S10]  /*15980*/  MUFU.TANH R237, R12 ;  /* 0x0000000c00ed7308 */ /* 0x000eb40000002400 */
[----:B------:R-:W2:Y:S01]  /*15990*/  MUFU.TANH R236, R13 ;  /* 0x0000000d00ec7308 */ /* 0x000ea20000002400 */
[----:B-1----:R-:W1:Y:S01]  /*159a0*/  LDSM.16.M88.4 R8, [R213+0x1000] ;  /* 0x00100000d508783b */ /* 0x002e620000000200 */
[-C--:B------:R-:W-:Y:S08]  /*159b0*/  HMMA.16816.F32 R20, R172, R4.reuse, R20 ;  /* 0x00000004ac14723c */ /* 0x080ff00000001814 */
[----:B------:R-:W1:Y:S01]  /*159c0*/  MUFU.TANH R243, R14 ;  /* 0x0000000e00f37308 */ /* 0x000e620000002400 */
        /* <DEDUP_REMOVED lines=15> */
[----:B------:R1:W1:Y:S01]  /*15ac0*/  MUFU.TANH R234, R26 ;  /* 0x0000001a00ea7308 */ /* 0x0002620000002400 */
[----:B------:R-:W-:Y:S01]  /*15ad0*/  FMUL.FTZ R23, R23, c[0x0][0x320] ;  /* 0x0000c80017177a20 */ /* 0x000fe20000410000 */
[C---:B------:R-:W-:Y:S04]  /*15ae0*/  HMMA.16816.F32 R40, R188.reuse, R8, R40 ;  /* 0x00000008bc28723c */ /* 0x040fe80000001828 */
[----:B------:R-:W-:Y:S02]  /*15af0*/  FMUL.FTZ R33, R33, c[0x0][0x320] ;  /* 0x0000c80021217a20 */ /* 0x000fe40000410000 */
[----:B------:R-:W-:Y:S02]  /*15b00*/  FMUL.FTZ R34, R34, c[0x0][0x320] ;  /* 0x0000c80022227a20 */ /* 0x000fe40000410000 */
[----:B------:R1:W1:Y:S01]  /*15b10*/  MUFU.TANH R233, R27 ;  /* 0x0000001b00e97308 */ /* 0x0002620000002400 */
        /* <DEDUP_REMOVED lines=15> */
[----:B------:R2:W2:Y:S01]  /*15c10*/  MUFU.TANH R193, R19 ;  /* 0x0000001300c17308 */ /* 0x0004a20000002400 */
[----:B------:R-:W-:Y:S02]  /*15c20*/  FMUL.FTZ R38, R38, c[0x0][0x320] ;  /* 0x0000c80026267a20 */ /* 0x000fe40000410000 */
[-C--:B------:R-:W-:Y:S04]  /*15c30*/  HMMA.16816.F32 R60, R188, R6.reuse, R60 ;  /* 0x00000006bc3c723c */ /* 0x080fe8000000183c */
[----:B------:R-:W-:Y:S02]  /*15c40*/  FMUL.FTZ R48, R48, c[0x0][0x320] ;  /* 0x0000c80030307a20 */ /* 0x000fe40000410000 */
[----:B------:R-:W-:Y:S01]  /*15c50*/  FMUL.FTZ R49, R49, c[0x0][0x320] ;  /* 0x0000c80031317a20 */ /* 0x000fe20000410000 */
[----:B------:R-:W2:Y:S01]  /*15c60*/  MUFU.TANH R20, R20 ;  /* 0x0000001400147308 */ /* 0x000ea20000002400 */
        /* <DEDUP_REMOVED lines=32> */
[----:B------:R-:W-:Y:S01]  /*15e70*/  FMUL.FTZ R67, R67, c[0x0][0x320] ;  /* 0x0000c80043437a20 */ /* 0x000fe20000410000 */
[----:B------:R-:W-:Y:S01]  /*15e80*/  @P4 MOV R5, R245 ;  /* 0x000000f500054202 */ /* 0x000fe20000000f00 */
[----:B------:R-:W-:Y:S01]  /*15e90*/  FMUL.FTZ R68, R68, c[0x0][0x320] ;  /* 0x0000c80044447a20 */ /* 0x000fe20000410000 */
[----:B------:R-:W-:Y:S01]  /*15ea0*/  HMMA.16816.F32 R96, R172, R6, R96 ;  /* 0x00000006ac60723c */ /* 0x000fe20000001860 */
[----:B------:R2:W1:Y:S03]  /*15eb0*/  MUFU.TANH R229, R31 ;  /* 0x0000001f00e57308 */ /* 0x0004660000002400 */
[----:B------:R-:W-:Y:S04]  /*15ec0*/  @P4 IMAD.WIDE.U32 R4, R2, 0x60, R4 ;  /* 0x0000006002044825 */ /* 0x000fe800078e0004 */
[----:B------:R-:W-:Y:S01]  /*15ed0*/  @P1 IMAD.HI.U32 R6, R226, c[0x0][0x2c8], RZ ;  /* 0x0000b200e2061a27 */ /* 0x000fe200078e00ff */
[----:B------:R-:W-:Y:S02]  /*15ee0*/  @P4 LEA R2, P2, R4, c[0x0][0x1c8], 0x1 ;  /* 0x0000720004024a11 */ /* 0x000fe400078408ff */
[----:B------:R2:W1:Y:S01]  /*15ef0*/  MUFU.TANH R13, R32 ;  /* 0x00000020000d7308 */ /* 0x0004620000002400 */
[----:B------:R-:W-:Y:S01]  /*15f00*/  @P4 IADD3 R0, R5, R0, RZ ;  /* 0x0000000005004210 */ /* 0x000fe20007ffe0ff */
[----:B------:R-:W-:Y:S01]  /*15f10*/  FMUL.FTZ R69, R69, c[0x0][0x320] ;  /* 0x0000c80045457a20 */ /* 0x000fe20000410000 */
[----:B------:R-:W-:Y:S01]  /*15f20*/  @P4 IADD3 R10, P1, R2, UR16, RZ ;  /* 0x00000010020a4c10 */ /* 0x000fe2000ff3e0ff */
[----:B------:R-:W-:Y:S01]  /*15f30*/  FMUL.FTZ R70, R70, c[0x0][0x320] ;  /* 0x0000c80046467a20 */ /* 0x000fe20000410000 */
[----:B------:R-:W-:Y:S01]  /*15f40*/  @P4 LEA.HI.X R3, R4, c[0x0][0x1cc], R0, 0x1, P2 ;  /* 0x0000730004034a11 */ /* 0x000fe200010f0c00 */
[----:B------:R-:W-:Y:S01]  /*15f50*/  FMUL.FTZ R71, R71, c[0x0][0x320] ;  /* 0x0000c80047477a20 */ /* 0x000fe20000410000 */
[----:B------:R-:W-:Y:S01]  /*15f60*/  MOV R5, R226 ;  /* 0x000000e200057202 */ /* 0x000fe20000000f00 */
[----:B------:R-:W-:Y:S01]  /*15f70*/  FMUL.FTZ R72, R72, c[0x0][0x320] ;  /* 0x0000c80048487a20 */ /* 0x000fe20000410000 */
[----:B------:R-:W-:Y:S01]  /*15f80*/  @P4 IADD3.X R11, R3, UR17, RZ, P1, !PT ;  /* 0x00000011030b4c10 */ /* 0x000fe20008ffe4ff */
[----:B------:R-:W1:Y:S01]  /*15f90*/  MUFU.TANH R33, R33 ;  /* 0x0000002100217308 */ /* 0x000e620000002400 */
[----:B------:R-:W-:Y:S01]  /*15fa0*/  @!PT LDS RZ, [RZ] ;  /* 0x00000000fffff984 */ /* 0x000fe20000000800 */
[----:B------:R-:W-:Y:S01]  /*15fb0*/  @!PT LDS RZ, [RZ] ;  /* 0x00000000fffff984 */ /* 0x000fe20000000800 */
[----:B------:R-:W-:Y:S01]  /*15fc0*/  @!PT LDS RZ, [RZ] ;  /* 0x00000000fffff984 */ /* 0x000fe20000000800 */
[----:B------:R1:W-:Y:S01]  /*15fd0*/  @P4 LDGSTS.E.BYPASS.LTC128B.128 [R227+0x3100], [R2.64], !P3 ;  /* 0x0310000002e34fae */ /* 0x0003e2000d901d68 */
[----:B------:R-:W-:Y:S01]  /*15fe0*/  @P0 SHF.R.U32.HI R5, RZ, c[0x0][0x2cc], R6 ;  /* 0x0000b300ff050a19 */ /* 0x000fe20000011606 */
[----:B------:R-:W-:Y:S01]  /*15ff0*/  FMUL.FTZ R73, R73, c[0x0][0x320] ;  /* 0x0000c80049497a20 */ /* 0x000fe20000410000 */
[----:B------:R-:W-:Y:S01]  /*16000*/  @P4 IADD3 R8, P0, R10, UR16, RZ ;  /* 0x000000100a084c10 */ /* 0x000fe2000ff1e0ff */
[----:B------:R-:W-:Y:S02]  /*16010*/  FMUL.FTZ R74, R74, c[0x0][0x320] ;  /* 0x0000c8004a4a7a20 */ /* 0x000fe40000410000 */
[----:B------:R-:W-:Y:S01]  /*16020*/  FMUL.FTZ R75, R75, c[0x0][0x320] ;  /* 0x0000c8004b4b7a20 */ /* 0x000fe20000410000 */
[----:B------:R-:W-:Y:S01]  /*16030*/  @P4 IADD3.X R9, R11, UR17, RZ, P0, !PT ;  /* 0x000000110b094c10 */ /* 0x000fe200087fe4ff */
[----:B------:R2:W-:Y:S01]  /*16040*/  @P4 LDGSTS.E.BYPASS.LTC128B.128 [R227+0x3900], [R10.64], !P3 ;  /* 0x039000000ae34fae */ /* 0x0005e2000d901d68 */
[----:B------:R2:W2:Y:S01]  /*16050*/  MUFU.TANH R171, R34 ;  /* 0x0000002200ab7308 */ /* 0x0004a20000002400 */
[----:B------:R-:W-:Y:S01]  /*16060*/  @P4 IADD3 R6, P1, R8, UR16, RZ ;  /* 0x0000001008064c10 */ /* 0x000fe2000ff3e0ff */
[----:B------:R-:W-:Y:S02]  /*16070*/  FMUL.FTZ R76, R76, c[0x0][0x320] ;  /* 0x0000c8004c4c7a20 */ /* 0x000fe40000410000 */
[----:B------:R-:W-:Y:S01]  /*16080*/  FMUL.FTZ R77, R77, c[0x0][0x320] ;  /* 0x0000c8004d4d7a20 */ /* 0x000fe20000410000 */
[----:B------:R-:W-:Y:S01]  /*16090*/  @P4 IADD3.X R7, R9, UR17, RZ, P1, !PT ;  /* 0x0000001109074c10 */ /* 0x000fe20008ffe4ff */
[----:B------:R-:W-:Y:S01]  /*160a0*/  FMUL.FTZ R78, R78, c[0x0][0x320] ;  /* 0x0000c8004e4e7a20 */ /* 0x000fe20000410000 */
[----:B------:R2:W-:Y:S01]  /*160b0*/  @P4 LDGSTS.E.BYPASS.LTC128B.128 [R227+0x4100], [R8.64], !P3 ;  /* 0x0410000008e34fae */ /* 0x0005e2000d901d68 */
[----:B------:R-:W-:Y:S02]  /*160c0*/  FMUL.FTZ R79, R79, c[0x0][0x320] ;  /* 0x0000c8004f4f7a20 */ /* 0x000fe40000410000 */
[----:B------:R2:W2:Y:S01]  /*160d0*/  MUFU.TANH R170, R35 ;  /* 0x0000002300aa7308 */ /* 0x0004a20000002400 */
[----:B------:R-:W-:Y:S02]  /*160e0*/  FMUL.FTZ R80, R80, c[0x0][0x320] ;  /* 0x0000c80050507a20 */ /* 0x000fe40000410000 */
[----:B------:R-:W-:Y:S02]  /*160f0*/  FMUL.FTZ R81, R81, c[0x0][0x320] ;  /* 0x0000c80051517a20 */ /* 0x000fe40000410000 */
[----:B------:R4:W-:Y:S01]  /*16100*/  @P4 LDGSTS.E.BYPASS.LTC128B.128 [R227+0x4900], [R6.64], !P3 ;  /* 0x0490000006e34fae */ /* 0x0009e2000d901d68 */
[----:B------:R-:W-:Y:S01]  /*16110*/  FMUL.FTZ R82, R82, c[0x0][0x320] ;  /* 0x0000c80052527a20 */ /* 0x000fe20000410000 */
[----:B-1----:R-:W-:Y:S01]  /*16120*/  @P4 IADD3 R2, P0, R6, UR16, RZ ;  /* 0x0000001006024c10 */ /* 0x002fe2000ff1e0ff */
[----:B------:R-:W-:Y:S02]  /*16130*/  FMUL.FTZ R83, R83, c[0x0][0x320] ;  /* 0x0000c80053537a20 */ /* 0x000fe40000410000 */
[----:B------:R1:W1:Y:S01]  /*16140*/  MUFU.TANH R12, R36 ;  /* 0x00000024000c7308 */ /* 0x0002620000002400 */
[----:B------:R-:W-:Y:S01]  /*16150*/  FMUL.FTZ R84, R84, c[0x0][0x320] ;  /* 0x0000c80054547a20 */ /* 0x000fe20000410000 */
[----:B------:R-:W-:Y:S01]  /*16160*/  @P4 IADD3.X R3, R7, UR17, RZ, P0, !PT ;  /* 0x0000001107034c10 */ /* 0x000fe200087fe4ff */
[----:B------:R-:W-:Y:S01]  /*16170*/  FMUL.FTZ R85, R85, c[0x0][0x320] ;  /* 0x0000c80055557a20 */ /* 0x000fe20000410000 */
[----:B------:R-:W1:Y:S01]  /*16180*/  SHFL.IDX PT, R4, R5, RZ, 0x1c1f ;  /* 0x001c1fff05047589 */ /* 0x000e6200000e0000 */
[----:B------:R-:W-:Y:S01]  /*16190*/  FMUL.FTZ R86, R86, c[0x0][0x320] ;  /* 0x0000c80056567a20 */ /* 0x000fe20000410000 */
[----:B------:R-:W-:Y:S01]  /*161a0*/  PLOP3.LUT P0, PT, PT, PT, UP0, 0x40, 0x0 ;  /* 0x000000000000781c */ /* 0x000fe20003f0e808 */
[----:B------:R-:W-:Y:S02]  /*161b0*/  FMUL.FTZ R87, R87, c[0x0][0x320] ;  /* 0x0000c80057577a20 */ /* 0x000fe40000410000 */
[----:B------:R-:W-:Y:S01]  /*161c0*/  FMUL.FTZ R88, R88, c[0x0][0x320] ;  /* 0x0000c80058587a20 */ /* 0x000fe20000410000 */
[----:B------:R-:W1:Y:S01]  /*161d0*/  MUFU.TANH R37, R37 ;  /* 0x0000002500257308 */ /* 0x000e620000002400 */
[----:B------:R-:W-:Y:S01]  /*161e0*/  FMUL.FTZ R89, R89, c[0x0][0x320] ;  /* 0x0000c80059597a20 */ /* 0x000fe20000410000 */
[----:B------:R3:W-:Y:S01]  /*161f0*/  @P4 LDGSTS.E.BYPASS.LTC128B.128 [R227+0x5100], [R2.64], !P3 ;  /* 0x0510000002e34fae */ /* 0x0007e2000d901d68 */
[----:B------:R-:W-:Y:S01]  /*16200*/  FMUL.FTZ R91, R91, c[0x0][0x320] ;  /* 0x0000c8005b5b7a20 */ /* 0x000fe20000410000 */
[----:B--2---:R-:W-:Y:S01]  /*16210*/  @P4 IADD3 R8, P1, R2, UR16, RZ ;  /* 0x0000001002084c10 */ /* 0x004fe2000ff3e0ff */
[----:B------:R-:W-:Y:S02]  /*16220*/  FMUL.FTZ R92, R92, c[0x0][0x320] ;  /* 0x0000c8005c5c7a20 */ /* 0x000fe40000410000 */
[----:B------:R-:W-:Y:S01]  /*16230*/  FMUL.FTZ R93, R93, c[0x0][0x320] ;  /* 0x0000c8005d5d7a20 */ /* 0x000fe20000410000 */
[----:B------:R-:W-:Y:S01]  /*16240*/  @P4 IADD3.X R9, R3, UR17, RZ, P1, !PT ;  /* 0x0000001103094c10 */ /* 0x000fe20008ffe4ff */
[----:B------:R-:W-:Y:S01]  /*16250*/  FMUL.FTZ R26, R96, c[0x0][0x320] ;  /* 0x0000c800601a7a20 */ /* 0x000fe20000410000 */
[----:B------:R2:W1:Y:S01]  /*16260*/  MUFU.TANH R169, R38 ;  /* 0x0000002600a97308 */ /* 0x0004620000002400 */
[----:B------:R-:W-:Y:S01]  /*16270*/  FMUL.FTZ R27, R97, c[0x0][0x320] ;  /* 0x0000c800611b7a20 */ /* 0x000fe20000410000 */
[----:B----4-:R-:W-:Y:S01]  /*16280*/  MOV R7, UR12 ;  /* 0x0000000c00077c02 */ /* 0x010fe20008000f00 */
[----:B------:R4:W-:Y:S01]  /*16290*/  @P4 LDGSTS.E.BYPASS.LTC128B.128 [R227+0x5900], [R8.64], !P3 ;  /* 0x0590000008e34fae */ /* 0x0009e2000d901d68 */
[----:B------:R-:W-:Y:S02]  /*162a0*/  FMUL.FTZ R29, R98, c[0x0][0x320] ;  /* 0x0000c800621d7a20 */ /* 0x000fe40000410000 */
[----:B------:R-:W-:Y:S02]  /*162b0*/  FMUL.FTZ R28, R99, c[0x0][0x320] ;  /* 0x0000c800631c7a20 */ /* 0x000fe40000410000 */
[----:B------:R-:W-:Y:S02]  /*162c0*/  FMUL.FTZ R39, R39, c[0x0][0x320] ;  /* 0x0000c80027277a20 */ /* 0x000fe40000410000 */
[----:B------:R-:W1:Y:S01]  /*162d0*/  MUFU.TANH R48, R48 ;  /* 0x0000003000307308 */ /* 0x000e620000002400 */
[----:B------:R-:W0:Y:S01]  /*162e0*/  LDGDEPBAR ;  /* 0x00000000000079af */ /* 0x000e220000000000 */
[----:B------:R-:W-:Y:S02]  /*162f0*/  FMUL.FTZ R40, R40, c[0x0][0x320] ;  /* 0x0000c80028287a20 */ /* 0x000fe40000410000 */
[----:B------:R-:W-:Y:S02]  /*16300*/  FMUL.FTZ R41, R41, c[0x0][0x320] ;  /* 0x0000c80029297a20 */ /* 0x000fe40000410000 */
[----:B------:R-:W-:Y:S02]  /*16310*/  FMUL.FTZ R42, R42, c[0x0][0x320] ;  /* 0x0000c8002a2a7a20 */ /* 0x000fe40000410000 */
[----:B------:R-:W-:Y:S02]  /*16320*/  FMUL.FTZ R43, R43, c[0x0][0x320] ;  /* 0x0000c8002b2b7a20 */ /* 0x000fe40000410000 */
        /* <DEDUP_REMOVED lines=12> */
[----:B------:R2:W2:Y:S01]  /*163f0*/  MUFU.TANH R192, R41 ;  /* 0x0000002900c07308 */ /* 0x0004a20000002400 */
[----:B------:R-:W-:Y:S05]  /*16400*/  IMAD R0, R225, -0x60, RZ ;  /* 0xffffffa0e1007824 */ /* 0x000fea00078e02ff */
[C---:B---3--:R-:W-:Y:S02]  /*16410*/  IADD3 R2, -R15.reuse, 0x1, R0 ;  /* 0x000000010f027810 */ /* 0x048fe40007ffe100 */
[----:B----4-:R-:W-:Y:S02]  /*16420*/  IADD3 R8, -R15, R0, RZ ;  /* 0x000000000f087210 */ /* 0x010fe40007ffe1ff */
[----:B------:R3:W4:Y:S01]  /*16430*/  MUFU.TANH R200, R42 ;  /* 0x0000002a00c87308 */ /* 0x0007220000002400 */
[----:B------:R-:W-:Y:S04]  /*16440*/  IADD3 R7, -R7, UR7, R2 ;  /* 0x0000000707077c10 */ /* 0x000fe8000fffe102 */
[C---:B------:R-:W-:Y:S02]  /*16450*/  IADD3 R6, R7.reuse, c[0x0][0x328], RZ ;  /* 0x0000ca0007067a10 */ /* 0x040fe40007ffe0ff */
[----:B------:R-:W-:Y:S02]  /*16460*/  IADD3 R7, R7, UR10, RZ ;  /* 0x0000000a07077c10 */ /* 0x000fe4000fffe0ff */
[-C--:B-1----:R-:W-:Y:S01]  /*16470*/  IADD3 R3, R6, R4.reuse, RZ ;  /* 0x0000000406037210 */ /* 0x082fe20007ffe0ff */
[----:B------:R3:W1:Y:S01]  /*16480*/  MUFU.TANH R199, R43 ;  /* 0x0000002b00c77308 */ /* 0x0006620000002400 */
[----:B------:R-:W-:Y:S09]  /*16490*/  IADD3 R2, R7, R4, RZ ;  /* 0x0000000407027210 */ /* 0x000ff20007ffe0ff */
        /* <DEDUP_REMOVED lines=70> */
.L_x_287:
[----:B------:R-:W-:Y:S04]  /*16900*/  MOV R9, c[0x0][0x32c] ;  /* 0x0000cb0000097a02 */ /* 0x000fe80000000f00 */
[----:B------:R-:W-:Y:S11]  /*16910*/  ISETP.NE.AND P0, PT, R9, 0x1, PT ;  /* 0x000000010900780c */ /* 0x000ff60003f05270 */
[----:B------:R-:W-:Y:S02]  /*16920*/  @!UPT UIADD3 URZ, URZ, URZ, URZ ;  /* 0x0000003f3f3ff290 */ /* 0x000fe4000fffe03f */
[----:B------:R-:W-:Y:S05]  /*16930*/  @P0 IMAD.HI.U32 R9, R4, c[0x0][0x330], RZ ;  /* 0x0000cc0004090a27 */ /* 0x000fea00078e00ff */
[----:B------:R-:W-:Y:S02]  /*16940*/  @P0 SHF.R.U32.HI R4, RZ, c[0x0][0x334], R9 ;  /* 0x0000cd00ff040a19 */ /* 0x000fe40000011609 */
.L_x_288:
[----:B------:R-:W-:Y:S05]  /*16950*/  BSYNC B0 ;  /* 0x0000000000007941 */ /* 0x000fea0003800000 */
.L_x_286:
[----:B------:R-:W-:Y:S05]  /*16960*/  IMAD R4, R4, c[0x0][0x32c], R8 ;  /* 0x0000cb0004047a24 */ /* 0x000fea00078e0208 */
[----:B------:R-:W-:Y:S02]  /*16970*/  IADD3 R9, R4, c[0x0][0x32c], RZ ;  /* 0x0000cb0004097a10 */ /* 0x000fe40007ffe0ff */
[----:B------:R-:W-:Y:S02]  /*16980*/  IMNMX R2, R2, R4, !PT ;  /* 0x0000000402027217 */ /* 0x000fe40007800200 */
[----:B------:R-:W-:Y:S02]  /*16990*/  IMNMX R3, R3, R9, PT ;  /* 0x0000000903037217 */ /* 0x000fe40003800200 */
.L_x_285:
        /* <DEDUP_REMOVED lines=134> */
.L_x_291:
[----:B------:R-:W-:Y:S04]  /*17200*/  MOV R27, c[0x0][0x32c] ;  /* 0x0000cb00001b7a02 */ /* 0x000fe80000000f00 */
[----:B------:R-:W-:Y:S11]  /*17210*/  ISETP.NE.AND P2, PT, R27, 0x1, PT ;  /* 0x000000011b00780c */ /* 0x000ff60003f45270 */
[----:B------:R-:W-:Y:S02]  /*17220*/  @!UPT UIADD3 URZ, URZ, URZ, URZ ;  /* 0x0000003f3f3ff290 */ /* 0x000fe4000fffe03f */
[----:B------:R-:W-:Y:S05]  /*17230*/  @P2 IMAD.HI.U32 R27, R3, c[0x0][0x330], RZ ;  /* 0x0000cc00031b2a27 */ /* 0x000fea00078e00ff */
[----:B------:R-:W-:Y:S02]  /*17240*/  @P2 SHF.R.U32.HI R3, RZ, c[0x0][0x334], R27 ;  /* 0x0000cd00ff032a19 */ /* 0x000fe4000001161b */
.L_x_292:
[----:B------:R-:W-:Y:S05]  /*17250*/  BSYNC B0 ;  /* 0x0000000000007941 */ /* 0x000fea0003800000 */
.L_x_290:
[----:B------:R-:W-:Y:S05]  /*17260*/  IMAD R3, R3, c[0x0][0x32c], R8 ;  /* 0x0000cb0003037a24 */ /* 0x000fea00078e0208 */
[----:B------:R-:W-:Y:S02]  /*17270*/  IADD3 R27, R3, c[0x0][0x32c], RZ ;  /* 0x0000cb00031b7a10 */ /* 0x000fe40007ffe0ff */
[----:B------:R-:W-:Y:S02]  /*17280*/  IMNMX R0, R0, R3, !PT ;  /* 0x0000000300007217 */ /* 0x000fe40007800200 */
[----:B------:R-:W-:Y:S02]  /*17290*/  IMNMX R2, R2, R27, PT ;  /* 0x0000001b02027217 */ /* 0x000fe40003800200 */
.L_x_289:
        /* <DEDUP_REMOVED lines=111> */
.L_x_295:
[----:B------:R-:W-:Y:S04]  /*17990*/  MOV R27, c[0x0][0x32c] ;  /* 0x0000cb00001b7a02 */ /* 0x000fe80000000f00 */
[----:B------:R-:W-:Y:S11]  /*179a0*/  ISETP.NE.AND P2, PT, R27, 0x1, PT ;  /* 0x000000011b00780c */ /* 0x000ff60003f45270 */
[----:B------:R-:W-:Y:S02]  /*179b0*/  @!UPT UIADD3 URZ, URZ, URZ, URZ ;  /* 0x0000003f3f3ff290 */ /* 0x000fe4000fffe03f */
[----:B------:R-:W-:Y:S05]  /*179c0*/  @P2 IMAD.HI.U32 R27, R3, c[0x0][0x330], RZ ;  /* 0x0000cc00031b2a27 */ /* 0x000fea00078e00ff */
[----:B------:R-:W-:Y:S02]  /*179d0*/  @P2 SHF.R.U32.HI R3, RZ, c[0x0][0x334], R27 ;  /* 0x0000cd00ff032a19 */ /* 0x000fe4000001161b */
.L_x_296:
[----:B------:R-:W-:Y:S05]  /*179e0*/  BSYNC B0 ;  /* 0x0000000000007941 */ /* 0x000fea0003800000 */
.L_x_294:
[----:B------:R-:W-:Y:S05]  /*179f0*/  IMAD R3, R3, c[0x0][0x32c], R8 ;  /* 0x0000cb0003037a24 */ /* 0x000fea00078e0208 */
[----:B------:R-:W-:Y:S02]  /*17a00*/  IADD3 R27, R3, c[0x0][0x32c], RZ ;  /* 0x0000cb00031b7a10 */ /* 0x000fe40007ffe0ff */
[----:B------:R-:W-:Y:S02]  /*17a10*/  IMNMX R0, R0, R3, !PT ;  /* 0x0000000300007217 */ /* 0x000fe40007800200 */
[----:B------:R-:W-:Y:S02]  /*17a20*/  IMNMX R2, R2, R27, PT ;  /* 0x0000001b02027217 */ /* 0x000fe40003800200 */
.L_x_293:
        /* <DEDUP_REMOVED lines=111> */
.L_x_299:
[----:B------:R-:W-:Y:S04]  /*18120*/  MOV R5, c[0x0][0x32c] ;  /* 0x0000cb0000057a02 */ /* 0x000fe80000000f00 */
[----:B------:R-:W-:Y:S11]  /*18130*/  ISETP.NE.AND P2, PT, R5, 0x1, PT ;  /* 0x000000010500780c */ /* 0x000ff60003f45270 */
[----:B------:R-:W-:Y:S02]  /*18140*/  @!UPT UIADD3 URZ, URZ, URZ, URZ ;  /* 0x0000003f3f3ff290 */ /* 0x000fe4000fffe03f */
[----:B------:R-:W-:Y:S05]  /*18150*/  @P2 IMAD.HI.U32 R5, R3, c[0x0][0x330], RZ ;  /* 0x0000cc0003052a27 */ /* 0x000fea00078e00ff */
[----:B------:R-:W-:Y:S02]  /*18160*/  @P2 SHF.R.U32.HI R3, RZ, c[0x0][0x334], R5 ;  /* 0x0000cd00ff032a19 */ /* 0x000fe40000011605 */
.L_x_300:
[----:B------:R-:W-:Y:S05]  /*18170*/  BSYNC B0 ;  /* 0x0000000000007941 */ /* 0x000fea0003800000 */
.L_x_298:
[----:B------:R-:W-:Y:S05]  /*18180*/  IMAD R8, R3, c[0x0][0x32c], R8 ;  /* 0x0000cb0003087a24 */ /* 0x000fea00078e0208 */
[----:B------:R-:W-:Y:S02]  /*18190*/  IADD3 R3, R8, c[0x0][0x32c], RZ ;  /* 0x0000cb0008037a10 */ /* 0x000fe40007ffe0ff */
[----:B------:R-:W-:Y:S02]  /*181a0*/  IMNMX R0, R0, R8, !PT ;  /* 0x0000000800007217 */ /* 0x000fe40007800200 */
[----:B------:R-:W-:Y:S02]  /*181b0*/  IMNMX R2, R2, R3, PT ;  /* 0x0000000302027217 */ /* 0x000fe40003800200 */
.L_x_297:
        /* <DEDUP_REMOVED lines=95> */
[----:B------:R-:W-:Y:S01]  /*187b0*/  FMNMX.FTZ R3, R204, R3, !PT ;  /* 0x00000003cc037209 */ /* 0x000fe20007810000 */
[----:B------:R-:W1:Y:S01]  /*187c0*/  SHFL.BFLY PT, R5, R72, 0x2, 0x1f ;  /* 0x0c401f0048057f89 */ /* 0x000e6200000e0000 */
        /* <DEDUP_REMOVED lines=15> */
[----:B-1----:R-:W-:Y:S02]  /*188c0*/  FMNMX.FTZ R72, R72, R5, !PT ;  /* 0x0000000548487209 */ /* 0x002fe40007810000 */
[----:B------:R-:W-:Y:S02]  /*188d0*/  FSEL R185, R63, -INF , !P2 ;  /* 0xff8000003fb97808 */ /* 0x000fe40005000000 */
[----:B------:R-:W-:Y:S01]  /*188e0*/  ISETP.NE.AND P2, PT, R10, RZ, PT ;  /* 0x000000ff0a00720c */ /* 0x000fe20003f45270 */
[----:B------:R-:W1:Y:S01]  /*188f0*/  SHFL.BFLY PT, R7, R72, 0x1, 0x1f ;  /* 0x0c201f0048077f89 */ /* 0x000e6200000e0000 */
[----:B------:R-:W-:Y:S02]  /*18900*/  FMNMX.FTZ R3, R250, R3, !PT ;  /* 0x00000003fa037209 */ /* 0x000fe40007810000 */
[----:B------:R-:W-:Y:S02]  /*18910*/  ISETP.GT.AND P2, PT, R0, 0x40, !P2 ;  /* 0x000000400000780c */ /* 0x000fe40005744270 */
[----:B------:R-:W-:Y:S02]  /*18920*/  FMNMX.FTZ R5, R8, R103, !PT ;  /* 0x0000006708057209 */ /* 0x000fe40007810000 */
[----:B------:R-:W-:Y:S01]  /*18930*/  ISETP.LT.OR P2, PT, R2, 0x41, P2 ;  /* 0x000000410200780c */ /* 0x000fe20001741670 */
[----:B------:R-:W2:Y:S01]  /*18940*/  SHFL.BFLY PT, R6, R3, 0x2, 0x1f ;  /* 0x0c401f0003067f89 */ /* 0x000ea200000e0000 */
        /* <DEDUP_REMOVED lines=13> */
[----:B-1----:R-:W-:Y:S02]  /*18a20*/  FMNMX.FTZ R72, R72, R7, !PT ;  /* 0x0000000748487209 */ /* 0x002fe40007810000 */
[----:B------:R-:W-:Y:S02]  /*18a30*/  FMNMX.FTZ R4, R34, R4, !PT ;  /* 0x0000000422047209 */ /* 0x000fe40007810000 */
[----:B------:R-:W-:Y:S01]  /*18a40*/  ISETP.LT.OR P2, PT, R2, 0x49, P2 ;  /* 0x000000490200780c */ /* 0x000fe20001741670 */
[----:B------:R-:W-:Y:S01]  /*18a50*/  FMUL.FTZ R74, R72, c[0x0][0x2d0] ;  /* 0x0000b400484a7a20 */ /* 0x000fe20000410000 */
[----:B------:R-:W-:Y:S02]  /*18a60*/  FMNMX.FTZ R4, R35, R4, !PT ;  /* 0x0000000423047209 */ /* 0x000fe40007810000 */
[----:B--2---:R-:W-:Y:S02]  /*18a70*/  FMNMX.FTZ R3, R3, R6, !PT ;  /* 0x0000000603037209 */ /* 0x004fe40007810000 */
[----:B------:R-:W-:Y:S02]  /*18a80*/  FMNMX.FTZ R4, R45, R4, !PT ;  /* 0x000000042d047209 */ /* 0x000fe40007810000 */
[----:B------:R-:W-:Y:S01]  /*18a90*/  FMNMX.FTZ R5, R58, R5, !PT ;  /* 0x000000053a057209 */ /* 0x000fe20007810000 */
[----:B------:R-:W1:Y:S01]  /*18aa0*/  SHFL.BFLY PT, R71, R3, 0x1, 0x1f ;  /* 0x0c201f0003477f89 */ /* 0x000e6200000e0000 */
[----:B------:R-:W-:Y:S02]  /*18ab0*/  FMNMX.FTZ R4, R48, R4, !PT ;  /* 0x0000000430047209 */ /* 0x000fe40007810000 */
[----:B------:R-:W-:Y:S02]  /*18ac0*/  FSEL R192, R183, -INF , !P2 ;  /* 0xff800000b7c07808 */ /* 0x000fe40005000000 */
[----:B------:R-:W-:Y:S02]  /*18ad0*/  FMNMX.FTZ R4, R49, R4, !PT ;  /* 0x0000000431047209 */ /* 0x000fe40007810000 */
[----:B------:R-:W-:Y:S02]  /*18ae0*/  FSETP.NEU.FTZ.AND P2, PT, R72, -INF , PT ;  /* 0xff8000004800780b */ /* 0x000fe40003f5d000 */
[----:B------:R-:W-:Y:S02]  /*18af0*/  FMNMX.FTZ R4, R50, R4, !PT ;  /* 0x0000000432047209 */ /* 0x000fe40007810000 */
[----:B------:R-:W-:Y:S02]  /*18b00*/  FMNMX.FTZ R5, R62, R5, !PT ;  /* 0x000000053e057209 */ /* 0x000fe40007810000 */
[----:B------:R-:W-:Y:S02]  /*18b10*/  FMNMX.FTZ R4, R99, R4, !PT ;  /* 0x0000000463047209 */ /* 0x000fe40007810000 */
[----:B------:R-:W-:Y:S02]  /*18b20*/  FSEL R74, R74, RZ, P2 ;  /* 0x000000ff4a4a7208 */ /* 0x000fe40001000000 */
[----:B------:R-:W-:Y:S02]  /*18b30*/  FMNMX.FTZ R4, R170, R4, !PT ;  /* 0x00000004aa047209 */ /* 0x000fe40007810000 */
[----:B------:R-:W-:Y:S01]  /*18b40*/  FMNMX.FTZ R5, R88, R5, !PT ;  /* 0x0000000558057209 */ /* 0x000fe20007810000 */
[--C-:B------:R-:W-:Y:S01]  /*18b50*/  FFMA.FTZ R16, R43, c[0x0][0x2d0], -R74.reuse ;  /* 0x0000b4002b107a23 */ /* 0x100fe2000001084a */
[----:B------:R-:W-:Y:S02]  /*18b60*/  FMNMX.FTZ R4, R173, R4, !PT ;  /* 0x00000004ad047209 */ /* 0x000fe40007810000 */
[----:B------:R-:W-:Y:S01]  /*18b70*/  FMNMX.FTZ R6, R98, R5, !PT ;  /* 0x0000000562067209 */ /* 0x000fe20007810000 */
[--C-:B------:R-:W-:Y:S01]  /*18b80*/  FFMA.FTZ R5, R30, c[0x0][0x2d0], -R74.reuse ;  /* 0x0000b4001e057a23 */ /* 0x100fe2000001084a */
[----:B------:R-:W-:Y:S02]  /*18b90*/  FMNMX.FTZ R4, R175, R4, !PT ;  /* 0x00000004af047209 */ /* 0x000fe40007810000 */
[----:B------:R-:W-:Y:S01]  /*18ba0*/  FMNMX.FTZ R6, R168, R6, !PT ;  /* 0x00000006a8067209 */ /* 0x000fe20007810000 */
[----:B------:R2:W-:Y:S01]  /*18bb0*/  MUFU.EX2 R55, R5 ;  /* 0x0000000500377308 */ /* 0x0005e20000000800 */
[----:B------:R-:W-:Y:S02]  /*18bc0*/  FMNMX.FTZ R4, R184, R4, !PT ;  /* 0x00000004b8047209 */ /* 0x000fe40007810000 */
[----:B-1----:R-:W-:Y:S01]  /*18bd0*/  FMNMX.FTZ R71, R3, R71, !PT ;  /* 0x0000004703477209 */ /* 0x002fe20007810000 */
[--C-:B------:R-:W-:Y:S01]  /*18be0*/  FFMA.FTZ R3, R32, c[0x0][0x2d0], -R74.reuse ;  /* 0x0000b40020037a23 */ /* 0x100fe2000001084a */
[----:B------:R-:W-:Y:S02]  /*18bf0*/  FMNMX.FTZ R4, R188, R4, !PT ;  /* 0x00000004bc047209 */ /* 0x000fe40007810000 */
[----:B------:R-:W-:Y:S01]  /*18c00*/  ISETP.GT.AND P1, PT, R0, 0x49, !P1 ;  /* 0x000000490000780c */ /* 0x000fe20004f24270 */
[----:B------:R-:W-:Y:S01]  /*18c10*/  FMUL.FTZ R75, R71, c[0x0][0x2d0] ;  /* 0x0000b400474b7a20 */ /* 0x000fe20000410000 */
[----:B------:R-:W-:Y:S01]  /*18c20*/  FMNMX.FTZ R4, R189, R4, !PT ;  /* 0x00000004bd047209 */ /* 0x000fe20007810000 */
[----:B------:R1:W-:Y:S01]  /*18c30*/  MUFU.EX2 R84, R3 ;  /* 0x0000000300547308 */ /* 0x0003e20000000800 */
[----:B------:R-:W-:Y:S02]  /*18c40*/  ISETP.LT.OR P1, PT, R2, 0x4a, P1 ;  /* 0x0000004a0200780c */ /* 0x000fe40000f21670 */
[----:B------:R-:W-:Y:S02]  /*18c50*/  FMNMX.FTZ R4, R191, R4, !PT ;  /* 0x00000004bf047209 */ /* 0x000fe40007810000 */
[----:B------:R-:W-:Y:S02]  /*18c60*/  FSEL R183, R79, -INF , !P1 ;  /* 0xff8000004fb77808 */ /* 0x000fe40004800000 */
[----:B------:R-:W-:Y:S02]  /*18c70*/  FMNMX.FTZ R4, R201, R4, !PT ;  /* 0x00000004c9047209 */ /* 0x000fe40007810000 */
[----:B------:R-:W-:Y:S02]  /*18c80*/  FSETP.NEU.FTZ.AND P1, PT, R71, -INF , PT ;  /* 0xff8000004700780b */ /* 0x000fe40003f3d000 */
[----:B------:R-:W-:Y:S02]  /*18c90*/  FMNMX.FTZ R4, R202, R4, !PT ;  /* 0x00000004ca047209 */ /* 0x000fe40007810000 */
[----:B------:R-:W-:Y:S02]  /*18ca0*/  FSEL R75, R75, RZ, P1 ;  /* 0x000000ff4b4b7208 */ /* 0x000fe40000800000 */
[----:B------:R-:W-:Y:S02]  /*18cb0*/  FMNMX.FTZ R4, R205, R4, !PT ;  /* 0x00000004cd047209 */ /* 0x000fe40007810000 */
[----:B--2---:R-:W-:Y:S01]  /*18cc0*/  FMNMX.FTZ R5, R169, R6, !PT ;  /* 0x00000006a9057209 */ /* 0x004fe20007810000 */
[--C-:B------:R-:W-:Y:S01]  /*18cd0*/  FFMA.FTZ R6, R31, c[0x0][0x2d0], -R74.reuse ;  /* 0x0000b4001f067a23 */ /* 0x100fe2000001084a */
[----:B------:R-:W-:Y:S01]  /*18ce0*/  FMNMX.FTZ R4, R207, R4, !PT ;  /* 0x00000004cf047209 */ /* 0x000fe20007810000 */
[--C-:B------:R-:W-:Y:S01]  /*18cf0*/  FFMA.FTZ R12, R42, c[0x0][0x2d0], -R75.reuse ;  /* 0x0000b4002a0c7a23 */ /* 0x100fe2000001084b */
[----:B------:R-:W-:Y:S01]  /*18d00*/  FMNMX.FTZ R5, R172, R5, !PT ;  /* 0x00000005ac057209 */ /* 0x000fe20007810000 */
[----:B------:R-:W-:Y:S01]  /*18d10*/  MUFU.EX2 R89, R6 ;  /* 0x0000000600597308 */ /* 0x000fe20000000800 */
[----:B------:R-:W-:Y:S02]  /*18d20*/  FMNMX.FTZ R4, R236, R4, !PT ;  /* 0x00000004ec047209 */ /* 0x000fe40007810000 */
[----:B------:R-:W-:Y:S02]  /*18d30*/  FMNMX.FTZ R5, R180, R5, !PT ;  /* 0x00000005b4057209 */ /* 0x000fe40007810000 */
[----:B------:R-:W-:Y:S02]  /*18d40*/  FMNMX.FTZ R4, R237, R4, !PT ;  /* 0x00000004ed047209 */ /* 0x000fe40007810000 */
[----:B------:R-:W-:Y:S02]  /*18d50*/  FMNMX.FTZ R5, R179, R5, !PT ;  /* 0x00000005b3057209 */ /* 0x000fe40007810000 */
[----:B------:R-:W-:Y:S01]  /*18d60*/  FMNMX.FTZ R4, R238, R4, !PT ;  /* 0x00000004ee047209 */ /* 0x000fe20007810000 */
[----:B------:R-:W-:Y:S01]  /*18d70*/  MUFU.EX2 R63, R12 ;  /* 0x0000000c003f7308 */ /* 0x000fe20000000800 */
[----:B-1----:R-:W-:Y:S01]  /*18d80*/  FMNMX.FTZ R3, R178, R5, !PT ;  /* 0x00000005b2037209 */ /* 0x002fe20007810000 */
[----:B------:R-:W-:Y:S01]  /*18d90*/  FFMA.FTZ R5, R36, c[0x0][0x2d0], -R74 ;  /* 0x0000b40024057a23 */ /* 0x000fe2000001084a */
[----:B------:R-:W-:Y:S02]  /*18da0*/  FMNMX.FTZ R4, R239, R4, !PT ;  /* 0x00000004ef047209 */ /* 0x000fe40007810000 */
[C---:B------:R-:W-:Y:S02]  /*18db0*/  ISETP.GT.AND P6, PT, R0.reuse, 0x50, !P6 ;  /* 0x000000500000780c */ /* 0x040fe400077c4270 */
[C---:B------:R-:W-:Y:S01]  /*18dc0*/  ISETP.GT.AND P5, PT, R0.reuse, 0x51, !P5 ;  /* 0x000000510000780c */ /* 0x040fe20006fa4270 */
[----:B------:R-:W1:Y:S01]  /*18dd0*/  SHFL.BFLY PT, R7, R4, 0x2, 0x1f ;  /* 0x0c401f0004077f89 */ /* 0x000e6200000e0000 */
[C---:B------:R-:W-:Y:S01]  /*18de0*/  ISETP.GT.AND P4, PT, R0.reuse, 0x58, !P4 ;  /* 0x000000580000780c */ /* 0x040fe20006784270 */
[----:B------:R2:W3:Y:S01]  /*18df0*/  MUFU.EX2 R87, R5 ;  /* 0x0000000500577308 */ /* 0x0004e20000000800 */
[----:B------:R-:W-:Y:S01]  /*18e00*/  ISETP.GT.AND P0, PT, R0, 0x59, !P0 ;  /* 0x000000590000780c */ /* 0x000fe20004704270 */
[--C-:B------:R-:W-:Y:S01]  /*18e10*/  FFMA.FTZ R0, R33, c[0x0][0x2d0], -R75.reuse ;  /* 0x0000b40021007a23 */ /* 0x100fe2000001084b */
[----:B------:R-:W-:Y:S02]  /*18e20*/  FMNMX.FTZ R3, R185, R3, !PT ;  /* 0x00000003b9037209 */ /* 0x000fe40007810000 */
[C---:B------:R-:W-:Y:S02]  /*18e30*/  ISETP.LT.OR P6, PT, R2.reuse, 0x51, P6 ;  /* 0x000000510200780c */ /* 0x040fe400037c1670 */
[----:B------:R-:W-:Y:S02]  /*18e40*/  ISETP.LT.OR P5, PT, R2, 0x52, P5 ;  /* 0x000000520200780c */ /* 0x000fe40002fa1670 */
[----:B------:R-:W-:Y:S01]  /*18e50*/  FSEL R194, R78, -INF , !P6 ;  /* 0xff8000004ec27808 */ /* 0x000fe20007000000 */
[----:B------:R4:W-:Y:S01]  /*18e60*/  MUFU.EX2 R60, R0 ;  /* 0x00000000003c7308 */ /* 0x0009e20000000800 */
[----:B------:R-:W-:Y:S02]  /*18e70*/  FMNMX.FTZ R3, R199, R3, !PT ;  /* 0x00000003c7037209 */ /* 0x000fe40007810000 */
[----:B------:R-:W-:Y:S02]  /*18e80*/  FSEL R195, R91, -INF , !P5 ;  /* 0xff8000005bc37808 */ /* 0x000fe40006800000 */
[----:B------:R-:W-:Y:S02]  /*18e90*/  FMNMX.FTZ R3, R200, R3, !PT ;  /* 0x00000003c8037209 */ /* 0x000fe40007810000 */
[----:B------:R-:W-:Y:S02]  /*18ea0*/  ISETP.LT.OR P0, PT, R2, 0x5a, P0 ;  /* 0x0000005a0200780c */ /* 0x000fe40000701670 */
[----:B------:R-:W-:Y:S01]  /*18eb0*/  FMNMX.FTZ R3, R192, R3, !PT ;  /* 0x00000003c0037209 */ /* 0x000fe20007810000 */
[----:B------:R-:W-:Y:S01]  /*18ec0*/  MUFU.EX2 R33, R16 ;  /* 0x0000001000217308 */ /* 0x000fe20000000800 */
[----:B------:R-:W-:Y:S02]  /*18ed0*/  FSEL R73, R57, -INF , !P0 ;  /* 0xff80000039497808 */ /* 0x000fe40004000000 */
[----:B-1----:R-:W-:Y:S01]  /*18ee0*/  FMNMX.FTZ R4, R4, R7, !PT ;  /* 0x0000000704047209 */ /* 0x002fe20007810000 */
[--C-:B--2---:R-:W-:Y:S01]  /*18ef0*/  FFMA.FTZ R5, R29, c[0x0][0x2d0], -R75.reuse ;  /* 0x0000b4001d057a23 */ /* 0x104fe2000001084b */
[----:B------:R-:W-:Y:S02]  /*18f00*/  FMNMX.FTZ R3, R183, R3, !PT ;  /* 0x00000003b7037209 */ /* 0x000fe40007810000 */
[----:B------:R-:W-:Y:S01]  /*18f10*/  ISETP.LT.OR P4, PT, R2, 0x59, P4 ;  /* 0x000000590200780c */ /* 0x000fe20002781670 */
[----:B------:R-:W1:Y:S01]  /*18f20*/  SHFL.BFLY PT, R70, R4, 0x1, 0x1f ;  /* 0x0c201f0004467f89 */ /* 0x000e6200000e0000 */
[----:B------:R-:W-:Y:S01]  /*18f30*/  FMNMX.FTZ R3, R194, R3, !PT ;  /* 0x00000003c2037209 */ /* 0x000fe20007810000 */
[----:B------:R-:W2:Y:S01]  /*18f40*/  MUFU.EX2 R86, R5 ;  /* 0x0000000500567308 */ /* 0x000ea20000000800 */
[--C-:B------:R-:W-:Y:S01]  /*18f50*/  FFMA.FTZ R2, R37, c[0x0][0x2d0], -R75.reuse ;  /* 0x0000b40025027a23 */ /* 0x100fe2000001084b */
[----:B---3--:R-:W-:Y:S02]  /*18f60*/  F2FP.PACK_AB R78, R87, R84 ;  /* 0x00000054574e723e */ /* 0x008fe400000000ff */
[----:B----4-:R-:W-:Y:S01]  /*18f70*/  FMNMX.FTZ R0, R195, R3, !PT ;  /* 0x00000003c3007209 */ /* 0x010fe20007810000 */
[--C-:B------:R-:W-:Y:S01]  /*18f80*/  FFMA.FTZ R3, R38, c[0x0][0x2d0], -R75.reuse ;  /* 0x0000b40026037a23 */ /* 0x100fe2000001084b */
[----:B------:R-:W-:Y:S04]  /*18f90*/  FSEL R197, R59, -INF , !P4 ;  /* 0xff8000003bc57808 */ /* 0x000fe80006000000 */
[----:B------:R3:W-:Y:S01]  /*18fa0*/  MUFU.EX2 R53, R3 ;  /* 0x0000000300357308 */ /* 0x0007e20000000800 */
[----:B------:R-:W-:Y:S04]  /*18fb0*/  FMNMX.FTZ R0, R197, R0, !PT ;  /* 0x00000000c5007209 */ /* 0x000fe80007810000 */
[----:B------:R-:W-:Y:S05]  /*18fc0*/  FMNMX.FTZ R0, R73, R0, !PT ;  /* 0x0000000049007209 */ /* 0x000fea0007810000 */
[----:B------:R4:W-:Y:S01]  /*18fd0*/  MUFU.EX2 R85, R2 ;  /* 0x0000000200557308 */ /* 0x0009e20000000800 */
[----:B-1----:R-:W-:Y:S02]  /*18fe0*/  FMNMX.FTZ R70, R4, R70, !PT ;  /* 0x0000004604467209 */ /* 0x002fe40007810000 */
[----:B--2---:R-:W-:Y:S02]  /*18ff0*/  F2FP.PACK_AB R77, R60, R86 ;  /* 0x000000563c4d723e */ /* 0x004fe400000000ff */
[C---:B------:R-:W-:Y:S01]  /*19000*/  FSETP.NEU.FTZ.AND P0, PT, R70.reuse, -INF , PT ;  /* 0xff8000004600780b */ /* 0x040fe20003f1d000 */
[----:B------:R-:W-:Y:S05]  /*19010*/  FMUL.FTZ R96, R70, c[0x0][0x2d0] ;  /* 0x0000b40046607a20 */ /* 0x000fea0000410000 */
[----:B------:R-:W-:Y:S05]  /*19020*/  FSEL R96, R96, RZ, P0 ;  /* 0x000000ff60607208 */ /* 0x000fea0000000000 */
[--C-:B---3--:R-:W-:Y:S02]  /*19030*/  FFMA.FTZ R3, R27, c[0x0][0x2d0], -R96.reuse ;  /* 0x0000b4001b037a23 */ /* 0x108fe40000010860 */
[--C-:B------:R-:W-:Y:S02]  /*19040*/  FFMA.FTZ R4, R35, c[0x0][0x2d0], -R96.reuse ;  /* 0x0000b40023047a23 */ /* 0x100fe40000010860 */
[----:B------:R1:W-:Y:S01]  /*19050*/  MUFU.EX2 R92, R3 ;  /* 0x00000003005c7308 */ /* 0x0003e20000000800 */
[--C-:B------:R-:W-:Y:S01]  /*19060*/  FFMA.FTZ R32, R45, c[0x0][0x2d0], -R96.reuse ;  /* 0x0000b4002d207a23 */ /* 0x100fe20000010860 */
[----:B----4-:R-:W2:Y:S08]  /*19070*/  SHFL.BFLY PT, R2, R0, 0x2, 0x1f ;  /* 0x0c401f0000027f89 */ /* 0x010eb000000e0000 */
[----:B------:R-:W-:Y:S01]  /*19080*/  MUFU.EX2 R54, R4 ;  /* 0x0000000400367308 */ /* 0x000fe20000000800 */
[--C-:B-1----:R-:W-:Y:S02]  /*19090*/  FFMA.FTZ R3, R28, c[0x0][0x2d0], -R96.reuse ;  /* 0x0000b4001c037a23 */ /* 0x102fe40000010860 */
[----:B------:R-:W-:Y:S07]  /*190a0*/  FFMA.FTZ R28, R47, c[0x0][0x2d0], -R75 ;  /* 0x0000b4002f1c7a23 */ /* 0x000fee000001084b */
[----:B------:R1:W3:Y:S02]  /*190b0*/  MUFU.EX2 R61, R3 ;  /* 0x00000003003d7308 */ /* 0x0002e40000000800 */
[----:B-1----:R-:W-:Y:S01]  /*190c0*/  FFMA.FTZ R3, R34, c[0x0][0x2d0], -R96 ;  /* 0x0000b40022037a23 */ /* 0x002fe20000010860 */
[----:B---3--:R-:W-:Y:S07]  /*190d0*/  F2FP.PACK_AB R64, R61, R92 ;  /* 0x0000005c3d40723e */ /* 0x008fee00000000ff */
[----:B------:R2:W-:Y:S02]  /*190e0*/  MUFU.EX2 R52, R3 ;  /* 0x0000000300347308 */ /* 0x0005e40000000800 */
[----:B--2---:R-:W-:Y:S01]  /*190f0*/  FMNMX.FTZ R3, R0, R2, !PT ;  /* 0x0000000200037209 */ /* 0x004fe20007810000 */
[----:B------:R-:W-:Y:S01]  /*19100*/  FFMA.FTZ R2, R39, c[0x0][0x2d0], -R74 ;  /* 0x0000b40027027a23 */ /* 0x000fe2000001084a */
[----:B------:R-:W-:Y:S01]  /*19110*/  FSEL R0, R72, RZ, P2 ;  /* 0x000000ff48007208 */ /* 0x000fe20001000000 */
[----:B------:R-:W-:Y:S05]  /*19120*/  LDSM.16.MT88.4 R36, [R212+0x100] ;  /* 0x00010000d424783b */ /* 0x000fea0000004200 */
[----:B------:R1:W-:Y:S01]  /*19130*/  MUFU.EX2 R80, R2 ;  /* 0x0000000200507308 */ /* 0x0003e20000000800 */
[----:B------:R-:W-:Y:S01]  /*19140*/  FADD.FTZ R0, -R0, R100 ;  /* 0x0000006400007221 */ /* 0x000fe20000010100 */
[----:B------:R-:W-:Y:S03]  /*19150*/  MOV R100, R55 ;  /* 0x0000003700647202 */ /* 0x000fe60000000f00 */
[----:B------:R-:W-:Y:S01]  /*19160*/  FMUL.FTZ R0, R0, c[0x0][0x2d0] ;  /* 0x0000b40000007a20 */ /* 0x000fe20000410000 */
[----:B------:R-:W-:Y:S01]  /*19170*/  F2FP.PACK_AB R76, R89, R100 ;  /* 0x00000064594c723e */ /* 0x000fe200000000ff */
[----:B------:R-:W2:Y:S03]  /*19180*/  SHFL.BFLY PT, R4, R3, 0x1, 0x1f ;  /* 0x0c201f0003047f89 */ /* 0x000ea600000e0000 */
        /* <DEDUP_REMOVED lines=14> */
[----:B------:R-:W-:Y:S02]  /*19270*/  IMAD.MOV.U32 R102, RZ, RZ, R54 ;  /* 0x000000ffff667224 */ /* 0x000fe400078e0036 */
[----:B------:R2:W3:Y:S01]  /*19280*/  MUFU.EX2 R2, R0 ;  /* 0x0000000000027308 */ /* 0x0004e20000000800 */
[----:B------:R-:W-:Y:S02]  /*19290*/  FFMA.FTZ R4, R24, c[0x0][0x2d0], -R97 ;  /* 0x0000b40018047a23 */ /* 0x000fe40000010861 */
[----:B------:R-:W-:Y:S02]  /*192a0*/  IMAD.MOV.U32 R116, RZ, RZ, R89 ;  /* 0x000000ffff747224 */ /* 0x000fe400078e0059 */
[----:B------:R-:W-:Y:S02]  /*192b0*/  FMUL.FTZ R17, R69, R117 ;  /* 0x0000007545117220 */ /* 0x000fe40000410000 */
[--C-:B------:R-:W-:Y:S02]  /*192c0*/  FFMA.FTZ R58, R58, c[0x0][0x2d0], -R97.reuse ;  /* 0x0000b4003a3a7a23 */ /* 0x100fe40000010861 */
[----:B------:R-:W-:Y:S01]  /*192d0*/  FFMA.FTZ R62, R62, c[0x0][0x2d0], -R97 ;  /* 0x0000b4003e3e7a23 */ /* 0x000fe20000010861 */
[----:B------:R4:W-:Y:S01]  /*192e0*/  MUFU.EX2 R59, R4 ;  /* 0x00000004003b7308 */ /* 0x0009e20000000800 */
[----:B------:R-:W-:Y:S02]  /*192f0*/  FFMA.FTZ R24, R44, c[0x0][0x2d0], -R75 ;  /* 0x0000b4002c187a23 */ /* 0x000fe4000001084b */
[C---:B-1----:R-:W-:Y:S02]  /*19300*/  FMUL.FTZ R7, R68.reuse, R107 ;  /* 0x0000006b44077220 */ /* 0x042fe40000410000 */
[C---:B------:R-:W-:Y:S02]  /*19310*/  FMUL.FTZ R34, R68.reuse, R134 ;  /* 0x0000008644227220 */ /* 0x040fe40000410000 */
[C---:B------:R-:W-:Y:S02]  /*19320*/  FMUL.FTZ R35, R68.reuse, R135 ;  /* 0x0000008744237220 */ /* 0x040fe40000410000 */
[C---:B------:R-:W-:Y:S01]  /*19330*/  FMUL.FTZ R18, R68.reuse, R118 ;  /* 0x0000007644127220 */ /* 0x040fe20000410000 */
[----:B------:R1:W5:Y:S01]  /*19340*/  MUFU.EX2 R30, R24 ;  /* 0x00000018001e7308 */ /* 0x0003620000000800 */
[----:B------:R-:W-:Y:S02]  /*19350*/  FMUL.FTZ R19, R68, R119 ;  /* 0x0000007744137220 */ /* 0x000fe40000410000 */
[----:B------:R-:W-:Y:S02]  /*19360*/  FFMA.FTZ R44, R50, c[0x0][0x2d0], -R96 ;  /* 0x0000b400322c7a23 */ /* 0x000fe40000010860 */
[----:B--2---:R-:W-:Y:S02]  /*19370*/  FFMA.FTZ R0, R8, c[0x0][0x2d0], -R97 ;  /* 0x0000b40008007a23 */ /* 0x004fe40000010861 */
[----:B------:R-:W-:Y:S02]  /*19380*/  IMAD.MOV.U32 R118, RZ, RZ, R60 ;  /* 0x000000ffff767224 */ /* 0x000fe400078e003c */
[----:B---3--:R-:W-:Y:S01]  /*19390*/  FMUL.FTZ R45, R2, R145 ;  /* 0x00000091022d7220 */ /* 0x008fe20000410000 */
[----:B------:R2:W3:Y:S01]  /*193a0*/  MUFU.EX2 R6, R0 ;  /* 0x0000000000067308 */ /* 0x0004e20000000800 */
[----:B------:R-:W-:Y:S02]  /*193b0*/  FFMA.FTZ R8, R40, c[0x0][0x2d0], -R75 ;  /* 0x0000b40028087a23 */ /* 0x000fe4000001084b */
[----:B------:R-:W-:Y:S02]  /*193c0*/  FMUL.FTZ R50, R68, R150 ;  /* 0x0000009644327220 */ /* 0x000fe40000410000 */
[----:B----4-:R-:W-:Y:S02]  /*193d0*/  FFMA.FTZ R4, R26, c[0x0][0x2d0], -R97 ;  /* 0x0000b4001a047a23 */ /* 0x010fe40000010861 */
[C---:B------:R-:W-:Y:S01]  /*193e0*/  FMUL.FTZ R9, R2.reuse, R109 ;  /* 0x0000006d02097220 */ /* 0x040fe20000410000 */
[----:B------:R-:W-:Y:S01]  /*193f0*/  MOV R109, R61 ;  /* 0x0000003d006d7202 */ /* 0x000fe20000000f00 */
[C---:B------:R-:W-:Y:S01]  /*19400*/  FMUL.FTZ R12, R2.reuse, R112 ;  /* 0x00000070020c7220 */ /* 0x040fe20000410000 */
[----:B------:R-:W4:Y:S01]  /*19410*/  MUFU.EX2 R57, R4 ;  /* 0x0000000400397308 */ /* 0x000f220000000800 */
[----:B------:R-:W-:Y:S01]  /*19420*/  MOV R112, R92 ;  /* 0x0000005c00707202 */ /* 0x000fe20000000f00 */
[----:B------:R-:W-:Y:S02]  /*19430*/  FFMA.FTZ R92, R95, c[0x0][0x2d0], -R75 ;  /* 0x0000b4005f5c7a23 */ /* 0x000fe4000001084b */
[C---:B------:R-:W-:Y:S02]  /*19440*/  FMUL.FTZ R13, R2.reuse, R113 ;  /* 0x00000071020d7220 */ /* 0x040fe40000410000 */
[C---:B-1----:R-:W-:Y:S02]  /*19450*/  FMUL.FTZ R24, R2.reuse, R124 ;  /* 0x0000007c02187220 */ /* 0x042fe40000410000 */
[----:B------:R-:W-:Y:S02]  /*19460*/  FMUL.FTZ R29, R2, R129 ;  /* 0x00000081021d7220 */ /* 0x000fe40000410000 */
[----:B------:R1:W1:Y:S01]  /*19470*/  MUFU.EX2 R31, R8 ;  /* 0x00000008001f7308 */ /* 0x0002620000000800 */
[----:B-----5:R-:W-:Y:S02]  /*19480*/  IMAD.MOV.U32 R129, RZ, RZ, R30 ;  /* 0x000000ffff817224 */ /* 0x020fe400078e001e */
[----:B------:R-:W-:Y:S02]  /*19490*/  FFMA.FTZ R40, R49, c[0x0][0x2d0], -R96 ;  /* 0x0000b40031287a23 */ /* 0x000fe40000010860 */
[----:B--2---:R-:W-:Y:S02]  /*194a0*/  FFMA.FTZ R0, R25, c[0x0][0x2d0], -R97 ;  /* 0x0000b40019007a23 */ /* 0x004fe40000010861 */
[----:B------:R-:W-:Y:S02]  /*194b0*/  FMUL.FTZ R49, R69, R149 ;  /* 0x0000009545317220 */ /* 0x000fe40000410000 */
[----:B---3--:R-:W-:Y:S01]  /*194c0*/  IMAD.MOV.U32 R105, RZ, RZ, R6 ;  /* 0x000000ffff697224 */ /* 0x008fe200078e0006 */
[----:B------:R2:W3:Y:S01]  /*194d0*/  MUFU.EX2 R101, R0 ;  /* 0x0000000000657308 */ /* 0x0004e20000000800 */
[----:B------:R-:W-:Y:S01]  /*194e0*/  FMUL.FTZ R6, R68, R106 ;  /* 0x0000006a44067220 */ /* 0x000fe20000410000 */
[----:B------:R-:W-:Y:S01]  /*194f0*/  MOV R106, R52 ;  /* 0x00000034006a7202 */ /* 0x000fe20000000f00 */
[----:B------:R-:W-:Y:S01]  /*19500*/  FMUL.FTZ R25, R2, R125 ;  /* 0x0000007d02197220 */ /* 0x000fe20000410000 */
[----:B----4-:R-:W-:Y:S01]  /*19510*/  F2FP.PACK_AB R67, R57, R59 ;  /* 0x0000003b3943723e */ /* 0x010fe200000000ff */
[----:B------:R-:W-:Y:S01]  /*19520*/  FFMA.FTZ R4, R41, c[0x0][0x2d0], -R74 ;  /* 0x0000b40029047a23 */ /* 0x000fe2000001084a */
[----:B------:R-:W-:Y:S01]  /*19530*/  F2FP.PACK_AB R66, R102, R106 ;  /* 0x0000006a6642723e */ /* 0x000fe200000000ff */
[C---:B------:R-:W-:Y:S01]  /*19540*/  FMUL.FTZ R41, R2.reuse, R141 ;  /* 0x0000008d02297220 */ /* 0x040fe20000410000 */
[----:B------:R-:W-:Y:S01]  /*19550*/  MOV R117, R57 ;  /* 0x0000003900757202 */ /* 0x000fe20000000f00 */
[C---:B------:R-:W-:Y:S01]  /*19560*/  FMUL.FTZ R57, R2.reuse, R157 ;  /* 0x0000009d02397220 */ /* 0x040fe20000410000 */
[----:B------:R4:W-:Y:S01]  /*19570*/  MUFU.EX2 R91, R4 ;  /* 0x00000004005b7308 */ /* 0x0009e20000000800 */
[----:B------:R-:W-:Y:S02]  /*19580*/  IMAD.MOV.U32 R113, RZ, RZ, R59 ;  /* 0x000000ffff717224 */ /* 0x000fe400078e003b */
[C---:B------:R-:W-:Y:S02]  /*19590*/  FMUL.FTZ R60, R2.reuse, R160 ;  /* 0x000000a0023c7220 */ /* 0x040fe40000410000 */
[C---:B-1----:R-:W-:Y:S02]  /*195a0*/  FMUL.FTZ R8, R2.reuse, R108 ;  /* 0x0000006c02087220 */ /* 0x042fe40000410000 */
[----:B------:R-:W-:Y:S02]  /*195b0*/  IMAD.MOV.U32 R125, RZ, RZ, R31 ;  /* 0x000000ffff7d7224 */ /* 0x000fe400078e001f */
[----:B------:R-:W-:Y:S01]  /*195c0*/  IMAD.MOV.U32 R108, RZ, RZ, R84 ;  /* 0x000000ffff6c7224 */ /* 0x000fe200078e0054 */
[----:B------:R1:W-:Y:S01]  /*195d0*/  MUFU.EX2 R124, R32 ;  /* 0x00000020007c7308 */ /* 0x0003e20000000800 */
[----:B------:R-:W-:Y:S01]  /*195e0*/  FMUL.FTZ R61, R2, R161 ;  /* 0x000000a1023d7220 */ /* 0x000fe20000410000 */
[----:B--2---:R-:W-:Y:S02]  /*195f0*/  FSEL R0, R3, RZ, P0 ;  /* 0x000000ff03007208 */ /* 0x004fe40000000000 */
[----:B---3--:R-:W-:Y:S02]  /*19600*/  F2FP.PACK_AB R65, R101, R105 ;  /* 0x000000696541723e */ /* 0x008fe400000000ff */
[----:B------:R-:W-:Y:S01]  /*19610*/  ISETP.GT.AND P0, PT, R225, UR4, PT ;  /* 0x00000004e1007c0c */ /* 0x000fe2000bf04270 */
[----:B------:R-:W-:Y:S01]  /*19620*/  FADD.FTZ R0, -R0, R103 ;  /* 0x0000006700007221 */ /* 0x000fe20000010100 */
[----:B------:R-:W-:Y:S02]  /*19630*/  MOV R103, R53 ;  /* 0x0000003500677202 */ /* 0x000fe40000000f00 */
[----:B------:R2:W-:Y:S01]  /*19640*/  MUFU.EX2 R107, R44 ;  /* 0x0000002c006b7308 */ /* 0x0005e20000000800 */
[----:B------:R-:W3:Y:S01]  /*19650*/  LDSM.16.MT88.4 R52, [R210+0x100] ;  /* 0x00010000d234783b */ /* 0x000ee20000004200 */
[----:B------:R-:W-:Y:S01]  /*19660*/  FMUL.FTZ R0, R0, c[0x0][0x2d0] ;  /* 0x0000b40000007a20 */ /* 0x000fe20000410000 */
[----:B------:R-:W-:Y:S01]  /*19670*/  F2FP.PACK_AB R79, R103, R85 ;  /* 0x00000055674f723e */ /* 0x000fe200000000ff */
[C---:B----4-:R-:W-:Y:S06]  /*19680*/  FMUL.FTZ R4, R69.reuse, R104 ;  /* 0x0000006845047220 */ /* 0x050fec0000410000 */
[----:B------:R-:W4:Y:S01]  /*19690*/  MUFU.EX2 R0, R0 ;  /* 0x0000000000007308 */ /* 0x000f220000000800 */
[-C--:B------:R-:W-:Y:S01]  /*196a0*/  HMMA.16816.F32 R4, R76, R20.reuse, R4 ;  /* 0x000000144c04723c */ /* 0x080fe20000001804 */
[C---:B-1----:R-:W-:Y:S08]  /*196b0*/  FMUL.FTZ R32, R69.reuse, R132 ;  /* 0x0000008445207220 */ /* 0x042ff00000410000 */
[----:B------:R-:W1:Y:S03]  /*196c0*/  MUFU.EX2 R104, R28 ;  /* 0x0000001c00687308 */ /* 0x000e660000000800 */
[----:B--2---:R-:W-:Y:S02]  /*196d0*/  FMUL.FTZ R44, R2, R144 ;  /* 0x00000090022c7220 */ /* 0x004fe40000410000 */
[C---:B----4-:R-:W-:Y:S02]  /*196e0*/  FMUL.FTZ R11, R0.reuse, R111 ;  /* 0x0000006f000b7220 */ /* 0x050fe40000410000 */
[C---:B------:R-:W-:Y:S02]  /*196f0*/  FMUL.FTZ R10, R0.reuse, R110 ;  /* 0x0000006e000a7220 */ /* 0x040fe40000410000 */
[----:B------:R-:W-:Y:S02]  /*19700*/  IMAD.MOV.U32 R111, RZ, RZ, R86 ;  /* 0x000000ffff6f7224 */ /* 0x000fe400078e0056 */
[C---:B------:R-:W-:Y:S01]  /*19710*/  FMUL.FTZ R14, R0.reuse, R114 ;  /* 0x00000072000e7220 */ /* 0x040fe20000410000 */
[----:B------:R-:W-:Y:S01]  /*19720*/  MOV R114, R91 ;  /* 0x0000005b00727202 */ /* 0x000fe20000000f00 */
[C---:B------:R-:W-:Y:S01]  /*19730*/  FMUL.FTZ R26, R0.reuse, R126 ;  /* 0x0000007e001a7220 */ /* 0x040fe20000410000 */
[C---:B------:R-:W-:Y:S01]  /*19740*/  HMMA.16816.F32 R8, R64.reuse, R20, R8 ;  /* 0x000000144008723c */ /* 0x040fe20000001808 */
[C---:B------:R-:W-:Y:S01]  /*19750*/  FMUL.FTZ R15, R0.reuse, R115 ;  /* 0x00000073000f7220 */ /* 0x040fe20000410000 */
[----:B------:R-:W-:Y:S01]  /*19760*/  MOV R126, R80 ;  /* 0x00000050007e7202 */ /* 0x000fe20000000f00 */
[C---:B------:R-:W-:Y:S01]  /*19770*/  FMUL.FTZ R31, R0.reuse, R131 ;  /* 0x00000083001f7220 */ /* 0x040fe20000410000 */
[----:B------:R-:W2:Y:S01]  /*19780*/  LDSM.16.MT88.4 R80, [R211+0x100] ;  /* 0x00010000d350783b */ /* 0x000ea20000004200 */
[----:B-1----:R-:W-:Y:S01]  /*19790*/  MOV R149, R104 ;  /* 0x0000006800957202 */ /* 0x002fe20000000f00 */
[----:B------:R-:W-:Y:S01]  /*197a0*/  FMUL.FTZ R27, R0, R127 ;  /* 0x0000007f001b7220 */ /* 0x000fe20000410000 */
[----:B------:R-:W-:Y:S01]  /*197b0*/  MOV R104, R87 ;  /* 0x0000005700687202 */ /* 0x000fe20000000f00 */
[-C--:B------:R-:W-:Y:S01]  /*197c0*/  HMMA.16816.F32 R12, R64, R22.reuse, R12 ;  /* 0x00000016400c723c */ /* 0x080fe2000000180c */
[----:B------:R-:W-:Y:S03]  /*197d0*/  FFMA.FTZ R20, R46, c[0x0][0x2d0], -R74 ;  /* 0x0000b4002e147a23 */ /* 0x000fe6000001084a */
[----:B------:R-:W-:Y:S01]  /*197e0*/  MOV R131, R117 ;  /* 0x0000007500837202 */ /* 0x000fe20000000f00 */
[----:B------:R1:W4:Y:S01]  /*197f0*/  MUFU.EX2 R93, R20 ;  /* 0x00000014005d7308 */ /* 0x0003220000000800 */
[C---:B------:R-:W-:Y:S02]  /*19800*/  FMUL.FTZ R21, R69.reuse, R121 ;  /* 0x0000007945157220 */ /* 0x040fe40000410000 */
[C---:B------:R-:W-:Y:S01]  /*19810*/  HMMA.16816.F32 R16, R76.reuse, R22, R16 ;  /* 0x000000164c10723c */ /* 0x040fe20000001810 */
[----:B------:R-:W-:Y:S03]  /*19820*/  FMUL.FTZ R28, R2, R128 ;  /* 0x00000080021c7220 */ /* 0x000fe60000410000 */
[----:B------:R-:W-:Y:S01]  /*19830*/  FMUL.FTZ R30, R0, R130 ;  /* 0x00000082001e7220 */ /* 0x000fe20000410000 */
[----:B------:R-:W-:Y:S01]  /*19840*/  MOV R130, R33 ;  /* 0x0000002100827202 */ /* 0x000fe20000000f00 */
[C---:B------:R-:W-:Y:S01]  /*19850*/  FMUL.FTZ R33, R69.reuse, R133 ;  /* 0x0000008545217220 */ /* 0x040fe20000410000 */
[----:B------:R5:W-:Y:S01]  /*19860*/  MUFU.EX2 R121, R62 ;  /* 0x0000003e00797308 */ /* 0x000be20000000800 */
[C---:B------:R-:W-:Y:S01]  /*19870*/  FMUL.FTZ R22, R68.reuse, R122 ;  /* 0x0000007a44167220 */ /* 0x040fe20000410000 */
[----:B------:R-:W-:Y:S03]  /*19880*/  LDSM.16.MT88.4 R132, [R212+0x2900] ;  /* 0x00290000d484783b */ /* 0x000fe60000004200 */
[----:B------:R-:W-:Y:S02]  /*19890*/  FMUL.FTZ R23, R68, R123 ;  /* 0x0000007b44177220 */ /* 0x000fe40000410000 */
[C---:B------:R-:W-:Y:S02]  /*198a0*/  FMUL.FTZ R42, R0.reuse, R142 ;  /* 0x0000008e002a7220 */ /* 0x040fe40000410000 */
[C---:B------:R-:W-:Y:S01]  /*198b0*/  FMUL.FTZ R43, R0.reuse, R143 ;  /* 0x0000008f002b7220 */ /* 0x040fe20000410000 */
[----:B------:R2:W-:Y:S01]  /*198c0*/  MUFU.EX2 R122, R40 ;  /* 0x00000028007a7308 */ /* 0x0005e20000000800 */
[C---:B------:R-:W-:Y:S02]  /*198d0*/  FMUL.FTZ R46, R0.reuse, R146 ;  /* 0x00000092002e7220 */ /* 0x040fe40000410000 */
[C---:B------:R-:W-:Y:S02]  /*198e0*/  FMUL.FTZ R47, R0.reuse, R147 ;  /* 0x00000093002f7220 */ /* 0x040fe40000410000 */
[C---:B-1----:R-:W-:Y:S02]  /*198f0*/  FMUL.FTZ R20, R69.reuse, R120 ;  /* 0x0000007845147220 */ /* 0x042fe40000410000 */
[----:B----4-:R-:W-:Y:S02]  /*19900*/  IMAD.MOV.U32 R150, RZ, RZ, R93 ;  /* 0x000000ffff967224 */ /* 0x010fe400078e005d */
[C---:B------:R-:W-:Y:S01]  /*19910*/  FMUL.FTZ R59, R0.reuse, R159 ;  /* 0x0000009f003b7220 */ /* 0x040fe20000410000 */
[----:B------:R1:W-:Y:S01]  /*19920*/  MUFU.EX2 R120, R58 ;  /* 0x0000003a00787308 */ /* 0x0003e20000000800 */
[----:B------:R-:W-:Y:S01]  /*19930*/  IMAD.MOV.U32 R115, RZ, RZ, R63 ;  /* 0x000000ffff737224 */ /* 0x000fe200078e003f */
[-C--:B------:R-:W-:Y:S01]  /*19940*/  HMMA.16816.F32 R20, R76, R36.reuse, R20 ;  /* 0x000000244c14723c */ /* 0x080fe20000001814 */
[C---:B------:R-:W-:Y:S02]  /*19950*/  FMUL.FTZ R63, R0.reuse, R163 ;  /* 0x000000a3003f7220 */ /* 0x040fe40000410000 */
[----:B-----5:R-:W-:Y:S05]  /*19960*/  FMUL.FTZ R62, R0, R162 ;  /* 0x000000a2003e7220 */ /* 0x020fea0000410000 */
[C---:B------:R-:W-:Y:S01]  /*19970*/  HMMA.16816.F32 R24, R64.reuse, R36, R24 ;  /* 0x000000244018723c */ /* 0x040fe20000001818 */
[----:B--2---:R-:W-:Y:S06]  /*19980*/  FMUL.FTZ R40, R2, R140 ;  /* 0x0000008c02287220 */ /* 0x004fec0000410000 */
[----:B------:R-:W-:Y:S01]  /*19990*/  FFMA.FTZ R36, R48, c[0x0][0x2d0], -R96 ;  /* 0x0000b40030247a23 */ /* 0x000fe20000010860 */
[-C--:B------:R-:W-:Y:S01]  /*199a0*/  HMMA.16816.F32 R28, R64, R38.reuse, R28 ;  /* 0x00000026401c723c */ /* 0x080fe2000000181c */
[----:B------:R-:W-:Y:S02]  /*199b0*/  FMUL.FTZ R37, R69, R137 ;  /* 0x0000008945257220 */ /* 0x000fe40000410000 */
[----:B------:R2:W-:Y:S01]  /*199c0*/  MUFU.EX2 R128, R36 ;  /* 0x0000002400807308 */ /* 0x0005e20000000800 */
[--C-:B------:R-:W-:Y:S02]  /*199d0*/  FFMA.FTZ R48, R51, c[0x0][0x2d0], -R74.reuse ;  /* 0x0000b40033307a23 */ /* 0x100fe4000001084a */
[----:B------:R-:W-:Y:S02]  /*199e0*/  FMUL.FTZ R51, R68, R151 ;  /* 0x0000009744337220 */ /* 0x000fe40000410000 */
[C---:B------:R-:W-:Y:S01]  /*199f0*/  HMMA.16816.F32 R32, R76.reuse, R38, R32 ;  /* 0x000000264c20723c */ /* 0x040fe20000001820 */
[----:B-1----:R-:W-:Y:S04]  /*19a00*/  FMUL.FTZ R58, R0, R158 ;  /* 0x0000009e003a7220 */ /* 0x002fe80000410000 */
[----:B------:R1:W-:Y:S02]  /*19a10*/  MUFU.EX2 R119, R48 ;  /* 0x0000003000777308 */ /* 0x0003e40000000800 */
[C---:B------:R-:W-:Y:S02]  /*19a20*/  FMUL.FTZ R38, R68.reuse, R138 ;  /* 0x0000008a44267220 */ /* 0x040fe40000410000 */
[----:B------:R-:W-:Y:S06]  /*19a30*/  FMUL.FTZ R39, R68, R139 ;  /* 0x0000008b44277220 */ /* 0x000fec0000410000 */
[----:B------:R-:W-:Y:S01]  /*19a40*/  MUFU.EX2 R138, R92 ;  /* 0x0000005c008a7308 */ /* 0x000fe20000000800 */
[C---:B--2---:R-:W-:Y:S07]  /*19a50*/  FMUL.FTZ R36, R69.reuse, R136 ;  /* 0x0000008845247220 */ /* 0x044fee0000410000 */
[-C--:B---3--:R-:W-:Y:S01]  /*19a60*/  HMMA.16816.F32 R36, R76, R52.reuse, R36 ;  /* 0x000000344c24723c */ /* 0x088fe20000001824 */
[C---:B-1----:R-:W-:Y:S02]  /*19a70*/  FMUL.FTZ R48, R69.reuse, R148 ;  /* 0x0000009445307220 */ /* 0x042fe40000410000 */
[----:B------:R-:W-:Y:S01]  /*19a80*/  IMAD.MOV.U32 R148, RZ, RZ, R107 ;  /* 0x000000ffff947224 */ /* 0x000fe200078e006b */
[----:B------:R-:W-:Y:S04]  /*19a90*/  MOV R107, R85 ;  /* 0x00000055006b7202 */ /* 0x000fe80000000f00 */
[C---:B------:R-:W-:Y:S01]  /*19aa0*/  HMMA.16816.F32 R40, R64.reuse, R52, R40 ;  /* 0x000000344028723c */ /* 0x040fe20000001828 */
[----:B------:R-:W1:Y:S03]  /*19ab0*/  LDSM.16.MT88.4 R84, [R209+0x900] ;  /* 0x00090000d154783b */ /* 0x000e660000004200 */
[----:B------:R-:W-:Y:S03]  /*19ac0*/  IMAD.MOV.U32 R123, RZ, RZ, R107 ;  /* 0x000000ffff7b7224 */ /* 0x000fe600078e006b */
[--C-:B------:R-:W-:Y:S01]  /*19ad0*/  FFMA.FTZ R52, R56, c[0x0][0x2d0], -R97.reuse ;  /* 0x0000b40038347a23 */ /* 0x100fe20000010861 */
[-C--:B------:R-:W-:Y:S01]  /*19ae0*/  HMMA.16816.F32 R44, R64, R54.reuse, R44 ;  /* 0x00000036402c723c */ /* 0x080fe2000000182c */
[----:B------:R-:W-:Y:S02]  /*19af0*/  FMUL.FTZ R56, R2, R156 ;  /* 0x0000009c02387220 */ /* 0x000fe40000410000 */
[----:B------:R2:W3:Y:S01]  /*19b00*/  MUFU.EX2 R151, R52 ;  /* 0x0000003400977308 */ /* 0x0004e20000000800 */
[C---:B------:R-:W-:Y:S04]  /*19b10*/  FMUL.FTZ R53, R69.reuse, R153 ;  /* 0x0000009945357220 */ /* 0x040fe80000410000 */
[C---:B------:R-:W-:Y:S07]  /*19b20*/  HMMA.16816.F32 R48, R76.reuse, R54, R48 ;  /* 0x000000364c30723c */ /* 0x040fee0000001830 */
[C---:B------:R-:W-:Y:S02]  /*19b30*/  FMUL.FTZ R54, R68.reuse, R154 ;  /* 0x0000009a44367220 */ /* 0x040fe40000410000 */
[----:B------:R-:W-:Y:S03]  /*19b40*/  FMUL.FTZ R55, R68, R155 ;  /* 0x0000009b44377220 */ /* 0x000fe60000410000 */
[C---:B--2---:R-:W-:Y:S07]  /*19b50*/  FMUL.FTZ R52, R69.reuse, R152 ;  /* 0x0000009845347220 */ /* 0x044fee0000410000 */
[-C--:B------:R-:W-:Y:S08]  /*19b60*/  HMMA.16816.F32 R52, R76, R80.reuse, R52 ;  /* 0x000000504c34723c */ /* 0x080ff00000001834 */
[C---:B------:R-:W-:Y:S07]  /*19b70*/  HMMA.16816.F32 R56, R64.reuse, R80, R56 ;  /* 0x000000504038723c */ /* 0x040fee0000001838 */
[----:B------:R-:W-:Y:S01]  /*19b80*/  FFMA.FTZ R80, R88, c[0x0][0x2d0], -R97 ;  /* 0x0000b40058507a23 */ /* 0x000fe20000010861 */
[-C--:B------:R-:W-:Y:S01]  /*19b90*/  HMMA.16816.F32 R60, R64, R82.reuse, R60 ;  /* 0x00000052403c723c */ /* 0x080fe2000000183c */
[----:B---3--:R-:W-:Y:S02]  /*19ba0*/  F2FP.PACK_AB R81, R120, R151 ;  /* 0x000000977851723e */ /* 0x008fe400000000ff */
[----:B------:R2:W3:Y:S04]  /*19bb0*/  MUFU.EX2 R110, R80 ;  /* 0x00000050006e7308 */ /* 0x0004e80000000800 */
[C---:B------:R-:W-:Y:S02]  /*19bc0*/  FMUL.FTZ R64, R69.reuse, R164 ;  /* 0x000000a445407220 */ /* 0x040fe40000410000 */
[----:B------:R-:W-:Y:S03]  /*19bd0*/  FMUL.FTZ R65, R69, R165 ;  /* 0x000000a545417220 */ /* 0x000fe60000410000 */
[C---:B------:R-:W-:Y:S02]  /*19be0*/  FMUL.FTZ R66, R68.reuse, R166 ;  /* 0x000000a644427220 */ /* 0x040fe40000410000 */
[----:B------:R-:W-:Y:S07]  /*19bf0*/  FMUL.FTZ R67, R68, R167 ;  /* 0x000000a744437220 */ /* 0x000fee0000410000 */
[----:B------:R-:W-:Y:S01]  /*19c00*/  HMMA.16816.F32 R64, R76, R82, R64 ;  /* 0x000000524c40723c */ /* 0x000fe20000001840 */
[--C-:B--2---:R-:W-:Y:S06]  /*19c10*/  FFMA.FTZ R80, R90, c[0x0][0x2d0], -R74.reuse ;  /* 0x0000b4005a507a23 */ /* 0x104fec000001084a */
[----:B------:R-:W-:Y:S01]  /*19c20*/  F2FP.PACK_AB R76, R114, R126 ;  /* 0x0000007e724c723e */ /* 0x000fe200000000ff */
[----:B------:R-:W2:Y:S01]  /*19c30*/  LDSM.16.MT88.4 R88, [R212+0x900] ;  /* 0x00090000d458783b */ /* 0x000ea20000004200 */
[----:B------:R-:W-:Y:S01]  /*19c40*/  F2FP.PACK_AB R78, R150, R130 ;  /* 0x00000082964e723e */ /* 0x000fe200000000ff */
[----:B------:R4:W-:Y:S02]  /*19c50*/  MUFU.EX2 R248, R80 ;  /* 0x0000005000f87308 */ /* 0x0009e40000000800 */
[----:B------:R-:W-:Y:S02]  /*19c60*/  F2FP.PACK_AB R79, R149, R129 ;  /* 0x00000081954f723e */ /* 0x000fe400000000ff */
[----:B------:R-:W-:Y:S02]  /*19c70*/  F2FP.PACK_AB R77, R115, R125 ;  /* 0x0000007d734d723e */ /* 0x000fe400000000ff */
[----:B------:R-:W-:Y:S02]  /*19c80*/  F2FP.PACK_AB R82, R148, R122 ;  /* 0x0000007a9452723e */ /* 0x000fe400000000ff */
[----:B---3--:R-:W-:Y:S03]  /*19c90*/  F2FP.PACK_AB R83, R110, R121 ;  /* 0x000000796e53723e */ /* 0x008fe600000000ff */
[-C--:B-1----:R-:W-:Y:S01]  /*19ca0*/  HMMA.16816.F32 R4, R76, R84.reuse, R4 ;  /* 0x000000544c04723c */ /* 0x082fe20000001804 */
[--C-:B----4-:R-:W-:Y:S02]  /*19cb0*/  FFMA.FTZ R80, R94, c[0x0][0x2d0], -R75.reuse ;  /* 0x0000b4005e507a23 */ /* 0x110fe4000001084b */
[----:B------:R-:W1:Y:S02]  /*19cc0*/  LDSM.16.MT88.4 R92, [R210+0x900] ;  /* 0x00090000d25c783b */ /* 0x000e640000004200 */
[----:B------:R3:W-:Y:S02]  /*19cd0*/  MUFU.EX2 R139, R80 ;  /* 0x00000050008b7308 */ /* 0x0007e40000000800 */
[----:B---3--:R-:W-:Y:S07]  /*19ce0*/  F2FP.PACK_AB R80, R128, R124 ;  /* 0x0000007c8050723e */ /* 0x008fee00000000ff */
[C---:B------:R-:W-:Y:S07]  /*19cf0*/  HMMA.16816.F32 R8, R80.reuse, R84, R8 ;  /* 0x000000545008723c */ /* 0x040fee0000001808 */
[--C-:B------:R-:W-:Y:S01]  /*19d00*/  FFMA.FTZ R84, R176, c[0x0][0x2d0], -R74.reuse ;  /* 0x0000b400b0547a23 */ /* 0x100fe2000001084a */
[-C--:B------:R-:W-:Y:S03]  /*19d10*/  HMMA.16816.F32 R12, R80, R86.reuse, R12 ;  /* 0x00000056500c723c */ /* 0x080fe6000000180c */
[----:B------:R3:W-:Y:S05]  /*19d20*/  MUFU.EX2 R247, R84 ;  /* 0x0000005400f77308 */ /* 0x0007ea0000000800 */
[C---:B------:R-:W-:Y:S08]  /*19d30*/  HMMA.16816.F32 R16, R76.reuse, R86, R16 ;  /* 0x000000564c10723c */ /* 0x040ff00000001810 */
[-C--:B--2---:R-:W-:Y:S08]  /*19d40*/  HMMA.16816.F32 R20, R76, R88.reuse, R20 ;  /* 0x000000584c14723c */ /* 0x084ff00000001814 */
[C---:B------:R-:W-:Y:S01]  /*19d50*/  HMMA.16816.F32 R24, R80.reuse, R88, R24 ;  /* 0x000000585018723c */ /* 0x040fe20000001818 */
[----:B---3--:R-:W-:Y:S06]  /*19d60*/  FFMA.FTZ R84, R177, c[0x0][0x2d0], -R74 ;  /* 0x0000b400b1547a23 */ /* 0x008fec000001084a */
[--C-:B------:R-:W-:Y:S01]  /*19d70*/  FFMA.FTZ R88, R170, c[0x0][0x2d0], -R96.reuse ;  /* 0x0000b400aa587a23 */ /* 0x100fe20000010860 */
[-C--:B------:R-:W-:Y:S01]  /*19d80*/  HMMA.16816.F32 R28, R80, R90.reuse, R28 ;  /* 0x0000005a501c723c */ /* 0x080fe2000000181c */
[----:B------:R2:W-:Y:S07]  /*19d90*/  MUFU.EX2 R246, R84 ;  /* 0x0000005400f67308 */ /* 0x0005ee0000000800 */
[C---:B------:R-:W-:Y:S03]  /*19da0*/  HMMA.16816.F32 R32, R76.reuse, R90, R32 ;  /* 0x0000005a4c20723c */ /* 0x040fe60000001820 */
[----:B------:R3:W-:Y:S05]  /*19db0*/  MUFU.EX2 R136, R88 ;  /* 0x0000005800887308 */ /* 0x0007ea0000000800 */
[-C--:B-1----:R-:W-:Y:S08]  /*19dc0*/  HMMA.16816.F32 R36, R76, R92.reuse, R36 ;  /* 0x0000005c4c24723c */ /* 0x082ff00000001824 */
[C---:B------:R-:W-:Y:S01]  /*19dd0*/  HMMA.16816.F32 R40, R80.reuse, R92, R40 ;  /* 0x0000005c5028723c */ /* 0x040fe20000001828 */
[----:B--2---:R-:W-:Y:S04]  /*19de0*/  FFMA.FTZ R84, R171, c[0x0][0x2d0], -R75 ;  /* 0x0000b400ab547a23 */ /* 0x004fe8000001084b */
        /* <DEDUP_REMOVED lines=52> */
[----:B------:R-:W-:Y:S04]  /*1a130*/  IMAD.MOV.U32 R198, RZ, RZ, R110 ;  /* 0x000000ffffc67224 */ /* 0x000fe800078e006e */
[-C--:B------:R-:W-:Y:S01]  /*1a140*/  HMMA.16816.F32 R28, R80, R86.reuse, R28 ;  /* 0x00000056501c723c */ /* 0x080fe2000000181c */
[--C-:B------:R-:W-:Y:S01]  /*1a150*/  FFMA.FTZ R84, R184, c[0x0][0x2d0], -R96.reuse ;  /* 0x0000b400b8547a23 */ /* 0x100fe20000010860 */
[----:B------:R1:W-:Y:S06]  /*1a160*/  MUFU.EX2 R196, R88 ;  /* 0x0000005800c47308 */ /* 0x0003ec0000000800 */
[C---:B------:R-:W-:Y:S04]  /*1a170*/  HMMA.16816.F32 R32, R76.reuse, R86, R32 ;  /* 0x000000564c20723c */ /* 0x040fe80000001820 */
[----:B------:R2:W-:Y:S04]  /*1a180*/  MUFU.EX2 R144, R84 ;  /* 0x0000005400907308 */ /* 0x0005e80000000800 */
[-C--:B------:R-:W-:Y:S08]  /*1a190*/  HMMA.16816.F32 R36, R76, R92.reuse, R36 ;  /* 0x0000005c4c24723c */ /* 0x080ff00000001824 */
[C---:B------:R-:W-:Y:S01]  /*1a1a0*/  HMMA.16816.F32 R40, R80.reuse, R92, R40 ;  /* 0x0000005c5028723c */ /* 0x040fe20000001828 */
[----:B-1----:R-:W-:Y:S06]  /*1a1b0*/  FFMA.FTZ R88, R190, c[0x0][0x2d0], -R75 ;  /* 0x0000b400be587a23 */ /* 0x002fec000001084b */
[----:B------:R-:W-:Y:S01]  /*1a1c0*/  FFMA.FTZ R92, R179, c[0x0][0x2d0], -R97 ;  /* 0x0000b400b35c7a23 */ /* 0x000fe20000010861 */
[-C--:B------:R-:W-:Y:S01]  /*1a1d0*/  HMMA.16816.F32 R44, R80, R94.reuse, R44 ;  /* 0x0000005e502c723c */ /* 0x080fe2000000182c */
[----:B------:R1:W-:Y:S03]  /*1a1e0*/  MUFU.EX2 R190, R88 ;  /* 0x0000005800be7308 */ /* 0x0003e60000000800 */
[--C-:B--2---:R-:W-:Y:S01]  /*1a1f0*/  FFMA.FTZ R84, R188, c[0x0][0x2d0], -R96.reuse ;  /* 0x0000b400bc547a23 */ /* 0x104fe20000010860 */
[----:B------:R-:W-:Y:S03]  /*1a200*/  MOV R188, R108 ;  /* 0x0000006c00bc7202 */ /* 0x000fe60000000f00 */
[C---:B------:R-:W-:Y:S03]  /*1a210*/  HMMA.16816.F32 R48, R76.reuse, R94, R48 ;  /* 0x0000005e4c30723c */ /* 0x040fe60000001830 */
[----:B------:R2:W-:Y:S10]  /*1a220*/  MUFU.EX2 R187, R84 ;  /* 0x0000005400bb7308 */ /* 0x0005f40000000800 */
[----:B------:R3:W-:Y:S01]  /*1a230*/  MUFU.EX2 R155, R92 ;  /* 0x0000005c009b7308 */ /* 0x0007e20000000800 */
[----:B-1----:R-:W-:Y:S09]  /*1a240*/  FFMA.FTZ R88, R193, c[0x0][0x2d0], -R75 ;  /* 0x0000b400c1587a23 */ /* 0x002ff2000001084b */
        /* <DEDUP_REMOVED lines=8> */
[----:B------:R-:W-:Y:S01]  /*1a2d0*/  IMAD.MOV.U32 R191, RZ, RZ, R120 ;  /* 0x000000ffffbf7224 */ /* 0x000fe200078e0078 */
[----:B------:R-:W-:Y:S05]  /*1a2e0*/  MOV R120, R105 ;  /* 0x0000006900787202 */ /* 0x000fea0000000f00 */
[----:B------:R2:W4:Y:S01]  /*1a2f0*/  MUFU.EX2 R186, R84 ;  /* 0x0000005400ba7308 */ /* 0x0005220000000800 */
[----:B---3--:R-:W-:Y:S02]  /*1a300*/  FFMA.FTZ R92, R206, c[0x0][0x2d0], -R75 ;  /* 0x0000b400ce5c7a23 */ /* 0x008fe4000001084b */
[----:B------:R-:W-:Y:S07]  /*1a310*/  IMAD.MOV.U32 R206, RZ, RZ, R114 ;  /* 0x000000ffffce7224 */ /* 0x000fee00078e0072 */
[----:B------:R3:W-:Y:S01]  /*1a320*/  MUFU.EX2 R178, R92 ;  /* 0x0000005c00b27308 */ /* 0x0007e20000000800 */
[----:B--2---:R-:W-:Y:S01]  /*1a330*/  FFMA.FTZ R84, R203, c[0x0][0x2d0], -R74 ;  /* 0x0000b400cb547a23 */ /* 0x004fe2000001084a */
[----:B------:R-:W-:Y:S01]  /*1a340*/  MOV R203, R122 ;  /* 0x0000007a00cb7202 */ /* 0x000fe20000000f00 */
[-C--:B-1----:R-:W-:Y:S01]  /*1a350*/  HMMA.16816.F32 R52, R76, R88.reuse, R52 ;  /* 0x000000584c34723c */ /* 0x082fe20000001834 */
[----:B------:R-:W-:Y:S06]  /*1a360*/  MOV R122, R106 ;  /* 0x0000006a007a7202 */ /* 0x000fec0000000f00 */
[----:B------:R1:W-:Y:S01]  /*1a370*/  MUFU.EX2 R182, R84 ;  /* 0x0000005400b67308 */ /* 0x0003e20000000800 */
[C---:B------:R-:W-:Y:S01]  /*1a380*/  HMMA.16816.F32 R56, R80.reuse, R88, R56 ;  /* 0x000000585038723c */ /* 0x040fe20000001838 */
[----:B---3--:R-:W-:Y:S06]  /*1a390*/  LDSM.16.MT88.4 R92, [R210+0x1900] ;  /* 0x00190000d25c783b */ /* 0x008fec0000004200 */
[--C-:B------:R-:W-:Y:S01]  /*1a3a0*/  FFMA.FTZ R88, R185, c[0x0][0x2d0], -R97.reuse ;  /* 0x0000b400b9587a23 */ /* 0x100fe20000010861 */
[-C--:B------:R-:W-:Y:S01]  /*1a3b0*/  HMMA.16816.F32 R60, R80, R90.reuse, R60 ;  /* 0x0000005a503c723c */ /* 0x080fe2000000183c */
[----:B------:R-:W-:Y:S06]  /*1a3c0*/  IMAD.MOV.U32 R185, RZ, RZ, R118 ;  /* 0x000000ffffb97224 */ /* 0x000fec00078e0076 */
[----:B------:R-:W-:Y:S01]  /*1a3d0*/  FFMA.FTZ R80, R226, c[0x0][0x2d0], -R74 ;  /* 0x0000b400e2507a23 */ /* 0x000fe2000001084a */
[----:B------:R-:W-:Y:S01]  /*1a3e0*/  HMMA.16816.F32 R64, R76, R90, R64 ;  /* 0x0000005a4c40723c */ /* 0x000fe20000001840 */
[----:B----4-:R-:W-:Y:S02]  /*1a3f0*/  F2FP.PACK_AB R82, R186, R184 ;  /* 0x000000b8ba52723e */ /* 0x010fe400000000ff */
[----:B------:R2:W-:Y:S01]  /*1a400*/  MUFU.EX2 R179, R80 ;  /* 0x0000005000b37308 */ /* 0x0005e20000000800 */
[----:B-1----:R-:W-:Y:S02]  /*1a410*/  FFMA.FTZ R84, R180, c[0x0][0x2d0], -R97 ;  /* 0x0000b400b4547a23 */ /* 0x002fe40000010861 */
[----:B------:R-:W-:Y:S01]  /*1a420*/  IMAD.MOV.U32 R226, RZ, RZ, R116 ;  /* 0x000000ffffe27224 */ /* 0x000fe200078e0074 */
[----:B------:R-:W-:Y:S01]  /*1a430*/  F2FP.PACK_AB R76, R147, R242 ;  /* 0x000000f2934c723e */ /* 0x000fe200000000ff */
[----:B------:R-:W-:Y:S01]  /*1a440*/  LDSM.16.MT88.4 R116, [R209+0x2900] ;  /* 0x00290000d174783b */ /* 0x000fe20000004200 */
[----:B------:R-:W-:Y:S03]  /*1a450*/  F2FP.PACK_AB R77, R145, R146 ;  /* 0x00000092914d723e */ /* 0x000fe600000000ff */
[----:B------:R-:W-:Y:S01]  /*1a460*/  F2FP.PACK_AB R78, R196, R229 ;  /* 0x000000e5c44e723e */ /* 0x000fe200000000ff */
[----:B------:R1:W3:Y:S01]  /*1a470*/  MUFU.EX2 R181, R84 ;  /* 0x0000005400b57308 */ /* 0x0002e20000000800 */
[----:B------:R-:W-:Y:S09]  /*1a480*/  F2FP.PACK_AB R79, R193, R190 ;  /* 0x000000bec14f723e */ /* 0x000ff200000000ff */
[----:B------:R4:W5:Y:S01]  /*1a490*/  MUFU.EX2 R180, R88 ;  /* 0x0000005800b47308 */ /* 0x0009620000000800 */
[----:B--2---:R-:W-:Y:S01]  /*1a4a0*/  FFMA.FTZ R80, R204, c[0x0][0x2d0], -R75 ;  /* 0x0000b400cc507a23 */ /* 0x004fe2000001084b */
[----:B------:R-:W-:Y:S02]  /*1a4b0*/  MOV R204, R115 ;  /* 0x0000007300cc7202 */ /* 0x000fe40000000f00 */
[----:B------:R-:W-:Y:S06]  /*1a4c0*/  MOV R115, R100 ;  /* 0x0000006400737202 */ /* 0x000fec0000000f00 */
[----:B------:R2:W-:Y:S01]  /*1a4d0*/  MUFU.EX2 R153, R80 ;  /* 0x0000005000997308 */ /* 0x0005e20000000800 */
[----:B-1----:R-:W1:Y:S01]  /*1a4e0*/  LDSM.16.MT88.4 R84, [R209+0x1900] ;  /* 0x00190000d154783b */ /* 0x002e620000004200 */
[----:B---3--:R-:W-:Y:S07]  /*1a4f0*/  F2FP.PACK_AB R81, R155, R181 ;  /* 0x000000b59b51723e */ /* 0x008fee00000000ff */
[----:B----4-:R-:W3:Y:S01]  /*1a500*/  LDSM.16.MT88.4 R88, [R212+0x1900] ;  /* 0x00190000d458783b */ /* 0x010ee20000004200 */
[----:B-----5:R-:W-:Y:S02]  /*1a510*/  F2FP.PACK_AB R83, R180, R154 ;  /* 0x0000009ab453723e */ /* 0x020fe400000000ff */
[----:B--2---:R-:W-:Y:S01]  /*1a520*/  F2FP.PACK_AB R80, R187, R144 ;  /* 0x00000090bb50723e */ /* 0x004fe200000000ff */
[-C--:B-1----:R-:W-:Y:S08]  /*1a530*/  HMMA.16816.F32 R4, R76, R84.reuse, R4 ;  /* 0x000000544c04723c */ /* 0x082ff00000001804 */
[C---:B------:R-:W-:Y:S07]  /*1a540*/  HMMA.16816.F32 R8, R80.reuse, R84, R8 ;  /* 0x000000545008723c */ /* 0x040fee0000001808 */
[--C-:B------:R-:W-:Y:S01]  /*1a550*/  FFMA.FTZ R84, R232, c[0x0][0x2d0], -R74.reuse ;  /* 0x0000b400e8547a23 */ /* 0x100fe2000001084a */
[-C--:B------:R-:W-:Y:S01]  /*1a560*/  HMMA.16816.F32 R12, R80, R86.reuse, R12 ;  /* 0x00000056500c723c */ /* 0x080fe2000000180c */
[----:B------:R-:W-:Y:S02]  /*1a570*/  MOV R232, R113 ;  /* 0x0000007100e87202 */ /* 0x000fe40000000f00 */
[----:B------:R1:W-:Y:S01]  /*1a580*/  MUFU.EX2 R159, R84 ;  /* 0x00000054009f7308 */ /* 0x0003e20000000800 */
[----:B------:R-:W-:Y:S04]  /*1a590*/  MOV R113, R101 ;  /* 0x0000006500717202 */ /* 0x000fe80000000f00 */
[C---:B------:R-:W-:Y:S01]  /*1a5a0*/  HMMA.16816.F32 R16, R76.reuse, R86, R16 ;  /* 0x000000564c10723c */ /* 0x040fe20000001810 */
[----:B------:R-:W-:Y:S07]  /*1a5b0*/  IMAD.MOV.U32 R127, RZ, RZ, R113 ;  /* 0x000000ffff7f7224 */ /* 0x000fee00078e0071 */
[-C--:B---3--:R-:W-:Y:S08]  /*1a5c0*/  HMMA.16816.F32 R20, R76, R88.reuse, R20 ;  /* 0x000000584c14723c */ /* 0x088ff00000001814 */
[C---:B------:R-:W-:Y:S01]  /*1a5d0*/  HMMA.16816.F32 R24, R80.reuse, R88, R24 ;  /* 0x000000585018723c */ /* 0x040fe20000001818 */
[----:B-1----:R-:W-:Y:S02]  /*1a5e0*/  FFMA.FTZ R84, R235, c[0x0][0x2d0], -R74 ;  /* 0x0000b400eb547a23 */ /* 0x002fe4000001084a */
[----:B------:R-:W2:Y:S04]  /*1a5f0*/  LDL.LU R235, [R1+0x18] ;  /* 0x0000180001eb7983 */ /* 0x000ea80000300800 */
        /* <DEDUP_REMOVED lines=9> */
[----:B------:R-:W-:Y:S01]  /*1a690*/  IMAD.MOV.U32 R228, RZ, RZ, R112 ;  /* 0x000000ffffe47224 */ /* 0x000fe200078e0070 */
[----:B------:R1:W-:Y:S01]  /*1a6a0*/  MUFU.EX2 R158, R84 ;  /* 0x00000054009e7308 */ /* 0x0003e20000000800 */
[----:B------:R-:W-:Y:S02]  /*1a6b0*/  IMAD.MOV.U32 R112, RZ, RZ, R102 ;  /* 0x000000ffff707224 */ /* 0x000fe400078e0066 */
[-C--:B------:R-:W-:Y:S01]  /*1a6c0*/  HMMA.16816.F32 R44, R80, R94.reuse, R44 ;  /* 0x0000005e502c723c */ /* 0x080fe2000000182c */
[----:B------:R-:W-:Y:S03]  /*1a6d0*/  FFMA.FTZ R92, R200, c[0x0][0x2d0], -R97 ;  /* 0x0000b400c85c7a23 */ /* 0x000fe60000010861 */
[--C-:B---3--:R-:W-:Y:S01]  /*1a6e0*/  FFMA.FTZ R88, R205, c[0x0][0x2d0], -R96.reuse ;  /* 0x0000b400cd587a23 */ /* 0x108fe20000010860 */
[----:B------:R-:W-:Y:S02]  /*1a6f0*/  MOV R205, R109 ;  /* 0x0000006d00cd7202 */ /* 0x000fe40000000f00 */
[----:B------:R3:W-:Y:S01]  /*1a700*/  MUFU.EX2 R172, R92 ;  /* 0x0000005c00ac7308 */ /* 0x0007e20000000800 */
[C---:B------:R-:W-:Y:S09]  /*1a710*/  HMMA.16816.F32 R48, R76.reuse, R94, R48 ;  /* 0x0000005e4c30723c */ /* 0x040ff20000001830 */
[----:B------:R4:W-:Y:S03]  /*1a720*/  MUFU.EX2 R175, R88 ;  /* 0x0000005800af7308 */ /* 0x0009e60000000800 */
[----:B-1----:R-:W-:Y:S01]  /*1a730*/  FFMA.FTZ R84, R231, c[0x0][0x2d0], -R75 ;  /* 0x0000b400e7547a23 */ /* 0x002fe2000001084b */
[----:B------:R-:W-:Y:S06]  /*1a740*/  MOV R231, R112 ;  /* 0x0000007000e77202 */ /* 0x000fec0000000f00 */
[----:B------:R1:W-:Y:S01]  /*1a750*/  MUFU.EX2 R176, R84 ;  /* 0x0000005400b07308 */ /* 0x0003e20000000800 */
[----:B---3--:R-:W-:Y:S09]  /*1a760*/  FFMA.FTZ R92, R192, c[0x0][0x2d0], -R97 ;  /* 0x0000b400c05c7a23 */ /* 0x008ff20000010861 */
[----:B------:R3:W-:Y:S01]  /*1a770*/  MUFU.EX2 R99, R92 ;  /* 0x0000005c00637308 */ /* 0x0007e20000000800 */
[--C-:B----4-:R-:W-:Y:S02]  /*1a780*/  FFMA.FTZ R88, R207, c[0x0][0x2d0], -R96.reuse ;  /* 0x0000b400cf587a23 */ /* 0x110fe40000010860 */
[----:B------:R-:W4:Y:S07]  /*1a790*/  LDL.LU R207, [R1+0x14] ;  /* 0x0000140001cf7983 */ /* 0x000f2e0000300800 */
[----:B------:R5:W5:Y:S01]  /*1a7a0*/  MUFU.EX2 R174, R88 ;  /* 0x0000005800ae7308 */ /* 0x000b620000000800 */
[----:B------:R-:W4:Y:S01]  /*1a7b0*/  LDL.LU R114, [R1+0x10] ;  /* 0x0000100001727983 */ /* 0x000f220000300800 */
[----:B-1----:R-:W-:Y:S08]  /*1a7c0*/  FFMA.FTZ R84, R201, c[0x0][0x2d0], -R96 ;  /* 0x0000b400c9547a23 */ /* 0x002ff00000010860 */
[----:B------:R1:W-:Y:S01]  /*1a7d0*/  MUFU.EX2 R152, R84 ;  /* 0x0000005400987308 */ /* 0x0003e20000000800 */
[----:B---3--:R-:W-:Y:S09]  /*1a7e0*/  FFMA.FTZ R92, R244, c[0x0][0x2d0], -R75 ;  /* 0x0000b400f45c7a23 */ /* 0x008ff2000001084b */
[----:B------:R3:W-:Y:S01]  /*1a7f0*/  MUFU.EX2 R168, R92 ;  /* 0x0000005c00a87308 */ /* 0x0007e20000000800 */
[--C-:B-----5:R-:W-:Y:S01]  /*1a800*/  FFMA.FTZ R88, R240, c[0x0][0x2d0], -R74.reuse ;  /* 0x0000b400f0587a23 */ /* 0x120fe2000001084a */
[----:B------:R-:W-:Y:S02]  /*1a810*/  MOV R240, R111 ;  /* 0x0000006f00f07202 */ /* 0x000fe40000000f00 */
[----:B------:R-:W-:Y:S06]  /*1a820*/  MOV R111, R103 ;  /* 0x00000067006f7202 */ /* 0x000fec0000000f00 */
[----:B------:R5:W-:Y:S01]  /*1a830*/  MUFU.EX2 R173, R88 ;  /* 0x0000005800ad7308 */ /* 0x000be20000000800 */
[----:B------:R-:W-:Y:S01]  /*1a840*/  MOV R201, R111 ;  /* 0x0000006f00c97202 */ /* 0x000fe20000000f00 */
[----:B-1----:R-:W1:Y:S08]  /*1a850*/  LDSM.16.MT88.4 R84, [R211+0x1900] ;  /* 0x00190000d354783b */ /* 0x002e700000004200 */
[----:B---3--:R-:W-:Y:S01]  /*1a860*/  LDSM.16.MT88.4 R92, [R210+0x2100] ;  /* 0x00210000d25c783b */ /* 0x008fe20000004200 */
[--C-:B-----5:R-:W-:Y:S04]  /*1a870*/  FFMA.FTZ R88, R199, c[0x0][0x2d0], -R97.reuse ;  /* 0x0000b400c7587a23 */ /* 0x120fe80000010861 */
[----:B------:R3:W5:Y:S01]  /*1a880*/  MUFU.EX2 R156, R88 ;  /* 0x00000058009c7308 */ /* 0x0007620000000800 */
[-C--:B-1----:R-:W-:Y:S08]  /*1a890*/  HMMA.16816.F32 R52, R76, R84.reuse, R52 ;  /* 0x000000544c34723c */ /* 0x082ff00000001834 */
[C---:B------:R-:W-:Y:S01]  /*1a8a0*/  HMMA.16816.F32 R56, R80.reuse, R84, R56 ;  /* 0x000000545038723c */ /* 0x040fe20000001838 */
[----:B---3--:R-:W1:Y:S06]  /*1a8b0*/  LDSM.16.MT88.4 R88, [R209+0x2100] ;  /* 0x00210000d158783b */ /* 0x008e6c0000004200 */
[----:B------:R-:W-:Y:S01]  /*1a8c0*/  FFMA.FTZ R84, R183, c[0x0][0x2d0], -R97 ;  /* 0x0000b400b7547a23 */ /* 0x000fe20000010861 */
[-C--:B------:R-:W-:Y:S03]  /*1a8d0*/  HMMA.16816.F32 R60, R80, R86.reuse, R60 ;  /* 0x00000056503c723c */ /* 0x080fe6000000183c */
[----:B------:R3:W3:Y:S04]  /*1a8e0*/  MUFU.EX2 R98, R84 ;  /* 0x0000005400627308 */ /* 0x0006e80000000800 */
[--C-:B------:R-:W-:Y:S01]  /*1a8f0*/  FFMA.FTZ R80, R245, c[0x0][0x2d0], -R74.reuse ;  /* 0x0000b400f5507a23 */ /* 0x100fe2000001084a */
[----:B------:R-:W-:Y:S01]  /*1a900*/  HMMA.16816.F32 R64, R76, R86, R64 ;  /* 0x000000564c40723c */ /* 0x000fe20000001840 */
[----:B------:R-:W-:Y:S03]  /*1a910*/  F2FP.PACK_AB R82, R174, R175 ;  /* 0x000000afae52723e */ /* 0x000fe600000000ff */
[----:B-----5:R-:W-:Y:S01]  /*1a920*/  F2FP.PACK_AB R81, R172, R156 ;  /* 0x0000009cac51723e */ /* 0x020fe200000000ff */
[----:B------:R5:W5:Y:S02]  /*1a930*/  MUFU.EX2 R171, R80 ;  /* 0x0000005000ab7308 */ /* 0x000b640000000800 */
[----:B------:R-:W-:Y:S02]  /*1a940*/  F2FP.PACK_AB R76, R179, R182 ;  /* 0x000000b6b34c723e */ /* 0x000fe400000000ff */
[----:B------:R-:W-:Y:S03]  /*1a950*/  F2FP.PACK_AB R77, R178, R153 ;  /* 0x00000099b24d723e */ /* 0x000fe600000000ff */
[----:B------:R-:W-:Y:S02]  /*1a960*/  F2FP.PACK_AB R78, R177, R159 ;  /* 0x0000009fb14e723e */ /* 0x000fe400000000ff */
[----:B------:R-:W-:Y:S01]  /*1a970*/  F2FP.PACK_AB R79, R176, R158 ;  /* 0x0000009eb04f723e */ /* 0x000fe200000000ff */
[----:B---3--:R-:W3:Y:S01]  /*1a980*/  LDSM.16.MT88.4 R84, [R212+0x2100] ;  /* 0x00210000d454783b */ /* 0x008ee20000004200 */
[----:B------:R-:W-:Y:S05]  /*1a990*/  F2FP.PACK_AB R83, R98, R99 ;  /* 0x000000636253723e */ /* 0x000fea00000000ff */
[-C--:B-1----:R-:W-:Y:S01]  /*1a9a0*/  HMMA.16816.F32 R4, R76, R88.reuse, R4 ;  /* 0x000000584c04723c */ /* 0x082fe20000001804 */
[--C-:B-----5:R-:W-:Y:S01]  /*1a9b0*/  FFMA.FTZ R80, R241, c[0x0][0x2d0], -R75.reuse ;  /* 0x0000b400f1507a23 */ /* 0x120fe2000001084b */
[----:B------:R-:W-:Y:S03]  /*1a9c0*/  F2FP.PACK_AB R164, R171, R173 ;  /* 0x000000adaba4723e */ /* 0x000fe600000000ff */
[----:B------:R1:W5:Y:S02]  /*1a9d0*/  MUFU.EX2 R170, R80 ;  /* 0x0000005000aa7308 */ /* 0x0003640000000800 */
[----:B-1----:R-:W-:Y:S02]  /*1a9e0*/  F2FP.PACK_AB R80, R157, R152 ;  /* 0x000000989d50723e */ /* 0x002fe400000000ff */
[----:B-----5:R-:W-:Y:S05]  /*1a9f0*/  F2FP.PACK_AB R165, R168, R170 ;  /* 0x000000aaa8a5723e */ /* 0x020fea00000000ff */
[C---:B------:R-:W-:Y:S07]  /*1aa00*/  HMMA.16816.F32 R8, R80.reuse, R88, R8 ;  /* 0x000000585008723c */ /* 0x040fee0000001808 */
[--C-:B------:R-:W-:Y:S01]  /*1aa10*/  FFMA.FTZ R88, R251, c[0x0][0x2d0], -R74.reuse ;  /* 0x0000b400fb587a23 */ /* 0x100fe2000001084a */
[-C--:B------:R-:W-:Y:S01]  /*1aa20*/  HMMA.16816.F32 R12, R80, R90.reuse, R12 ;  /* 0x0000005a500c723c */ /* 0x080fe2000000180c */
[----:B------:R-:W-:Y:S02]  /*1aa30*/  FFMA.FTZ R74, R252, c[0x0][0x2d0], -R74 ;  /* 0x0000b400fc4a7a23 */ /* 0x000fe4000001084a */
[----:B------:R1:W-:Y:S05]  /*1aa40*/  MUFU.EX2 R169, R88 ;  /* 0x0000005800a97308 */ /* 0x0003ea0000000800 */
[C---:B------:R-:W-:Y:S05]  /*1aa50*/  HMMA.16816.F32 R16, R76.reuse, R90, R16 ;  /* 0x0000005a4c10723c */ /* 0x040fea0000001810 */
[----:B------:R5:W5:Y:S03]  /*1aa60*/  MUFU.EX2 R103, R74 ;  /* 0x0000004a00677308 */ /* 0x000b660000000800 */
[-C--:B---3--:R-:W-:Y:S08]  /*1aa70*/  HMMA.16816.F32 R20, R76, R84.reuse, R20 ;  /* 0x000000544c14723c */ /* 0x088ff00000001814 */
[C---:B------:R-:W-:Y:S01]  /*1aa80*/  HMMA.16816.F32 R24, R80.reuse, R84, R24 ;  /* 0x000000545018723c */ /* 0x040fe20000001818 */
[----:B-1----:R-:W1:Y:S07]  /*1aa90*/  LDSM.16.MT88.4 R88, [R211+0x2100] ;  /* 0x00210000d358783b */ /* 0x002e6e0000004200 */
[-C--:B------:R-:W-:Y:S01]  /*1aaa0*/  HMMA.16816.F32 R28, R80, R86.reuse, R28 ;  /* 0x00000056501c723c */ /* 0x080fe2000000181c */
[--C-:B-----5:R-:W-:Y:S03]  /*1aab0*/  FFMA.FTZ R74, R249, c[0x0][0x2d0], -R75.reuse ;  /* 0x0000b400f94a7a23 */ /* 0x120fe6000001084b */
[----:B------:R-:W-:Y:S01]  /*1aac0*/  F2FP.PACK_AB R166, R103, R169 ;  /* 0x000000a967a6723e */ /* 0x000fe200000000ff */
[----:B------:R-:W-:Y:S03]  /*1aad0*/  FFMA.FTZ R75, R250, c[0x0][0x2d0], -R75 ;  /* 0x0000b400fa4b7a23 */ /* 0x000fe6000001084b */
[C---:B------:R-:W-:Y:S01]  /*1aae0*/  HMMA.16816.F32 R32, R76.reuse, R86, R32 ;  /* 0x000000564c20723c */ /* 0x040fe20000001820 */
[----:B------:R3:W-:Y:S07]  /*1aaf0*/  MUFU.EX2 R102, R74 ;  /* 0x0000004a00667308 */ /* 0x0007ee0000000800 */
[-C--:B------:R-:W-:Y:S01]  /*1ab00*/  HMMA.16816.F32 R36, R76, R92.reuse, R36 ;  /* 0x0000005c4c24723c */ /* 0x080fe20000001824 */
[----:B--2---:R-:W-:Y:S02]  /*1ab10*/  FFMA.FTZ R2, R2, R235, R228 ;  /* 0x000000eb02027223 */ /* 0x004fe400000100e4 */
[----:B------:R-:W2:Y:S01]  /*1ab20*/  MUFU.EX2 R101, R75 ;  /* 0x0000004b00657308 */ /* 0x000ea20000000800 */
[----:B------:R-:W-:Y:S01]  /*1ab30*/  MOV R228, R232 ;  /* 0x000000e800e47202 */ /* 0x000fe20000000f00 */
[----:B------:R-:W-:Y:S01]  /*1ab40*/  IMAD.MOV.U32 R232, RZ, RZ, R204 ;  /* 0x000000ffffe87224 */ /* 0x000fe200078e00cc */
[----:B------:R-:W-:Y:S01]  /*1ab50*/  MOV R204, R151 ;  /* 0x0000009700cc7202 */ /* 0x000fe20000000f00 */
[----:B------:R-:W-:Y:S01]  /*1ab60*/  FADD.FTZ R2, R205, R2 ;  /* 0x00000002cd027221 */ /* 0x000fe20000010000 */
[----:B------:R-:W-:Y:S01]  /*1ab70*/  MOV R235, R206 ;  /* 0x000000ce00eb7202 */ /* 0x000fe20000000f00 */
[C---:B------:R-:W-:Y:S03]  /*1ab80*/  HMMA.16816.F32 R40, R80.reuse, R92, R40 ;  /* 0x0000005c5028723c */ /* 0x040fe60000001828 */
[----:B------:R-:W-:Y:S02]  /*1ab90*/  MOV R206, R203 ;  /* 0x000000cb00ce7202 */ /* 0x000fe40000000f00 */
[----:B------:R-:W-:Y:S01]  /*1aba0*/  MOV R203, R148 ;  /* 0x0000009400cb7202 */ /* 0x000fe20000000f00 */
[--C-:B---3--:R-:W-:Y:S02]  /*1abb0*/  FFMA.FTZ R74, R236, c[0x0][0x2d0], -R96.reuse ;  /* 0x0000b400ec4a7a23 */ /* 0x108fe40000010860 */
[-C--:B------:R-:W-:Y:S02]  /*1abc0*/  HMMA.16816.F32 R44, R80, R94.reuse, R44 ;  /* 0x0000005e502c723c */ /* 0x080fe4000000182c */
[----:B------:R3:W-:Y:S06]  /*1abd0*/  MUFU.EX2 R100, R74 ;  /* 0x0000004a00647308 */ /* 0x0007ec0000000800 */
[C---:B------:R-:W-:Y:S01]  /*1abe0*/  HMMA.16816.F32 R48, R76.reuse, R94, R48 ;  /* 0x0000005e4c30723c */ /* 0x040fe20000001830 */
[----:B--2---:R-:W-:Y:S07]  /*1abf0*/  F2FP.PACK_AB R167, R101, R102 ;  /* 0x0000006665a7723e */ /* 0x004fee00000000ff */
[-C--:B-1----:R-:W-:Y:S08]  /*1ac00*/  HMMA.16816.F32 R52, R76, R88.reuse, R52 ;  /* 0x000000584c34723c */ /* 0x082ff00000001834 */
[C---:B------:R-:W-:Y:S01]  /*1ac10*/  HMMA.16816.F32 R56, R80.reuse, R88, R56 ;  /* 0x000000585038723c */ /* 0x040fe20000001838 */
[--C-:B---3--:R-:W-:Y:S04]  /*1ac20*/  FFMA.FTZ R74, R237, c[0x0][0x2d0], -R96.reuse ;  /* 0x0000b400ed4a7a23 */ /* 0x108fe80000010860 */
[----:B------:R1:W2:Y:S03]  /*1ac30*/  MUFU.EX2 R85, R74 ;  /* 0x0000004a00557308 */ /* 0x0002a60000000800 */
[-C--:B------:R-:W-:Y:S08]  /*1ac40*/  HMMA.16816.F32 R60, R80, R90.reuse, R60 ;  /* 0x0000005a503c723c */ /* 0x080ff0000000183c */
[----:B------:R-:W-:Y:S08]  /*1ac50*/  HMMA.16816.F32 R64, R76, R90, R64 ;  /* 0x0000005a4c40723c */ /* 0x000ff00000001840 */
[-C--:B------:R-:W-:Y:S01]  /*1ac60*/  HMMA.16816.F32 R104, R164, R116.reuse, R4 ;  /* 0x00000074a468723c */ /* 0x080fe20000001804 */
[--C-:B-1----:R-:W-:Y:S03]  /*1ac70*/  FFMA.FTZ R74, R238, c[0x0][0x2d0], -R96.reuse ;  /* 0x0000b400ee4a7a23 */ /* 0x102fe60000010860 */
[----:B--2---:R-:W-:Y:S01]  /*1ac80*/  F2FP.PACK_AB R160, R85, R100 ;  /* 0x0000006455a0723e */ /* 0x004fe200000000ff */
[----:B------:R-:W-:Y:S01]  /*1ac90*/  FFMA.FTZ R96, R239, c[0x0][0x2d0], -R96 ;  /* 0x0000b400ef607a23 */ /* 0x000fe20000010860 */
[----:B------:R1:W-:Y:S01]  /*1aca0*/  MUFU.EX2 R86, R74 ;  /* 0x0000004a00567308 */ /* 0x0003e20000000800 */
[----:B----4-:R-:W-:Y:S02]  /*1acb0*/  FFMA.FTZ R68, R68, R207, R240 ;  /* 0x000000cf44447223 */ /* 0x010fe400000100f0 */
[----:B------:R-:W-:Y:S03]  /*1acc0*/  FADD.FTZ R5, R122, R2 ;  /* 0x000000027a057221 */ /* 0x000fe60000010000 */
[----:B------:R-:W-:Y:S02]  /*1acd0*/  FFMA.FTZ R69, R69, R114, R115 ;  /* 0x0000007245457223 */ /* 0x000fe40000010073 */
[----:B------:R-:W-:Y:S01]  /*1ace0*/  FADD.FTZ R6, R185, R68 ;  /* 0x00000044b9067221 */ /* 0x000fe20000010000 */
[----:B------:R-:W-:Y:S01]  /*1acf0*/  MOV R185, R149 ;  /* 0x0000009500b97202 */ /* 0x000fe20000000f00 */
[----:B------:R-:W-:Y:S01]  /*1ad00*/  FADD.FTZ R4, R226, R69 ;  /* 0x00000045e2047221 */ /* 0x000fe20000010000 */
[----:B------:R-:W2:Y:S01]  /*1ad10*/  MUFU.EX2 R96, R96 ;  /* 0x0000006000607308 */ /* 0x000ea20000000800 */
[----:B------:R-:W-:Y:S02]  /*1ad20*/  IMAD.MOV.U32 R226, RZ, RZ, R150 ;  /* 0x000000ffffe27224 */ /* 0x000fe400078e0096 */
[----:B------:R-:W-:Y:S01]  /*1ad30*/  FADD.FTZ R4, R188, R4 ;  /* 0x00000004bc047221 */ /* 0x000fe20000010000 */
[----:B------:R-:W3:Y:S01]  /*1ad40*/  LDSM.16.MT88.4 R148, [R210+0x2900] ;  /* 0x00290000d294783b */ /* 0x000ee20000004200 */
[----:B------:R-:W-:Y:S02]  /*1ad50*/  FADD.FTZ R6, R123, R6 ;  /* 0x000000067b067221 */ /* 0x000fe40000010000 */
[----:B------:R-:W-:Y:S02]  /*1ad60*/  FADD.FTZ R4, R202, R4 ;  /* 0x00000004ca047221 */ /* 0x000fe40000010000 */
[----:B------:R-:W-:Y:S02]  /*1ad70*/  FADD.FTZ R2, R201, R6 ;  /* 0x00000006c9027221 */ /* 0x000fe40000010000 */
[----:B------:R-:W-:Y:S02]  /*1ad80*/  FADD.FTZ R6, R126, R4 ;  /* 0x000000047e067221 */ /* 0x000fe40000010000 */
[----:B------:R-:W-:Y:S02]  /*1ad90*/  IMAD.MOV.U32 R188, RZ, RZ, R121 ;  /* 0x000000ffffbc7224 */ /* 0x000fe400078e0079 */
[--C-:B-1----:R-:W-:Y:S04]  /*1ada0*/  FFMA.FTZ R74, R194, c[0x0][0x2d0], -R97.reuse ;  /* 0x0000b400c24a7a23 */ /* 0x102fe80000010861 */
        /* <DEDUP_REMOVED lines=8> */
[----:B------:R-:W-:Y:S10]  /*1ae30*/  MUFU.EX2 R74, R74 ;  /* 0x0000004a004a7308 */ /* 0x000ff40000000800 */
[----:B------:R-:W1:Y:S02]  /*1ae40*/  MUFU.EX2 R97, R97 ;  /* 0x0000006100617308 */ /* 0x000e640000000800 */
[----:B-1----:R-:W-:Y:S07]  /*1ae50*/  F2FP.PACK_AB R163, R97, R74 ;  /* 0x0000004a61a3723e */ /* 0x002fee00000000ff */
[C---:B------:R-:W-:Y:S08]  /*1ae60*/  HMMA.16816.F32 R108, R160.reuse, R116, R8 ;  /* 0x00000074a06c723c */ /* 0x040ff00000001808 */
[-C--:B------:R-:W-:Y:S08]  /*1ae70*/  HMMA.16816.F32 R112, R160, R118.reuse, R12 ;  /* 0x00000076a070723c */ /* 0x080ff0000000180c */
[C---:B------:R-:W-:Y:S01]  /*1ae80*/  HMMA.16816.F32 R116, R164.reuse, R118, R16 ;  /* 0x00000076a474723c */ /* 0x040fe20000001810 */
[----:B--2---:R-:W-:Y:S03]  /*1ae90*/  FFMA.FTZ R8, R0, R73, R120 ;  /* 0x0000004900087223 */ /* 0x004fe60000010078 */
[----:B------:R-:W-:Y:S04]  /*1aea0*/  FADD.FTZ R0, R231, R5 ;  /* 0x00000005e7007221 */ /* 0x000fe80000010000 */
[-C--:B------:R-:W-:Y:S01]  /*1aeb0*/  HMMA.16816.F32 R120, R164, R132.reuse, R20 ;  /* 0x00000084a478723c */ /* 0x080fe20000001814 */
[----:B------:R-:W-:Y:S03]  /*1aec0*/  FADD.FTZ R8, R127, R8 ;  /* 0x000000087f087221 */ /* 0x000fe60000010000 */
[----:B------:R-:W-:Y:S02]  /*1aed0*/  FADD.FTZ R5, R125, R2 ;  /* 0x000000027d057221 */ /* 0x000fe40000010000 */
[----:B------:R-:W-:Y:S02]  /*1aee0*/  FADD.FTZ R7, R124, R0 ;  /* 0x000000007c077221 */ /* 0x000fe40000010000 */
[----:B------:R-:W-:Y:S01]  /*1aef0*/  FADD.FTZ R4, R228, R8 ;  /* 0x00000008e4047221 */ /* 0x000fe20000010000 */
[C---:B------:R-:W-:Y:S03]  /*1af00*/  HMMA.16816.F32 R124, R160.reuse, R132, R24 ;  /* 0x00000084a07c723c */ /* 0x040fe60000001818 */
[----:B------:R-:W-:Y:S02]  /*1af10*/  FADD.FTZ R2, R235, R6 ;  /* 0x00000006eb027221 */ /* 0x000fe40000010000 */
[----:B------:R-:W-:Y:S02]  /*1af20*/  FADD.FTZ R0, R232, R5 ;  /* 0x00000005e8007221 */ /* 0x000fe40000010000 */
[----:B------:R-:W-:Y:S02]  /*1af30*/  FADD.FTZ R7, R128, R7 ;  /* 0x0000000780077221 */ /* 0x000fe40000010000 */
[----:B------:R-:W-:Y:S03]  /*1af40*/  FADD.FTZ R4, R131, R4 ;  /* 0x0000000483047221 */ /* 0x000fe60000010000 */
[----:B------:R-:W-:Y:S02]  /*1af50*/  FADD.FTZ R6, R130, R2 ;  /* 0x0000000282067221 */ /* 0x000fe40000010000 */
        /* <DEDUP_REMOVED lines=56> */
[----:B------:R-:W-:Y:S03]  /*1b2e0*/  FADD.FTZ R8, R156, R8 ;  /* 0x000000089c087221 */ /* 0x000fe60000010000 */
[----:B------:R-:W-:Y:S02]  /*1b2f0*/  FADD.FTZ R9, R158, R0 ;  /* 0x000000009e097221 */ /* 0x000fe40000010000 */
[----:B------:R-:W-:Y:S01]  /*1b300*/  FADD.FTZ R2, R175, R10 ;  /* 0x0000000aaf027221 */ /* 0x000fe20000010000 */
[C---:B------:R-:W-:Y:S01]  /*1b310*/  HMMA.16816.F32 R156, R160.reuse, R4, R56 ;  /* 0x00000004a09c723c */ /* 0x040fe20000001838 */
[----:B------:R-:W-:Y:S06]  /*1b320*/  FADD.FTZ R0, R177, R11 ;  /* 0x0000000bb1007221 */ /* 0x000fec0000010000 */
[----:B------:R-:W-:Y:S01]  /*1b330*/  FADD.FTZ R4, R172, R8 ;  /* 0x00000008ac047221 */ /* 0x000fe20000010000 */
[-C--:B------:R-:W-:Y:S01]  /*1b340*/  HMMA.16816.F32 R160, R160, R6.reuse, R60 ;  /* 0x00000006a0a0723c */ /* 0x080fe2000000183c */
[----:B------:R-:W-:Y:S03]  /*1b350*/  FADD.FTZ R8, R176, R9 ;  /* 0x00000009b0087221 */ /* 0x000fe60000010000 */
[----:B------:R-:W-:Y:S02]  /*1b360*/  FADD.FTZ R9, R174, R2 ;  /* 0x00000002ae097221 */ /* 0x000fe40000010000 */
[----:B------:R-:W-:Y:S02]  /*1b370*/  FADD.FTZ R4, R99, R4 ;  /* 0x0000000463047221 */ /* 0x000fe40000010000 */
[----:B------:R-:W-:Y:S01]  /*1b380*/  FADD.FTZ R5, R173, R0 ;  /* 0x00000000ad057221 */ /* 0x000fe20000010000 */
[----:B------:R-:W-:Y:S03]  /*1b390*/  HMMA.16816.F32 R164, R164, R6, R64 ;  /* 0x00000006a4a4723c */ /* 0x000fe60000001840 */
[----:B------:R-:W-:Y:S02]  /*1b3a0*/  FADD.FTZ R2, R170, R8 ;  /* 0x00000008aa027221 */ /* 0x000fe40000010000 */
[----:B------:R-:W-:Y:S02]  /*1b3b0*/  FADD.FTZ R4, R98, R4 ;  /* 0x0000000462047221 */ /* 0x000fe40000010000 */
[----:B------:R-:W-:Y:S02]  /*1b3c0*/  FADD.FTZ R0, R100, R9 ;  /* 0x0000000964007221 */ /* 0x000fe40000010000 */
[----:B------:R-:W-:Y:S03]  /*1b3d0*/  FADD.FTZ R5, R171, R5 ;  /* 0x00000005ab057221 */ /* 0x000fe60000010000 */
        /* <DEDUP_REMOVED lines=23> */
.L_x_284:
        /* <DEDUP_REMOVED lines=30> */
[----:B------:R-:W-:-:S05]  /*1b730*/  FSETP.NE.FTZ.AND P1, PT, R7, RZ, PT ;  /* 0x000000ff0700720b */ /* 0x000fca0003f35000 */
        /* <DEDUP_REMOVED lines=90> */
.L_x_226:
[----:B------:R-:W-:Y:S05]  /*1bce0*/  @P4 BRA `(.L_x_302) ;  /* 0x0000131000004947 */ /* 0x000fea0003800000 */
        /* <DEDUP_REMOVED lines=121> */
.L_x_303:
[----:B----4-:R-:W-:Y:S01]  /*1c480*/  IMAD.MOV.U32 R4, RZ, RZ, c[0x0][0x4e8] ;  /* 0x00013a00ff047624 */ /* 0x010fe200078e00ff */
[----:B------:R-:W-:Y:S01]  /*1c490*/  LEA.HI R6, R18, R18, RZ, 0x1 ;  /* 0x0000001212067211 */ /* 0x000fe200078f08ff */
[----:B------:R-:W1:Y:S01]  /*1c4a0*/  S2R R19, SR_CTAID.Y ;  /* 0x0000000000137919 */ /* 0x000e620000002600 */
[----:B------:R-:W-:Y:S01]  /*1c4b0*/  SHF.R.S32.HI R8, RZ, 0x1f, R35 ;  /* 0x0000001fff087819 */ /* 0x000fe20000011423 */
[----:B------:R-:W-:Y:S01]  /*1c4c0*/  IMAD R7, R3, c[0x0][0x3a0], RZ ;  /* 0x0000e80003077a24 */ /* 0x000fe200078e02ff */
[----:B------:R-:W-:Y:S01]  /*1c4d0*/  LOP3.LUT R0, R6, 0x1ffffffe, RZ, 0xc0, !PT ;  /* 0x1ffffffe06007812 */ /* 0x000fe200078ec0ff */
[----:B------:R-:W2:Y:S01]  /*1c4e0*/  S2R R23, SR_CTAID.X ;  /* 0x0000000000177919 */ /* 0x000ea20000002500 */
[----:B------:R-:W-:Y:S01]  /*1c4f0*/  ISETP.NE.AND P2, PT, R4, 0x1, PT ;  /* 0x000000010400780c */ /* 0x000fe20003f45270 */
[----:B------:R-:W-:Y:S01]  /*1c500*/  IMAD.SHL.U32 R6, R6, 0x20, RZ ;  /* 0x0000002006067824 */ /* 0x000fe200078e00ff */
[----:B------:R-:W-:Y:S01]  /*1c510*/  LOP3.LUT R4, R36, 0xffffffe0, RZ, 0xc0, !PT ;  /* 0xffffffe024047812 */ /* 0x000fe200078ec0ff */
[----:B------:R-:W-:Y:S01]  /*1c520*/  IMAD.IADD R11, R18, 0x1, -R0 ;  /* 0x00000001120b7824 */ /* 0x000fe200078e0a00 */
[----:B------:R-:W-:Y:S01]  /*1c530*/  LEA.HI R20, R42, R41, RZ, 0x3 ;  /* 0x000000292a147211 */ /* 0x000fe200078f18ff */
[----:B------:R-:W-:Y:S01]  /*1c540*/  IMAD R7, R2, c[0x0][0x3a4], R7 ;  /* 0x0000e90002077a24 */ /* 0x000fe200078e0207 */
[----:B------:R-:W-:Y:S01]  /*1c550*/  LEA.HI R8, R8, R35, RZ, 0x2 ;  /* 0x0000002308087211 */ /* 0x000fe200078f10ff */
[----:B------:R-:W-:Y:S01]  /*1c560*/  IMAD.IADD R0, R41, 0x1, -R4 ;  /* 0x0000000129007824 */ /* 0x000fe200078e0a04 */
[----:B------:R-:W-:-:S02]  /*1c570*/  LOP3.LUT R5, R20, 0xfffffff8, RZ, 0xc0, !PT ;  /* 0xfffffff814057812 */ /* 0x000fc400078ec0ff */
[----:B------:R-:W-:Y:S02]  /*1c580*/  LOP3.LUT R9, R8, 0xffffffc, RZ, 0xc0, !PT ;  /* 0x0ffffffc08097812 */ /* 0x000fe400078ec0ff */
[----:B------:R-:W-:Y:S01]  /*1c590*/  SHF.R.S32.HI R10, RZ, 0x1f, R0 ;  /* 0x0000001fff0a7819 */ /* 0x000fe20000011400 */
[----:B------:R-:W-:Y:S01]  /*1c5a0*/  IMAD.IADD R13, R41, 0x1, -R5 ;  /* 0x00000001290d7824 */ /* 0x000fe200078e0a05 */
[----:B------:R-:W-:Y:S01]  /*1c5b0*/  LOP3.LUT R8, R6, 0xffffffc0, RZ, 0xc0, !PT ;  /* 0xffffffc006087812 */ /* 0x000fe200078ec0ff */
[----:B------:R-:W-:Y:S01]  /*1c5c0*/  IMAD.WIDE.U32 R4, R2, c[0x0][0x3a0], RZ ;  /* 0x0000e80002047a25 */ /* 0x000fe200078e00ff */
[----:B------:R-:W-:Y:S02]  /*1c5d0*/  LEA.HI R10, R10, R0, RZ, 0x2 ;  /* 0x000000000a0a7211 */ /* 0x000fe400078f10ff */
[----:B------:R-:W-:Y:S01]  /*1c5e0*/  LOP3.LUT P1, RZ, R0, 0x3, RZ, 0xc0, !PT ;  /* 0x0000000300ff7812 */ /* 0x000fe2000782c0ff */
[----:B------:R-:W-:Y:S01]  /*1c5f0*/  IMAD.IADD R0, R35, 0x1, -R9 ;  /* 0x0000000123007824 */ /* 0x000fe200078e0a09 */
[----:B------:R-:W-:Y:S01]  /*1c600*/  SHF.R.S32.HI R6, RZ, 0x2, R10 ;  /* 0x00000002ff067819 */ /* 0x000fe2000001140a */
[----:B------:R-:W-:Y:S01]  /*1c610*/  IMAD.IADD R5, R5, 0x1, R7 ;  /* 0x0000000105057824 */ /* 0x000fe200078e0207 */
[----:B-1----:R-:W-:Y:S01]  /*1c620*/  SHF.R.S32.HI R7, RZ, 0x1f, R19 ;  /* 0x0000001fff077819 */ /* 0x002fe20000011413 */
[----:B------:R-:W-:Y:S01]  /*1c630*/  IMAD R8, R11, 0x8, R8 ;  /* 0x000000080b087824 */ /* 0x000fe200078e0208 */
[----:B------:R-:W-:Y:S01]  /*1c640*/  SHF.R.S32.HI R20, RZ, 0x3, R20 ;  /* 0x00000003ff147819 */ /* 0x000fe20000011414 */
[----:B------:R-:W-:Y:S01]  /*1c650*/  IMAD R16, R0, 0x10, R6 ;  /* 0x0000001000107824 */ /* 0x000fe200078e0206 */
[----:B------:R-:W-:Y:S01]  /*1c660*/  LEA.HI R22, R42, R41, RZ, 0x6 ;  /* 0x000000292a167211 */ /* 0x000fe200078f30ff */
[----:B------:R-:W-:-:S02]  /*1c670*/  IMAD R9, R7, c[0x0][0x490], RZ ;  /* 0x0001240007097a24 */ /* 0x000fc400078e02ff */
[----:B------:R-:W-:Y:S02]  /*1c680*/  IMAD.IADD R0, R16, 0x1, R8 ;  /* 0x0000000110007824 */ /* 0x000fe400078e0208 */
[----:B------:R-:W-:Y:S02]  /*1c690*/  IMAD R12, R7, c[0x0][0x3e8], RZ ;  /* 0x0000fa00070c7a24 */ /* 0x000fe400078e02ff */
[----:B------:R-:W-:Y:S02]  /*1c6a0*/  IMAD.SHL.U32 R7, R20, 0x40, RZ ;  /* 0x0000004014077824 */ /* 0x000fe400078e00ff */
[----:B--2---:R-:W-:Y:S02]  /*1c6b0*/  IMAD R6, R23, 0x80, R0 ;  /* 0x0000008017067824 */ /* 0x004fe400078e0200 */
[----:B------:R-:W-:Y:S01]  /*1c6c0*/  IMAD.WIDE.U32 R14, R19, c[0x0][0x490], R2 ;  /* 0x00012400130e7a25 */ /* 0x000fe200078e0002 */
[----:B------:R-:W-:-:S03]  /*1c6d0*/  LOP3.LUT R7, R7, 0x1c0, RZ, 0xc0, !PT ;  /* 0x000001c007077812 */ /* 0x000fc600078ec0ff */
[----:B------:R-:W-:Y:S02]  /*1c6e0*/  IMAD R9, R19, c[0x0][0x494], R9 ;  /* 0x0001250013097a24 */ /* 0x000fe400078e0209 */
        /* <DEDUP_REMOVED lines=34> */
[----:B------:R-:W-:-:S03]  /*1c910*/  IMAD.WIDE.U32 R4, R7, c[0x0][0x488], R4 ;  /* 0x0001220007047a25 */ /* 0x000fc600078e0004 */
[----:B------:R-:W-:Y:S01]  /*1c920*/  SHF.R.S32.HI R13, RZ, 0x1f, R6 ;  /* 0x0000001fff0d7819 */ /* 0x000fe20000011406 */
[----:B------:R-:W-:Y:S01]  /*1c930*/  IMAD R9, R7, c[0x0][0x48c], R0 ;  /* 0x0001230007097a24 */ /* 0x000fe200078e0200 */
[----:B------:R-:W-:Y:S01]  /*1c940*/  LEA R7, P0, R4, c[0x0][0x450], 0x2 ;  /* 0x0001140004077a11 */ /* 0x000fe200078010ff */
[----:B------:R-:W-:-:S04]  /*1c950*/  IMAD.WIDE.U32 R2, R10, c[0x0][0x3f0], R2 ;  /* 0x0000fc000a027a25 */ /* 0x000fc800078e0002 */
[----:B------:R-:W-:Y:S01]  /*1c960*/  IMAD.IADD R5, R5, 0x1, R9 ;  /* 0x0000000105057824 */ /* 0x000fe200078e0209 */
[----:B------:R-:W-:Y:S01]  /*1c970*/  SHFL.IDX PT, R14, R7, 0x1, 0x1c1f ;  /* 0x003c1f00070e7f89 */ /* 0x000fe200000e0000 */
[----:B------:R-:W-:Y:S02]  /*1c980*/  IMAD R0, R13, c[0x0][0x3e0], RZ ;  /* 0x0000f8000d007a24 */ /* 0x000fe400078e02ff */
[----:B------:R-:W-:Y:S01]  /*1c990*/  IMAD.MOV R10, RZ, RZ, -R6 ;  /* 0x000000ffff0a7224 */ /* 0x000fe200078e0a06 */
[----:B------:R-:W-:Y:S01]  /*1c9a0*/  LEA.HI.X R4, R4, c[0x0][0x454], R5, 0x2, P0 ;  /* 0x0001150004047a11 */ /* 0x000fe200000f1405 */
[----:B------:R-:W-:Y:S02]  /*1c9b0*/  IMAD R9, R6, c[0x0][0x3e4], R0 ;  /* 0x0000f90006097a24 */ /* 0x000fe400078e0200 */
        /* <DEDUP_REMOVED lines=12> */
[----:B------:R-:W-:Y:S02]  /*1ca80*/  SHFL.IDX PT, R12, R7, 0x2, 0x1c1f ;  /* 0x005c1f00070c7f89 */ /* 0x000fe400000e0000 */
[----:B------:R-:W-:Y:S01]  /*1ca90*/  IMAD R6, R6, c[0x0][0x3d8], RZ ;  /* 0x0000f60006067a24 */ /* 0x000fe200078e02ff */
[----:B------:R-:W-:Y:S01]  /*1caa0*/  ISETP.GE.OR P3, PT, R9, R0, P1 ;  /* 0x000000000900720c */ /* 0x000fe20000f66670 */
[----:B------:R-:W2:Y:S01]  /*1cab0*/  SHFL.IDX PT, R13, R4, 0x2, 0x1c1f ;  /* 0x005c1f00040d7f89 */ /* 0x000ea200000e0000 */
[----:B------:R-:W-:-:S02]  /*1cac0*/  IMAD.SHL.U32 R9, R22, 0x8, RZ ;  /* 0x0000000816097824 */ /* 0x000fc400078e00ff */
[----:B------:R-:W-:Y:S01]  /*1cad0*/  IMAD R19, R18, c[0x0][0x3dc], R6 ;  /* 0x0000f70012137a24 */ /* 0x000fe200078e0206 */
[----:B------:R3:W-:Y:S04]  /*1cae0*/  SHFL.IDX PT, R11, R4, 0x3, 0x1c1f ;  /* 0x007c1f00040b7f89 */ /* 0x0007e800000e0000 */
[----:B------:R4:W2:Y:S04]  /*1caf0*/  SHFL.IDX PT, R10, R7, 0x3, 0x1c1f ;  /* 0x007c1f00070a7f89 */ /* 0x0008a800000e0000 */
[----:B-1----:R-:W-:Y:S04]  /*1cb00*/  @!P4 ST.E [R16.64], R37 ;  /* 0x000000251000c985 */ /* 0x002fe8000c101928 */
[----:B------:R-:W-:Y:S01]  /*1cb10*/  @!P3 ST.E [R14.64], R38 ;  /* 0x000000260e00b985 */ /* 0x000fe2000c101928 */
[----:B---3--:R-:W-:-:S04]  /*1cb20*/  IADD3 R4, R5, 0x40, RZ ;  /* 0x0000004005047810 */ /* 0x008fc80007ffe0ff */
[-C--:B------:R-:W-:Y:S01]  /*1cb30*/  ISETP.GE.OR P2, PT, R4, R0.reuse, P1 ;  /* 0x000000000400720c */ /* 0x080fe20000f46670 */
[----:B----4-:R-:W-:Y:S01]  /*1cb40*/  IMAD.WIDE.U32 R6, R18, c[0x0][0x3d8], R2 ;  /* 0x0000f60012067a25 */ /* 0x010fe200078e0002 */
[----:B------:R-:W-:Y:S02]  /*1cb50*/  IADD3 R18, R5, 0x48, RZ ;  /* 0x0000004805127810 */ /* 0x000fe40007ffe0ff */
[----:B------:R-:W-:Y:S01]  /*1cb60*/  LOP3.LUT R5, R21, 0x7ffffe00, R9, 0xf8, !PT ;  /* 0x7ffffe0015057812 */ /* 0x000fe200078ef809 */
[----:B------:R-:W-:Y:S01]  /*1cb70*/  IMAD.IADD R3, R7, 0x1, R19 ;  /* 0x0000000107037824 */ /* 0x000fe200078e0213 */
[----:B------:R-:W-:Y:S01]  /*1cb80*/  LEA R4, P0, R6, c[0x0][0x380], 0x1 ;  /* 0x0000e00006047a11 */ /* 0x000fe200078008ff */
[----:B------:R-:W-:Y:S01]  /*1cb90*/  IMAD R2, R23, 0x80, R20 ;  /* 0x0000008017027824 */ /* 0x000fe200078e0214 */
[-C--:B------:R-:W-:Y:S01]  /*1cba0*/  ISETP.GE.OR P1, PT, R18, R0.reuse, P1 ;  /* 0x000000001200720c */ /* 0x080fe20000f26670 */
[----:B------:R-:W-:Y:S01]  /*1cbb0*/  IMAD.SHL.U32 R5, R5, 0x2, RZ ;  /* 0x0000000205057824 */ /* 0x000fe200078e00ff */
[----:B------:R-:W-:Y:S01]  /*1cbc0*/  LEA.HI.X R3, R6, c[0x0][0x384], R3, 0x1, P0 ;  /* 0x0000e10006037a11 */ /* 0x000fe200000f0c03 */
[----:B------:R-:W-:Y:S01]  /*1cbd0*/  SHFL.IDX PT, R7, R4, 0x1, 0x181f ;  /* 0x00381f0004077f89 */ /* 0x000fe200000e0000 */
[----:B------:R-:W-:-:S02]  /*1cbe0*/  ISETP.GE.OR P3, PT, R2, R0, P6 ;  /* 0x000000000200720c */ /* 0x000fc40003766670 */
[C---:B------:R-:W-:Y:S01]  /*1cbf0*/  IADD3 R6, R2.reuse, 0x10, RZ ;  /* 0x0000001002067810 */ /* 0x040fe20007ffe0ff */
[----:B--2---:R-:W-:Y:S01]  /*1cc00*/  @!P2 ST.E [R12.64], R39 ;  /* 0x000000270c00a985 */ /* 0x004fe2000c101928 */
[----:B------:R-:W-:Y:S02]  /*1cc10*/  IADD3 R32, R2, 0x40, RZ ;  /* 0x0000004002207810 */ /* 0x000fe40007ffe0ff */
[-C--:B------:R-:W-:Y:S01]  /*1cc20*/  ISETP.GE.OR P2, PT, R6, R0.reuse, P6 ;  /* 0x000000000600720c */ /* 0x080fe20003746670 */
[----:B------:R-:W1:Y:S01]  /*1cc30*/  SHFL.IDX PT, R12, R4, RZ, 0x181f ;  /* 0x00181fff040c7589 */ /* 0x000e6200000e0000 */
[C---:B------:R-:W-:Y:S02]  /*1cc40*/  IADD3 R6, R2.reuse, 0x20, RZ ;  /* 0x0000002002067810 */ /* 0x040fe40007ffe0ff */
[----:B------:R-:W-:Y:S01]  /*1cc50*/  IADD3 R54, R2, 0x60, RZ ;  /* 0x0000006002367810 */ /* 0x000fe20007ffe0ff */
[----:B------:R-:W2:Y:S04]  /*1cc60*/  SHFL.IDX PT, R9, R3, RZ, 0x181f ;  /* 0x00181fff03097589 */ /* 0x000ea800000e0000 */
[----:B------:R3:W-:Y:S01]  /*1cc70*/  @!P1 ST.E [R10.64], R40 ;  /* 0x000000280a009985 */ /* 0x0007e2000c101928 */
[----:B------:R-:W-:-:S02]  /*1cc80*/  ISETP.GE.OR P1, PT, R6, R0, P6 ;  /* 0x000000000600720c */ /* 0x000fc40003726670 */
[----:B------:R-:W-:Y:S01]  /*1cc90*/  IADD3 R6, R2, 0x30, RZ ;  /* 0x0000003002067810 */ /* 0x000fe20007ffe0ff */
[----:B------:R-:W-:Y:S03]  /*1cca0*/  LDS.128 R24, [R5+0x80] ;  /* 0x0000800005187984 */ /* 0x000fe60000000c00 */
[----:B------:R-:W-:Y:S01]  /*1ccb0*/  ISETP.GE.OR P0, PT, R6, R0, P6 ;  /* 0x000000000600720c */ /* 0x000fe20003706670 */
[----:B------:R-:W4:Y:S04]  /*1ccc0*/  SHFL.IDX PT, R11, R3, 0x1, 0x181f ;  /* 0x00381f00030b7f89 */ /* 0x000f2800000e0000 */
[----:B------:R-:W4:Y:S04]  /*1ccd0*/  SHFL.IDX PT, R14, R4, 0x2, 0x181f ;  /* 0x00581f00040e7f89 */ /* 0x000f2800000e0000 */
[----:B------:R-:W4:Y:S01]  /*1cce0*/  SHFL.IDX PT, R44, R3, 0x2, 0x181f ;  /* 0x00581f00032c7f89 */ /* 0x000f2200000e0000 */
[----:B-1----:R-:W-:-:S03]  /*1ccf0*/  @!P3 LEA R12, P5, R8, R12, 0x1 ;  /* 0x0000000c080cb211 */ /* 0x002fc600078a08ff */
[----:B------:R-:W1:Y:S01]  /*1cd00*/  SHFL.IDX PT, R15, R4, 0x3, 0x181f ;  /* 0x00781f00040f7f89 */ /* 0x000e6200000e0000 */
[----:B--2---:R-:W-:Y:S02]  /*1cd10*/  @!P3 LEA.HI.X R13, R8, R9, R53, 0x1, P5 ;  /* 0x00000009080db211 */ /* 0x004fe400028f0c35 */
[----:B------:R-:W-:Y:S01]  /*1cd20*/  ISETP.GE.OR P5, PT, R32, R0, P6 ;  /* 0x000000002000720c */ /* 0x000fe200037a6670 */
[----:B------:R-:W-:Y:S01]  /*1cd30*/  LDS.128 R20, [R5+0x880] ;  /* 0x0008800005147984 */ /* 0x000fe20000000c00 */
[----:B---3--:R-:W-:-:S03]  /*1cd40*/  @!P2 LEA R10, P4, R8, R7, 0x1 ;  /* 0x00000007080aa211 */ /* 0x008fc600078808ff */
[----:B------:R-:W-:Y:S04]  /*1cd50*/  LDS.128 R16, [R5+0x1080] ;  /* 0x0010800005107984 */ /* 0x000fe80000000c00 */
[----:B------:R-:W2:Y:S01]  /*1cd60*/  SHFL.IDX PT, R45, R3, 0x3, 0x181f ;  /* 0x00781f00032d7f89 */ /* 0x000ea200000e0000 */
[----:B----4-:R-:W-:-:S03]  /*1cd70*/  @!P2 LEA.HI.X R11, R8, R11, R53, 0x1, P4 ;  /* 0x0000000b080ba211 */ /* 0x010fc600020f0c35 */
[----:B------:R-:W3:Y:S01]  /*1cd80*/  LDS.128 R28, [R5+0x1880] ;  /* 0x00188000051c7984 */ /* 0x000ee20000000c00 */
[----:B------:R-:W-:-:S03]  /*1cd90*/  @!P1 LEA R6, P4, R8, R14, 0x1 ;  /* 0x0000000e08069211 */ /* 0x000fc600078808ff */
[----:B------:R-:W-:Y:S01]  /*1cda0*/  LDS.128 R32, [R5+0x2080] ;  /* 0x0020800005207984 */ /* 0x000fe20000000c00 */
[--C-:B------:R-:W-:Y:S02]  /*1cdb0*/  @!P1 LEA.HI.X R7, R8, R44, R53.reuse, 0x1, P4 ;  /* 0x0000002c08079211 */ /* 0x100fe400020f0c35 */
[----:B------:R-:W-:Y:S01]  /*1cdc0*/  IADD3 R44, R2, 0x50, RZ ;  /* 0x00000050022c7810 */ /* 0x000fe20007ffe0ff */
[----:B------:R-:W-:Y:S01]  /*1cdd0*/  LDS.128 R36, [R5+0x2880] ;  /* 0x0028800005247984 */ /* 0x000fe20000000c00 */
[----:B-1----:R-:W-:Y:S02]  /*1cde0*/  @!P0 LEA R14, P4, R8, R15, 0x1 ;  /* 0x0000000f080e8211 */ /* 0x002fe400078808ff */
[----:B------:R-:W-:Y:S01]  /*1cdf0*/  IADD3 R2, R2, 0x70, RZ ;  /* 0x0000007002027810 */ /* 0x000fe20007ffe0ff */
[----:B------:R-:W-:Y:S04]  /*1ce00*/  LDS.128 R40, [R5+0x3080] ;  /* 0x0030800005287984 */ /* 0x000fe80000000c00 */
[----:B------:R-:W1:Y:S04]  /*1ce10*/  SHFL.IDX PT, R48, R4, 0x4, 0x181f ;  /* 0x00981f0004307f89 */ /* 0x000e6800000e0000 */
[----:B------:R-:W4:Y:S01]  /*1ce20*/  SHFL.IDX PT, R9, R4, 0x5, 0x181f ;  /* 0x00b81f0004097f89 */ /* 0x000f2200000e0000 */
[----:B--2---:R-:W-:-:S02]  /*1ce30*/  @!P0 LEA.HI.X R15, R8, R45, R53, 0x1, P4 ;  /* 0x0000002d080f8211 */ /* 0x004fc400020f0c35 */
[-C--:B------:R-:W-:Y:S01]  /*1ce40*/  ISETP.GE.OR P4, PT, R44, R0.reuse, P6 ;  /* 0x000000002c00720c */ /* 0x080fe20003786670 */
[----:B------:R-:W-:Y:S04]  /*1ce50*/  SHFL.IDX PT, R49, R4, 0x6, 0x181f ;  /* 0x00d81f0004317f89 */ /* 0x000fe800000e0000 */
[----:B------:R-:W2:Y:S04]  /*1ce60*/  SHFL.IDX PT, R52, R3, 0x4, 0x181f ;  /* 0x00981f0003347f89 */ /* 0x000ea800000e0000 */
[----:B------:R-:W1:Y:S04]  /*1ce70*/  SHFL.IDX PT, R51, R3, 0x5, 0x181f ;  /* 0x00b81f0003337f89 */ /* 0x000e6800000e0000 */
[----:B------:R-:W1:Y:S04]  /*1ce80*/  SHFL.IDX PT, R50, R3, 0x6, 0x181f ;  /* 0x00d81f0003327f89 */ /* 0x000e6800000e0000 */
[----:B------:R-:W2:Y:S04]  /*1ce90*/  LDS.128 R44, [R5+0x3880] ;  /* 0x00388000052c7984 */ /* 0x000ea80000000c00 */
[----:B------:R1:W-:Y:S01]  /*1cea0*/  @!P3 ST.E.128 [R12.64], R24 ;  /* 0x000000180c00b985 */ /* 0x0003e2000c101d28 */
[----:B------:R-:W-:-:S02]  /*1ceb0*/  ISETP.GE.OR P3, PT, R54, R0, P6 ;  /* 0x000000003600720c */ /* 0x000fc40003766670 */
[----:B------:R-:W-:Y:S01]  /*1cec0*/  ISETP.GE.OR P6, PT, R2, R0, P6 ;  /* 0x000000000200720c */ /* 0x000fe200037c6670 */
[----:B------:R4:W-:Y:S04]  /*1ced0*/  @!P2 ST.E.128 [R10.64], R20 ;  /* 0x000000140a00a985 */ /* 0x0009e8000c101d28 */
[----:B------:R2:W-:Y:S04]  /*1cee0*/  @!P1 ST.E.128 [R6.64], R16 ;  /* 0x0000001006009985 */ /* 0x0005e8000c101d28 */
[----:B---3--:R3:W-:Y:S04]  /*1cef0*/  @!P0 ST.E.128 [R14.64], R28 ;  /* 0x0000001c0e008985 */ /* 0x0087e8000c101d28 */
[----:B------:R-:W2:Y:S04]  /*1cf00*/  SHFL.IDX PT, R4, R4, 0x7, 0x181f ;  /* 0x00f81f0004047f89 */ /* 0x000ea800000e0000 */
[----:B------:R-:W3:Y:S01]  /*1cf10*/  SHFL.IDX PT, R3, R3, 0x7, 0x181f ;  /* 0x00f81f0003037f89 */ /* 0x000ee200000e0000 */
[----:B-1----:R-:W-:-:S02]  /*1cf20*/  @!P5 LEA R12, P2, R8, R48, 0x1 ;  /* 0x00000030080cd211 */ /* 0x002fc400078408ff */
[C---:B----4-:R-:W-:Y:S02]  /*1cf30*/  @!P4 LEA R10, P1, R8.reuse, R9, 0x1 ;  /* 0x00000009080ac211 */ /* 0x050fe400078208ff */
[C-C-:B--2---:R-:W-:Y:S02]  /*1cf40*/  @!P5 LEA.HI.X R13, R8.reuse, R52, R53.reuse, 0x1, P2 ;  /* 0x00000034080dd211 */ /* 0x144fe400010f0c35 */
[C---:B------:R-:W-:Y:S02]  /*1cf50*/  @!P3 LEA R6, P0, R8.reuse, R49, 0x1 ;  /* 0x000000310806b211 */ /* 0x040fe400078008ff */
[C-C-:B------:R-:W-:Y:S01]  /*1cf60*/  @!P4 LEA.HI.X R11, R8.reuse, R51, R53.reuse, 0x1, P1 ;  /* 0x00000033080bc211 */ /* 0x140fe200008f0c35 */
[----:B------:R1:W-:Y:S01]  /*1cf70*/  @!P5 ST.E.128 [R12.64], R32 ;  /* 0x000000200c00d985 */ /* 0x0003e2000c101d28 */
[----:B------:R-:W-:-:S03]  /*1cf80*/  @!P3 LEA.HI.X R7, R8, R50, R53, 0x1, P0 ;  /* 0x000000320807b211 */ /* 0x000fc600000f0c35 */
[----:B------:R1:W-:Y:S04]  /*1cf90*/  @!P4 ST.E.128 [R10.64], R36 ;  /* 0x000000240a00c985 */ /* 0x0003e8000c101d28 */
[----:B------:R1:W-:Y:S01]  /*1cfa0*/  @!P3 ST.E.128 [R6.64], R40 ;  /* 0x000000280600b985 */ /* 0x0003e2000c101d28 */
[----:B------:R-:W-:Y:S05]  /*1cfb0*/  @P6 EXIT ;  /* 0x000000000000694d */ /* 0x000fea0003800000 */
[----:B---3--:R-:W-:-:S04]  /*1cfc0*/  LEA R2, P0, R8, R4, 0x1 ;  /* 0x0000000408027211 */ /* 0x008fc800078008ff */
[----:B------:R-:W-:-:S05]  /*1cfd0*/  LEA.HI.X R3, R8, R3, R53, 0x1, P0 ;  /* 0x0000000308037211 */ /* 0x000fca00000f0c35 */
[----:B------:R-:W-:Y:S01]  /*1cfe0*/  ST.E.128 [R2.64], R44 ;  /* 0x0000002c02007985 */ /* 0x000fe2000c101d28 */
[----:B------:R-:W-:Y:S05]  /*1cff0*/  EXIT ;  /* 0x000000000000794d */ /* 0x000fea0003800000 */
.L_x_302:
        /* <DEDUP_REMOVED lines=19> */
.L_x_304:
[----:B-1----:R-:W1:Y:S01]  /*1d130*/  S2R R12, SR_TID.X ;  /* 0x00000000000c7919 */ /* 0x002e620000002100 */
[----:B------:R-:W-:Y:S01]  /*1d140*/  SHF.R.S32.HI R0, RZ, 0x1f, R8 ;  /* 0x0000001fff007819 */ /* 0x000fe20000011408 */
[----:B------:R-:W-:Y:S01]  /*1d150*/  BSSY B0, `(.L_x_305) ;  /* 0x0000028000007945 */ /* 0x000fe20003800000 */
[----:B------:R-:W-:-:S02]  /*1d160*/  SEL R10, R8, RZ, !P1 ;  /* 0x000000ff080a7207 */ /* 0x000fc40004800000 */
[----:B------:R-:W-:Y:S02]  /*1d170*/  SEL R11, R0, RZ, !P1 ;  /* 0x000000ff000b7207 */ /* 0x000fe40004800000 */
[----:B-1----:R-:W-:-:S13]  /*1d180*/  ISETP.GT.AND P0, PT, R12, 0x7f, PT ;  /* 0x0000007f0c00780c */ /* 0x002fda0003f04270 */
        /* <DEDUP_REMOVED lines=36> */
.L_x_306:
[----:B------:R-:W-:Y:S05]  /*1d3d0*/  BSYNC B0 ;  /* 0x0000000000007941 */ /* 0x000fea0003800000 */
.L_x_305:
        /* <DEDUP_REMOVED lines=103> */
.L_x_307:
        /* <DEDUP_REMOVED lines=11> */
.L_x_739:


//--------------------- .text._ZN7cutlass13device_kernelIN5flash19enable_sm80_to_sm89INS1_16FlashAttnFwdSm80INS1_25CollectiveMainloopFwdSm80ILi4ELi1ELb0EN4cute5tupleIJNS5_1CILi128EEENS7_ILi96EEENS7_ILi64EEEEEELi64ENS_6half_tEfNS_4arch4Sm80ELb0ELb1ELb1ELb1ELb0ELb1ELb1ELb0EEENS1_21CollectiveEpilogueFwdINS6_IJS8_SA_S9_EEENS6_IJNS7_ILi1EEESI_SI_EEESC_SE_Li128ELb1ELb1ELb0ELb0EEENS1_19SingleTileSchedulerILb1ELb0ELb1ELi128EEEEEEEEEvNT_6ParamsE --------------------------
	.section	.text._ZN7cutlass13device_kernelIN5flash19enable_sm80_to_sm89INS1_16FlashAttnFwdSm80INS1_25CollectiveMainloopFwdSm80ILi4ELi1ELb0EN4cute5tupleIJNS5_1CILi128EEENS7_ILi96EEENS7_ILi64EEEEEELi64ENS_6half_tEfNS_4arch4Sm80ELb0ELb1ELb1ELb1ELb0ELb1ELb1ELb0EEENS1_21CollectiveEpilogueFwdINS6_IJS8_SA_S9_EEENS6_IJNS7_ILi1EEESI_SI_EEESC_SE_Li128ELb1ELb1ELb0ELb0EEENS1_19SingleTileSchedulerILb1ELb0ELb1ELi128EEEEEEEEEvNT_6ParamsE,"ax",@progbits
	.sectioninfo	@"SHI_REGISTERS=255"
	.align	128
.text._ZN7cutlass13device_kernelIN5flash19enable_sm80_to_sm89INS1_16FlashAttnFwdSm80INS1_25CollectiveMainloopFwdSm80ILi4ELi1ELb0EN4cute5tupleIJNS5_1CILi128EEENS7_ILi96EEENS7_ILi64EEEEEELi64ENS_6half_tEfNS_4arch4Sm80ELb0ELb1ELb1ELb1ELb0ELb1ELb1ELb0EEENS1_21CollectiveEpilogueFwdINS6_IJS8_SA_S9_EEENS6_IJNS7_ILi1EEESI_SI_EEESC_SE_Li128ELb1ELb1ELb0ELb0EEENS1_19SingleTileSchedulerILb1ELb0ELb1ELi128EEEEEEEEEvNT_6ParamsE:
        .type           _ZN7cutlass13device_kernelIN5flash19enable_sm80_to_sm89INS1_16FlashAttnFwdSm80INS1_25CollectiveMainloopFwdSm80ILi4ELi1ELb0EN4cute5tupleIJNS5_1CILi128EEENS7_ILi96EEENS7_ILi64EEEEEELi64ENS_6half_tEfNS_4arch4Sm80ELb0ELb1ELb1ELb1ELb0ELb1ELb1ELb0EEENS1_21CollectiveEpilogueFwdINS6_IJS8_SA_S9_EEENS6_IJNS7_ILi1EEESI_SI_EEESC_SE_Li128ELb1ELb1ELb0ELb0EEENS1_19SingleTileSchedulerILb1ELb0ELb1ELi128EEEEEEEEEvNT_6ParamsE,@function
        .size           _ZN7cutlass13device_kernelIN5flash19enable_sm80_to_sm89INS1_16FlashAttnFwdSm80INS1_25CollectiveMainloopFwdSm80ILi4ELi1ELb0EN4cute5tupleIJNS5_1CILi128EEENS7_ILi96EEENS7_ILi64EEEEEELi64ENS_6half_tEfNS_4arch4Sm80ELb0ELb1ELb1ELb1ELb0ELb1ELb1ELb0EEENS1_21CollectiveEpilogueFwdINS6_IJS8_SA_S9_EEENS6_IJNS7_ILi1EEESI_SI_EEESC_SE_Li128ELb1ELb1ELb0ELb0EEENS1_19SingleTileSchedulerILb1ELb0ELb1ELi128EEEEEEEEEvNT_6ParamsE,(.L_x_740 - _ZN7cutlass13device_kernelIN5flash19enable_sm80_to_sm89INS1_16FlashAttnFwdSm80INS1_25CollectiveMainloopFwdSm80ILi4ELi1ELb0EN4cute5tupleIJNS5_1CILi128EEENS7_ILi96EEENS7_ILi64EEEEEELi64ENS_6half_tEfNS_4arch4Sm80ELb0ELb1ELb1ELb1ELb0ELb1ELb1ELb0EEENS1_21CollectiveEpilogueFwdINS6_IJS8_SA_S9_EEENS6_IJNS7_ILi1EEESI_SI_EEESC_SE_Li128ELb1ELb1ELb0ELb0EEENS1_19SingleTileSchedulerILb1ELb0ELb1ELi128EEEEEEEEEvNT_6ParamsE)
        .other          _ZN7cutlass13device_kernelIN5flash19enable_sm80_to_sm89INS1_16FlashAttnFwdSm80INS1_25CollectiveMainloopFwdSm80ILi4ELi1ELb0EN4cute5tupleIJNS5_1CILi128EEENS7_ILi96EEENS7_ILi64EEEEEELi64ENS_6half_tEfNS_4arch4Sm80ELb0ELb1ELb1ELb1ELb0ELb1ELb1ELb0EEENS1_21CollectiveEpilogueFwdINS6_IJS8_SA_S9_EEENS6_IJNS7_ILi1EEESI_SI_EEESC_SE_Li128ELb1ELb1ELb0ELb0EEENS1_19SingleTileSchedulerILb1ELb0ELb1ELi128EEEEEEEEEvNT_6ParamsE,@"STO_CUDA_ENTRY STV_DEFAULT"
_ZN7cutlass13device_kernelIN5flash19enable_sm80_to_sm89INS1_16FlashAttnFwdSm80INS1_25CollectiveMainloopFwdSm80ILi4ELi1ELb0EN4cute5tupleIJNS5_1CILi128EEENS7_ILi96EEENS7_ILi64EEEEEELi64ENS_6half_tEfNS_4arch4Sm80ELb0ELb1ELb1ELb1ELb0ELb1ELb1ELb0EEENS1_21CollectiveEpilogueFwdINS6_IJS8_SA_S9_EEENS6_IJNS7_ILi1EEESI_SI_EEESC_SE_Li128ELb1ELb1ELb0ELb0EEENS1_19SingleTileSchedulerILb1ELb0ELb1ELi128EEEEEEEEEvNT_6ParamsE:
        /* <DEDUP_REMOVED lines=17> */
.L_x_309:
        /* <DEDUP_REMOVED lines=8> */
.L_x_311:
[----:B------:R-:W-:-:S04]  /*0190*/  MOV R0, c[0x0][0x54c] ;  /* 0x0001530000007a02 */ /* 0x000fc80000000f00 */
.L_x_310:
[----:B------:R-:W-:Y:S01]  /*01a0*/  USHF.L.U32 UR4, UR4, 0x7, URZ ;  /* 0x0000000704047899 */ /* 0x000fe2000800063f */
[----:B-----5:R-:W-:-:S05]  /*01b0*/  IMAD R0, R0, c[0x0][0x548], RZ ;  /* 0x0001520000007a24 */ /* 0x020fca00078e02ff */
[----:B------:R-:W-:-:S04]  /*01c0*/  MOV R12, UR4 ;  /* 0x00000004000c7c02 */ /* 0x000fc80008000f00 */
[----:B------:R-:W-:-:S04]  /*01d0*/  ISETP.GE.AND P0, PT, R12, R0, PT ;  /* 0x000000000c00720c */ /* 0x000fc80003f06270 */
[----:B------:R-:W-:-:S05]  /*01e0*/  SEL R0, R5, 0xffffffff, !P0 ;  /* 0xffffffff05007807 */ /* 0x000fca0004000000 */
[----:B------:R2:W-:Y:S01]  /*01f0*/  STL [R1+0x64], R0 ;  /* 0x0000640001007387 */ /* 0x0005e20000100800 */
[----:B------:R-:W-:Y:S05]  /*0200*/  BRA `(.L_x_312) ;  /* 0x0000014000007947 */ /* 0x000fea0003800000 */
.L_x_308:
[----:B------:R-:W-:-:S04]  /*0210*/  ISETP.NE.U32.AND P0, PT, RZ, c[0x0][0x568], PT ;  /* 0x00015a00ff007a0c */ /* 0x000fc80003f05070 */
[----:B------:R-:W-:-:S13]  /*0220*/  ISETP.NE.AND.EX P0, PT, RZ, c[0x0][0x56c], PT, P0 ;  /* 0x00015b00ff007a0c */ /* 0x000fda0003f05300 */
[----:B------:R-:W-:Y:S05]  /*0230*/  @!P0 BRA `(.L_x_313) ;  /* 0x0000002000008947 */ /* 0x000fea0003800000 */
[----:B------:R1:W5:Y:S01]  /*0240*/  LDG.E R0, [R2.64] ;  /* 0x0000000802007981 */ /* 0x000362000c1e1900 */
[----:B------:R-:W-:Y:S05]  /*0250*/  BRA `(.L_x_314) ;  /* 0x0000009000007947 */ /* 0x000fea0003800000 */
.L_x_313:
        /* <DEDUP_REMOVED lines=8> */
.L_x_315:
[----:B------:R-:W-:-:S04]  /*02e0*/  MOV R0, c[0x0][0x54c] ;  /* 0x0001530000007a02 */ /* 0x000fc80000000f00 */
.L_x_314:
[----:B------:R-:W-:Y:S01]  /*02f0*/  USHF.L.U32 UR4, UR4, 0x7, URZ ;  /* 0x0000000704047899 */ /* 0x000fe2000800063f */
[----:B-----5:R-:W-:-:S05]  /*0300*/  IMAD R0, R0, c[0x0][0x548], RZ ;  /* 0x0001520000007a24 */ /* 0x020fca00078e02ff */
[----:B------:R-:W-:-:S04]  /*0310*/  MOV R12, UR4 ;  /* 0x00000004000c7c02 */ /* 0x000fc80008000f00 */
[----:B------:R-:W-:-:S04]  /*0320*/  ISETP.GE.AND P0, PT, R12, R0, PT ;  /* 0x000000000c00720c */ /* 0x000fc80003f06270 */
[----:B------:R-:W-:-:S05]  /*0330*/  SEL R0, R5, 0xffffffff, !P0 ;  /* 0xffffffff05007807 */ /* 0x000fca0004000000 */
[----:B------:R2:W-:Y:S04]  /*0340*/  STL [R1+0x64], R0 ;  /* 0x0000640001007387 */ /* 0x0005e80000100800 */
.L_x_312:
[----:B------:R-:W3:Y:S02]  /*0350*/  LDL R15, [R1+0x64] ;  /* 0x00006400010f7983 */ /* 0x000ee40000100800 */
[----:B---3--:R-:W-:-:S13]  /*0360*/  ISETP.GE.AND P0, PT, R15, RZ, PT ;  /* 0x000000ff0f00720c */ /* 0x008fda0003f06270 */
[----:B------:R-:W-:Y:S05]  /*0370*/  @!P0 EXIT ;  /* 0x000000000000894d */ /* 0x000fea0003800000 */
[----:B------:R-:W-:Y:S01]  /*0380*/  ISETP.NE.U32.AND P0, PT, RZ, c[0x0][0x370], PT ;  /* 0x0000dc00ff007a0c */ /* 0x000fe20003f05070 */
[----:B--2---:R-:W-:Y:S01]  /*0390*/  IMAD.MOV.U32 R0, RZ, RZ, c[0x0][0x168] ;  /* 0x00005a00ff007624 */ /* 0x004fe200078e00ff */
[----:B------:R-:W-:Y:S01]  /*03a0*/  ISETP.NE.U32.AND P1, PT, RZ, c[0x0][0x360], PT ;  /* 0x0000d800ff007a0c */ /* 0x000fe20003f25070 */
[----:B------:R-:W-:Y:S01]  /*03b0*/  CS2R R168, SRZ ;  /* 0x0000000000a87805 */ /* 0x000fe2000001ff00 */
        /* <DEDUP_REMOVED lines=11> */
[----:B-1----:R-:W-:Y:S01]  /*0470*/  IMAD.WIDE R2, R15, R14, c[0x0][0x358] ;  /* 0x0000d6000f027625 */ /* 0x002fe200078e020e */
[----:B------:R-:W-:-:S03]  /*0480*/  ISETP.NE.AND.EX P3, PT, RZ, c[0x0][0x35c], PT, P3 ;  /* 0x0000d700ff007a0c */ /* 0x000fc60003f65330 */
[CC--:B------:R-:W-:Y:S01]  /*0490*/  @P0 IMAD.WIDE R8, R15.reuse, R14.reuse, c[0x0][0x360] ;  /* 0x0000d8000f080625 */ /* 0x0c0fe200078e020e */
[----:B------:R-:W1:Y:S03]  /*04a0*/  S2R R34, SR_CTAID.Y ;  /* 0x0000000000227919 */ /* 0x000e660000002600 */
[----:B------:R-:W-:Y:S01]  /*04b0*/  @P2 IMAD.WIDE R10, R15, R14, c[0x0][0x370] ;  /* 0x0000dc000f0a2625 */ /* 0x000fe200078e020e */
[----:B------:R-:W2:Y:S04]  /*04c0*/  @P0 LDG.E R0, [R8.64] ;  /* 0x0000000808000981 */ /* 0x000ea8000c1e1900 */
[----:B------:R3:W5:Y:S04]  /*04d0*/  @P1 LDG.E R165, [R6.64] ;  /* 0x0000000806a51981 */ /* 0x000768000c1e1900 */
[----:B------:R3:W5:Y:S04]  /*04e0*/  @P4 LDG.E R168, [R4.64] ;  /* 0x0000000804a84981 */ /* 0x000768000c1e1900 */
[----:B------:R3:W5:Y:S04]  /*04f0*/  @P3 LDG.E R13, [R2.64] ;  /* 0x00000008020d3981 */ /* 0x000768000c1e1900 */
[----:B------:R4:W5:Y:S01]  /*0500*/  @P2 LDG.E R169, [R10.64] ;  /* 0x000000080aa92981 */ /* 0x000962000c1e1900 */
[----:B-1----:R-:W-:Y:S01]  /*0510*/  SHF.R.S32.HI R189, RZ, 0x1f, R34 ;  /* 0x0000001fffbd7819 */ /* 0x002fe20000011422 */
[----:B----4-:R-:W-:-:S02]  /*0520*/  IMAD.MOV.U32 R10, RZ, RZ, c[0x0][0x1d0] ;  /* 0x00007400ff0a7624 */ /* 0x010fc400078e00ff */
[----:B--2---:R1:W-:Y:S01]  /*0530*/  STL [R1+0x30], R0 ;  /* 0x0000300001007387 */ /* 0x0043e20000100800 */
[----:B------:R-:W-:Y:S02]  /*0540*/  IMAD.MOV.U32 R9, RZ, RZ, R0 ;  /* 0x000000ffff097224 */ /* 0x000fe400078e0000 */
[----:B-1----:R-:W-:Y:S01]  /*0550*/  IMAD.MOV.U32 R0, RZ, RZ, c[0x0][0x228] ;  /* 0x00008a00ff007624 */ /* 0x002fe200078e00ff */
[----:B------:R-:W-:Y:S05]  /*0560*/  @P0 BRA `(.L_x_316) ;  /* 0x0000005000000947 */ /* 0x000fea0003800000 */
[----:B---3--:R-:W-:Y:S05]  /*0570*/  @!P1 BRA `(.L_x_316) ;  /* 0x0000004000009947 */ /* 0x008fea0003800000 */
[----:B------:R1:W2:Y:S04]  /*0580*/  LDG.E R8, [R6.64] ;  /* 0x0000000806087981 */ /* 0x0002a8000c1e1900 */
[----:B-1----:R-:W2:Y:S02]  /*0590*/  LDG.E R6, [R6.64+0x4] ;  /* 0x0000040806067981 */ /* 0x002ea4000c1e1900 */
[----:B--2---:R-:W-:-:S05]  /*05a0*/  IADD3 R9, -R8, R6, RZ ;  /* 0x0000000608097210 */ /* 0x004fca0007ffe1ff */
[----:B------:R1:W-:Y:S02]  /*05b0*/  STL [R1+0x30], R9 ;  /* 0x0000300901007387 */ /* 0x0003e40000100800 */
.L_x_316:
[----:B---3--:R-:W-:-:S04]  /*05c0*/  ISETP.NE.U32.AND P0, PT, RZ, c[0x0][0x368], PT ;  /* 0x0000da00ff007a0c */ /* 0x008fc80003f05070 */
[----:B------:R-:W-:-:S13]  /*05d0*/  ISETP.NE.AND.EX P0, PT, RZ, c[0x0][0x36c], PT, P0 ;  /* 0x0000db00ff007a0c */ /* 0x000fda0003f05300 */
[----:B------:R-:W-:Y:S05]  /*05e0*/  @!P0 BRA `(.L_x_317) ;  /* 0x0000003000008947 */ /* 0x000fea0003800000 */
[----:B------:R-:W-:-:S05]  /*05f0*/  IMAD.WIDE R4, R15, R14, c[0x0][0x368] ;  /* 0x0000da000f047625 */ /* 0x000fca00078e020e */
[----:B------:R2:W5:Y:S01]  /*0600*/  LDG.E R10, [R4.64] ;  /* 0x00000008040a7981 */ /* 0x000562000c1e1900 */
[----:B------:R-:W-:Y:S05]  /*0610*/  BRA `(.L_x_318) ;  /* 0x0000004000007947 */ /* 0x000fea0003800000 */
.L_x_317:
[----:B------:R-:W-:Y:S05]  /*0620*/  @!P4 BRA `(.L_x_318) ;  /* 0x000000300000c947 */ /* 0x000fea0003800000 */
[----:B------:R2:W3:Y:S04]  /*0630*/  LDG.E R6, [R4.64] ;  /* 0x0000000804067981 */ /* 0x0004e8000c1e1900 */
[----:B--2---:R-:W3:Y:S02]  /*0640*/  LDG.E R4, [R4.64+0x4] ;  /* 0x0000040804047981 */ /* 0x004ee4000c1e1900 */
[----:B---3--:R-:W-:Y:S02]  /*0650*/  IADD3 R10, -R6, R4, RZ ;  /* 0x00000004060a7210 */ /* 0x008fe40007ffe1ff */
.L_x_318:
[----:B--2---:R2:W3:Y:S04]  /*0660*/  @P3 LDG.E R5, [R2.64] ;  /* 0x0000000802053981 */ /* 0x0044e8000c1e1900 */
[----:B------:R2:W3:Y:S01]  /*0670*/  @P3 LDG.E R4, [R2.64+0x4] ;  /* 0x0000040802043981 */ /* 0x0004e2000c1e1900 */
[----:B------:R-:W-:Y:S01]  /*0680*/  ISETP.NE.U32.AND P0, PT, RZ, c[0x0][0x378], PT ;  /* 0x0000de00ff007a0c */ /* 0x000fe20003f05070 */
[----:B------:R-:W-:-:S02]  /*0690*/  IMAD.MOV.U32 R6, RZ, RZ, c[0x0][0x2c4] ;  /* 0x0000b100ff067624 */ /* 0x000fc400078e00ff */
[----:B-----5:R-:W-:Y:S01]  /*06a0*/  IMAD.MOV.U32 R149, RZ, RZ, R10 ;  /* 0x000000ffff957224 */ /* 0x020fe200078e000a */
[----:B------:R-:W-:Y:S02]  /*06b0*/  ISETP.NE.AND.EX P0, PT, RZ, c[0x0][0x37c], PT, P0 ;  /* 0x0000df00ff007a0c */ /* 0x000fe40003f05300 */
[----:B------:R-:W-:Y:S01]  /*06c0*/  ISETP.NE.AND P2, PT, R6, 0x1, PT ;  /* 0x000000010600780c */ /* 0x000fe20003f45270 */
[----:B------:R-:W-:Y:S02]  /*06d0*/  IMAD.IADD R6, R10, 0x1, -R169 ;  /* 0x000000010a067824 */ /* 0x000fe400078e0aa9 */
[----:B------:R-:W-:Y:S02]  /*06e0*/  IMAD.MOV.U32 R226, RZ, RZ, R12 ;  /* 0x000000ffffe27224 */ /* 0x000fe400078e000c */
[----:B------:R-:W-:-:S06]  /*06f0*/  IMAD.MOV.U32 R7, RZ, RZ, c[0x0][0x32c] ;  /* 0x0000cb00ff077624 */ /* 0x000fcc00078e00ff */
[----:B--2---:R-:W-:-:S05]  /*0700*/  @P0 IMAD.WIDE R2, R15, R14, c[0x0][0x378] ;  /* 0x0000de000f020625 */ /* 0x004fca00078e020e */
[----:B------:R2:W5:Y:S01]  /*0710*/  @P0 LDG.E R149, [R2.64] ;  /* 0x0000000802950981 */ /* 0x000562000c1e1900 */
[----:B------:R-:W-:Y:S02]  /*0720*/  ISETP.GE.AND P1, PT, R7, 0x1, PT ;  /* 0x000000010700780c */ /* 0x000fe40003f26270 */
[----:B------:R-:W-:-:S04]  /*0730*/  LOP3.LUT R225, R225, 0xffefffff, RZ, 0xc0, !PT ;  /* 0xffefffffe1e17812 */ /* 0x000fc800078ec0ff */
[----:B------:R-:W-:-:S04]  /*0740*/  @P2 LOP3.LUT R225, R225, 0x100000, RZ, 0xfc, !PT ;  /* 0x00100000e1e12812 */ /* 0x000fc800078efcff */
[----:B------:R-:W-:-:S04]  /*0750*/  LOP3.LUT R225, R225, 0xfff7ffff, RZ, 0xc0, !PT ;  /* 0xfff7ffffe1e17812 */ /* 0x000fc800078ec0ff */
[----:B------:R-:W-:Y:S02]  /*0760*/  @P1 LOP3.LUT R225, R225, 0x80000, RZ, 0xfc, !PT ;  /* 0x00080000e1e11812 */ /* 0x000fe400078efcff */
[----:B--2---:R-:W-:-:S05]  /*0770*/  @P2 IADD3 R2, R226, 0x7f, RZ ;  /* 0x0000007fe2022810 */ /* 0x004fca0007ffe0ff */
[----:B------:R-:W-:Y:S01]  /*0780*/  @P2 IMAD.HI.U32 R3, R2, c[0x0][0x2c8], RZ ;  /* 0x0000b20002032a27 */ /* 0x000fe200078e00ff */
[----:B------:R-:W-:-:S04]  /*0790*/  IADD3 R2, R12, 0x7f, RZ ;  /* 0x0000007f0c027810 */ /* 0x000fc80007ffe0ff */
[----:B------:R-:W-:Y:S01]  /*07a0*/  @P2 SHF.R.U32.HI R2, RZ, c[0x0][0x2cc], R3 ;  /* 0x0000b300ff022a19 */ /* 0x000fe20000011603 */
[----:B---3--:R-:W-:-:S04]  /*07b0*/  @P3 IMAD.IADD R0, R4, 0x1, -R5 ;  /* 0x0000000104003824 */ /* 0x008fc800078e0a05 */
[----:B------:R-:W-:-:S05]  /*07c0*/  IMAD.IADD R8, R6, 0x1, R0 ;  /* 0x0000000106087824 */ /* 0x000fca00078e0200 */
[----:B------:R2:W-:Y:S01]  /*07d0*/  STL [R1+0x2c], R8 ;  /* 0x00002c0801007387 */ /* 0x0005e20000100800 */
[----:B------:R-:W-:-:S05]  /*07e0*/  IADD3 R179, R8, 0x1, -R9 ;  /* 0x0000000108b37810 */ /* 0x000fca0007ffe809 */
[----:B------:R-:W-:-:S05]  /*07f0*/  IMAD.IADD R2, R179, 0x1, R2 ;  /* 0x00000001b3027824 */ /* 0x000fca00078e0202 */
[----:B------:R-:W-:Y:S01]  /*0800*/  IADD3 R5, R2, c[0x0][0x328], RZ ;  /* 0x0000ca0002057a10 */ /* 0x000fe20007ffe0ff */
[----:B------:R-:W-:Y:S05]  /*0810*/  @!P1 BRA `(.L_x_319) ;  /* 0x000000e000009947 */ /* 0x000fea0003800000 */
[C---:B------:R-:W-:Y:S02]  /*0820*/  ISETP.GT.AND P0, PT, R2.reuse, RZ, PT ;  /* 0x000000ff0200720c */ /* 0x040fe40003f04270 */
[----:B------:R-:W-:-:S11]  /*0830*/  IADD3 R3, R2, -0x1, RZ ;  /* 0xffffffff02037810 */ /* 0x000fd60007ffe0ff */
[----:B------:R-:W-:Y:S05]  /*0840*/  @P0 BRA `(.L_x_320) ;  /* 0x0000006000000947 */ /* 0x000fea0003800000 */
[----:B------:R-:W-:Y:S01]  /*0850*/  ISETP.NE.AND P0, PT, R7, 0x1, PT ;  /* 0x000000010700780c */ /* 0x000fe20003f05270 */
[----:B------:R-:W-:-:S12]  /*0860*/  IMAD.MOV R2, RZ, RZ, -R2 ;  /* 0x000000ffff027224 */ /* 0x000fd800078e0a02 */
[----:B------:R-:W-:-:S05]  /*0870*/  @P0 IMAD.HI.U32 R3, R2, c[0x0][0x330], RZ ;  /* 0x0000cc0002030a27 */ /* 0x000fca00078e00ff */
[----:B------:R-:W-:-:S04]  /*0880*/  @P0 SHF.R.U32.HI R2, RZ, c[0x0][0x334], R3 ;  /* 0x0000cd00ff020a19 */ /* 0x000fc80000011603 */
[----:B------:R-:W-:Y:S01]  /*0890*/  LOP3.LUT R3, RZ, R2, RZ, 0x33, !PT ;  /* 0x00000002ff037212 */ /* 0x000fe200078e33ff */
[----:B------:R-:W-:Y:S05]  /*08a0*/  BRA `(.L_x_321) ;  /* 0x0000003000007947 */ /* 0x000fea0003800000 */
.L_x_320:
[----:B------:R-:W-:-:S13]  /*08b0*/  ISETP.NE.AND P0, PT, R7, 0x1, PT ;  /* 0x000000010700780c */ /* 0x000fda0003f05270 */
[----:B------:R-:W-:-:S05]  /*08c0*/  @P0 IMAD.HI.U32 R2, R3, c[0x0][0x330], RZ ;  /* 0x0000cc0003020a27 */ /* 0x000fca00078e00ff */
[----:B------:R-:W-:-:S05]  /*08d0*/  @P0 SHF.R.U32.HI R3, RZ, c[0x0][0x334], R2 ;  /* 0x0000cd00ff030a19 */ /* 0x000fca0000011602 */
.L_x_321:
[----:B------:R-:W-:-:S05]  /*08e0*/  IMAD R3, R3, R7, c[0x0][0x32c] ;  /* 0x0000cb0003037624 */ /* 0x000fca00078e0207 */
[----:B------:R-:W-:Y:S02]  /*08f0*/  IMNMX R5, R5, R3, PT ;  /* 0x0000000305057217 */ /* 0x000fe40003800200 */
.L_x_319:
[C---:B------:R-:W-:Y:S01]  /*0900*/  IADD3 R3, R8.reuse, 0x5f, RZ ;  /* 0x0000005f08037810 */ /* 0x040fe20007ffe0ff */
[----:B--2---:R-:W-:Y:S02]  /*0910*/  IMAD.IADD R8, R8, 0x1, -R9 ;  /* 0x0000000108087824 */ /* 0x004fe400078e0a09 */
[----:B------:R-:W-:-:S03]  /*0920*/  @P2 IMAD.HI.U32 R4, R226, c[0x0][0x2c8], RZ ;  /* 0x0000b200e2042a27 */ /* 0x000fc600078e00ff */
[----:B------:R2:W-:Y:S01]  /*0930*/  STL [R1+0x18], R8 ;  /* 0x0000180801007387 */ /* 0x0005e20000100800 */
[----:B------:R-:W-:Y:S01]  /*0940*/  IMAD.MOV.U32 R2, RZ, RZ, R226 ;  /* 0x000000ffff027224 */ /* 0x000fe200078e00e2 */
[----:B------:R-:W-:Y:S01]  /*0950*/  @P2 SHF.R.U32.HI R2, RZ, c[0x0][0x2cc], R4 ;  /* 0x0000b300ff022a19 */ /* 0x000fe20000011604 */
[----:B------:R-:W-:-:S04]  /*0960*/  IMAD.HI R3, R3, 0x2aaaaaab, RZ ;  /* 0x2aaaaaab03037827 */ /* 0x000fc800078e02ff */
[----:B------:R-:W-:Y:S01]  /*0970*/  IMAD.IADD R2, R8, 0x1, R2 ;  /* 0x0000000108027824 */ /* 0x000fe200078e0202 */
[----:B------:R-:W-:-:S04]  /*0980*/  SHF.R.U32.HI R4, RZ, 0x1f, R3 ;  /* 0x0000001fff047819 */ /* 0x000fc80000011603 */
[----:B------:R-:W-:Y:S02]  /*0990*/  LEA.HI.SX32 R180, R3, R4, 0x1c ;  /* 0x0000000403b47211 */ /* 0x000fe400078fe2ff */
[----:B------:R-:W-:Y:S01]  /*09a0*/  IADD3 R4, R2, -c[0x0][0x324], RZ ;  /* 0x8000c90002047a10 */ /* 0x000fe20007ffe0ff */
[----:B------:R-:W-:Y:S05]  /*09b0*/  @!P1 BRA `(.L_x_322) ;  /* 0x000000d000009947 */ /* 0x000fea0003800000 */
[----:B------:R-:W-:-:S13]  /*09c0*/  ISETP.GT.AND P0, PT, R2, -0x1, PT ;  /* 0xffffffff0200780c */ /* 0x000fda0003f04270 */
[----:B------:R-:W-:Y:S05]  /*09d0*/  @P0 BRA `(.L_x_323) ;  /* 0x0000006000000947 */ /* 0x000fea0003800000 */
[----:B------:R-:W-:Y:S02]  /*09e0*/  ISETP.NE.AND P0, PT, R7, 0x1, PT ;  /* 0x000000010700780c */ /* 0x000fe40003f05270 */
[----:B------:R-:W-:-:S11]  /*09f0*/  LOP3.LUT R2, RZ, R2, RZ, 0x33, !PT ;  /* 0x00000002ff027212 */ /* 0x000fd600078e33ff */
[----:B------:R-:W-:-:S05]  /*0a00*/  @P0 IMAD.HI.U32 R3, R2, c[0x0][0x330], RZ ;  /* 0x0000cc0002030a27 */ /* 0x000fca00078e00ff */
[----:B------:R-:W-:-:S04]  /*0a10*/  @P0 SHF.R.U32.HI R2, RZ, c[0x0][0x334], R3 ;  /* 0x0000cd00ff020a19 */ /* 0x000fc80000011603 */
[----:B------:R-:W-:Y:S01]  /*0a20*/  LOP3.LUT R2, RZ, R2, RZ, 0x33, !PT ;  /* 0x00000002ff027212 */ /* 0x000fe200078e33ff */
[----:B------:R-:W-:Y:S05]  /*0a30*/  BRA `(.L_x_324) ;  /* 0x0000003000007947 */ /* 0x000fea0003800000 */
.L_x_323:
[----:B------:R-:W-:-:S13]  /*0a40*/  ISETP.NE.AND P0, PT, R7, 0x1, PT ;  /* 0x000000010700780c */ /* 0x000fda0003f05270 */
[----:B------:R-:W-:-:S05]  /*0a50*/  @P0 IMAD.HI.U32 R3, R2, c[0x0][0x330], RZ ;  /* 0x0000cc0002030a27 */ /* 0x000fca00078e00ff */
[----:B------:R-:W-:-:S05]  /*0a60*/  @P0 SHF.R.U32.HI R2, RZ, c[0x0][0x334], R3 ;  /* 0x0000cd00ff020a19 */ /* 0x000fca0000011603 */
.L_x_324:
[----:B------:R-:W-:-:S05]  /*0a70*/  IMAD R2, R2, c[0x0][0x32c], RZ ;  /* 0x0000cb0002027a24 */ /* 0x000fca00078e02ff */
[----:B------:R-:W-:-:S04]  /*0a80*/  IMNMX R4, R4, R2, !PT ;  /* 0x0000000204047217 */ /* 0x000fc80007800200 */
.L_x_322:
[----:B------:R-:W-:Y:S01]  /*0a90*/  IADD3 R3, R5, 0x5f, RZ ;  /* 0x0000005f05037810 */ /* 0x000fe20007ffe0ff */
[----:B------:R-:W-:-:S04]  /*0aa0*/  IMAD.HI R2, R4, 0x2aaaaaab, RZ ;  /* 0x2aaaaaab04027827 */ /* 0x000fc800078e02ff */
[----:B------:R-:W-:Y:S01]  /*0ab0*/  IMAD.HI R4, R3, 0x2aaaaaab, RZ ;  /* 0x2aaaaaab03047827 */ /* 0x000fe200078e02ff */
[----:B------:R-:W-:-:S04]  /*0ac0*/  SHF.R.U32.HI R3, RZ, 0x1f, R2 ;  /* 0x0000001fff037819 */ /* 0x000fc80000011602 */
[----:B------:R-:W-:Y:S02]  /*0ad0*/  SHF.R.U32.HI R5, RZ, 0x1f, R4 ;  /* 0x0000001fff057819 */ /* 0x000fe40000011604 */
[----:B------:R-:W-:Y:S02]  /*0ae0*/  LEA.HI.SX32 R2, R2, R3, 0x1c ;  /* 0x0000000302027211 */ /* 0x000fe400078fe2ff */
[----:B------:R-:W-:Y:S02]  /*0af0*/  LEA.HI.SX32 R4, R4, R5, 0x1c ;  /* 0x0000000504047211 */ /* 0x000fe400078fe2ff */
[----:B------:R-:W-:Y:S02]  /*0b00*/  IMNMX R3, RZ, R2, !PT ;  /* 0x00000002ff037217 */ /* 0x000fe40007800200 */
[----:B------:R-:W-:-:S03]  /*0b10*/  IMNMX R2, R4, R180, PT ;  /* 0x000000b404027217 */ /* 0x000fc60003800200 */
[--C-:B------:R-:W-:Y:S02]  /*0b20*/  IMAD R3, R3, 0x60, -R6.reuse ;  /* 0x0000006003037824 */ /* 0x100fe400078e0a06 */
[----:B------:R-:W-:-:S03]  /*0b30*/  IMAD R2, R2, 0x60, -R6 ;  /* 0x0000006002027824 */ /* 0x000fc600078e0a06 */
[----:B------:R-:W-:Y:S02]  /*0b40*/  IMNMX R3, RZ, R3, !PT ;  /* 0x00000003ff037217 */ /* 0x000fe40007800200 */
[----:B------:R-:W-:-:S03]  /*0b50*/  IMNMX R2, R2, R0, PT ;  /* 0x0000000002027217 */ /* 0x000fc60003800200 */
[----:B------:R-:W-:Y:S01]  /*0b60*/  IMAD.WIDE.U32 R4, R3, -0x55555555, RZ ;  /* 0xaaaaaaab03047825 */ /* 0x000fe200078e00ff */
[----:B------:R-:W-:-:S04]  /*0b70*/  ISETP.GT.AND P0, PT, R2, R3, PT ;  /* 0x000000030200720c */ /* 0x000fc80003f04270 */
[----:B------:R-:W-:-:S05]  /*0b80*/  SHF.R.U32.HI R145, RZ, 0x6, R5 ;  /* 0x00000006ff917819 */ /* 0x000fca0000011605 */
[----:B------:R-:W-:-:S04]  /*0b90*/  IMAD.MOV.U32 R6, RZ, RZ, R145 ;  /* 0x000000ffff067224 */ /* 0x000fc800078e0091 */
[----:B------:R-:W-:-:S05]  /*0ba0*/  @P0 IADD3 R2, R2, 0x5f, RZ ;  /* 0x0000005f02020810 */ /* 0x000fca0007ffe0ff */
[----:B------:R-:W-:-:S05]  /*0bb0*/  @P0 IMAD.HI R2, R2, 0x2aaaaaab, RZ ;  /* 0x2aaaaaab02020827 */ /* 0x000fca00078e02ff */
[----:B------:R-:W-:-:S04]  /*0bc0*/  @P0 SHF.R.U32.HI R3, RZ, 0x1f, R2 ;  /* 0x0000001fff030819 */ /* 0x000fc80000011602 */
[----:B------:R-:W-:-:S04]  /*0bd0*/  @P0 LEA.HI.SX32 R6, R2, R3, 0x1c ;  /* 0x0000000302060211 */ /* 0x000fc800078fe2ff */
[----:B------:R-:W-:-:S13]  /*0be0*/  ISETP.GT.AND P0, PT, R6, R145, PT ;  /* 0x000000910600720c */ /* 0x000fda0003f04270 */
[----:B------:R-:W-:Y:S05]  /*0bf0*/  @!P0 BRA `(.L_x_325) ;  /* 0x00005e6000008947 */ /* 0x000fea0003800000 */
[----:B------:R-:W-:-:S04]  /*0c00*/  ISETP.NE.U32.AND P0, PT, RZ, c[0x0][0x340], PT ;  /* 0x0000d000ff007a0c */ /* 0x000fc80003f05070 */
[----:B------:R-:W-:-:S13]  /*0c10*/  ISETP.NE.AND.EX P2, PT, RZ, c[0x0][0x344], PT, P0 ;  /* 0x0000d100ff007a0c */ /* 0x000fda0003f45300 */
[----:B------:R-:W-:-:S05]  /*0c20*/  @P2 IMAD.WIDE R2, R15, R14, c[0x0][0x340] ;  /* 0x0000d0000f022625 */ /* 0x000fca00078e020e */
[----:B-1----:R1:W3:Y:S01]  /*0c30*/  @P2 LDG.E R9, [R2.64] ;  /* 0x0000000802092981 */ /* 0x0022e2000c1e1900 */
[----:B------:R-:W-:Y:S01]  /*0c40*/  SHF.R.S32.HI R32, RZ, 0x1f, R228 ;  /* 0x0000001fff207819 */ /* 0x000fe200000114e4 */
[----:B------:R-:W-:Y:S01]  /*0c50*/  IMAD.MOV.U32 R152, RZ, RZ, 0x60 ;  /* 0x00000060ff987424 */ /* 0x000fe200078e00ff */
[----:B--2---:R-:W-:Y:S01]  /*0c60*/  SHF.R.S32.HI R8, RZ, 0x1f, R15 ;  /* 0x0000001fff087819 */ /* 0x004fe2000001140f */
[----:B------:R-:W-:Y:S01]  /*0c70*/  IMAD.MOV.U32 R148, RZ, RZ, c[0x0][0x238] ;  /* 0x00008e00ff947624 */ /* 0x000fe200078e00ff */
[-C--:B------:R-:W-:Y:S01]  /*0c80*/  LEA.HI R5, R32, R228.reuse, RZ, 0x3 ;  /* 0x000000e420057211 */ /* 0x080fe200078f18ff */
[----:B------:R-:W-:Y:S01]  /*0c90*/  IMAD R181, R152, c[0x0][0x23c], RZ ;  /* 0x00008f0098b57a24 */ /* 0x000fe200078e02ff */
[----:B------:R-:W-:Y:S01]  /*0ca0*/  IADD3 R36, R6, -0x1, RZ ;  /* 0xffffffff06247810 */ /* 0x000fe20007ffe0ff */
[----:B------:R-:W-:Y:S01]  /*0cb0*/  IMAD.WIDE.U32 R158, R152, c[0x0][0x238], RZ ;  /* 0x00008e00989e7a25 */ /* 0x000fe200078e00ff */
[----:B------:R-:W-:Y:S01]  /*0cc0*/  SEL R24, R8, RZ, !P3 ;  /* 0x000000ff08187207 */ /* 0x000fe20005800000 */
[----:B------:R-:W-:Y:S01]  /*0cd0*/  ULDC.U8 UR4, c[0x0][0x298] ;  /* 0x0000a60000047ab9 */ /* 0x000fe20000000000 */
[----:B------:R-:W-:Y:S01]  /*0ce0*/  SEL R90, R15, RZ, !P3 ;  /* 0x000000ff0f5a7207 */ /* 0x000fe20005800000 */
[----:B------:R-:W-:Y:S01]  /*0cf0*/  IMAD.IADD R181, R159, 0x1, R181 ;  /* 0x000000019fb57824 */ /* 0x000fe200078e02b5 */
[----:B------:R-:W-:Y:S01]  /*0d00*/  LEA.HI R21, R32, R228, RZ, 0x2 ;  /* 0x000000e420157211 */ /* 0x000fe200078f10ff */
[----:B------:R-:W-:Y:S01]  /*0d10*/  IMAD.MOV.U32 R33, RZ, RZ, c[0x0][0x23c] ;  /* 0x00008f00ff217624 */ /* 0x000fe200078e00ff */
[----:B------:R-:W-:Y:S01]  /*0d20*/  IADD3 R22, R168, R10, RZ ;  /* 0x0000000aa8167210 */ /* 0x000fe20007ffe0ff */
[----:B------:R-:W-:Y:S01]  /*0d30*/  IMAD.MOV.U32 R188, RZ, RZ, c[0x0][0x27c] ;  /* 0x00009f00ffbc7624 */ /* 0x000fe200078e00ff */
[----:B------:R-:W-:Y:S01]  /*0d40*/  LOP3.LUT R30, R21, 0xfffffffc, RZ, 0xc0, !PT ;  /* 0xfffffffc151e7812 */ /* 0x000fe200078ec0ff */
[----:B------:R-:W-:Y:S01]  /*0d50*/  IMAD.SHL.U32 R11, R33, 0x20, RZ ;  /* 0x00000020210b7824 */ /* 0x000fe200078e00ff */
[----:B------:R-:W-:Y:S01]  /*0d60*/  SHF.R.S32.HI R26, RZ, 0x1f, R22 ;  /* 0x0000001fff1a7819 */ /* 0x000fe20000011416 */
[----:B------:R-:W-:Y:S01]  /*0d70*/  IMAD R20, R189, c[0x0][0x260], RZ ;  /* 0x00009800bd147a24 */ /* 0x000fe200078e02ff */
[----:B------:R-:W-:Y:S01]  /*0d80*/  SHF.R.S32.HI R88, RZ, 0x2, R21 ;  /* 0x00000002ff587819 */ /* 0x000fe20000011415 */
[----:B------:R-:W-:Y:S01]  /*0d90*/  IMAD.IADD R30, R228, 0x1, -R30 ;  /* 0x00000001e41e7824 */ /* 0x000fe200078e0a1e */
[----:B------:R-:W-:Y:S01]  /*0da0*/  MOV R161, 0x6 ;  /* 0x0000000600a17802 */ /* 0x000fe20000000f00 */
[----:B------:R-:W-:Y:S01]  /*0db0*/  IMAD R10, R26, c[0x0][0x1e0], RZ ;  /* 0x000078001a0a7a24 */ /* 0x000fe200078e02ff */
[----:B-1----:R-:W-:Y:S01]  /*0dc0*/  LOP3.LUT R2, R5, 0x1ffffff8, RZ, 0xc0, !PT ;  /* 0x1ffffff805027812 */ /* 0x002fe200078ec0ff */
[C---:B------:R-:W-:Y:S01]  /*0dd0*/  IMAD.SHL.U32 R28, R30.reuse, 0x8, RZ ;  /* 0x000000081e1c7824 */ /* 0x040fe200078e00ff */
[----:B------:R-:W-:Y:S01]  /*0de0*/  SHF.R.S32.HI R5, RZ, 0x3, R5 ;  /* 0x00000003ff057819 */ /* 0x000fe20000011405 */
[----:B------:R-:W-:Y:S01]  /*0df0*/  IMAD.SHL.U32 R30, R30, 0x4, RZ ;  /* 0x000000041e1e7824 */ /* 0x000fe200078e00ff */
[----:B------:R-:W-:Y:S01]  /*0e00*/  SHF.R.S32.HI R3, RZ, 0x1f, R13 ;  /* 0x0000001fff037819 */ /* 0x000fe2000001140d */
[----:B------:R-:W-:Y:S01]  /*0e10*/  IMAD.IADD R2, R228, 0x1, -R2 ;  /* 0x00000001e4027824 */ /* 0x000fe200078e0a02 */
[C---:B------:R-:W-:Y:S01]  /*0e20*/  IADD3 R144, P0, R5.reuse, R13, RZ ;  /* 0x0000000d05907210 */ /* 0x040fe20007f1e0ff */
[----:B------:R-:W-:Y:S01]  /*0e30*/  IMAD.IADD R126, R0, 0x1, -R5 ;  /* 0x00000001007e7824 */ /* 0x000fe200078e0a05 */
[----:B------:R-:W-:Y:S01]  /*0e40*/  SHF.R.S32.HI R27, RZ, 0x1f, R88 ;  /* 0x0000001fff1b7819 */ /* 0x000fe20000011458 */
[----:B------:R-:W-:Y:S01]  /*0e50*/  IMAD.SHL.U32 R12, R2, 0x8, RZ ;  /* 0x00000008020c7824 */ /* 0x000fe200078e00ff */
[C---:B------:R-:W-:Y:S01]  /*0e60*/  LEA.HI.X.SX32 R146, R5.reuse, R3, 0x1, P0 ;  /* 0x0000000305927211 */ /* 0x040fe200000f0eff */
[----:B------:R-:W-:Y:S01]  /*0e70*/  IMAD R16, R36, -0x60, R126 ;  /* 0xffffffa024107824 */ /* 0x000fe200078e027e */
[----:B------:R-:W-:Y:S01]  /*0e80*/  SHF.R.S32.HI R31, RZ, 0x1f, R30 ;  /* 0x0000001fff1f7819 */ /* 0x000fe2000001141e */
[----:B------:R-:W-:Y:S01]  /*0e90*/  IMAD.SHL.U32 R5, R5, 0x40, RZ ;  /* 0x0000004005057824 */ /* 0x000fe200078e00ff */
[----:B------:R-:W-:Y:S01]  /*0ea0*/  SHF.R.S32.HI R13, RZ, 0x1f, R12 ;  /* 0x0000001fff0d7819 */ /* 0x000fe2000001140c */
[----:B------:R-:W-:Y:S01]  /*0eb0*/  IMAD R2, R146, c[0x0][0x238], RZ ;  /* 0x00008e0092027a24 */ /* 0x000fe200078e02ff */
[----:B------:R-:W-:Y:S01]  /*0ec0*/  ISETP.GE.AND P0, PT, R16, 0x1, PT ;  /* 0x000000011000780c */ /* 0x000fe20003f06270 */
[----:B------:R-:W-:Y:S01]  /*0ed0*/  IMAD R10, R22, c[0x0][0x1e4], R10 ;  /* 0x00007900160a7a24 */ /* 0x000fe200078e020a */
[----:B------:R-:W-:Y:S01]  /*0ee0*/  ISETP.GE.AND P5, PT, R12, c[0x0][0x1d4], PT ;  /* 0x000075000c007a0c */ /* 0x000fe20003fa6270 */
[C---:B------:R-:W-:Y:S01]  /*0ef0*/  IMAD R4, R144.reuse, c[0x0][0x23c], R2 ;  /* 0x00008f0090047a24 */ /* 0x040fe200078e0202 */
[----:B------:R-:W-:Y:S01]  /*0f00*/  SHF.R.S32.HI R29, RZ, 0x1f, R28 ;  /* 0x0000001fff1d7819 */ /* 0x000fe2000001141c */
[----:B------:R-:W-:Y:S01]  /*0f10*/  IMAD.WIDE.U32 R2, R144, c[0x0][0x238], R12 ;  /* 0x00008e0090027a25 */ /* 0x000fe200078e000c */
[----:B------:R-:W-:-:S02]  /*0f20*/  IADD3 R106, R28, 0x20, RZ ;  /* 0x000000201c6a7810 */ /* 0x000fc40007ffe0ff */
[C---:B------:R-:W-:Y:S01]  /*0f30*/  IADD3 R150, R88.reuse, 0x40, RZ ;  /* 0x0000004058967810 */ /* 0x040fe20007ffe0ff */
[----:B------:R-:W-:Y:S01]  /*0f40*/  IMAD.IADD R3, R3, 0x1, R4 ;  /* 0x0000000103037824 */ /* 0x000fe200078e0204 */
[----:B------:R-:W-:Y:S01]  /*0f50*/  IADD3 R151, R88, 0x20, RZ ;  /* 0x0000002058977810 */ /* 0x000fe20007ffe0ff */
[----:B------:R-:W-:Y:S01]  /*0f60*/  IMAD R4, R189, c[0x0][0x240], RZ ;  /* 0x00009000bd047a24 */ /* 0x000fe200078e02ff */
[----:B------:R-:W-:Y:S01]  /*0f70*/  P2R R147, PR, RZ, 0x20 ;  /* 0x00000020ff937803 */ /* 0x000fe20000000000 */
[----:B------:R-:W-:-:S04]  /*0f80*/  IMAD.WIDE.U32 R2, R34, c[0x0][0x240], R2 ;  /* 0x0000900022027a25 */ /* 0x000fc800078e0002 */
[C---:B------:R-:W-:Y:S02]  /*0f90*/  IMAD R4, R34.reuse, c[0x0][0x244], R4 ;  /* 0x0000910022047a24 */ /* 0x040fe400078e0204 */
[----:B------:R-:W-:Y:S02]  /*0fa0*/  IMAD R17, R27, c[0x0][0x290], RZ ;  /* 0x0000a4001b117a24 */ /* 0x000fe400078e02ff */
[----:B------:R-:W-:Y:S01]  /*0fb0*/  IMAD R20, R34, c[0x0][0x264], R20 ;  /* 0x0000990022147a24 */ /* 0x000fe200078e0214 */
[----:B------:R-:W-:Y:S01]  /*0fc0*/  IADD3 R3, R3, R4, RZ ;  /* 0x0000000403037210 */ /* 0x000fe20007ffe0ff */
[----:B------:R-:W-:Y:S02]  /*0fd0*/  IMAD R4, R24, c[0x0][0x248], RZ ;  /* 0x0000920018047a24 */ /* 0x000fe400078e02ff */
[----:B------:R-:W-:Y:S02]  /*0fe0*/  IMAD R17, R88, c[0x0][0x294], R17 ;  /* 0x0000a50058117a24 */ /* 0x000fe400078e0211 */
[----:B------:R-:W-:Y:S01]  /*0ff0*/  IMAD.WIDE.U32 R124, R90, c[0x0][0x248], R2 ;  /* 0x000092005a7c7a25 */ /* 0x000fe200078e0002 */
[----:B------:R-:W-:-:S02]  /*1000*/  LOP3.LUT R2, R5, 0x1c0, RZ, 0xc0, !PT ;  /* 0x000001c005027812 */ /* 0x000fc400078ec0ff */
[----:B------:R-:W-:Y:S01]  /*1010*/  LEA.HI R5, R32, R228, RZ, 0x6 ;  /* 0x000000e420057211 */ /* 0x000fe200078f30ff */
[----:B------:R-:W-:Y:S01]  /*1020*/  IMAD R6, R90, c[0x0][0x24c], R4 ;  /* 0x000093005a067a24 */ /* 0x000fe200078e0204 */
[----:B------:R-:W-:Y:S01]  /*1030*/  SHF.R.S32.HI R4, RZ, 0x1f, R36 ;  /* 0x0000001fff047819 */ /* 0x000fe20000011424 */
[----:B------:R-:W-:Y:S01]  /*1040*/  IMAD R3, R181, R36, RZ ;  /* 0x00000024b5037224 */ /* 0x000fe200078e02ff */
[----:B------:R-:W-:Y:S01]  /*1050*/  MOV R120, R124 ;  /* 0x0000007c00787202 */ /* 0x000fe20000000f00 */
[----:B------:R-:W-:Y:S02]  /*1060*/  IMAD.IADD R121, R125, 0x1, R6 ;  /* 0x000000017d797824 */ /* 0x000fe400078e0206 */
[-C--:B------:R-:W-:Y:S01]  /*1070*/  IMAD R3, R4, R158.reuse, R3 ;  /* 0x0000009e04037224 */ /* 0x080fe200078e0203 */
[----:B------:R-:W-:Y:S01]  /*1080*/  LOP3.LUT R4, R2, 0x38, R12, 0xf8, !PT ;  /* 0x0000003802047812 */ /* 0x000fe200078ef80c */
[----:B------:R-:W-:Y:S01]  /*1090*/  IMAD.WIDE.U32 R18, R36, R158, R120 ;  /* 0x0000009e24127225 */ /* 0x000fe200078e0078 */
[----:B------:R-:W-:-:S03]  /*10a0*/  SHF.R.U32.HI R2, RZ, 0x3, R2 ;  /* 0x00000003ff027819 */ /* 0x000fc60000011602 */
[----:B------:R-:W-:Y:S01]  /*10b0*/  IMAD.IADD R3, R19, 0x1, R3 ;  /* 0x0000000113037824 */ /* 0x000fe200078e0203 */
[----:B------:R-:W-:Y:S01]  /*10c0*/  LOP3.LUT R2, R4, R2, RZ, 0x3c, !PT ;  /* 0x0000000204027212 */ /* 0x000fe200078e3cff */
[----:B------:R-:W-:Y:S01]  /*10d0*/  IMAD.SHL.U32 R4, R5, 0x8, RZ ;  /* 0x0000000805047824 */ /* 0x000fe200078e00ff */
[C---:B------:R-:W-:Y:S01]  /*10e0*/  @P0 LEA R6, P1, R18.reuse, c[0x0][0x220], 0x1 ;  /* 0x0000880012060a11 */ /* 0x040fe200078208ff */
[----:B------:R-:W-:Y:S02]  /*10f0*/  IMAD R19, R189, c[0x0][0x1e8], RZ ;  /* 0x00007a00bd137a24 */ /* 0x000fe400078e02ff */
[----:B------:R-:W-:Y:S01]  /*1100*/  IMAD.MOV.U32 R178, RZ, RZ, c[0x0][0x1e0] ;  /* 0x00007800ffb27624 */ /* 0x000fe200078e00ff */
[----:B------:R-:W-:Y:S01]  /*1110*/  @P0 LEA.HI.X R7, R18, c[0x0][0x224], R3, 0x1, P1 ;  /* 0x0000890012070a11 */ /* 0x000fe200008f0c03 */
[----:B------:R-:W-:Y:S01]  /*1120*/  IMAD R19, R34, c[0x0][0x1ec], R19 ;  /* 0x00007b0022137a24 */ /* 0x000fe200078e0213 */
[----:B------:R-:W-:Y:S01]  /*1130*/  LOP3.LUT R2, R2, 0xfffffe00, R4, 0xf8, !PT ;  /* 0xfffffe0002027812 */ /* 0x000fe200078ef804 */
[----:B------:R-:W-:Y:S01]  /*1140*/  IMAD.WIDE.U32 R166, R88, c[0x0][0x1e0], RZ ;  /* 0x0000780058a67a25 */ /* 0x000fe200078e00ff */
[----:B------:R-:W-:-:S02]  /*1150*/  ISETP.GE.AND P1, PT, R16, 0x11, PT ;  /* 0x000000111000780c */ /* 0x000fc40003f26270 */
[----:B------:R-:W-:Y:S01]  /*1160*/  SHF.L.U32 R186, R178, 0x5, RZ ;  /* 0x00000005b2ba7819 */ /* 0x000fe200000006ff */
[----:B------:R-:W-:Y:S02]  /*1170*/  IMAD.SHL.U32 R81, R2, 0x2, RZ ;  /* 0x0000000202517824 */ /* 0x000fe400078e00ff */
[----:B------:R-:W-:Y:S02]  /*1180*/  IMAD.MOV.U32 R164, RZ, RZ, 0x5 ;  /* 0x00000005ffa47424 */ /* 0x000fe400078e00ff */
[----:B------:R-:W-:Y:S01]  /*1190*/  IMAD.MOV.U32 R85, RZ, RZ, 0x40 ;  /* 0x00000040ff557424 */ /* 0x000fe200078e00ff */
[----:B------:R-:W-:Y:S01]  /*11a0*/  @!PT LDS RZ, [RZ] ;  /* 0x00000000fffff984 */ /* 0x000fe20000000800 */
[----:B------:R-:W-:Y:S01]  /*11b0*/  @!PT LDS RZ, [RZ] ;  /* 0x00000000fffff984 */ /* 0x000fe20000000800 */
[----:B------:R-:W-:Y:S01]  /*11c0*/  @!PT LDS RZ, [RZ] ;  /* 0x00000000fffff984 */ /* 0x000fe20000000800 */
[----:B------:R1:W-:Y:S01]  /*11d0*/  @P0 LDGSTS.E.BYPASS.LTC128B.128 [R81+0x3100], [R6.64], !P5 ;  /* 0x0310000006510fae */ /* 0x0003e2000e901d48 */
[----:B------:R-:W-:Y:S01]  /*11e0*/  ISETP.GE.AND P0, PT, R16, 0x21, PT ;  /* 0x000000211000780c */ /* 0x000fe20003f06270 */
[----:B------:R-:W-:Y:S01]  /*11f0*/  IMAD.MOV.U32 R184, RZ, RZ, c[0x0][0x290] ;  /* 0x0000a400ffb87624 */ /* 0x000fe200078e00ff */
[----:B------:R-:W-:Y:S01]  /*1200*/  SHF.L.U64.HI R174, R178, R164, c[0x0][0x1e4] ;  /* 0x00007900b2ae7619 */ /* 0x000fe200000102a4 */
[----:B------:R-:W-:-:S02]  /*1210*/  IMAD.MOV.U32 R185, RZ, RZ, c[0x0][0x280] ;  /* 0x0000a000ffb97624 */ /* 0x000fc400078e00ff */
[----:B------:R-:W-:Y:S01]  /*1220*/  IMAD R175, R152, c[0x0][0x1e4], RZ ;  /* 0x0000790098af7a24 */ /* 0x000fe200078e02ff */
[----:B------:R-:W-:Y:S01]  /*1230*/  SHF.L.U64.HI R162, R184, R161, c[0x0][0x294] ;  /* 0x0000a500b8a27619 */ /* 0x000fe200000102a1 */
[----:B------:R-:W-:Y:S01]  /*1240*/  IMAD R176, R152, c[0x0][0x284], RZ ;  /* 0x0000a10098b07a24 */ /* 0x000fe200078e02ff */
[----:B------:R-:W-:Y:S01]  /*1250*/  SHF.L.U64.HI R163, R184, R164, c[0x0][0x294] ;  /* 0x0000a500b8a37619 */ /* 0x000fe200000102a4 */
[C---:B------:R-:W-:Y:S01]  /*1260*/  IMAD R177, R152.reuse, c[0x0][0x294], RZ ;  /* 0x0000a50098b17a24 */ /* 0x040fe200078e02ff */
[----:B------:R-:W-:Y:S01]  /*1270*/  SHF.L.U32 R182, R185, 0x6, RZ ;  /* 0x00000006b9b67819 */ /* 0x000fe200000006ff */
[----:B------:R-:W-:-:S04]  /*1280*/  IMAD.WIDE.U32 R156, R152, c[0x0][0x1e0], RZ ;  /* 0x00007800989c7a25 */ /* 0x000fc800078e00ff */
[----:B------:R-:W-:Y:S01]  /*1290*/  IMAD.WIDE.U32 R154, R152, c[0x0][0x280], RZ ;  /* 0x0000a000989a7a25 */ /* 0x000fe200078e00ff */
[----:B------:R-:W-:-:S03]  /*12a0*/  IADD3 R175, R157, R175, RZ ;  /* 0x000000af9daf7210 */ /* 0x000fc60007ffe0ff */
[----:B------:R-:W-:-:S04]  /*12b0*/  IMAD.WIDE.U32 R152, R152, c[0x0][0x290], RZ ;  /* 0x0000a40098987a25 */ /* 0x000fc800078e00ff */
[----:B------:R-:W-:-:S04]  /*12c0*/  IMAD.WIDE.U32 R172, R151, c[0x0][0x1e0], RZ ;  /* 0x0000780097ac7a25 */ /* 0x000fc800078e00ff */
[----:B------:R-:W-:-:S04]  /*12d0*/  IMAD.WIDE.U32 R170, R150, c[0x0][0x1e0], RZ ;  /* 0x0000780096aa7a25 */ /* 0x000fc800078e00ff */
[----:B------:R-:W-:Y:S02]  /*12e0*/  IMAD.SHL.U32 R160, R148, 0x20, RZ ;  /* 0x0000002094a07824 */ /* 0x000fe400078e00ff */
[C---:B------:R-:W-:Y:S01]  /*12f0*/  IMAD.SHL.U32 R187, R178.reuse, 0x40, RZ ;  /* 0x00000040b2bb7824 */ /* 0x040fe200078e00ff */
[-C--:B------:R-:W-:Y:S01]  /*1300*/  SHF.L.U64.HI R178, R178, R161.reuse, c[0x0][0x1e4] ;  /* 0x00007900b2b27619 */ /* 0x080fe200000102a1 */
[C---:B------:R-:W-:Y:S01]  /*1310*/  IMAD.SHL.U32 R183, R184.reuse, 0x40, RZ ;  /* 0x00000040b8b77824 */ /* 0x040fe200078e00ff */
[----:B------:R-:W-:Y:S01]  /*1320*/  SHF.L.U64.HI R161, R185, R161, c[0x0][0x284] ;  /* 0x0000a100b9a17619 */ /* 0x000fe200000102a1 */
[----:B------:R-:W-:Y:S02]  /*1330*/  IMAD.SHL.U32 R184, R184, 0x20, RZ ;  /* 0x00000020b8b87824 */ /* 0x000fe400078e00ff */
[----:B------:R-:W-:Y:S02]  /*1340*/  IMAD.IADD R176, R155, 0x1, R176 ;  /* 0x000000019bb07824 */ /* 0x000fe400078e02b0 */
[----:B------:R-:W-:Y:S01]  /*1350*/  IMAD.IADD R177, R153, 0x1, R177 ;  /* 0x0000000199b17824 */ /* 0x000fe200078e02b1 */
[----:B---3--:R-:W-:Y:S01]  /*1360*/  @P2 SHF.R.S32.HI R5, RZ, 0x1f, R9 ;  /* 0x0000001fff052819 */ /* 0x008fe20000011409 */
[----:B------:R-:W-:Y:S01]  /*1370*/  @!P2 IMAD.MOV.U32 R5, RZ, RZ, R8 ;  /* 0x000000ffff05a224 */ /* 0x000fe200078e0008 */
[----:B------:R-:W-:Y:S01]  /*1380*/  @P2 MOV R4, R9 ;  /* 0x0000000900042202 */ /* 0x000fe20000000f00 */
[----:B------:R-:W-:Y:S01]  /*1390*/  @!P2 IMAD.MOV.U32 R4, RZ, RZ, R15 ;  /* 0x000000ffff04a224 */ /* 0x000fe200078e000f */
[C---:B------:R-:W-:Y:S01]  /*13a0*/  @P1 LEA R2, P2, R148.reuse, R18, 0x4 ;  /* 0x0000001294021211 */ /* 0x040fe200078420ff */
[----:B------:R-:W-:Y:S01]  /*13b0*/  IMAD.WIDE.U32 R8, R148, 0x20, RZ ;  /* 0x0000002094087825 */ /* 0x000fe200078e00ff */
[----:B------:R-:W-:-:S02]  /*13c0*/  SEL R25, R5, RZ, !P4 ;  /* 0x000000ff05197207 */ /* 0x000fc40006000000 */
[----:B-1----:R-:W-:Y:S02]  /*13d0*/  @P1 LEA.HI.X R7, R148, R3, R33, 0x4, P2 ;  /* 0x0000000394071211 */ /* 0x002fe400010f2421 */
[----:B------:R-:W-:Y:S02]  /*13e0*/  @P1 LEA R6, P2, R2, c[0x0][0x220], 0x1 ;  /* 0x0000880002061a11 */ /* 0x000fe400078408ff */
[----:B------:R-:W-:Y:S02]  /*13f0*/  SEL R96, R4, RZ, !P4 ;  /* 0x000000ff04607207 */ /* 0x000fe40006000000 */
[----:B------:R-:W-:Y:S02]  /*1400*/  @P1 LEA.HI.X R7, R2, c[0x0][0x224], R7, 0x1, P2 ;  /* 0x0000890002071a11 */ /* 0x000fe400010f0c07 */
[----:B------:R-:W-:Y:S02]  /*1410*/  ISETP.GE.AND P2, PT, R16, 0x31, PT ;  /* 0x000000311000780c */ /* 0x000fe40003f46270 */
[----:B------:R-:W-:Y:S01]  /*1420*/  @P0 IADD3 R2, P3, R18, R8, RZ ;  /* 0x0000000812020210 */ /* 0x000fe20007f7e0ff */
[----:B------:R1:W-:Y:S03]  /*1430*/  @P1 LDGSTS.E.BYPASS.LTC128B.128 [R81+0x3900], [R6.64], !P5 ;  /* 0x0390000006511fae */ /* 0x0003e6000e901d48 */
[----:B-1----:R-:W-:-:S07]  /*1440*/  @P0 IADD3.X R7, R3, R9, R11, P3, !PT ;  /* 0x0000000903070210 */ /* 0x002fce0001ffe40b */
[----:B------:R-:W-:Y:S01]  /*1450*/  @P2 IMAD R11, R33, 0x30, RZ ;  /* 0x00000030210b2824 */ /* 0x000fe200078e02ff */
[----:B------:R-:W-:Y:S01]  /*1460*/  @P0 LEA R6, P1, R2, c[0x0][0x220], 0x1 ;  /* 0x0000880002060a11 */ /* 0x000fe200078208ff */
[----:B------:R-:W-:-:S03]  /*1470*/  IMAD.WIDE.U32 R8, R22, c[0x0][0x1e0], RZ ;  /* 0x0000780016087a25 */ /* 0x000fc600078e00ff */
[----:B------:R-:W-:Y:S01]  /*1480*/  @P0 LEA.HI.X R7, R2, c[0x0][0x224], R7, 0x1, P1 ;  /* 0x0000890002070a11 */ /* 0x000fe200008f0c07 */
[----:B------:R-:W-:Y:S01]  /*1490*/  @P2 IMAD.MOV.U32 R2, RZ, RZ, R18 ;  /* 0x000000ffff022224 */ /* 0x000fe200078e0012 */
[----:B------:R-:W-:-:S03]  /*14a0*/  ISETP.GE.AND P1, PT, R28, c[0x0][0x27c], PT ;  /* 0x00009f001c007a0c */ /* 0x000fc60003f26270 */
[----:B------:R-:W-:Y:S01]  /*14b0*/  @P2 IMAD.WIDE.U32 R4, R148, 0x30, R2 ;  /* 0x0000003094042825 */ /* 0x000fe200078e0002 */
[----:B------:R1:W-:Y:S01]  /*14c0*/  @P0 LDGSTS.E.BYPASS.LTC128B.128 [R81+0x4100], [R6.64], !P5 ;  /* 0x0410000006510fae */ /* 0x0003e2000e901d48 */
[C---:B------:R-:W-:Y:S02]  /*14d0*/  ISETP.GE.AND P0, PT, R188.reuse, 0x1, PT ;  /* 0x00000001bc00780c */ /* 0x040fe40003f06270 */
[----:B------:R-:W-:Y:S01]  /*14e0*/  IMAD.SHL.U32 R2, R188, 0x2, RZ ;  /* 0x00000002bc027824 */ /* 0x000fe200078e00ff */
[----:B------:R-:W-:Y:S02]  /*14f0*/  @P2 IADD3 R5, R5, R11, RZ ;  /* 0x0000000b05052210 */ /* 0x000fe40007ffe0ff */
[----:B------:R-:W-:Y:S02]  /*1500*/  @P2 LEA R14, P3, R4, c[0x0][0x220], 0x1 ;  /* 0x00008800040e2a11 */ /* 0x000fe400078608ff */
[----:B------:R-:W-:Y:S02]  /*1510*/  ISETP.GT.AND P0, PT, R16, 0x50, PT ;  /* 0x000000501000780c */ /* 0x000fe40003f04270 */
[----:B------:R-:W-:-:S02]  /*1520*/  @P1 IADD3 R2, -R2, c[0x0][0x1d4], RZ ;  /* 0x0000750002021a10 */ /* 0x000fc40007ffe1ff */
[----:B------:R-:W-:Y:S01]  /*1530*/  @P2 LEA.HI.X R15, R4, c[0x0][0x224], R5, 0x1, P3 ;  /* 0x00008900040f2a11 */ /* 0x000fe200018f0c05 */
[----:B------:R-:W-:Y:S02]  /*1540*/  IMAD.IADD R5, R9, 0x1, R10 ;  /* 0x0000000109057824 */ /* 0x000fe400078e020a */
[----:B------:R-:W-:Y:S02]  /*1550*/  IMAD.MOV.U32 R4, RZ, RZ, R8 ;  /* 0x000000ffff047224 */ /* 0x000fe400078e0008 */
[----:B------:R-:W-:Y:S01]  /*1560*/  IMAD.WIDE.U32 R8, R88, c[0x0][0x280], R30 ;  /* 0x0000a00058087a25 */ /* 0x000fe200078e001e */
[----:B------:R2:W-:Y:S03]  /*1570*/  @P2 LDGSTS.E.BYPASS.LTC128B.128 [R81+0x4900], [R14.64], !P5 ;  /* 0x049000000e512fae */ /* 0x0005e6000e901d48 */
[----:B------:R-:W-:-:S04]  /*1580*/  IMAD.WIDE.U32 R10, R34, c[0x0][0x1e8], R4 ;  /* 0x00007a00220a7a25 */ /* 0x000fc800078e0004 */
[----:B------:R-:W-:Y:S01]  /*1590*/  IMAD.WIDE.U32 R4, R34, c[0x0][0x260], R12 ;  /* 0x0000980022047a25 */ /* 0x000fe200078e000c */
[----:B------:R-:W-:Y:S02]  /*15a0*/  MOV R82, R10 ;  /* 0x0000000a00527202 */ /* 0x000fe40000000f00 */
[----:B-1----:R-:W-:Y:S01]  /*15b0*/  SEL R7, RZ, c[0x0][0x27c], !P1 ;  /* 0x00009f00ff077a07 */ /* 0x002fe20004800000 */
[----:B------:R-:W-:Y:S01]  /*15c0*/  IMAD.IADD R83, R11, 0x1, R19 ;  /* 0x000000010b537824 */ /* 0x000fe200078e0213 */
[----:B------:R-:W-:Y:S01]  /*15d0*/  ISETP.GE.AND P1, PT, R16, 0x41, PT ;  /* 0x000000411000780c */ /* 0x000fe20003f26270 */
[----:B------:R-:W-:Y:S01]  /*15e0*/  IMAD R16, R27, c[0x0][0x280], RZ ;  /* 0x0000a0001b107a24 */ /* 0x000fe200078e02ff */
[----:B------:R-:W-:Y:S01]  /*15f0*/  SHF.R.S32.HI R6, RZ, 0x1f, R2 ;  /* 0x0000001fff067819 */ /* 0x000fe20000011402 */
[----:B------:R-:W-:Y:S02]  /*1600*/  IMAD.IADD R11, R5, 0x1, R20 ;  /* 0x00000001050b7824 */ /* 0x000fe400078e0214 */
[----:B------:R-:W-:Y:S01]  /*1610*/  IMAD R16, R88, c[0x0][0x284], R16 ;  /* 0x0000a10058107a24 */ /* 0x000fe200078e0210 */
[----:B------:R-:W-:Y:S01]  /*1620*/  LEA.HI R23, R6, R2, RZ, 0x4 ;  /* 0x0000000206177211 */ /* 0x000fe200078f20ff */
[----:B------:R-:W-:Y:S01]  /*1630*/  IMAD.MOV.U32 R104, RZ, RZ, R8 ;  /* 0x000000ffff687224 */ /* 0x000fe200078e0008 */
[----:B------:R-:W-:Y:S01]  /*1640*/  IADD3 R2, R28, R7, RZ ;  /* 0x000000071c027210 */ /* 0x000fe20007ffe0ff */
[----:B------:R-:W-:-:S03]  /*1650*/  IMAD.WIDE.U32 R6, R88, c[0x0][0x290], R30 ;  /* 0x0000a40058067a25 */ /* 0x000fc600078e001e */
[----:B------:R-:W-:Y:S01]  /*1660*/  SHF.R.S32.HI R5, RZ, 0x1f, R2 ;  /* 0x0000001fff057819 */ /* 0x000fe20000011402 */
[----:B------:R-:W-:Y:S01]  /*1670*/  IMAD.IADD R105, R9, 0x1, R16 ;  /* 0x0000000109697824 */ /* 0x000fe200078e0210 */
[----:B------:R-:W-:Y:S01]  /*1680*/  @P1 LEA R12, P2, R148, R18, 0x6 ;  /* 0x00000012940c1211 */ /* 0x000fe200078430ff */
[----:B------:R-:W-:Y:S01]  /*1690*/  IMAD.WIDE.U32 R8, R88, c[0x0][0x280], R28 ;  /* 0x0000a00058087a25 */ /* 0x000fe200078e001c */
[----:B------:R-:W-:Y:S02]  /*16a0*/  LEA.HI R19, R5, R2, RZ, 0x3 ;  /* 0x0000000205137211 */ /* 0x000fe400078f18ff */
[----:B--2---:R-:W-:Y:S01]  /*16b0*/  @P1 LEA.HI.X R14, R148, R3, R33, 0x6, P2 ;  /* 0x00000003940e1211 */ /* 0x004fe200010f3421 */
[----:B------:R-:W-:Y:S01]  /*16c0*/  IMAD.IADD R103, R7, 0x1, R17 ;  /* 0x0000000107677824 */ /* 0x000fe200078e0211 */
[----:B------:R-:W-:Y:S01]  /*16d0*/  ISETP.GE.AND P2, PT, R28, c[0x0][0x1d4], PT ;  /* 0x000075001c007a0c */ /* 0x000fe20003f46270 */
[----:B------:R-:W-:Y:S01]  /*16e0*/  IMAD.MOV.U32 R102, RZ, RZ, R6 ;  /* 0x000000ffff667224 */ /* 0x000fe200078e0006 */
[----:B------:R-:W-:Y:S01]  /*16f0*/  SHF.R.S32.HI R2, RZ, 0x1f, R21 ;  /* 0x0000001fff027819 */ /* 0x000fe20000011415 */
[----:B------:R-:W-:Y:S01]  /*1700*/  IMAD.WIDE.U32 R6, R88, c[0x0][0x290], R28 ;  /* 0x0000a40058067a25 */ /* 0x000fe200078e001c */
[----:B------:R-:W-:-:S03]  /*1710*/  LOP3.LUT R109, R19, 0xfffffff8, RZ, 0xc0, !PT ;  /* 0xfffffff8136d7812 */ /* 0x000fc600078ec0ff */
[----:B------:R-:W-:Y:S01]  /*1720*/  IMAD.IADD R101, R16, 0x1, R9 ;  /* 0x0000000110657824 */ /* 0x000fe200078e0209 */
[----:B------:R-:W-:Y:S01]  /*1730*/  SEL R9, RZ, 0x1, P2 ;  /* 0x00000001ff097807 */ /* 0x000fe20001000000 */
[----:B------:R-:W-:Y:S01]  /*1740*/  IMAD.MOV.U32 R100, RZ, RZ, R8 ;  /* 0x000000ffff647224 */ /* 0x000fe200078e0008 */
[----:B------:R-:W-:Y:S01]  /*1750*/  ISETP.GE.AND P2, PT, R106, c[0x0][0x1d4], PT ;  /* 0x000075006a007a0c */ /* 0x000fe20003f46270 */
[----:B------:R-:W-:Y:S01]  /*1760*/  IMAD.MOV.U32 R98, RZ, RZ, R6 ;  /* 0x000000ffff627224 */ /* 0x000fe200078e0006 */
[----:B------:R-:W-:Y:S01]  /*1770*/  IADD3 R99, R17, R7, RZ ;  /* 0x0000000711637210 */ /* 0x000fe20007ffe0ff */
[----:B------:R-:W-:Y:S01]  /*1780*/  IMAD R13, R189, c[0x0][0x210], RZ ;  /* 0x00008400bd0d7a24 */ /* 0x000fe200078e02ff */
[----:B------:R-:W-:Y:S01]  /*1790*/  LEA.HI R7, R2, R88, RZ, 0x3 ;  /* 0x0000005802077211 */ /* 0x000fe200078f18ff */
[----:B------:R-:W-:Y:S01]  /*17a0*/  IMAD.MOV.U32 R10, RZ, RZ, R4 ;  /* 0x000000ffff0a7224 */ /* 0x000fe200078e0004 */
[----:B------:R-:W-:Y:S01]  /*17b0*/  SEL R2, RZ, 0xffffffff, P2 ;  /* 0xffffffffff027807 */ /* 0x000fe20001000000 */
[C---:B------:R-:W-:Y:S01]  /*17c0*/  IMAD R13, R34.reuse, c[0x0][0x214], R13 ;  /* 0x00008500220d7a24 */ /* 0x040fe200078e020d */
[----:B------:R-:W-:Y:S01]  /*17d0*/  LOP3.LUT R8, R7, 0xfffffff8, RZ, 0xc0, !PT ;  /* 0xfffffff807087812 */ /* 0x000fe200078ec0ff */
[----:B------:R-:W-:Y:S01]  /*17e0*/  IMAD.WIDE.U32 R4, R34, c[0x0][0x210], R28 ;  /* 0x0000840022047a25 */ /* 0x000fe200078e001c */
[----:B------:R-:W-:-:S02]  /*17f0*/  @P1 LEA R6, P2, R12, c[0x0][0x220], 0x1 ;  /* 0x000088000c061a11 */ /* 0x000fc400078408ff */
[----:B------:R-:W-:Y:S01]  /*1800*/  SHF.R.S32.HI R115, RZ, 0x1f, R109 ;  /* 0x0000001fff737819 */ /* 0x000fe2000001146d */
[----:B------:R-:W-:Y:S01]  /*1810*/  IMAD.SHL.U32 R7, R2, 0x2, RZ ;  /* 0x0000000202077824 */ /* 0x000fe200078e00ff */
[----:B------:R-:W-:Y:S01]  /*1820*/  IADD3 R2, R88, -R8, RZ ;  /* 0x8000000858027210 */ /* 0x000fe20007ffe0ff */
[----:B------:R-:W-:Y:S02]  /*1830*/  IMAD R8, R24, c[0x0][0x268], RZ ;  /* 0x00009a0018087a24 */ /* 0x000fe400078e02ff */
[----:B------:R-:W-:Y:S01]  /*1840*/  IMAD.IADD R5, R5, 0x1, R13 ;  /* 0x0000000105057824 */ /* 0x000fe200078e020d */
[----:B------:R-:W-:Y:S01]  /*1850*/  LOP3.LUT R89, R7, 0x2, R9, 0xe2, !PT ;  /* 0x0000000207597812 */ /* 0x000fe200078ee209 */
[----:B------:R-:W-:Y:S01]  /*1860*/  IMAD R93, R90, c[0x0][0x26c], R8 ;  /* 0x00009b005a5d7a24 */ /* 0x000fe200078e0208 */
[----:B------:R-:W-:Y:S01]  /*1870*/  SHF.R.S32.HI R9, RZ, 0x4, R23 ;  /* 0x00000004ff097819 */ /* 0x000fe20000011417 */
[----:B------:R-:W-:Y:S01]  /*1880*/  @P0 IMAD R16, R33, 0x50, RZ ;  /* 0x0000005021100824 */ /* 0x000fe200078e02ff */
[----:B------:R-:W-:Y:S01]  /*1890*/  @P1 LEA.HI.X R7, R12, c[0x0][0x224], R14, 0x1, P2 ;  /* 0x000089000c071a11 */ /* 0x000fe200010f0c0e */
[----:B------:R-:W-:Y:S01]  /*18a0*/  IMAD.WIDE.U32 R90, R90, c[0x0][0x268], R10 ;  /* 0x00009a005a5a7a25 */ /* 0x000fe200078e000a */
[----:B------:R-:W-:-:S02]  /*18b0*/  LEA.HI R12, R32, R228, RZ, 0x5 ;  /* 0x000000e4200c7211 */ /* 0x000fc400078f28ff */
[C---:B------:R-:W-:Y:S01]  /*18c0*/  LOP3.LUT P2, RZ, R2.reuse, 0x4, RZ, 0xc0, !PT ;  /* 0x0000000402ff7812 */ /* 0x040fe2000784c0ff */
[----:B------:R-:W-:Y:S01]  /*18d0*/  IMAD.SHL.U32 R2, R2, 0x40, RZ ;  /* 0x0000004002027824 */ /* 0x000fe200078e00ff */
[----:B------:R-:W-:Y:S01]  /*18e0*/  LEA.HI.SX32 R92, R19, R9, 0x1d ;  /* 0x00000009135c7211 */ /* 0x000fe200078feaff */
[----:B------:R-:W-:Y:S01]  /*18f0*/  IMAD.SHL.U32 R12, R12, 0x10, RZ ;  /* 0x000000100c0c7824 */ /* 0x000fe200078e00ff */
[----:B------:R1:W-:Y:S01]  /*1900*/  @P1 LDGSTS.E.BYPASS.LTC128B.128 [R81+0x5100], [R6.64], !P5 ;  /* 0x0510000006511fae */ /* 0x0003e2000e901d48 */
[----:B------:R-:W-:Y:S01]  /*1910*/  IMAD.WIDE.U32 R82, R96, c[0x0][0x1f0], R82 ;  /* 0x00007c0060527a25 */ /* 0x000fe200078e0052 */
[----:B------:R-:W-:Y:S02]  /*1920*/  LOP3.LUT R2, R2, 0x1c0, RZ, 0xc0, !PT ;  /* 0x000001c002027812 */ /* 0x000fe400078ec0ff */
[----:B------:R-:W-:Y:S01]  /*1930*/  LOP3.LUT R9, R12, 0xfffffe00, RZ, 0xc0, !PT ;  /* 0xfffffe000c097812 */ /* 0x000fe200078ec0ff */
[----:B------:R-:W-:Y:S01]  /*1940*/  IMAD.SHL.U32 R92, R92, 0x8, RZ ;  /* 0x000000085c5c7824 */ /* 0x000fe200078e00ff */
[----:B------:R-:W-:Y:S01]  /*1950*/  SHF.R.U32.HI R8, RZ, 0x3, R2 ;  /* 0x00000003ff087819 */ /* 0x000fe20000011602 */
[----:B-----5:R-:W-:Y:S01]  /*1960*/  IMAD.WIDE.U32 R102, R149, c[0x0][0x290], R102 ;  /* 0x0000a40095667a25 */ /* 0x020fe200078e0066 */
[----:B------:R-:W-:-:S02]  /*1970*/  LOP3.LUT R13, R2, 0x18, R28, 0xf8, !PT ;  /* 0x00000018020d7812 */ /* 0x000fc400078ef81c */
[C---:B------:R-:W-:Y:S01]  /*1980*/  LOP3.LUT R12, R2.reuse, 0x38, R19, 0xf8, !PT ;  /* 0x00000038020c7812 */ /* 0x040fe200078ef813 */
[----:B------:R-:W-:Y:S01]  /*1990*/  IMAD.WIDE.U32 R104, R149, c[0x0][0x280], R104 ;  /* 0x0000a00095687a25 */ /* 0x000fe200078e0068 */
[----:B------:R-:W-:Y:S02]  /*19a0*/  LOP3.LUT R2, R2, 0x38, R92, 0xf8, !PT ;  /* 0x0000003802027812 */ /* 0x000fe400078ef85c */
[----:B------:R-:W-:Y:S01]  /*19b0*/  LOP3.LUT R86, R9, R13, R8, 0xf6, !PT ;  /* 0x0000000d09567212 */ /* 0x000fe200078ef608 */
[----:B------:R-:W-:Y:S01]  /*19c0*/  IMAD.WIDE.U32 R100, R149, c[0x0][0x280], R100 ;  /* 0x0000a00095647a25 */ /* 0x000fe200078e0064 */
[C-C-:B------:R-:W-:Y:S02]  /*19d0*/  LOP3.LUT R136, R9.reuse, R12, R8.reuse, 0xf6, !PT ;  /* 0x0000000c09887212 */ /* 0x140fe400078ef608 */
[----:B------:R-:W-:Y:S01]  /*19e0*/  LOP3.LUT R134, R9, R2, R8, 0xf6, !PT ;  /* 0x0000000209867212 */ /* 0x000fe200078ef608 */
[----:B------:R-:W-:Y:S01]  /*19f0*/  @P0 IMAD.MOV.U32 R2, RZ, RZ, R18 ;  /* 0x000000ffff020224 */ /* 0x000fe200078e0012 */
[----:B------:R-:W-:Y:S01]  /*1a00*/  SHF.R.S32.HI R8, RZ, 0x1f, R150 ;  /* 0x0000001fff087819 */ /* 0x000fe20000011496 */
[----:B------:R-:W-:Y:S01]  /*1a10*/  IMAD.WIDE.U32 R98, R149, c[0x0][0x290], R98 ;  /* 0x0000a40095627a25 */ /* 0x000fe200078e0062 */
[----:B------:R-:W-:-:S02]  /*1a20*/  SHF.R.S32.HI R9, RZ, 0x1f, R151 ;  /* 0x0000001fff097819 */ /* 0x000fc40000011497 */
[----:B------:R-:W-:Y:S01]  /*1a30*/  LEA.HI R8, R8, R150, RZ, 0x3 ;  /* 0x0000009608087211 */ /* 0x000fe200078f18ff */
[----:B------:R-:W-:Y:S01]  /*1a40*/  @P0 IMAD.WIDE.U32 R2, R148, 0x50, R2 ;  /* 0x0000005094020825 */ /* 0x000fe200078e0002 */
[----:B------:R-:W-:Y:S02]  /*1a50*/  LEA.HI R9, R9, R151, RZ, 0x3 ;  /* 0x0000009709097211 */ /* 0x000fe400078f18ff */
[----:B-1----:R-:W-:Y:S01]  /*1a60*/  SHF.L.U32 R6, R151, 0x6, RZ ;  /* 0x0000000697067819 */ /* 0x002fe200000006ff */
[----:B------:R-:W-:Y:S01]  /*1a70*/  IMAD.SHL.U32 R8, R8, 0x40, RZ ;  /* 0x0000004008087824 */ /* 0x000fe200078e00ff */
[----:B------:R-:W-:Y:S01]  /*1a80*/  SEL R85, R85, 0xffffffc0, !P2 ;  /* 0xffffffc055557807 */ /* 0x000fe20005000000 */
[----:B------:R-:W-:Y:S01]  /*1a90*/  IMAD.SHL.U32 R7, R150, 0x40, RZ ;  /* 0x0000004096077824 */ /* 0x000fe200078e00ff */
[----:B------:R-:W-:Y:S01]  /*1aa0*/  LOP3.LUT R6, R6, 0x1c0, RZ, 0xc0, !PT ;  /* 0x000001c006067812 */ /* 0x000fe200078ec0ff */
[----:B------:R-:W-:Y:S01]  /*1ab0*/  IMAD.SHL.U32 R12, R9, 0x40, RZ ;  /* 0x00000040090c7824 */ /* 0x000fe200078e00ff */
[----:B------:R-:W-:Y:S01]  /*1ac0*/  LOP3.LUT R10, R8, 0xfffffe00, RZ, 0xc0, !PT ;  /* 0xfffffe00080a7812 */ /* 0x000fe200078ec0ff */
[C---:B------:R-:W-:Y:S01]  /*1ad0*/  IMAD R85, R86.reuse, 0x2, R85 ;  /* 0x0000000256557824 */ /* 0x040fe200078e0255 */
[----:B------:R-:W-:Y:S01]  /*1ae0*/  LOP3.LUT R7, R7, 0x1c0, RZ, 0xc0, !PT ;  /* 0x000001c007077812 */ /* 0x000fe200078ec0ff */
[----:B------:R-:W-:Y:S01]  /*1af0*/  IMAD.SHL.U32 R86, R86, 0x2, RZ ;  /* 0x0000000256567824 */ /* 0x000fe200078e00ff */
[----:B------:R-:W-:Y:S01]  /*1b00*/  SHF.R.U32.HI R11, RZ, 0x3, R6 ;  /* 0x00000003ff0b7819 */ /* 0x000fe20000011606 */
[----:B------:R-:W-:Y:S01]  /*1b10*/  IMAD.IADD R93, R91, 0x1, R93 ;  /* 0x000000015b5d7824 */ /* 0x000fe200078e025d */
[----:B------:R-:W-:-:S02]  /*1b20*/  LOP3.LUT R8, R12, 0xfffffe00, RZ, 0xc0, !PT ;  /* 0xfffffe000c087812 */ /* 0x000fc400078ec0ff */
[C---:B------:R-:W-:Y:S02]  /*1b30*/  LOP3.LUT R14, R6.reuse, 0x38, R19, 0xf8, !PT ;  /* 0x00000038060e7812 */ /* 0x040fe400078ef813 */
[----:B------:R-:W-:Y:S02]  /*1b40*/  LOP3.LUT R13, R6, 0x38, R92, 0xf8, !PT ;  /* 0x00000038060d7812 */ /* 0x000fe400078ef85c */
[----:B------:R-:W-:Y:S02]  /*1b50*/  @P0 IADD3 R12, R3, R16, RZ ;  /* 0x00000010030c0210 */ /* 0x000fe40007ffe0ff */
[----:B------:R-:W-:Y:S02]  /*1b60*/  @P0 LEA R6, P1, R2, c[0x0][0x220], 0x1 ;  /* 0x0000880002060a11 */ /* 0x000fe400078208ff */
[----:B------:R-:W-:Y:S02]  /*1b70*/  SHF.R.U32.HI R9, RZ, 0x3, R7 ;  /* 0x00000003ff097819 */ /* 0x000fe40000011607 */
[----:B------:R-:W-:-:S02]  /*1b80*/  LOP3.LUT R15, R7, 0x38, R19, 0xf8, !PT ;  /* 0x00000038070f7812 */ /* 0x000fc400078ef813 */
[----:B------:R-:W-:Y:S02]  /*1b90*/  LOP3.LUT R3, R7, 0x38, R92, 0xf8, !PT ;  /* 0x0000003807037812 */ /* 0x000fe400078ef85c */
[----:B------:R-:W-:Y:S01]  /*1ba0*/  @P0 LEA.HI.X R7, R2, c[0x0][0x224], R12, 0x1, P1 ;  /* 0x0000890002070a11 */ /* 0x000fe200008f0c0c */
[C---:B------:R-:W-:Y:S01]  /*1bb0*/  IMAD R2, R25.reuse, c[0x0][0x218], RZ ;  /* 0x0000860019027a24 */ /* 0x040fe200078e02ff */
[C-C-:B------:R-:W-:Y:S02]  /*1bc0*/  LOP3.LUT R15, R10.reuse, R15, R9.reuse, 0xf6, !PT ;  /* 0x0000000f0a0f7212 */ /* 0x140fe400078ef609 */
[----:B------:R-:W-:Y:S01]  /*1bd0*/  LOP3.LUT R10, R10, R3, R9, 0xf6, !PT ;  /* 0x000000030a0a7212 */ /* 0x000fe200078ef609 */
[----:B------:R1:W-:Y:S01]  /*1be0*/  @P0 LDGSTS.E.BYPASS.LTC128B.128 [R81+0x5900], [R6.64], !P5 ;  /* 0x0590000006510fae */ /* 0x0003e2000e901d48 */
[----:B------:R-:W-:Y:S01]  /*1bf0*/  ISETP.NE.AND P0, PT, RZ, UR4, PT ;  /* 0x00000004ff007c0c */ /* 0x000fe2000bf05270 */
[----:B------:R-:W-:Y:S01]  /*1c00*/  IMAD R3, R25, c[0x0][0x1f0], RZ ;  /* 0x00007c0019037a24 */ /* 0x000fe200078e02ff */
[----:B------:R-:W-:Y:S01]  /*1c10*/  IADD3 R130, P1, R28, R166, RZ ;  /* 0x000000a61c827210 */ /* 0x000fe20007f3e0ff */
[C---:B------:R-:W-:Y:S01]  /*1c20*/  IMAD R95, R96.reuse, c[0x0][0x21c], R2 ;  /* 0x00008700605f7a24 */ /* 0x040fe200078e0202 */
[----:B------:R-:W-:Y:S01]  /*1c30*/  P2R R143, PR, RZ, 0x1 ;  /* 0x00000001ff8f7803 */ /* 0x000fe20000000000 */
[C---:B------:R-:W-:Y:S01]  /*1c40*/  IMAD R84, R96.reuse, c[0x0][0x1f4], R3 ;  /* 0x00007d0060547a24 */ /* 0x040fe200078e0203 */
[----:B------:R-:W-:Y:S01]  /*1c50*/  SHF.R.S32.HI R2, RZ, 0x1f, R149 ;  /* 0x0000001fff027819 */ /* 0x000fe20000011495 */
[----:B------:R-:W-:Y:S01]  /*1c60*/  IMAD.WIDE.U32 R96, R96, c[0x0][0x218], R4 ;  /* 0x0000860060607a25 */ /* 0x000fe200078e0004 */
[----:B------:R-:W-:Y:S01]  /*1c70*/  IADD3 R142, P0, R22, R88, RZ ;  /* 0x00000058168e7210 */ /* 0x000fe20007f1e0ff */
[----:B------:R-:W0:Y:S01]  /*1c80*/  LDGDEPBAR ;  /* 0x00000000000079af */ /* 0x000e220000000000 */
[--C-:B------:R-:W-:Y:S01]  /*1c90*/  LOP3.LUT R14, R8, R14, R11.reuse, 0xf6, !PT ;  /* 0x0000000e080e7212 */ /* 0x100fe200078ef60b */
[----:B------:R-:W-:Y:S01]  /*1ca0*/  IMAD R4, R2, c[0x0][0x280], RZ ;  /* 0x0000a00002047a24 */ /* 0x000fe200078e02ff */
[----:B------:R-:W-:Y:S01]  /*1cb0*/  LOP3.LUT R13, R8, R13, R11, 0xf6, !PT ;  /* 0x0000000d080d7212 */ /* 0x000fe200078ef60b */
[----:B------:R-:W-:Y:S01]  /*1cc0*/  IMAD R3, R2, c[0x0][0x290], RZ ;  /* 0x0000a40002037a24 */ /* 0x000fe200078e02ff */
[----:B------:R-:W-:Y:S01]  /*1cd0*/  SHF.R.S32.HI R8, RZ, 0x1f, R151 ;  /* 0x0000001fff087819 */ /* 0x000fe20000011497 */
[----:B------:R-:W-:Y:S01]  /*1ce0*/  IMAD.X R141, R26, 0x1, R27, P0 ;  /* 0x000000011a8d7824 */ /* 0x000fe200000e061b */
[----:B------:R-:W-:Y:S01]  /*1cf0*/  IADD3 R2, P0, R88, 0x20, RZ ;  /* 0x0000002058027810 */ /* 0x000fe20007f1e0ff */
[----:B------:R-:W-:Y:S01]  /*1d00*/  IMAD R5, R149, c[0x0][0x294], R3 ;  /* 0x0000a50095057a24 */ /* 0x000fe200078e0203 */
[----:B------:R-:W-:Y:S01]  /*1d10*/  SHF.R.S32.HI R9, RZ, 0x1f, R150 ;  /* 0x0000001fff097819 */ /* 0x000fe20000011496 */
[----:B------:R-:W-:Y:S01]  /*1d20*/  IMAD.IADD R84, R83, 0x1, R84 ;  /* 0x0000000153547824 */ /* 0x000fe200078e0254 */
[-C--:B------:R-:W-:Y:S01]  /*1d30*/  SHF.L.U64.HI R148, R148, R164.reuse, c[0x0][0x23c] ;  /* 0x00008f0094947619 */ /* 0x080fe200000102a4 */
[----:B------:R-:W-:Y:S01]  /*1d40*/  IMAD.X R3, RZ, RZ, R27, P0 ;  /* 0x000000ffff037224 */ /* 0x000fe200000e061b */
[----:B------:R-:W-:Y:S01]  /*1d50*/  SHF.L.U64.HI R164, R185, R164, c[0x0][0x284] ;  /* 0x0000a100b9a47619 */ /* 0x000fe200000102a4 */
[----:B------:R-:W-:Y:S01]  /*1d60*/  IMAD.WIDE.U32 R122, R2, c[0x0][0x1e0], RZ ;  /* 0x00007800027a7a25 */ /* 0x000fe200078e00ff */
[----:B------:R-:W-:-:S02]  /*1d70*/  LOP3.LUT R87, R89, 0x1, RZ, 0xc0, !PT ;  /* 0x0000000159577812 */ /* 0x000fc400078ec0ff */
[----:B------:R-:W-:Y:S01]  /*1d80*/  IADD3 R32, R30, 0x10, RZ ;  /* 0x000000101e207810 */ /* 0x000fe20007ffe0ff */
[----:B-1----:R-:W-:Y:S01]  /*1d90*/  IMAD R6, R149, c[0x0][0x284], R4 ;  /* 0x0000a10095067a24 */ /* 0x002fe200078e0204 */
[----:B------:R-:W-:Y:S01]  /*1da0*/  IADD3 R140, P0, R186, R122, RZ ;  /* 0x0000007aba8c7210 */ /* 0x000fe20007f1e0ff */
[----:B------:R-:W-:Y:S01]  /*1db0*/  IMAD R3, R3, c[0x0][0x1e0], RZ ;  /* 0x0000780003037a24 */ /* 0x000fe200078e02ff */
[----:B------:R-:W-:Y:S01]  /*1dc0*/  LOP3.LUT R89, R89, 0x2, RZ, 0xc0, !PT ;  /* 0x0000000259597812 */ /* 0x000fe200078ec0ff */
[----:B------:R-:W-:Y:S01]  /*1dd0*/  IMAD R4, R27, c[0x0][0x1e0], RZ ;  /* 0x000078001b047a24 */ /* 0x000fe200078e02ff */
[----:B------:R-:W-:Y:S01]  /*1de0*/  IADD3 R117, R103, R5, RZ ;  /* 0x0000000567757210 */ /* 0x000fe20007ffe0ff */
[----:B------:R-:W-:Y:S01]  /*1df0*/  IMAD R7, R2, c[0x0][0x1e4], R3 ;  /* 0x0000790002077a24 */ /* 0x000fe200078e0203 */
[----:B------:R-:W-:Y:S01]  /*1e00*/  SHF.L.U32 R136, R136, 0x1, RZ ;  /* 0x0000000188887819 */ /* 0x000fe200000006ff */
[----:B------:R-:W-:Y:S01]  /*1e10*/  IMAD R4, R88, c[0x0][0x1e4], R4 ;  /* 0x0000790058047a24 */ /* 0x000fe200078e0204 */
[----:B------:R-:W-:Y:S01]  /*1e20*/  SHF.R.S32.HI R114, RZ, 0x1f, R92 ;  /* 0x0000001fff727819 */ /* 0x000fe2000001145c */
[----:B------:R-:W-:Y:S01]  /*1e30*/  IMAD R3, R8, c[0x0][0x1e0], RZ ;  /* 0x0000780008037a24 */ /* 0x000fe200078e02ff */
[----:B------:R-:W-:Y:S01]  /*1e40*/  IADD3 R128, R123, R7, RZ ;  /* 0x000000077b807210 */ /* 0x000fe20007ffe0ff */
[----:B------:R-:W-:Y:S01]  /*1e50*/  IMAD.IADD R129, R167, 0x1, R4 ;  /* 0x00000001a7817824 */ /* 0x000fe200078e0204 */
[----:B------:R-:W-:Y:S01]  /*1e60*/  SHF.L.U32 R134, R134, 0x1, RZ ;  /* 0x0000000186867819 */ /* 0x000fe200000006ff */
[----:B------:R-:W-:Y:S01]  /*1e70*/  IMAD R2, R9, c[0x0][0x1e0], RZ ;  /* 0x0000780009027a24 */ /* 0x000fe200078e02ff */
[----:B------:R-:W-:Y:S01]  /*1e80*/  IADD3.X R138, R174, R128, RZ, P0, !PT ;  /* 0x00000080ae8a7210 */ /* 0x000fe200007fe4ff */
[----:B------:R-:W-:Y:S01]  /*1e90*/  IMAD.X R127, R29, 0x1, R129, P1 ;  /* 0x000000011d7f7824 */ /* 0x000fe200008e0681 */
[----:B------:R-:W-:Y:S01]  /*1ea0*/  IADD3 R108, P0, R130, R82, RZ ;  /* 0x00000052826c7210 */ /* 0x000fe20007f1e0ff */
[----:B------:R-:W-:-:S02]  /*1eb0*/  IMAD R3, R151, c[0x0][0x1e4], R3 ;  /* 0x0000790097037a24 */ /* 0x000fc400078e0203 */
[----:B------:R-:W-:Y:S01]  /*1ec0*/  IMAD R2, R150, c[0x0][0x1e4], R2 ;  /* 0x0000790096027a24 */ /* 0x000fe200078e0202 */
[----:B------:R-:W-:Y:S01]  /*1ed0*/  IADD3.X R107, R127, R84, RZ, P0, !PT ;  /* 0x000000547f6b7210 */ /* 0x000fe200007fe4ff */
[----:B------:R-:W-:Y:S01]  /*1ee0*/  IMAD.SHL.U32 R185, R185, 0x20, RZ ;  /* 0x00000020b9b97824 */ /* 0x000fe200078e00ff */
[----:B------:R-:W-:Y:S01]  /*1ef0*/  IADD3 R118, P0, R82, 0x20, RZ ;  /* 0x0000002052767810 */ /* 0x000fe20007f1e0ff */
[----:B------:R-:W-:Y:S01]  /*1f00*/  IMAD.IADD R139, R173, 0x1, R3 ;  /* 0x00000001ad8b7824 */ /* 0x000fe200078e0203 */
[----:B------:R-:W-:Y:S01]  /*1f10*/  IADD3 R112, P1, R108, 0x20, RZ ;  /* 0x000000206c707810 */ /* 0x000fe20007f3e0ff */
[----:B------:R-:W-:Y:S02]  /*1f20*/  IMAD.IADD R137, R171, 0x1, R2 ;  /* 0x00000001ab897824 */ /* 0x000fe400078e0202 */
[----:B------:R-:W-:Y:S02]  /*1f30*/  IMAD.IADD R119, R105, 0x1, R6 ;  /* 0x0000000169777824 */ /* 0x000fe400078e0206 */
[----:B------:R-:W-:-:S02]  /*1f40*/  IMAD.IADD R116, R6, 0x1, R101 ;  /* 0x0000000106747824 */ /* 0x000fc400078e0265 */
[----:B------:R-:W-:Y:S02]  /*1f50*/  IMAD.IADD R113, R5, 0x1, R99 ;  /* 0x0000000105717824 */ /* 0x000fe400078e0263 */
[----:B------:R-:W-:Y:S02]  /*1f60*/  IMAD.IADD R95, R97, 0x1, R95 ;  /* 0x00000001615f7824 */ /* 0x000fe400078e025f */
[----:B------:R-:W-:Y:S02]  /*1f70*/  IMAD.X R110, RZ, RZ, R84, P0 ;  /* 0x000000ffff6e7224 */ /* 0x000fe400000e0654 */
[----:B------:R-:W-:Y:S02]  /*1f80*/  IMAD.SHL.U32 R135, R14, 0x2, RZ ;  /* 0x000000020e877824 */ /* 0x000fe400078e00ff */
[----:B------:R-:W-:Y:S02]  /*1f90*/  IMAD.SHL.U32 R133, R15, 0x2, RZ ;  /* 0x000000020f857824 */ /* 0x000fe400078e00ff */
[----:B------:R-:W-:-:S02]  /*1fa0*/  IMAD.X R111, RZ, RZ, R107, P1 ;  /* 0x000000ffff6f7224 */ /* 0x000fc400008e066b */
[----:B------:R-:W-:Y:S02]  /*1fb0*/  IMAD.SHL.U32 R132, R13, 0x2, RZ ;  /* 0x000000020d847824 */ /* 0x000fe400078e00ff */
[----:B------:R-:W-:Y:S01]  /*1fc0*/  IMAD.SHL.U32 R131, R10, 0x2, RZ ;  /* 0x000000020a837824 */ /* 0x000fe200078e00ff */
[----:B------:R-:W-:Y:S06]  /*1fd0*/  BAR.SYNC.DEFER_BLOCKING 0x0 ;  /* 0x0000000000007b1d */ /* 0x000fec0000010000 */
.L_x_360:
        /* <DEDUP_REMOVED lines=32> */
[----:B------:R-:W-:Y:S01]  /*21e0*/  CS2R R40, SRZ ;  /* 0x0000000000287805 */ /* 0x000fe2000001ff00 */
[----:B------:R-:W-:Y:S02]  /*21f0*/  CS2R R12, SRZ ;  /* 0x00000000000c7805 */ /* 0x000fe4000001ff00 */
[----:B------:R-:W-:Y:S01]  /*2200*/  IMAD.X R4, R33, 0x1, R119, P0 ;  /* 0x0000000121047824 */ /* 0x000fe200000e0677 */
[----:B------:R-:W-:Y:S05]  /*2210*/  IADD3 R3, P0, R102, R54, RZ ;  /* 0x0000003666037210 */ /* 0x000fea0007f1e0ff */
[----:B------:R-:W-:Y:S01]  /*2220*/  IMAD.X R5, R37, 0x1, R117, P0 ;  /* 0x0000000125057824 */ /* 0x000fe200000e0675 */
        /* <DEDUP_REMOVED lines=13> */
.L_x_330:
[----:B------:R-:W-:Y:S05]  /*2300*/  BSYNC B0 ;  /* 0x0000000000007941 */ /* 0x000fea0003800000 */
.L_x_329:
        /* <DEDUP_REMOVED lines=39> */
.L_x_332:
[----:B------:R-:W-:Y:S05]  /*2580*/  BSYNC B0 ;  /* 0x0000000000007941 */ /* 0x000fea0003800000 */
.L_x_331:
        /* <DEDUP_REMOVED lines=14> */
[----:B------:R-:W-:Y:S01]  /*2670*/  MOV R4, R15 ;  /* 0x0000000f00047202 */ /* 0x000fe20000000f00 */
[----:B------:R-:W-:Y:S01]  /*2680*/  CS2R R20, SRZ ;  /* 0x0000000000147805 */ /* 0x000fe2000001ff00 */
[----:B------:R-:W-:Y:S02]  /*2690*/  PRMT R25, R7, 0x5410, R6 ;  /* 0x0000541007197816 */ /* 0x000fe40000000006 */
[----:B------:R-:W-:Y:S01]  /*26a0*/  PRMT R24, R5, 0x5410, R4 ;  /* 0x0000541005187816 */ /* 0x000fe20000000004 */
[----:B------:R-:W-:-:S05]  /*26b0*/  @P4 BRA `(.L_x_334) ;  /* 0x0000012000004947 */ /* 0x000fca0003800000 */
[----:B------:R-:W-:Y:S01]  /*26c0*/  IADD3 R10, P1, P0, R104, R182, R10 ;  /* 0x000000b6680a7210 */ /* 0x000fe2000783e00a */
[----:B------:R-:W-:Y:S01]  /*26d0*/  CS2R R48, SRZ ;  /* 0x0000000000307805 */ /* 0x000fe2000001ff00 */
[----:B------:R-:W-:Y:S02]  /*26e0*/  CS2R R22, SRZ ;  /* 0x0000000000167805 */ /* 0x000fe4000001ff00 */
[----:B------:R-:W-:Y:S02]  /*26f0*/  IADD3.X R33, R119, R161, R33, P1, P0 ;  /* 0x000000a177217210 */ /* 0x000fe40000fe0421 */
        /* <DEDUP_REMOVED lines=14> */
.L_x_334:
[----:B------:R-:W-:Y:S05]  /*27e0*/  BSYNC B0 ;  /* 0x0000000000007941 */ /* 0x000fea0003800000 */
.L_x_333:
        /* <DEDUP_REMOVED lines=76> */
.L_x_338:
[----:B------:R-:W-:Y:S05]  /*2cb0*/  BSYNC B0 ;  /* 0x0000000000007941 */ /* 0x000fea0003800000 */
.L_x_337:
        /* <DEDUP_REMOVED lines=59> */
.L_x_336:
[----:B------:R-:W-:Y:S05]  /*3070*/  BSYNC B1 ;  /* 0x0000000000017941 */ /* 0x000fea0003800000 */
.L_x_335:
[----:B------:R-:W-:Y:S01]  /*3080*/  BSSY B1, `(.L_x_339) ;  /* 0x000007c000017945 */ /* 0x000fe20003800000 */
[----:B------:R-:W-:-:S05]  /*3090*/  @P3 BRA `(.L_x_340) ;  /* 0x000007a000003947 */ /* 0x000fca0003800000 */
[----:B------:R-:W-:Y:S01]  /*30a0*/  IADD3 R37, P1, P0, R122, R74, R28 ;  /* 0x0000004a7a257210 */ /* 0x000fe2000783e01c */
[----:B------:R-:W-:Y:S03]  /*30b0*/  BSSY B0, `(.L_x_341) ;  /* 0x000003d000007945 */ /* 0x000fe60003800000 */
[----:B-1----:R-:W-:Y:S02]  /*30c0*/  IADD3.X R38, R128, R78, R29, P1, P0 ;  /* 0x0000004e80267210 */ /* 0x002fe40000fe041d */
        /* <DEDUP_REMOVED lines=18> */
[----:B------:R-:W-:Y:S02]  /*31f0*/  @!P0 HADD2.F32 R18, -RZ, R51.H1_H1 ;  /* 0x30000033ff128230 */ /* 0x000fe40000004100 */
        /* <DEDUP_REMOVED lines=12> */
[CC--:B------:R-:W-:Y:S01]  /*32c0*/  @!P0 FMUL.FTZ R15, R13.reuse, R5.reuse ;  /* 0x000000050d0f8220 */ /* 0x0c0fe20000410000 */
[----:B------:R-:W-:Y:S01]  /*32d0*/  @!P0 F2FP.PACK_AB R2, R2, R40 ;  /* 0x000000280202823e */ /* 0x000fe200000000ff */
[C---:B------:R-:W-:Y:S01]  /*32e0*/  @!P0 FMUL.FTZ R3, R4.reuse, R5 ;  /* 0x0000000504038220 */ /* 0x040fe20000410000 */
[----:B------:R-:W-:Y:S01]  /*32f0*/  @!P0 MOV R5, R11 ;  /* 0x0000000b00058202 */ /* 0x000fe20000000f00 */
[-C--:B------:R-:W-:Y:S01]  /*3300*/  @!P0 FFMA.FTZ R39, R4, R14.reuse, -R15 ;  /* 0x0000000e04278223 */ /* 0x080fe2000001080f */
[----:B------:R-:W-:Y:S01]  /*3310*/  @!P0 HADD2.F32 R15, -RZ, R6.H1_H1 ;  /* 0x30000006ff0f8230 */ /* 0x000fe20000004100 */
[----:B------:R-:W-:Y:S01]  /*3320*/  @!P0 FFMA.FTZ R3, R13, R14, R3 ;  /* 0x0000000e0d038223 */ /* 0x000fe20000010003 */
[----:B------:R-:W-:Y:S01]  /*3330*/  @!P0 HADD2.F32 R4, -RZ, R24.H1_H1 ;  /* 0x30000018ff048230 */ /* 0x000fe20000004100 */
[----:B------:R-:W-:Y:S01]  /*3340*/  @!P0 MOV R8, R2 ;  /* 0x0000000200088202 */ /* 0x000fe20000000f00 */
[----:B------:R-:W-:Y:S02]  /*3350*/  @!P0 HADD2.F32 R7, -RZ, R6.H0_H0 ;  /* 0x20000006ff078230 */ /* 0x000fe40000004100 */
[--C-:B------:R-:W-:Y:S01]  /*3360*/  @!P0 HADD2.F32 R19, -RZ, R5.reuse.H1_H1 ;  /* 0x30000005ff138230 */ /* 0x100fe20000004100 */
[----:B------:R-:W-:Y:S01]  /*3370*/  @!P0 F2FP.PACK_AB R3, R3, R39 ;  /* 0x000000270303823e */ /* 0x000fe200000000ff */
[----:B------:R-:W-:Y:S01]  /*3380*/  @!P0 HADD2.F32 R6, -RZ, R5.H0_H0 ;  /* 0x20000005ff068230 */ /* 0x000fe20000004100 */
[-C--:B------:R-:W-:Y:S01]  /*3390*/  @!P0 FMUL.FTZ R5, R15, R4.reuse ;  /* 0x000000040f058220 */ /* 0x080fe20000410000 */
[----:B------:R-:W-:Y:S01]  /*33a0*/  @!P0 HADD2.F32 R24, -RZ, R42.H0_H0 ;  /* 0x2000002aff188230 */ /* 0x000fe20000004100 */
[----:B------:R-:W-:Y:S02]  /*33b0*/  @!P0 FMUL.FTZ R4, R7, R4 ;  /* 0x0000000407048220 */ /* 0x000fe40000410000 */
        /* <DEDUP_REMOVED lines=12> */
.L_x_342:
[----:B------:R-:W-:Y:S05]  /*3480*/  BSYNC B0 ;  /* 0x0000000000007941 */ /* 0x000fea0003800000 */
.L_x_341:
        /* <DEDUP_REMOVED lines=37> */
[--C-:B------:R-:W-:Y:S01]  /*36e0*/  @!P0 HADD2.F32 R15, -RZ, R6.reuse.H1_H1 ;  /* 0x30000006ff0f8230 */ /* 0x100fe20000004100 */
[----:B------:R-:W-:Y:S01]  /*36f0*/  @!P0 FFMA.FTZ R3, R13, R14, R3 ;  /* 0x0000000e0d038223 */ /* 0x000fe20000010003 */
[----:B------:R-:W-:Y:S01]  /*3700*/  @!P0 HADD2.F32 R4, -RZ, R25.H1_H1 ;  /* 0x30000019ff048230 */ /* 0x000fe20000004100 */
[----:B------:R-:W-:Y:S01]  /*3710*/  @!P0 MOV R8, R2 ;  /* 0x0000000200088202 */ /* 0x000fe20000000f00 */
[----:B------:R-:W-:Y:S02]  /*3720*/  @!P0 HADD2.F32 R7, -RZ, R6.H0_H0 ;  /* 0x20000006ff078230 */ /* 0x000fe40000004100 */
[--C-:B------:R-:W-:Y:S01]  /*3730*/  @!P0 HADD2.F32 R17, -RZ, R5.reuse.H1_H1 ;  /* 0x30000005ff118230 */ /* 0x100fe20000004100 */
[----:B------:R-:W-:Y:S01]  /*3740*/  @!P0 F2FP.PACK_AB R3, R3, R24 ;  /* 0x000000180303823e */ /* 0x000fe200000000ff */
[----:B------:R-:W-:Y:S01]  /*3750*/  @!P0 HADD2.F32 R6, -RZ, R5.H0_H0 ;  /* 0x20000005ff068230 */ /* 0x000fe20000004100 */
[-C--:B------:R-:W-:Y:S02]  /*3760*/  @!P0 FMUL.FTZ R5, R15, R4.reuse ;  /* 0x000000040f058220 */ /* 0x080fe40000410000 */
        /* <DEDUP_REMOVED lines=13> */
.L_x_340:
[----:B------:R-:W-:Y:S05]  /*3840*/  BSYNC B1 ;  /* 0x0000000000017941 */ /* 0x000fea0003800000 */
.L_x_339:
[----:B------:R-:W-:-:S05]  /*3850*/  @P4 BRA `(.L_x_343) ;  /* 0x0000265000004947 */ /* 0x000fca0003800000 */
[----:B------:R-:W-:Y:S01]  /*3860*/  IADD3 R33, P1, P0, R140, R74, R28 ;  /* 0x0000004a8c217210 */ /* 0x000fe2000783e01c */
[----:B------:R-:W-:Y:S03]  /*3870*/  BSSY B0, `(.L_x_344) ;  /* 0x000003c000007945 */ /* 0x000fe60003800000 */
[----:B-1----:R-:W-:Y:S02]  /*3880*/  IADD3.X R34, R138, R78, R29, P1, P0 ;  /* 0x0000004e8a227210 */ /* 0x002fe40000fe041d */
[----:B------:R-:W-:Y:S11]  /*3890*/  ISETP.NE.AND P0, PT, R87, RZ, PT ;  /* 0x000000ff5700720c */ /* 0x000ff60003f05270 */
[----:B------:R-:W-:Y:S02]  /*38a0*/  @!UPT UIADD3 URZ, URZ, URZ, URZ ;  /* 0x0000003f3f3ff290 */ /* 0x000fe4000fffe03f */
[----:B------:R-:W-:-:S05]  /*38b0*/  @!P0 BRA `(.L_x_345) ;  /* 0x0000037000008947 */ /* 0x000fca0003800000 */
[----:B------:R-:W-:Y:S01]  /*38c0*/  ISETP.GE.AND P0, PT, R30, c[0x0][0x27c], PT ;  /* 0x00009f001e007a0c */ /* 0x000fe20003f06270 */
[----:B------:R-:W1:Y:S01]  /*38d0*/  LDS.128 R8, [R86+0x5100] ;  /* 0x0051000056087984 */ /* 0x000e620000000c00 */
        /* <DEDUP_REMOVED lines=53> */
.L_x_345:
[----:B------:R-:W-:Y:S05]  /*3c30*/  BSYNC B0 ;  /* 0x0000000000007941 */ /* 0x000fea0003800000 */
.L_x_344:
        /* <DEDUP_REMOVED lines=59> */
.L_x_328:
[----:B------:R-:W-:Y:S01]  /*3ff0*/  ISETP.GE.AND P0, PT, R151, R67, PT ;  /* 0x000000439700720c */ /* 0x000fe20003f06270 */
[----:B------:R-:W-:Y:S01]  /*4000*/  CS2R R22, SRZ ;  /* 0x0000000000167805 */ /* 0x000fe2000001ff00 */
[----:B------:R-:W-:Y:S01]  /*4010*/  ISETP.NE.AND P4, PT, R87, RZ, PT ;  /* 0x000000ff5700720c */ /* 0x000fe20003f85270 */
        /* <DEDUP_REMOVED lines=10> */
[----:B------:R-:W-:Y:S04]  /*40c0*/  BSSY B0, `(.L_x_346) ;  /* 0x00000b7000007945 */ /* 0x000fe80003800000 */
[----:B------:R-:W-:Y:S04]  /*40d0*/  @!P2 IADD3 R2, P1, P0, R100, R10, R185 ;  /* 0x0000000a6402a210 */ /* 0x000fe8000783e0b9 */
[----:B------:R-:W-:Y:S02]  /*40e0*/  @!P2 IADD3.X R5, R116, R33, R164, P1, P0 ;  /* 0x000000217405a210 */ /* 0x000fe40000fe04a4 */
[----:B------:R-:W-:Y:S04]  /*40f0*/  @!P2 IADD3 R3, P1, P0, R98, R54, R184 ;  /* 0x000000366203a210 */ /* 0x000fe8000783e0b8 */
[C---:B------:R-:W-:Y:S02]  /*4100*/  @!P2 IADD3.X R8, R113.reuse, R37, R163, P1, P0 ;  /* 0x000000257108a210 */ /* 0x040fe40000fe04a3 */
[----:B------:R-:W-:Y:S04]  /*4110*/  ISETP.GE.AND P0, PT, R150, R67, PT ;  /* 0x000000439600720c */ /* 0x000fe80003f06270 */
[----:B------:R-:W-:Y:S11]  /*4120*/  ISETP.GE.OR P1, PT, R28, c[0x0][0x27c], P0 ;  /* 0x00009f001c007a0c */ /* 0x000ff60000726670 */
[----:B------:R-:W-:Y:S02]  /*4130*/  @!UPT UIADD3 URZ, URZ, URZ, URZ ;  /* 0x0000003f3f3ff290 */ /* 0x000fe4000fffe03f */
[----:B------:R-:W-:Y:S04]  /*4140*/  @!P1 IADD3 R6, P3, P0, R100, R182, R10 ;  /* 0x000000b664069210 */ /* 0x000fe8000787e00a */
[----:B------:R-:W-:Y:S02]  /*4150*/  @!P1 IADD3.X R9, R116, R161, R33, P3, P0 ;  /* 0x000000a174099210 */ /* 0x000fe40001fe0421 */
[----:B------:R-:W-:Y:S04]  /*4160*/  @!P1 IADD3 R7, P3, P0, R98, R183, R54 ;  /* 0x000000b762079210 */ /* 0x000fe8000787e036 */
[----:B------:R-:W-:Y:S02]  /*4170*/  @!P1 IADD3.X R11, R113, R162, R37, P3, P0 ;  /* 0x000000a2710b9210 */ /* 0x000fe40001fe0425 */
[C---:B------:R-:W-:Y:S04]  /*4180*/  @!P2 LEA R4, P0, R2.reuse, c[0x0][0x270], 0x1 ;  /* 0x00009c000204aa11 */ /* 0x040fe800078008ff */
[----:B------:R-:W-:Y:S02]  /*4190*/  @!P2 LEA.HI.X R5, R2, c[0x0][0x274], R5, 0x1, P0 ;  /* 0x00009d000205aa11 */ /* 0x000fe400000f0c05 */
[C---:B------:R-:W-:Y:S03]  /*41a0*/  @!P2 LEA R2, P0, R3.reuse, c[0x0][0x288], 0x1 ;  /* 0x0000a2000302aa11 */ /* 0x040fe600078008ff */
[----:B------:R1:W2:Y:S01]  /*41b0*/  @!P2 LDG.E.128 R56, [R4.64] ;  /* 0x000000080438a981 */ /* 0x0002a2000c1e1d00 */
[----:B------:R-:W-:Y:S02]  /*41c0*/  @!P2 LEA.HI.X R3, R3, c[0x0][0x28c], R8, 0x1, P0 ;  /* 0x0000a3000303aa11 */ /* 0x000fe400000f0c08 */
[C---:B------:R-:W-:Y:S04]  /*41d0*/  @!P1 LEA R8, P0, R6.reuse, c[0x0][0x270], 0x1 ;  /* 0x00009c0006089a11 */ /* 0x040fe800078008ff */
[----:B------:R-:W-:Y:S01]  /*41e0*/  @!P1 LEA.HI.X R9, R6, c[0x0][0x274], R9, 0x1, P0 ;  /* 0x00009d0006099a11 */ /* 0x000fe200000f0c09 */
[----:B------:R3:W4:Y:S01]  /*41f0*/  @!P2 LDG.E.128 R20, [R2.64] ;  /* 0x000000080214a981 */ /* 0x000722000c1e1d00 */
[C---:B------:R-:W-:Y:S04]  /*4200*/  @!P1 LEA R6, P0, R7.reuse, c[0x0][0x288], 0x1 ;  /* 0x0000a20007069a11 */ /* 0x040fe800078008ff */
[----:B------:R-:W-:Y:S02]  /*4210*/  @!P1 LEA.HI.X R7, R7, c[0x0][0x28c], R11, 0x1, P0 ;  /* 0x0000a30007079a11 */ /* 0x000fe400000f0c0b */
[-C--:B------:R-:W-:Y:S01]  /*4220*/  ISETP.GE.AND P0, PT, R88, R67.reuse, PT ;  /* 0x000000435800720c */ /* 0x080fe20003f06270 */
[----:B------:R1:W4:Y:S03]  /*4230*/  @!P1 LDG.E.128 R60, [R8.64] ;  /* 0x00000008083c9981 */ /* 0x000326000c1e1d00 */
[----:B------:R-:W-:Y:S05]  /*4240*/  ISETP.GE.OR P0, PT, R28, c[0x0][0x27c], P0 ;  /* 0x00009f001c007a0c */ /* 0x000fea0000706670 */
[----:B------:R1:W4:Y:S08]  /*4250*/  @!P1 LDG.E.128 R24, [R6.64] ;  /* 0x0000000806189981 */ /* 0x000330000c1e1d00 */
[----:B---3--:R-:W-:Y:S05]  /*4260*/  @!P0 IADD3 R2, P1, R100, R10, RZ ;  /* 0x0000000a64028210 */ /* 0x008fea0007f3e0ff */
[----:B------:R-:W-:Y:S01]  /*4270*/  @!P0 IMAD.X R3, R33, 0x1, R116, P1 ;  /* 0x0000000121038824 */ /* 0x000fe200008e0674 */
[C---:B-1----:R-:W-:Y:S04]  /*4280*/  @!P0 LEA R8, P1, R2.reuse, c[0x0][0x270], 0x1 ;  /* 0x00009c0002088a11 */ /* 0x042fe800078208ff */
[----:B------:R-:W-:Y:S02]  /*4290*/  @!P0 LEA.HI.X R9, R2, c[0x0][0x274], R3, 0x1, P1 ;  /* 0x00009d0002098a11 */ /* 0x000fe400008f0c03 */
[----:B------:R-:W-:Y:S01]  /*42a0*/  @!P0 IADD3 R3, P1, R98, R54, RZ ;  /* 0x0000003662038210 */ /* 0x000fe20007f3e0ff */
[----:B------:R-:W-:Y:S02]  /*42b0*/  CS2R R6, SRZ ;  /* 0x0000000000067805 */ /* 0x000fe4000001ff00 */
[----:B------:R1:W5:Y:S02]  /*42c0*/  @!P0 LDG.E.128 R40, [R8.64] ;  /* 0x0000000808288981 */ /* 0x000364000c1e1d00 */
[----:B------:R-:W-:Y:S01]  /*42d0*/  @!P0 IMAD.X R4, R37, 0x1, R113, P1 ;  /* 0x0000000125048824 */ /* 0x000fe200008e0671 */
[C---:B------:R-:W-:Y:S04]  /*42e0*/  @!P0 LEA R2, P1, R3.reuse, c[0x0][0x288], 0x1 ;  /* 0x0000a20003028a11 */ /* 0x040fe800078208ff */
[----:B------:R-:W-:Y:S02]  /*42f0*/  @!P0 LEA.HI.X R3, R3, c[0x0][0x28c], R4, 0x1, P1 ;  /* 0x0000a30003038a11 */ /* 0x000fe400008f0c04 */
[----:B------:R-:W-:Y:S01]  /*4300*/  CS2R R4, SRZ ;  /* 0x0000000000047805 */ /* 0x000fe2000001ff00 */
[----:B------:R-:W-:Y:S05]  /*4310*/  ISETP.GE.AND P1, PT, R28, c[0x0][0x27c], PT ;  /* 0x00009f001c007a0c */ /* 0x000fea0003f26270 */
[----:B------:R2:W5:Y:S01]  /*4320*/  @!P0 LDG.E.128 R4, [R2.64] ;  /* 0x0000000802048981 */ /* 0x000562000c1e1d00 */
[----:B------:R-:W-:Y:S01]  /*4330*/  ISETP.GE.OR P0, PT, R88, R67, !P4 ;  /* 0x000000435800720c */ /* 0x000fe20006706670 */
[----:B--2---:R-:W-:Y:S02]  /*4340*/  IMAD.MOV.U32 R2, RZ, RZ, R58 ;  /* 0x000000ffff027224 */ /* 0x004fe400078e003a */
[----:B-1----:R-:W-:Y:S02]  /*4350*/  IMAD.MOV.U32 R9, RZ, RZ, R59 ;  /* 0x000000ffff097224 */ /* 0x002fe400078e003b */
[----:B------:R-:W-:Y:S02]  /*4360*/  IMAD.MOV.U32 R8, RZ, RZ, R56 ;  /* 0x000000ffff087224 */ /* 0x000fe400078e0038 */
[----:B------:R-:W-:Y:S01]  /*4370*/  IMAD.MOV.U32 R3, RZ, RZ, R57 ;  /* 0x000000ffff037224 */ /* 0x000fe200078e0039 */
[----:B------:R-:W-:Y:S01]  /*4380*/  PRMT R64, R9, 0x5410, R2 ;  /* 0x0000541009407816 */ /* 0x000fe20000000002 */
[----:B----4-:R-:W-:Y:S03]  /*4390*/  IMAD.MOV.U32 R2, RZ, RZ, R22 ;  /* 0x000000ffff027224 */ /* 0x010fe600078e0016 */
[----:B------:R-:W-:Y:S01]  /*43a0*/  PRMT R51, R8, 0x5410, R3 ;  /* 0x0000541008337816 */ /* 0x000fe20000000003 */
        /* <DEDUP_REMOVED lines=17> */
[----:B------:R-:W-:-:S05]  /*44c0*/  @P0 BRA `(.L_x_347) ;  /* 0x0000076000000947 */ /* 0x000fca0003800000 */
[--C-:B-----5:R-:W-:Y:S01]  /*44d0*/  IMAD.MOV.U32 R49, RZ, RZ, R43.reuse ;  /* 0x000000ffff317224 */ /* 0x120fe200078e002b */
[----:B------:R-:W-:Y:S01]  /*44e0*/  IADD3 R2, P0, R166, R74, RZ ;  /* 0x0000004aa6027210 */ /* 0x000fe20007f1e0ff */
[----:B------:R-:W-:Y:S01]  /*44f0*/  LDS.128 R52, [R134+0x3100] ;  /* 0x0031000086347984 */ /* 0x000fe20000000c00 */
[----:B------:R-:W-:Y:S01]  /*4500*/  @!P1 SHF.R.U64 R47, R42, 0x10, R43 ;  /* 0x000000102a2f9819 */ /* 0x000fe2000000122b */
[----:B------:R-:W-:Y:S01]  /*4510*/  IMAD.MOV.U32 R37, RZ, RZ, R40 ;  /* 0x000000ffff257224 */ /* 0x000fe200078e0028 */
[----:B------:R-:W-:Y:S01]  /*4520*/  IADD3.X R3, R78, R129, RZ, P0, !PT ;  /* 0x000000814e037210 */ /* 0x000fe200007fe4ff */
[----:B------:R-:W-:Y:S01]  /*4530*/  IMAD.MOV.U32 R13, RZ, RZ, R7 ;  /* 0x000000ffff0d7224 */ /* 0x000fe200078e0007 */
[-C--:B------:R-:W-:Y:S02]  /*4540*/  IADD3 R8, P2, P0, R82, R2.reuse, R109 ;  /* 0x0000000252087210 */ /* 0x080fe4000785e06d */
[----:B------:R-:W-:Y:S01]  /*4550*/  @!P1 SHF.R.U32.HI R50, RZ, 0x10, R43 ;  /* 0x00000010ff329819 */ /* 0x000fe2000001162b */
[----:B------:R-:W1:Y:S01]  /*4560*/  LDS.128 R16, [R136+0x3100] ;  /* 0x0031000088107984 */ /* 0x000e620000000c00 */
[----:B------:R-:W-:Y:S01]  /*4570*/  IADD3.X R9, R84, R3, R115, P2, P0 ;  /* 0x0000000354097210 */ /* 0x000fe200017e0473 */
[----:B------:R-:W-:Y:S01]  /*4580*/  @!P1 HADD2.F32 R37, -RZ, R37.H0_H0 ;  /* 0x20000025ff259230 */ /* 0x000fe20000004100 */
[----:B------:R-:W-:Y:S02]  /*4590*/  ISETP.GE.AND P0, PT, R92, c[0x0][0x1d4], PT ;  /* 0x000075005c007a0c */ /* 0x000fe40003f06270 */
[----:B------:R-:W-:Y:S02]  /*45a0*/  MOV R44, R41 ;  /* 0x00000029002c7202 */ /* 0x000fe40000000f00 */
[--C-:B------:R-:W-:Y:S02]  /*45b0*/  @!P1 SHF.R.U32.HI R14, RZ, 0x10, R7.reuse ;  /* 0x00000010ff0e9819 */ /* 0x100fe40000011607 */
[----:B------:R-:W-:Y:S01]  /*45c0*/  @!P1 SHF.R.U64 R12, R6, 0x10, R7 ;  /* 0x00000010060c9819 */ /* 0x000fe20000001207 */
[----:B------:R-:W-:Y:S01]  /*45d0*/  @!P1 HADD2.F32 R6, -RZ, R6.H0_H0 ;  /* 0x20000006ff069230 */ /* 0x000fe20000004100 */
[--C-:B------:R-:W-:Y:S02]  /*45e0*/  @!P1 SHF.R.U32.HI R11, RZ, 0x10, R5.reuse ;  /* 0x00000010ff0b9819 */ /* 0x100fe40000011605 */
[----:B------:R-:W-:Y:S02]  /*45f0*/  @!P1 SHF.R.U64 R10, R4, 0x10, R5 ;  /* 0x00000010040a9819 */ /* 0x000fe40000001205 */
[--C-:B------:R-:W-:Y:S01]  /*4600*/  @!P1 SHF.R.U64 R46, R40, 0x10, R41.reuse ;  /* 0x00000010282e9819 */ /* 0x100fe20000001229 */
[----:B------:R-:W-:Y:S01]  /*4610*/  @!P1 HADD2.F32 R40, -RZ, R44.H0_H0 ;  /* 0x2000002cff289230 */ /* 0x000fe20000004100 */
[----:B------:R-:W-:Y:S02]  /*4620*/  @!P0 IADD3 R2, P3, P2, R82, R2, R92 ;  /* 0x0000000252028210 */ /* 0x000fe40007a7e05c */
[----:B------:R-:W-:Y:S02]  /*4630*/  @!P1 SHF.R.U32.HI R45, RZ, 0x10, R41 ;  /* 0x00000010ff2d9819 */ /* 0x000fe40000011629 */
[----:B------:R-:W-:Y:S02]  /*4640*/  @!P0 IADD3.X R3, R84, R3, R114, P3, P2 ;  /* 0x0000000354038210 */ /* 0x000fe40001fe4472 */
[C---:B------:R-:W-:Y:S02]  /*4650*/  LEA R70, P2, R8.reuse, c[0x0][0x1c8], 0x1 ;  /* 0x0000720008467a11 */ /* 0x040fe400078408ff */
[----:B------:R-:W-:Y:S02]  /*4660*/  MOV R48, R42 ;  /* 0x0000002a00307202 */ /* 0x000fe40000000f00 */
[----:B------:R-:W-:Y:S02]  /*4670*/  LEA.HI.X R71, R8, c[0x0][0x1cc], R9, 0x1, P2 ;  /* 0x0000730008477a11 */ /* 0x000fe400010f0c09 */
[C---:B------:R-:W-:Y:S01]  /*4680*/  @!P0 LEA R68, P2, R2.reuse, c[0x0][0x1c8], 0x1 ;  /* 0x0000720002448a11 */ /* 0x040fe200078408ff */
[----:B------:R-:W-:Y:S02]  /*4690*/  @!P1 HADD2.F32 R44, -RZ, R48.H0_H0 ;  /* 0x20000030ff2c9230 */ /* 0x000fe40000004100 */
[----:B------:R-:W-:Y:S01]  /*46a0*/  @!P1 HADD2.F32 R48, -RZ, R50.H0_H0 ;  /* 0x20000032ff309230 */ /* 0x000fe20000004100 */
[----:B------:R-:W-:Y:S01]  /*46b0*/  @!P0 LEA.HI.X R69, R2, c[0x0][0x1cc], R3, 0x1, P2 ;  /* 0x0000730002458a11 */ /* 0x000fe200010f0c03 */
[----:B------:R-:W-:Y:S01]  /*46c0*/  IMAD.MOV.U32 R2, RZ, RZ, R4 ;  /* 0x000000ffff027224 */ /* 0x000fe200078e0004 */
[----:B------:R-:W-:Y:S04]  /*46d0*/  MOV R3, R5 ;  /* 0x0000000500037202 */ /* 0x000fe80000000f00 */
[----:B------:R-:W-:Y:S01]  /*46e0*/  @!P1 HADD2.F32 R2, -RZ, R2.H0_H0 ;  /* 0x20000002ff029230 */ /* 0x000fe20000004100 */
[----:B-1----:R-:W-:Y:S01]  /*46f0*/  @!P1 IMAD.MOV.U32 R9, RZ, RZ, R16 ;  /* 0x000000ffff099224 */ /* 0x002fe200078e0010 */
[----:B------:R-:W-:Y:S01]  /*4700*/  @!P1 MOV R43, R52 ;  /* 0x00000034002b9202 */ /* 0x000fe20000000f00 */
[----:B------:R-:W-:Y:S01]  /*4710*/  @!P1 HADD2.F32 R3, -RZ, R3.H0_H0 ;  /* 0x20000003ff039230 */ /* 0x000fe20000004100 */
        /* <DEDUP_REMOVED lines=23> */
[-C--:B------:R-:W-:Y:S01]  /*4890*/  @!P1 FMUL.FTZ R3, R9, R7.reuse ;  /* 0x0000000709039220 */ /* 0x080fe20000410000 */
[----:B------:R-:W-:Y:S01]  /*48a0*/  @!P1 HADD2.F32 R46, -RZ, R47.H0_H0 ;  /* 0x2000002fff2e9230 */ /* 0x000fe20000004100 */
        /* <DEDUP_REMOVED lines=35> */
[----:B------:R-:W-:Y:S02]  /*4ae0*/  @!P1 FMUL.FTZ R49, R47, R10 ;  /* 0x0000000a2f319220 */ /* 0x000fe40000410000 */
[C---:B------:R-:W-:Y:S01]  /*4af0*/  @!P1 FMUL.FTZ R8, R12.reuse, R8 ;  /* 0x000000080c089220 */ /* 0x040fe20000410000 */
[----:B------:R-:W-:Y:S01]  /*4b00*/  @!P1 MOV R54, R6 ;  /* 0x0000000600369202 */ /* 0x000fe20000000f00 */
[----:B------:R-:W-:Y:S01]  /*4b10*/  @!P1 FFMA.FTZ R50, R12, R14, -R9 ;  /* 0x0000000e0c329223 */ /* 0x000fe20000010809 */
[----:B------:R-:W-:Y:S01]  /*4b20*/  @!P1 F2FP.PACK_AB R12, R73, R72 ;  /* 0x00000048490c923e */ /* 0x000fe200000000ff */
[C---:B------:R-:W-:Y:S02]  /*4b30*/  @!P1 FFMA.FTZ R49, R11.reuse, R48, -R49 ;  /* 0x000000300b319223 */ /* 0x040fe40000010831 */
        /* <DEDUP_REMOVED lines=15> */
.L_x_347:
[----:B------:R-:W-:Y:S05]  /*4c30*/  BSYNC B0 ;  /* 0x0000000000007941 */ /* 0x000fea0003800000 */
.L_x_346:
[----:B------:R-:W-:Y:S01]  /*4c40*/  ISETP.GE.OR P0, PT, R151, R67, !P4 ;  /* 0x000000439700720c */ /* 0x000fe20006706670 */
[----:B------:R-:W-:Y:S01]  /*4c50*/  @!UPT UIADD3 URZ, URZ, URZ, URZ ;  /* 0x0000003f3f3ff290 */ /* 0x000fe2000fffe03f */
[----:B------:R-:W-:Y:S11]  /*4c60*/  BSSY B0, `(.L_x_348) ;  /* 0x0000071000007945 */ /* 0x000ff60003800000 */
[----:B------:R-:W-:-:S05]  /*4c70*/  @P0 BRA `(.L_x_349) ;  /* 0x000006f000000947 */ /* 0x000fca0003800000 */
[----:B------:R-:W-:Y:S01]  /*4c80*/  IADD3 R2, P0, R172, R74, RZ ;  /* 0x0000004aac027210 */ /* 0x000fe20007f1e0ff */
[----:B------:R-:W-:Y:S01]  /*4c90*/  LDS.128 R44, [R132+0x3100] ;  /* 0x00310000842c7984 */ /* 0x000fe20000000c00 */
[----:B------:R-:W-:Y:S01]  /*4ca0*/  @!P1 SHF.R.U32.HI R10, RZ, 0x10, R23 ;  /* 0x00000010ff0a9819 */ /* 0x000fe20000011617 */
[--C-:B------:R-:W-:Y:S01]  /*4cb0*/  @!P1 HADD2.F32 R13, -RZ, R51.reuse.H0_H0 ;  /* 0x20000033ff0d9230 */ /* 0x100fe20000004100 */
        /* <DEDUP_REMOVED lines=9> */
[----:B------:R-:W-:Y:S02]  /*4d50*/  @!P1 SHF.R.U64 R38, R58, 0x10, R59 ;  /* 0x000000103a269819 */ /* 0x000fe4000000123b */
[--C-:B------:R-:W-:Y:S02]  /*4d60*/  @!P1 SHF.R.U32.HI R9, RZ, 0x10, R21.reuse ;  /* 0x00000010ff099819 */ /* 0x100fe40000011615 */
[----:B------:R-:W-:Y:S01]  /*4d70*/  @!P1 SHF.R.U64 R6, R20, 0x10, R21 ;  /* 0x0000001014069819 */ /* 0x000fe20000001215 */
[----:B------:R-:W-:Y:S01]  /*4d80*/  @!P1 HADD2.F32 R20, -RZ, R51.H1_H1 ;  /* 0x30000033ff149230 */ /* 0x000fe20000004100 */
[----:B------:R-:W-:Y:S01]  /*4d90*/  @!P1 SHF.R.U32.HI R42, RZ, 0x10, R59 ;  /* 0x00000010ff2a9819 */ /* 0x000fe2000001163b */
[----:B------:R-:W-:Y:S01]  /*4da0*/  @!P1 HADD2.F32 R38, -RZ, R38.H0_H0 ;  /* 0x20000026ff269230 */ /* 0x000fe20000004100 */
        /* <DEDUP_REMOVED lines=33> */
[-C--:B------:R-:W-:Y:S02]  /*4fc0*/  @!P1 FMUL.FTZ R9, R21, R3.reuse ;  /* 0x0000000315099220 */ /* 0x080fe40000410000 */
        /* <DEDUP_REMOVED lines=58> */
.L_x_349:
[----:B------:R-:W-:Y:S05]  /*5370*/  BSYNC B0 ;  /* 0x0000000000007941 */ /* 0x000fea0003800000 */
.L_x_348:
[----:B------:R-:W-:Y:S05]  /*5380*/  IADD3 R56, P0, R170, R74, RZ ;  /* 0x0000004aaa387210 */ /* 0x000fea0007f1e0ff */
[----:B------:R-:W-:Y:S01]  /*5390*/  IMAD.X R57, R78, 0x1, R137, P0 ;  /* 0x000000014e397824 */ /* 0x000fe200000e0689 */
[----:B------:R-:W-:Y:S11]  /*53a0*/  ISETP.GE.OR P0, PT, R150, R67, !P4 ;  /* 0x000000439600720c */ /* 0x000ff60006706670 */
[----:B------:R-:W-:Y:S02]  /*53b0*/  @!UPT UIADD3 URZ, URZ, URZ, URZ ;  /* 0x0000003f3f3ff290 */ /* 0x000fe4000fffe03f */
[----:B------:R-:W-:-:S05]  /*53c0*/  @P0 BRA `(.L_x_343) ;  /* 0x00000ae000000947 */ /* 0x000fca0003800000 */
[--C-:B-----5:R-:W-:Y:S01]  /*53d0*/  @!P1 SHF.R.U64 R5, R24, 0x10, R25.reuse ;  /* 0x0000001018059819 */ /* 0x120fe20000001219 */
[----:B-1----:R-:W-:Y:S01]  /*53e0*/  LDS.128 R44, [R131+0x3100] ;  /* 0x00310000832c7984 */ /* 0x002fe20000000c00 */
[----:B------:R-:W-:Y:S01]  /*53f0*/  @!P1 SHF.R.U32.HI R10, RZ, 0x10, R25 ;  /* 0x00000010ff0a9819 */ /* 0x000fe20000011619 */
[----:B------:R-:W-:Y:S01]  /*5400*/  @!P1 HADD2.F32 R2, -RZ, R34.H0_H0 ;  /* 0x20000022ff029230 */ /* 0x000fe20000004100 */
[----:B------:R-:W-:Y:S01]  /*5410*/  IADD3 R4, P2, P0, R82, R56, R109 ;  /* 0x0000003852047210 */ /* 0x000fe2000785e06d */
[----:B------:R-:W-:Y:S01]  /*5420*/  @!P1 HADD2.F32 R24, -RZ, R65.H0_H0 ;  /* 0x20000041ff189230 */ /* 0x000fe20000004100 */
[----:B------:R-:W-:Y:S01]  /*5430*/  @!P1 SHF.R.U64 R9, R60, 0x10, R61 ;  /* 0x000000103c099819 */ /* 0x000fe2000000123d */
[----:B------:R-:W-:Y:S01]  /*5440*/  @!P1 HADD2.F32 R5, -RZ, R5.H0_H0 ;  /* 0x20000005ff059230 */ /* 0x000fe20000004100 */
[----:B------:R-:W-:Y:S01]  /*5450*/  IADD3.X R6, R84, R57, R115, P2, P0 ;  /* 0x0000003954067210 */ /* 0x000fe200017e0473 */
[----:B------:R-:W1:Y:S01]  /*5460*/  LDS.128 R12, [R133+0x3100] ;  /* 0x00310000850c7984 */ /* 0x000e620000000c00 */
[----:B------:R-:W-:Y:S01]  /*5470*/  LEA R52, P0, R4, c[0x0][0x1c8], 0x1 ;  /* 0x0000720004347a11 */ /* 0x000fe200078008ff */
[----:B------:R-:W-:Y:S01]  /*5480*/  @!P1 HADD2.F32 R20, -RZ, R65.H1_H1 ;  /* 0x30000041ff149230 */ /* 0x000fe20000004100 */
[----:B------:R-:W-:Y:S01]  /*5490*/  @!P1 SHF.R.U64 R16, R26, 0x10, R27 ;  /* 0x000000101a109819 */ /* 0x000fe2000000121b */
[----:B------:R-:W-:Y:S01]  /*54a0*/  @!P1 HADD2.F32 R22, -RZ, R9.H0_H0 ;  /* 0x20000009ff169230 */ /* 0x000fe20000004100 */
[----:B------:R-:W-:Y:S01]  /*54b0*/  LEA.HI.X R53, R4, c[0x0][0x1cc], R6, 0x1, P0 ;  /* 0x0000730004357a11 */ /* 0x000fe200000f0c06 */
[--C-:B------:R-:W-:Y:S01]  /*54c0*/  @!P1 HADD2.F32 R38, -RZ, R66.reuse.H0_H0 ;  /* 0x20000042ff269230 */ /* 0x100fe20000004100 */
[--C-:B------:R-:W-:Y:S01]  /*54d0*/  @!P1 SHF.R.U32.HI R40, RZ, 0x10, R63.reuse ;  /* 0x00000010ff289819 */ /* 0x100fe2000001163f */
[----:B------:R-:W-:Y:S01]  /*54e0*/  @!P1 HADD2.F32 R33, -RZ, R66.H1_H1 ;  /* 0x30000042ff219230 */ /* 0x000fe20000004100 */
[----:B------:R-:W-:Y:S01]  /*54f0*/  @!P1 SHF.R.U64 R17, R62, 0x10, R63 ;  /* 0x000000103e119819 */ /* 0x000fe2000000123f */
[----:B------:R-:W-:Y:S01]  /*5500*/  @!P1 HADD2.F32 R11, -RZ, R35.H0_H0 ;  /* 0x20000023ff0b9230 */ /* 0x000fe20000004100 */
[----:B------:R-:W-:Y:S01]  /*5510*/  @!P1 SHF.R.U32.HI R26, RZ, 0x10, R61 ;  /* 0x00000010ff1a9819 */ /* 0x000fe2000001163d */
[----:B------:R-:W-:Y:S01]  /*5520*/  @!P1 HADD2.F32 R40, -RZ, R40.H0_H0 ;  /* 0x20000028ff289230 */ /* 0x000fe20000004100 */
[----:B------:R-:W-:Y:S02]  /*5530*/  @!P1 SHF.R.U32.HI R18, RZ, 0x10, R27 ;  /* 0x00000010ff129819 */ /* 0x000fe4000001161b */
[----:B------:R-:W-:Y:S01]  /*5540*/  ISETP.GE.AND P0, PT, R92, c[0x0][0x1d4], PT ;  /* 0x000075005c007a0c */ /* 0x000fe20003f06270 */
[----:B------:R-:W-:Y:S02]  /*5550*/  @!P1 HADD2.F32 R26, -RZ, R26.H0_H0 ;  /* 0x2000001aff1a9230 */ /* 0x000fe40000004100 */
[----:B------:R-:W-:Y:S01]  /*5560*/  @!P1 HADD2.F32 R18, -RZ, R18.H0_H0 ;  /* 0x20000012ff129230 */ /* 0x000fe20000004100 */
[----:B-1----:R-:W-:Y:S02]  /*5570*/  @!P1 MOV R8, R13 ;  /* 0x0000000d00089202 */ /* 0x002fe40000000f00 */
[----:B------:R-:W-:Y:S02]  /*5580*/  @!P1 MOV R25, R45 ;  /* 0x0000002d00199202 */ /* 0x000fe40000000f00 */
[----:B------:R-:W-:Y:S01]  /*5590*/  @!P1 MOV R6, R44 ;  /* 0x0000002c00069202 */ /* 0x000fe20000000f00 */
[--C-:B------:R-:W-:Y:S01]  /*55a0*/  @!P1 HADD2.F32 R3, -RZ, R8.reuse.H0_H0 ;  /* 0x20000008ff039230 */ /* 0x100fe20000004100 */
[----:B------:R-:W-:Y:S01]  /*55b0*/  @!P1 MOV R27, R47 ;  /* 0x0000002f001b9202 */ /* 0x000fe20000000f00 */
[----:B------:R-:W-:Y:S02]  /*55c0*/  @!P1 HADD2.F32 R8, -RZ, R8.H1_H1 ;  /* 0x30000008ff089230 */ /* 0x000fe40000004100 */
[--C-:B------:R-:W-:Y:S01]  /*55d0*/  @!P1 HADD2.F32 R19, -RZ, R6.reuse.H0_H0 ;  /* 0x20000006ff139230 */ /* 0x100fe20000004100 */
[-C--:B------:R-:W-:Y:S01]  /*55e0*/  @!P1 FMUL.FTZ R4, R3, R2.reuse ;  /* 0x0000000203049220 */ /* 0x080fe20000410000 */
[----:B------:R-:W-:Y:S02]  /*55f0*/  @!P1 HADD2.F32 R23, -RZ, R25.H0_H0 ;  /* 0x20000019ff179230 */ /* 0x000fe40000004100 */
[----:B------:R-:W-:Y:S02]  /*5600*/  @!P1 HADD2.F32 R21, -RZ, R6.H1_H1 ;  /* 0x30000006ff159230 */ /* 0x000fe40000004100 */
[--C-:B------:R-:W-:Y:S01]  /*5610*/  @!P1 HADD2.F32 R37, -RZ, R27.reuse.H0_H0 ;  /* 0x2000001bff259230 */ /* 0x100fe20000004100 */
[----:B------:R-:W-:Y:S01]  /*5620*/  @!P1 FMUL.FTZ R7, R23, R2 ;  /* 0x0000000217079220 */ /* 0x000fe20000410000 */
[----:B------:R-:W-:Y:S01]  /*5630*/  @!P1 HADD2.F32 R2, -RZ, R34.H1_H1 ;  /* 0x30000022ff029230 */ /* 0x000fe20000004100 */
[----:B------:R-:W-:Y:S01]  /*5640*/  @!P1 FMUL.FTZ R9, R21, R5 ;  /* 0x0000000515099220 */ /* 0x000fe20000410000 */
[----:B------:R-:W-:Y:S01]  /*5650*/  @!P1 HADD2.F32 R39, -RZ, R27.H1_H1 ;  /* 0x3000001bff279230 */ /* 0x000fe20000004100 */
[----:B------:R-:W-:Y:S01]  /*5660*/  @!P1 FFMA.FTZ R58, R3, R24, -R7 ;  /* 0x00000018033a9223 */ /* 0x000fe20000010807 */
[----:B------:R-:W-:Y:S01]  /*5670*/  @!P1 MOV R3, R12 ;  /* 0x0000000c00039202 */ /* 0x000fe20000000f00 */
[----:B------:R-:W-:Y:S01]  /*5680*/  @!P1 IMAD.MOV.U32 R34, RZ, RZ, R46 ;  /* 0x000000ffff229224 */ /* 0x000fe200078e002e */
[----:B------:R-:W-:Y:S01]  /*5690*/  @!P1 HADD2.F32 R25, -RZ, R25.H1_H1 ;  /* 0x30000019ff199230 */ /* 0x000fe20000004100 */
[----:B------:R-:W-:Y:S02]  /*56a0*/  @!P1 FMUL.FTZ R42, R37, R11 ;  /* 0x0000000b252a9220 */ /* 0x000fe40000410000 */
[----:B------:R-:W-:Y:S01]  /*56b0*/  @!P1 FMUL.FTZ R41, R39, R18 ;  /* 0x0000001227299220 */ /* 0x000fe20000410000 */
        /* <DEDUP_REMOVED lines=14> */
[-C--:B------:R-:W-:Y:S01]  /*57a0*/  @!P1 FMUL.FTZ R49, R25, R5.reuse ;  /* 0x0000000519319220 */ /* 0x080fe20000410000 */
[----:B------:R-:W-:Y:S01]  /*57b0*/  @!P1 HADD2.F32 R10, -RZ, R16.H0_H0 ;  /* 0x20000010ff0a9230 */ /* 0x000fe20000004100 */
[----:B------:R-:W-:Y:S01]  /*57c0*/  @!P1 FMUL.FTZ R5, R8, R5 ;  /* 0x0000000508059220 */ /* 0x000fe20000410000 */
[----:B------:R-:W-:Y:S01]  /*57d0*/  @!P1 HADD2.F32 R35, -RZ, R17.H0_H0 ;  /* 0x20000011ff239230 */ /* 0x000fe20000004100 */
[----:B------:R-:W-:Y:S01]  /*57e0*/  @!P1 FMUL.FTZ R48, R27, R9 ;  /* 0x000000091b309220 */ /* 0x000fe20000410000 */
[--C-:B------:R-:W-:Y:S01]  /*57f0*/  @!P1 HADD2.F32 R17, -RZ, R6.reuse.H0_H0 ;  /* 0x20000006ff119230 */ /* 0x100fe20000004100 */
[----:B------:R-:W-:Y:S01]  /*5800*/  @!P1 FMUL.FTZ R43, R34, R10 ;  /* 0x0000000a222b9220 */ /* 0x000fe20000410000 */
[----:B------:R-:W-:Y:S01]  /*5810*/  @!P1 HADD2.F32 R16, -RZ, R6.H1_H1 ;  /* 0x30000006ff109230 */ /* 0x000fe20000004100 */
[----:B------:R-:W-:Y:S01]  /*5820*/  @!P1 FFMA.FTZ R51, R8, R26, -R49 ;  /* 0x0000001a08339223 */ /* 0x000fe20000010831 */
[--C-:B------:R-:W-:Y:S01]  /*5830*/  @!P1 HADD2.F32 R6, -RZ, R7.reuse.H0_H0 ;  /* 0x20000007ff069230 */ /* 0x100fe20000004100 */
[----:B------:R-:W-:Y:S01]  /*5840*/  @!P1 FFMA.FTZ R42, R17, R38, -R42 ;  /* 0x00000026112a9223 */ /* 0x000fe2000001082a */
[----:B------:R-:W-:Y:S01]  /*5850*/  @!P1 HADD2.F32 R7, -RZ, R7.H1_H1 ;  /* 0x30000007ff079230 */ /* 0x000fe20000004100 */
[----:B------:R-:W-:Y:S02]  /*5860*/  @!P1 FFMA.FTZ R41, R16, R40, -R41 ;  /* 0x0000002810299223 */ /* 0x000fe40000010829 */
[----:B------:R-:W-:Y:S01]  /*5870*/  @!P1 FFMA.FTZ R50, R6, R33, -R48 ;  /* 0x0000002106329223 */ /* 0x000fe20000010830 */
[----:B------:R-:W-:Y:S01]  /*5880*/  @!P1 F2FP.PACK_AB R48, R51, R58 ;  /* 0x0000003a3330923e */ /* 0x000fe200000000ff */
[----:B------:R-:W-:Y:S01]  /*5890*/  @!P1 FFMA.FTZ R49, R7, R35, -R43 ;  /* 0x0000002307319223 */ /* 0x000fe2000001082b */
[----:B------:R-:W-:Y:S01]  /*58a0*/  @!P1 F2FP.PACK_AB R42, R41, R42 ;  /* 0x0000002a292a923e */ /* 0x000fe200000000ff */
[----:B------:R-:W-:Y:S01]  /*58b0*/  @!P1 FFMA.FTZ R3, R21, R22, R3 ;  /* 0x0000001615039223 */ /* 0x000fe20000010003 */
[----:B------:R-:W-:Y:S01]  /*58c0*/  @!P1 F2FP.PACK_AB R43, R54, R55 ;  /* 0x00000037362b923e */ /* 0x000fe200000000ff */
[----:B------:R-:W-:Y:S01]  /*58d0*/  @!P1 FMUL.FTZ R6, R6, R9 ;  /* 0x0000000906069220 */ /* 0x000fe20000410000 */
[----:B------:R-:W-:Y:S01]  /*58e0*/  @!P1 F2FP.PACK_AB R41, R49, R50 ;  /* 0x000000323129923e */ /* 0x000fe200000000ff */
[----:B------:R-:W-:Y:S01]  /*58f0*/  @!P1 IMAD.MOV.U32 R15, RZ, RZ, R42 ;  /* 0x000000ffff0f9224 */ /* 0x000fe200078e002a */
[----:B------:R-:W-:Y:S01]  /*5900*/  @!P1 MOV R12, R43 ;  /* 0x0000002b000c9202 */ /* 0x000fe20000000f00 */
[----:B------:R-:W-:Y:S01]  /*5910*/  @!P1 FFMA.FTZ R4, R23, R24, R4 ;  /* 0x0000001817049223 */ /* 0x000fe20000010004 */
[----:B------:R-:W-:Y:S01]  /*5920*/  @!P1 MOV R13, R48 ;  /* 0x00000030000d9202 */ /* 0x000fe20000000f00 */
[----:B------:R-:W-:Y:S01]  /*5930*/  @!P1 FMUL.FTZ R7, R7, R10 ;  /* 0x0000000a07079220 */ /* 0x000fe20000410000 */
[----:B------:R-:W-:Y:S01]  /*5940*/  @!P1 MOV R14, R41 ;  /* 0x00000029000e9202 */ /* 0x000fe20000000f00 */
[----:B------:R-:W-:Y:S01]  /*5950*/  @!P1 FFMA.FTZ R5, R25, R26, R5 ;  /* 0x0000001a19059223 */ /* 0x000fe20000010005 */
[----:B------:R-:W-:Y:S01]  /*5960*/  @!P1 F2FP.PACK_AB R2, R3, R2 ;  /* 0x000000020302923e */ /* 0x000fe200000000ff */
[----:B------:R-:W-:Y:S02]  /*5970*/  @!P1 FMUL.FTZ R8, R17, R11 ;  /* 0x0000000b11089220 */ /* 0x000fe40000410000 */
[----:B------:R1:W-:Y:S01]  /*5980*/  STG.E.128 [R52.64], R12 ;  /* 0x0000000c34007986 */ /* 0x0003e2000c101d08 */
[----:B------:R-:W-:Y:S01]  /*5990*/  @!P1 F2FP.PACK_AB R4, R5, R4 ;  /* 0x000000040504923e */ /* 0x000fe200000000ff */
[----:B------:R-:W-:Y:S01]  /*59a0*/  @!P1 FFMA.FTZ R6, R27, R33, R6 ;  /* 0x000000211b069223 */ /* 0x000fe20000010006 */
[----:B------:R-:W-:Y:S01]  /*59b0*/  @!P1 MOV R44, R2 ;  /* 0x00000002002c9202 */ /* 0x000fe20000000f00 */
        /* <DEDUP_REMOVED lines=16> */
.L_x_327:
[----:B------:R-:W-:Y:S01]  /*5ac0*/  IMAD R2, R36, -0x60, R0 ;  /* 0xffffffa024027824 */ /* 0x000fe200078e0200 */
[----:B------:R-:W-:Y:S04]  /*5ad0*/  BSSY B0, `(.L_x_350) ;  /* 0x0000015000007945 */ /* 0x000fe80003800000 */
[----:B------:R-:W-:Y:S04]  /*5ae0*/  IMNMX R16, R2, 0x60, PT ;  /* 0x0000006002107817 */ /* 0x000fe80003800200 */
[----:B------:R-:W-:Y:S11]  /*5af0*/  ISETP.GE.AND P0, PT, R88, R16, PT ;  /* 0x000000105800720c */ /* 0x000ff60003f06270 */
[----:B------:R-:W-:Y:S02]  /*5b00*/  @!UPT UIADD3 URZ, URZ, URZ, URZ ;  /* 0x0000003f3f3ff290 */ /* 0x000fe4000fffe03f */
[----:B------:R-:W-:-:S05]  /*5b10*/  @P0 BRA `(.L_x_351) ;  /* 0x0000010000000947 */ /* 0x000fca0003800000 */
[----:B------:R-:W-:Y:S11]  /*5b20*/  ISETP.NE.AND P1, PT, R87, RZ, PT ;  /* 0x000000ff5700720c */ /* 0x000ff60003f25270 */
[----:B------:R-:W-:Y:S02]  /*5b30*/  @!UPT UIADD3 URZ, URZ, URZ, URZ ;  /* 0x0000003f3f3ff290 */ /* 0x000fe4000fffe03f */
[----:B------:R-:W1:Y:S01]  /*5b40*/  @P1 LDS.128 R12, [R86+0x3100] ;  /* 0x00310000560c1984 */ /* 0x000e620000000c00 */
[-C--:B------:R-:W-:Y:S05]  /*5b50*/  @P1 IADD3 R2, P0, R108, R74.reuse, RZ ;  /* 0x0000004a6c021210 */ /* 0x080fea0007f1e0ff */
[----:B------:R-:W-:Y:S01]  /*5b60*/  @P1 IMAD.X R5, R107, 0x1, R78, P0 ;  /* 0x000000016b051824 */ /* 0x000fe200000e064e */
[----:B------:R-:W-:Y:S11]  /*5b70*/  ISETP.NE.AND P0, PT, R89, RZ, PT ;  /* 0x000000ff5900720c */ /* 0x000ff60003f05270 */
[----:B------:R-:W-:Y:S02]  /*5b80*/  @!UPT UIADD3 URZ, URZ, URZ, URZ ;  /* 0x0000003f3f3ff290 */ /* 0x000fe4000fffe03f */
[----:B------:R-:W2:Y:S01]  /*5b90*/  @P0 LDS.128 R8, [R85+0x3100] ;  /* 0x0031000055080984 */ /* 0x000ea20000000c00 */
[----:B------:R-:W-:Y:S05]  /*5ba0*/  @P0 IADD3 R3, P2, R112, R74, RZ ;  /* 0x0000004a70030210 */ /* 0x000fea0007f5e0ff */
[----:B------:R-:W-:Y:S01]  /*5bb0*/  @P0 IMAD.X R6, R78, 0x1, R111, P2 ;  /* 0x000000014e060824 */ /* 0x000fe200010e066f */
[C---:B------:R-:W-:Y:S04]  /*5bc0*/  @P1 LEA R4, P2, R2.reuse, c[0x0][0x1c8], 0x1 ;  /* 0x0000720002041a11 */ /* 0x040fe800078408ff */
[----:B------:R-:W-:Y:S02]  /*5bd0*/  @P1 LEA.HI.X R5, R2, c[0x0][0x1cc], R5, 0x1, P2 ;  /* 0x0000730002051a11 */ /* 0x000fe400010f0c05 */
[C---:B------:R-:W-:Y:S04]  /*5be0*/  @P0 LEA R2, P2, R3.reuse, c[0x0][0x1c8], 0x1 ;  /* 0x0000720003020a11 */ /* 0x040fe800078408ff */
[----:B------:R-:W-:Y:S01]  /*5bf0*/  @P0 LEA.HI.X R3, R3, c[0x0][0x1cc], R6, 0x1, P2 ;  /* 0x0000730003030a11 */ /* 0x000fe200010f0c06 */
[----:B-1----:R1:W-:Y:S04]  /*5c00*/  @P1 STG.E.128 [R4.64], R12 ;  /* 0x0000000c04001986 */ /* 0x0023e8000c101d08 */
[----:B--2---:R1:W-:Y:S04]  /*5c10*/  @P0 STG.E.128 [R2.64], R8 ;  /* 0x0000000802000986 */ /* 0x0043e8000c101d08 */
.L_x_351:
[----:B------:R-:W-:Y:S05]  /*5c20*/  BSYNC B0 ;  /* 0x0000000000007941 */ /* 0x000fea0003800000 */
.L_x_350:
        /* <DEDUP_REMOVED lines=9> */
[----:B------:R-:W-:Y:S03]  /*5cc0*/  @P2 IADD3 R5, P0, R108, R3, RZ ;  /* 0x000000036c052210 */ /* 0x000fe60007f1e0ff */
[----:B------:R-:W2:Y:S02]  /*5cd0*/  @P1 LDS.128 R8, [R85+0x4100] ;  /* 0x0041000055081984 */ /* 0x000ea40000000c00 */
[----:B------:R-:W-:Y:S01]  /*5ce0*/  @P2 IMAD.X R6, R107, 0x1, R2, P0 ;  /* 0x000000016b062824 */ /* 0x000fe200000e0602 */
        /* <DEDUP_REMOVED lines=8> */
.L_x_353:
[----:B------:R-:W-:Y:S05]  /*5d70*/  BSYNC B0 ;  /* 0x0000000000007941 */ /* 0x000fea0003800000 */
.L_x_352:
        /* <DEDUP_REMOVED lines=19> */
.L_x_343:
[----:B------:R-:W-:Y:S05]  /*5eb0*/  BSYNC B2 ;  /* 0x0000000000027941 */ /* 0x000fea0003800000 */
.L_x_326:
[----:B------:R-:W-:Y:S01]  /*5ec0*/  IMAD R20, R36, -0x60, RZ ;  /* 0xffffffa024147824 */ /* 0x000fe200078e02ff */
[----:B------:R-:W-:Y:S01]  /*5ed0*/  BSSY B0, `(.L_x_354) ;  /* 0x000006b000007945 */ /* 0x000fe20003800000 */
[----:B-12---:R-:W-:Y:S02]  /*5ee0*/  IMAD R2, R94, 0x60, RZ ;  /* 0x000000605e027824 */ /* 0x006fe400078e02ff */
[----:B-----5:R-:W-:Y:S02]  /*5ef0*/  IMAD.IADD R6, R126, 0x1, R20 ;  /* 0x000000017e067824 */ /* 0x020fe400078e0214 */
[----:B------:R-:W-:Y:S03]  /*5f00*/  IMAD.WIDE.U32 R18, R36, 0x60, RZ ;  /* 0x0000006024127825 */ /* 0x000fe600078e00ff */
[C---:B------:R-:W-:Y:S01]  /*5f10*/  ISETP.GE.AND P5, PT, R6.reuse, 0x11, PT ;  /* 0x000000110600780c */ /* 0x040fe20003fa6270 */
[----:B------:R-:W-:Y:S01]  /*5f20*/  IMAD.IADD R19, R19, 0x1, R2 ;  /* 0x0000000113137824 */ /* 0x000fe200078e0202 */
[----:B------:R-:W-:Y:S02]  /*5f30*/  ISETP.GE.AND P4, PT, R6, 0x1, PT ;  /* 0x000000010600780c */ /* 0x000fe40003f86270 */
[----:B------:R-:W-:Y:S02]  /*5f40*/  IADD3 R4, P0, R144, R18, RZ ;  /* 0x0000001290047210 */ /* 0x000fe40007f1e0ff */
[C---:B------:R-:W-:Y:S02]  /*5f50*/  ISETP.GE.AND P3, PT, R6.reuse, 0x21, PT ;  /* 0x000000210600780c */ /* 0x040fe40003f66270 */
[----:B------:R-:W-:Y:S02]  /*5f60*/  IADD3.X R5, R19, R146, RZ, P0, !PT ;  /* 0x0000009213057210 */ /* 0x000fe400007fe4ff */
[C---:B------:R-:W-:Y:S02]  /*5f70*/  ISETP.GE.AND P2, PT, R6.reuse, 0x31, PT ;  /* 0x000000310600780c */ /* 0x040fe40003f46270 */
[----:B------:R-:W-:Y:S02]  /*5f80*/  ISETP.GE.AND P1, PT, R6, 0x41, PT ;  /* 0x000000410600780c */ /* 0x000fe40003f26270 */
[C---:B------:R-:W-:Y:S01]  /*5f90*/  @P5 IADD3 R8, P0, R4.reuse, 0x10, RZ ;  /* 0x0000001004085810 */ /* 0x040fe20007f1e0ff */
[----:B------:R-:W-:Y:S01]  /*5fa0*/  @P4 IMAD R7, R5, c[0x0][0x258], RZ ;  /* 0x0000960005074a24 */ /* 0x000fe200078e02ff */
[-C--:B------:R-:W-:Y:S01]  /*5fb0*/  @P4 MOV R2, R90.reuse ;  /* 0x0000005a00024202 */ /* 0x080fe20000000f00 */
[----:B------:R-:W-:Y:S02]  /*5fc0*/  @P4 IMAD.MOV.U32 R3, RZ, RZ, R93 ;  /* 0x000000ffff034224 */ /* 0x000fe400078e005d */
[----:B------:R-:W-:Y:S01]  /*5fd0*/  @P5 IMAD.X R9, RZ, RZ, R5, P0 ;  /* 0x000000ffff095224 */ /* 0x000fe200000e0605 */
[C---:B------:R-:W-:Y:S01]  /*5fe0*/  @P3 IADD3 R10, P0, R4.reuse, 0x20, RZ ;  /* 0x00000020040a3810 */ /* 0x040fe20007f1e0ff */
[C---:B------:R-:W-:Y:S04]  /*5ff0*/  @P4 IMAD.WIDE.U32 R2, R4.reuse, c[0x0][0x258], R2 ;  /* 0x0000960004024a25 */ /* 0x040fe800078e0002 */
[----:B------:R-:W-:Y:S02]  /*6000*/  @P4 IMAD R7, R4, c[0x0][0x25c], R7 ;  /* 0x0000970004074a24 */ /* 0x000fe400078e0207 */
[----:B------:R-:W-:Y:S01]  /*6010*/  @P3 IMAD.X R11, RZ, RZ, R5, P0 ;  /* 0x000000ffff0b3224 */ /* 0x000fe200000e0605 */
[C---:B------:R-:W-:Y:S01]  /*6020*/  @P4 LEA R16, P0, R2.reuse, c[0x0][0x250], 0x1 ;  /* 0x0000940002104a11 */ /* 0x040fe200078008ff */
[----:B------:R-:W-:Y:S02]  /*6030*/  @P4 IMAD.IADD R7, R3, 0x1, R7 ;  /* 0x0000000103074824 */ /* 0x000fe400078e0207 */
[----:B------:R-:W-:Y:S03]  /*6040*/  @P5 IMAD.MOV.U32 R3, RZ, RZ, R93 ;  /* 0x000000ffff035224 */ /* 0x000fe600078e005d */
[----:B------:R-:W-:Y:S01]  /*6050*/  @P4 LEA.HI.X R17, R2, c[0x0][0x254], R7, 0x1, P0 ;  /* 0x0000950002114a11 */ /* 0x000fe200000f0c07 */
[----:B------:R-:W-:Y:S01]  /*6060*/  @P5 IMAD R7, R9, c[0x0][0x258], RZ ;  /* 0x0000960009075a24 */ /* 0x000fe200078e02ff */
[-C--:B------:R-:W-:Y:S03]  /*6070*/  @P5 MOV R2, R90.reuse ;  /* 0x0000005a00025202 */ /* 0x080fe60000000f00 */
[C---:B------:R-:W-:Y:S02]  /*6080*/  @P5 IMAD R7, R8.reuse, c[0x0][0x25c], R7 ;  /* 0x0000970008075a24 */ /* 0x040fe400078e0207 */
[----:B------:R-:W-:Y:S04]  /*6090*/  @P5 IMAD.WIDE.U32 R2, R8, c[0x0][0x258], R2 ;  /* 0x0000960008025a25 */ /* 0x000fe800078e0002 */
[----:B------:R-:W-:Y:S01]  /*60a0*/  @P5 IMAD.IADD R7, R3, 0x1, R7 ;  /* 0x0000000103075824 */ /* 0x000fe200078e0207 */
[C---:B------:R-:W-:Y:S02]  /*60b0*/  @P5 LEA R14, P0, R2.reuse, c[0x0][0x250], 0x1 ;  /* 0x00009400020e5a11 */ /* 0x040fe400078008ff */
[----:B------:R-:W-:Y:S02]  /*60c0*/  @P3 MOV R3, R93 ;  /* 0x0000005d00033202 */ /* 0x000fe40000000f00 */
[----:B------:R-:W-:Y:S01]  /*60d0*/  @P5 LEA.HI.X R15, R2, c[0x0][0x254], R7, 0x1, P0 ;  /* 0x00009500020f5a11 */ /* 0x000fe200000f0c07 */
[----:B------:R-:W-:Y:S01]  /*60e0*/  @P3 IMAD.MOV.U32 R2, RZ, RZ, R90 ;  /* 0x000000ffff023224 */ /* 0x000fe200078e005a */
[----:B------:R-:W-:Y:S01]  /*60f0*/  @P2 IADD3 R8, P0, R4, 0x30, RZ ;  /* 0x0000003004082810 */ /* 0x000fe20007f1e0ff */
[----:B------:R-:W-:Y:S02]  /*6100*/  @P3 IMAD R7, R11, c[0x0][0x258], RZ ;  /* 0x000096000b073a24 */ /* 0x000fe400078e02ff */
[C---:B------:R-:W-:Y:S01]  /*6110*/  @P3 IMAD.WIDE.U32 R2, R10.reuse, c[0x0][0x258], R2 ;  /* 0x000096000a023a25 */ /* 0x040fe200078e0002 */
[----:B------:R-:W-:Y:S03]  /*6120*/  @P2 IADD3.X R9, RZ, R5, RZ, P0, !PT ;  /* 0x00000005ff092210 */ /* 0x000fe600007fe4ff */
[----:B------:R-:W-:Y:S01]  /*6130*/  @P3 IMAD R7, R10, c[0x0][0x25c], R7 ;  /* 0x000097000a073a24 */ /* 0x000fe200078e0207 */
[C---:B------:R-:W-:Y:S03]  /*6140*/  @P3 LEA R12, P0, R2.reuse, c[0x0][0x250], 0x1 ;  /* 0x00009400020c3a11 */ /* 0x040fe600078008ff */
[----:B------:R-:W-:Y:S02]  /*6150*/  @P3 IMAD.IADD R7, R3, 0x1, R7 ;  /* 0x0000000103073824 */ /* 0x000fe400078e0207 */
[----:B------:R-:W-:Y:S03]  /*6160*/  @P2 IMAD.MOV.U32 R3, RZ, RZ, R93 ;  /* 0x000000ffff032224 */ /* 0x000fe600078e005d */
[----:B------:R-:W-:Y:S01]  /*6170*/  @P3 LEA.HI.X R13, R2, c[0x0][0x254], R7, 0x1, P0 ;  /* 0x00009500020d3a11 */ /* 0x000fe200000f0c07 */
[----:B------:R-:W-:Y:S01]  /*6180*/  @P2 IMAD R7, R9, c[0x0][0x258], RZ ;  /* 0x0000960009072a24 */ /* 0x000fe200078e02ff */
[-C--:B------:R-:W-:Y:S03]  /*6190*/  @P2 MOV R2, R90.reuse ;  /* 0x0000005a00022202 */ /* 0x080fe60000000f00 */
[C---:B------:R-:W-:Y:S02]  /*61a0*/  @P2 IMAD R7, R8.reuse, c[0x0][0x25c], R7 ;  /* 0x0000970008072a24 */ /* 0x040fe400078e0207 */
[----:B------:R-:W-:Y:S05]  /*61b0*/  @P2 IMAD.WIDE.U32 R2, R8, c[0x0][0x258], R2 ;  /* 0x0000960008022a25 */ /* 0x000fea00078e0002 */
[C---:B------:R-:W-:Y:S02]  /*61c0*/  @P2 LEA R8, P0, R2.reuse, c[0x0][0x250], 0x1 ;  /* 0x0000940002082a11 */ /* 0x040fe400078008ff */
[----:B------:R-:W-:Y:S02]  /*61d0*/  @P2 IADD3 R7, R3, R7, RZ ;  /* 0x0000000703072210 */ /* 0x000fe40007ffe0ff */
[----:B------:R-:W-:Y:S02]  /*61e0*/  @P1 MOV R3, R93 ;  /* 0x0000005d00031202 */ /* 0x000fe40000000f00 */
[----:B------:R-:W-:Y:S02]  /*61f0*/  @P2 LEA.HI.X R9, R2, c[0x0][0x254], R7, 0x1, P0 ;  /* 0x0000950002092a11 */ /* 0x000fe400000f0c07 */
[----:B------:R-:W-:Y:S05]  /*6200*/  @P1 IADD3 R7, P0, R4, 0x40, RZ ;  /* 0x0000004004071810 */ /* 0x000fea0007f1e0ff */
        /* <DEDUP_REMOVED lines=8> */
[----:B------:R-:W-:Y:S04]  /*6290*/  @P1 IMAD.WIDE.U32 R2, R7, c[0x0][0x258], R2 ;  /* 0x0000960007021a25 */ /* 0x000fe800078e0002 */
[----:B------:R-:W-:Y:S01]  /*62a0*/  @P1 IMAD.IADD R4, R3, 0x1, R4 ;  /* 0x0000000103041824 */ /* 0x000fe200078e0204 */
[C---:B------:R-:W-:Y:S01]  /*62b0*/  @P1 LEA R6, P6, R2.reuse, c[0x0][0x250], 0x1 ;  /* 0x0000940002061a11 */ /* 0x040fe200078c08ff */
[----:B------:R-:W-:Y:S03]  /*62c0*/  @P0 IMAD.MOV.U32 R3, RZ, RZ, R93 ;  /* 0x000000ffff030224 */ /* 0x000fe600078e005d */
[----:B------:R-:W-:Y:S01]  /*62d0*/  @P1 LEA.HI.X R7, R2, c[0x0][0x254], R4, 0x1, P6 ;  /* 0x0000950002071a11 */ /* 0x000fe200030f0c04 */
[----:B------:R-:W-:Y:S01]  /*62e0*/  @P0 IMAD R4, R5, c[0x0][0x258], RZ ;  /* 0x0000960005040a24 */ /* 0x000fe200078e02ff */
[----:B------:R-:W-:Y:S03]  /*62f0*/  @P0 MOV R2, R90 ;  /* 0x0000005a00020202 */ /* 0x000fe60000000f00 */
        /* <DEDUP_REMOVED lines=11> */
[----:B------:R1:W-:Y:S08]  /*63b0*/  @P4 LDGSTS.E.BYPASS.LTC128B.128 [R81+0x100], [R16.64], !P6 ;  /* 0x0010000010514fae */ /* 0x0003f0000f101d48 */
[----:B------:R2:W-:Y:S08]  /*63c0*/  @P5 LDGSTS.E.BYPASS.LTC128B.128 [R81+0x900], [R14.64], !P6 ;  /* 0x009000000e515fae */ /* 0x0005f0000f101d48 */
[----:B------:R3:W-:Y:S08]  /*63d0*/  @P3 LDGSTS.E.BYPASS.LTC128B.128 [R81+0x1100], [R12.64], !P6 ;  /* 0x011000000c513fae */ /* 0x0007f0000f101d48 */
[----:B------:R1:W-:Y:S08]  /*63e0*/  @P2 LDGSTS.E.BYPASS.LTC128B.128 [R81+0x1900], [R8.64], !P6 ;  /* 0x0190000008512fae */ /* 0x0003f0000f101d48 */
[----:B------:R1:W-:Y:S08]  /*63f0*/  @P1 LDGSTS.E.BYPASS.LTC128B.128 [R81+0x2100], [R6.64], !P6 ;  /* 0x0210000006511fae */ /* 0x0003f0000f101d48 */
[----:B------:R1:W-:Y:S01]  /*6400*/  @P0 LDGSTS.E.BYPASS.LTC128B.128 [R81+0x2900], [R4.64], !P6 ;  /* 0x0290000004510fae */ /* 0x0003e2000f101d48 */
[----:B---3--:R-:W-:Y:S02]  /*6410*/  IMNMX R13, R2, 0x60, PT ;  /* 0x00000060020d7817 */ /* 0x008fe40003800200 */
[----:B------:R-:W-:Y:S02]  /*6420*/  IADD3 R12, P0, R142, R18, RZ ;  /* 0x000000128e0c7210 */ /* 0x000fe40007f1e0ff */
[----:B------:R-:W-:Y:S03]  /*6430*/  ISETP.GE.AND P1, PT, R88, R13, PT ;  /* 0x0000000d5800720c */ /* 0x000fe60003f26270 */
[----:B------:R-:W0:Y:S01]  /*6440*/  LDGDEPBAR ;  /* 0x00000000000079af */ /* 0x000e220000000000 */
[----:B--2---:R-:W-:Y:S01]  /*6450*/  IADD3.X R14, R19, R141, RZ, P0, !PT ;  /* 0x0000008d130e7210 */ /* 0x004fe200007fe4ff */
[----:B------:R-:W-:Y:S06]  /*6460*/  DEPBAR.LE SB0, 0x0 ;  /* 0x000080000000791a */ /* 0x000fec0000000000 */
[----:B------:R-:W-:Y:S06]  /*6470*/  BAR.SYNC.DEFER_BLOCKING 0x0 ;  /* 0x0000000000007b1d */ /* 0x000fec0000010000 */
[----:B------:R-:W-:-:S05]  /*6480*/  @P1 BRA `(.L_x_355) ;  /* 0x000000f000001947 */ /* 0x000fca0003800000 */
[----:B-1----:R-:W-:Y:S01]  /*6490*/  MOV R5, R95 ;  /* 0x0000005f00057202 */ /* 0x002fe20000000f00 */
[----:B------:R-:W-:Y:S01]  /*64a0*/  IMAD.MOV.U32 R4, RZ, RZ, R96 ;  /* 0x000000ffff047224 */ /* 0x000fe200078e0060 */
[----:B------:R-:W-:Y:S01]  /*64b0*/  ISETP.GE.AND P1, PT, R28, c[0x0][0x1d4], PT ;  /* 0x000075001c007a0c */ /* 0x000fe20003f26270 */
[----:B------:R-:W-:Y:S02]  /*64c0*/  IMAD R2, R14, c[0x0][0x208], RZ ;  /* 0x000082000e027a24 */ /* 0x000fe400078e02ff */
[C---:B------:R-:W-:Y:S04]  /*64d0*/  IMAD.WIDE.U32 R4, R12.reuse, c[0x0][0x208], R4 ;  /* 0x000082000c047a25 */ /* 0x040fe800078e0004 */
[----:B------:R-:W-:Y:S04]  /*64e0*/  IMAD R2, R12, c[0x0][0x20c], R2 ;  /* 0x000083000c027a24 */ /* 0x000fe800078e0202 */
[----:B------:R-:W-:Y:S01]  /*64f0*/  IMAD.IADD R3, R5, 0x1, R2 ;  /* 0x0000000105037824 */ /* 0x000fe200078e0202 */
[C---:B------:R-:W-:Y:S01]  /*6500*/  LEA R2, P0, R4.reuse, c[0x0][0x1f8], 0x1 ;  /* 0x00007e0004027a11 */ /* 0x040fe200078008ff */
[----:B------:R-:W1:Y:S03]  /*6510*/  @!P1 LDS.128 R8, [R86+0x100] ;  /* 0x0001000056089984 */ /* 0x000e660000000c00 */
[----:B------:R-:W-:Y:S02]  /*6520*/  LEA.HI.X R3, R4, c[0x0][0x1fc], R3, 0x1, P0 ;  /* 0x00007f0004037a11 */ /* 0x000fe400000f0c03 */
[----:B------:R-:W-:Y:S11]  /*6530*/  ISETP.GE.AND P0, PT, R106, c[0x0][0x1d4], PT ;  /* 0x000075006a007a0c */ /* 0x000ff60003f06270 */
[----:B------:R-:W-:Y:S02]  /*6540*/  @!UPT UIADD3 URZ, URZ, URZ, URZ ;  /* 0x0000003f3f3ff290 */ /* 0x000fe4000fffe03f */
[----:B------:R-:W2:Y:S04]  /*6550*/  @!P0 LDS.128 R4, [R85+0x100] ;  /* 0x0001000055048984 */ /* 0x000ea80000000c00 */
[----:B-1----:R1:W-:Y:S04]  /*6560*/  @!P1 STG.E.128 [R2.64], R8 ;  /* 0x0000000802009986 */ /* 0x0023e8000c101d08 */
[----:B--2---:R1:W-:Y:S02]  /*6570*/  @!P0 STG.E.128 [R2.64+0x40], R4 ;  /* 0x0000400402008986 */ /* 0x0043e4000c101d08 */
.L_x_355:
[----:B-1----:R-:W-:Y:S05]  /*6580*/  BSYNC B0 ;  /* 0x0000000000007941 */ /* 0x002fea0003800000 */
.L_x_354:
[----:B------:R-:W-:Y:S01]  /*6590*/  ISETP.GE.AND P0, PT, R151, R13, PT ;  /* 0x0000000d9700720c */ /* 0x000fe20003f06270 */
[----:B------:R-:W-:Y:S01]  /*65a0*/  @!UPT UIADD3 URZ, URZ, URZ, URZ ;  /* 0x0000003f3f3ff290 */ /* 0x000fe2000fffe03f */
[----:B------:R-:W-:Y:S11]  /*65b0*/  BSSY B0, `(.L_x_356) ;  /* 0x0000013000007945 */ /* 0x000ff60003800000 */
[----:B------:R-:W-:-:S05]  /*65c0*/  @P0 BRA `(.L_x_357) ;  /* 0x0000011000000947 */ /* 0x000fca0003800000 */
[----:B------:R-:W-:Y:S01]  /*65d0*/  IADD3 R2, P0, R12, 0x20, RZ ;  /* 0x000000200c027810 */ /* 0x000fe20007f1e0ff */
[----:B------:R-:W-:Y:S01]  /*65e0*/  IMAD.MOV.U32 R4, RZ, RZ, R96 ;  /* 0x000000ffff047224 */ /* 0x000fe200078e0060 */
[----:B------:R-:W-:Y:S02]  /*65f0*/  MOV R5, R95 ;  /* 0x0000005f00057202 */ /* 0x000fe40000000f00 */
[----:B------:R-:W-:Y:S01]  /*6600*/  ISETP.GE.AND P1, PT, R28, c[0x0][0x1d4], PT ;  /* 0x000075001c007a0c */ /* 0x000fe20003f26270 */
[----:B------:R-:W-:Y:S02]  /*6610*/  IMAD.X R3, RZ, RZ, R14, P0 ;  /* 0x000000ffff037224 */ /* 0x000fe400000e060e */
[C---:B------:R-:W-:Y:S04]  /*6620*/  IMAD.WIDE.U32 R4, R2.reuse, c[0x0][0x208], R4 ;  /* 0x0000820002047a25 */ /* 0x040fe800078e0004 */
[----:B------:R-:W-:Y:S04]  /*6630*/  IMAD R3, R3, c[0x0][0x208], RZ ;  /* 0x0000820003037a24 */ /* 0x000fe800078e02ff */
[----:B------:R-:W-:Y:S01]  /*6640*/  IMAD R3, R2, c[0x0][0x20c], R3 ;  /* 0x0000830002037a24 */ /* 0x000fe200078e0203 */
[C---:B------:R-:W-:Y:S01]  /*6650*/  LEA R2, P0, R4.reuse, c[0x0][0x1f8], 0x1 ;  /* 0x00007e0004027a11 */ /* 0x040fe200078008ff */
[----:B------:R-:W1:Y:S02]  /*6660*/  @!P1 LDS.128 R8, [R86+0x1100] ;  /* 0x0011000056089984 */ /* 0x000e640000000c00 */
[----:B------:R-:W-:Y:S05]  /*6670*/  IMAD.IADD R3, R5, 0x1, R3 ;  /* 0x0000000105037824 */ /* 0x000fea00078e0203 */
[----:B------:R-:W-:Y:S02]  /*6680*/  LEA.HI.X R3, R4, c[0x0][0x1fc], R3, 0x1, P0 ;  /* 0x00007f0004037a11 */ /* 0x000fe400000f0c03 */
[----:B------:R-:W-:Y:S11]  /*6690*/  ISETP.GE.AND P0, PT, R106, c[0x0][0x1d4], PT ;  /* 0x000075006a007a0c */ /* 0x000ff60003f06270 */
[----:B------:R-:W-:Y:S02]  /*66a0*/  @!UPT UIADD3 URZ, URZ, URZ, URZ ;  /* 0x0000003f3f3ff290 */ /* 0x000fe4000fffe03f */
[----:B------:R-:W2:Y:S04]  /*66b0*/  @!P0 LDS.128 R4, [R85+0x1100] ;  /* 0x0011000055048984 */ /* 0x000ea80000000c00 */
[----:B-1----:R1:W-:Y:S04]  /*66c0*/  @!P1 STG.E.128 [R2.64], R8 ;  /* 0x0000000802009986 */ /* 0x0023e8000c101d08 */
[----:B--2---:R1:W-:Y:S02]  /*66d0*/  @!P0 STG.E.128 [R2.64+0x40], R4 ;  /* 0x0000400402008986 */ /* 0x0043e4000c101d08 */
.L_x_357:
[----:B------:R-:W-:Y:S05]  /*66e0*/  BSYNC B0 ;  /* 0x0000000000007941 */ /* 0x000fea0003800000 */
.L_x_356:
[----:B------:R-:W-:Y:S01]  /*66f0*/  ISETP.GE.AND P0, PT, R150, R13, PT ;  /* 0x0000000d9600720c */ /* 0x000fe20003f06270 */
[----:B------:R-:W-:Y:S01]  /*6700*/  @!UPT UIADD3 URZ, URZ, URZ, URZ ;  /* 0x0000003f3f3ff290 */ /* 0x000fe2000fffe03f */
[----:B------:R-:W-:Y:S11]  /*6710*/  BSSY B0, `(.L_x_358) ;  /* 0x0000013000007945 */ /* 0x000ff60003800000 */
[----:B------:R-:W-:-:S05]  /*6720*/  @P0 BRA `(.L_x_359) ;  /* 0x0000011000000947 */ /* 0x000fca0003800000 */
[----:B-1----:R-:W-:Y:S01]  /*6730*/  IADD3 R2, P0, R12, 0x40, RZ ;  /* 0x000000400c027810 */ /* 0x002fe20007f1e0ff */
        /* <DEDUP_REMOVED lines=16> */
.L_x_359:
[----:B------:R-:W-:Y:S05]  /*6840*/  BSYNC B0 ;  /* 0x0000000000007941 */ /* 0x000fea0003800000 */
.L_x_358:
[C---:B------:R-:W-:Y:S02]  /*6850*/  ISETP.GT.AND P0, PT, R36.reuse, R145, PT ;  /* 0x000000912400720c */ /* 0x040fe40003f04270 */
[----:B------:R-:W-:Y:S11]  /*6860*/  IADD3 R36, R36, -0x1, RZ ;  /* 0xffffffff24247810 */ /* 0x000ff60007ffe0ff */
[----:B-1----:R-:W-:Y:S01]  /*6870*/  @P0 SHF.R.S32.HI R5, RZ, 0x1f, R36 ;  /* 0x0000001fff050819 */ /* 0x002fe20000011424 */
[----:B------:R-:W-:Y:S02]  /*6880*/  @P0 IMAD R4, R181, R36, RZ ;  /* 0x00000024b5040224 */ /* 0x000fe400078e02ff */
[----:B------:R-:W-:Y:S02]  /*6890*/  @P0 IMAD.MOV.U32 R2, RZ, RZ, R124 ;  /* 0x000000ffff020224 */ /* 0x000fe400078e007c */
        /* <DEDUP_REMOVED lines=10> */
[----:B------:R1:W-:Y:S02]  /*6940*/  @P0 LDGSTS.E.BYPASS.LTC128B.128 [R81+0x3100], [R10.64], !P6 ;  /* 0x031000000a510fae */ /* 0x0003e4000f101d48 */
[--C-:B------:R-:W-:Y:S01]  /*6950*/  @P0 IMAD.X R9, R11, 0x1, R148.reuse, P1 ;  /* 0x000000010b090824 */ /* 0x100fe200008e0694 */
[----:B------:R-:W-:Y:S04]  /*6960*/  @P0 IADD3 R6, P1, R8, R160, RZ ;  /* 0x000000a008060210 */ /* 0x000fe80007f3e0ff */
[----:B------:R2:W-:Y:S01]  /*6970*/  @P0 LDGSTS.E.BYPASS.LTC128B.128 [R81+0x3900], [R8.64], !P6 ;  /* 0x0390000008510fae */ /* 0x0005e2000f101d48 */
[----:B------:R-:W-:Y:S02]  /*6980*/  @P0 IADD3.X R7, R9, R148, RZ, P1, !PT ;  /* 0x0000009409070210 */ /* 0x000fe40000ffe4ff */
[-C--:B------:R-:W-:Y:S03]  /*6990*/  @P0 IADD3 R4, P1, R6, R160.reuse, RZ ;  /* 0x000000a006040210 */ /* 0x080fe60007f3e0ff */
[----:B------:R2:W-:Y:S02]  /*69a0*/  @P0 LDGSTS.E.BYPASS.LTC128B.128 [R81+0x4100], [R6.64], !P6 ;  /* 0x0410000006510fae */ /* 0x0005e4000f101d48 */
[--C-:B------:R-:W-:Y:S01]  /*69b0*/  @P0 IMAD.X R5, R7, 0x1, R148.reuse, P1 ;  /* 0x0000000107050824 */ /* 0x100fe200008e0694 */
[-C--:B------:R-:W-:Y:S04]  /*69c0*/  @P0 IADD3 R2, P1, R4, R160.reuse, RZ ;  /* 0x000000a004020210 */ /* 0x080fe80007f3e0ff */
[----:B------:R2:W-:Y:S01]  /*69d0*/  @P0 LDGSTS.E.BYPASS.LTC128B.128 [R81+0x4900], [R4.64], !P6 ;  /* 0x0490000004510fae */ /* 0x0005e2000f101d48 */
[----:B------:R-:W-:Y:S05]  /*69e0*/  @P0 IMAD.X R3, R5, 0x1, R148, P1 ;  /* 0x0000000105030824 */ /* 0x000fea00008e0694 */
[----:B------:R2:W-:Y:S01]  /*69f0*/  @P0 LDGSTS.E.BYPASS.LTC128B.128 [R81+0x5100], [R2.64], !P6 ;  /* 0x0510000002510fae */ /* 0x0005e2000f101d48 */
[----:B-1----:R-:W-:Y:S04]  /*6a00*/  @P0 IADD3 R10, P1, R2, R160, RZ ;  /* 0x000000a0020a0210 */ /* 0x002fe80007f3e0ff */
[----:B------:R-:W-:Y:S05]  /*6a10*/  @P0 IADD3.X R11, R3, R148, RZ, P1, !PT ;  /* 0x00000094030b0210 */ /* 0x000fea0000ffe4ff */
[----:B------:R2:W-:Y:S04]  /*6a20*/  @P0 LDGSTS.E.BYPASS.LTC128B.128 [R81+0x5900], [R10.64], !P6 ;  /* 0x059000000a510fae */ /* 0x0005e8000f101d48 */
[----:B------:R-:W0:Y:S01]  /*6a30*/  LDGDEPBAR ;  /* 0x00000000000079af */ /* 0x000e220000000000 */
[----:B------:R-:W-:-:S05]  /*6a40*/  @P0 BRA `(.L_x_360) ;  /* 0xffffb59000000947 */ /* 0x000fca000383ffff */
[----:B------:R-:W-:Y:S06]  /*6a50*/  BAR.SYNC.DEFER_BLOCKING 0x0 ;  /* 0x0000000000007b1d */ /* 0x000fec0000010000 */
.L_x_325:
[----:B------:R-:W-:Y:S01]  /*6a60*/  IMAD.MOV.U32 R231, RZ, RZ, c[0x0][0x2c4] ;  /* 0x0000b100ffe77624 */ /* 0x000fe200078e00ff */
[----:B------:R-:W-:Y:S01]  /*6a70*/  IADD3 R0, R226, 0x7f, RZ ;  /* 0x0000007fe2007810 */ /* 0x000fe20007ffe0ff */
[----:B------:R-:W-:-:S02]  /*6a80*/  IMAD.MOV.U32 R236, RZ, RZ, c[0x0][0x32c] ;  /* 0x0000cb00ffec7624 */ /* 0x000fc400078e00ff */
[----:B--2---:R-:W-:Y:S01]  /*6a90*/  IMAD.IADD R8, R168, 0x1, R169 ;  /* 0x00000001a8087824 */ /* 0x004fe200078e02a9 */
[----:B------:R-:W-:Y:S02]  /*6aa0*/  ISETP.NE.AND P1, PT, R231, 0x1, PT ;  /* 0x00000001e700780c */ /* 0x000fe40003f25270 */
[----:B------:R-:W-:-:S11]  /*6ab0*/  ISETP.GE.AND P6, PT, R236, 0x1, PT ;  /* 0x00000001ec00780c */ /* 0x000fd60003fc6270 */
[----:B------:R-:W-:-:S05]  /*6ac0*/  @P1 IMAD.HI.U32 R2, R0, c[0x0][0x2c8], RZ ;  /* 0x0000b20000021a27 */ /* 0x000fca00078e00ff */
[----:B------:R-:W-:-:S05]  /*6ad0*/  @P1 SHF.R.U32.HI R0, RZ, c[0x0][0x2cc], R2 ;  /* 0x0000b300ff001a19 */ /* 0x000fca0000011602 */
[----:B------:R-:W-:-:S05]  /*6ae0*/  IMAD.IADD R0, R179, 0x1, R0 ;  /* 0x00000001b3007824 */ /* 0x000fca00078e0200 */
[----:B------:R-:W-:Y:S01]  /*6af0*/  IADD3 R3, R0, c[0x0][0x328], RZ ;  /* 0x0000ca0000037a10 */ /* 0x000fe20007ffe0ff */
[----:B------:R-:W-:Y:S05]  /*6b00*/  @!P6 BRA `(.L_x_361) ;  /* 0x000000f00000e947 */ /* 0x000fea0003800000 */
[C---:B------:R-:W-:Y:S01]  /*6b10*/  ISETP.GT.AND P0, PT, R0.reuse, RZ, PT ;  /* 0x000000ff0000720c */ /* 0x040fe20003f04270 */
[----:B------:R-:W-:Y:S01]  /*6b20*/  IMAD.MOV.U32 R4, RZ, RZ, c[0x0][0x32c] ;  /* 0x0000cb00ff047624 */ /* 0x000fe200078e00ff */
        /* <DEDUP_REMOVED lines=8> */
.L_x_362:
[----:B------:R-:W-:-:S13]  /*6bb0*/  ISETP.NE.AND P0, PT, R4, 0x1, PT ;  /* 0x000000010400780c */ /* 0x000fda0003f05270 */
[----:B------:R-:W-:-:S05]  /*6bc0*/  @P0 IMAD.HI.U32 R0, R2, c[0x0][0x330], RZ ;  /* 0x0000cc0002000a27 */ /* 0x000fca00078e00ff */
[----:B------:R-:W-:-:S05]  /*6bd0*/  @P0 SHF.R.U32.HI R2, RZ, c[0x0][0x334], R0 ;  /* 0x0000cd00ff020a19 */ /* 0x000fca0000011600 */
.L_x_363:
[----:B------:R-:W-:-:S05]  /*6be0*/  IMAD R2, R2, R4, c[0x0][0x32c] ;  /* 0x0000cb0002027624 */ /* 0x000fca00078e0204 */
[----:B------:R-:W-:-:S03]  /*6bf0*/  IMNMX R3, R3, R2, PT ;  /* 0x0000000203037217 */ /* 0x000fc60003800200 */
.L_x_361:
[----:B------:R-:W2:Y:S01]  /*6c00*/  LDL R4, [R1+0x18] ;  /* 0x0000180001047983 */ /* 0x000ea20000100800 */
[----:B------:R-:W-:Y:S01]  /*6c10*/  IADD3 R3, R3, 0x5f, RZ ;  /* 0x0000005f03037810 */ /* 0x000fe20007ffe0ff */
[----:B------:R-:W-:-:S04]  /*6c20*/  @P1 IMAD.HI.U32 R2, R226, c[0x0][0x2c8], RZ ;  /* 0x0000b200e2021a27 */ /* 0x000fc800078e00ff */
[----:B------:R-:W-:-:S04]  /*6c30*/  IMAD.HI R3, R3, 0x2aaaaaab, RZ ;  /* 0x2aaaaaab03037827 */ /* 0x000fc800078e02ff */
[----:B------:R-:W-:Y:S01]  /*6c40*/  IMAD.MOV.U32 R0, RZ, RZ, R226 ;  /* 0x000000ffff007224 */ /* 0x000fe200078e00e2 */
[----:B------:R-:W-:Y:S02]  /*6c50*/  @P1 SHF.R.U32.HI R0, RZ, c[0x0][0x2cc], R2 ;  /* 0x0000b300ff001a19 */ /* 0x000fe40000011602 */
[----:B------:R-:W-:-:S04]  /*6c60*/  SHF.R.U32.HI R2, RZ, 0x1f, R3 ;  /* 0x0000001fff027819 */ /* 0x000fc80000011603 */
[----:B------:R-:W-:-:S04]  /*6c70*/  LEA.HI.SX32 R2, R3, R2, 0x1c ;  /* 0x0000000203027211 */ /* 0x000fc800078fe2ff */
[----:B------:R-:W-:Y:S01]  /*6c80*/  IMNMX R252, R2, R180, PT ;  /* 0x000000b402fc7217 */ /* 0x000fe20003800200 */
[----:B--2---:R-:W-:-:S05]  /*6c90*/  IMAD.IADD R0, R4, 0x1, R0 ;  /* 0x0000000104007824 */ /* 0x004fca00078e0200 */
[----:B------:R-:W-:Y:S01]  /*6ca0*/  IADD3 R3, R0, -c[0x0][0x324], RZ ;  /* 0x8000c90000037a10 */ /* 0x000fe20007ffe0ff */
[----:B------:R-:W-:Y:S05]  /*6cb0*/  @!P6 BRA `(.L_x_364) ;  /* 0x000000f00000e947 */ /* 0x000fea0003800000 */
        /* <DEDUP_REMOVED lines=9> */
.L_x_365:
[----:B------:R-:W-:-:S04]  /*6d50*/  MOV R2, c[0x0][0x32c] ;  /* 0x0000cb0000027a02 */ /* 0x000fc80000000f00 */
[----:B------:R-:W-:-:S13]  /*6d60*/  ISETP.NE.AND P0, PT, R2, 0x1, PT ;  /* 0x000000010200780c */ /* 0x000fda0003f05270 */
[----:B------:R-:W-:-:S05]  /*6d70*/  @P0 IMAD.HI.U32 R2, R0, c[0x0][0x330], RZ ;  /* 0x0000cc0000020a27 */ /* 0x000fca00078e00ff */
[----:B------:R-:W-:-:S05]  /*6d80*/  @P0 SHF.R.U32.HI R0, RZ, c[0x0][0x334], R2 ;  /* 0x0000cd00ff000a19 */ /* 0x000fca0000011602 */
.L_x_366:
[----:B------:R-:W-:-:S05]  /*6d90*/  IMAD R0, R0, c[0x0][0x32c], RZ ;  /* 0x0000cb0000007a24 */ /* 0x000fca00078e02ff */
[----:B------:R-:W-:-:S05]  /*6da0*/  IMNMX R3, R3, R0, !PT ;  /* 0x0000000003037217 */ /* 0x000fca0007800200 */
.L_x_364:
[----:B------:R-:W-:Y:S01]  /*6db0*/  IMAD.HI R0, R3, 0x2aaaaaab, RZ ;  /* 0x2aaaaaab03007827 */ /* 0x000fe200078e02ff */
[----:B------:R-:W-:Y:S01]  /*6dc0*/  PLOP3.LUT P4, PT, PT, PT, PT, 0x80, 0x0 ;  /* 0x000000000000781c */ /* 0x000fe20003f8f070 */
[----:B------:R-:W-:Y:S01]  /*6dd0*/  CS2R R162, SRZ ;  /* 0x0000000000a27805 */ /* 0x000fe2000001ff00 */
[----:B------:R-:W-:Y:S01]  /*6de0*/  CS2R R160, SRZ ;  /* 0x0000000000a07805 */ /* 0x000fe2000001ff00 */
[----:B------:R-:W-:Y:S01]  /*6df0*/  CS2R R166, SRZ ;  /* 0x0000000000a67805 */ /* 0x000fe2000001ff00 */
[----:B------:R-:W-:Y:S01]  /*6e00*/  SHF.R.U32.HI R2, RZ, 0x1f, R0 ;  /* 0x0000001fff027819 */ /* 0x000fe20000011600 */
[----:B------:R-:W-:Y:S01]  /*6e10*/  CS2R R12, SRZ ;  /* 0x00000000000c7805 */ /* 0x000fe2000001ff00 */
[----:B------:R-:W-:Y:S01]  /*6e20*/  IMAD.MOV.U32 R164, RZ, RZ, RZ ;  /* 0x000000ffffa47224 */ /* 0x000fe200078e00ff */
[----:B------:R-:W-:Y:S01]  /*6e30*/  CS2R R14, SRZ ;  /* 0x00000000000e7805 */ /* 0x000fe2000001ff00 */
[----:B------:R-:W-:Y:S01]  /*6e40*/  LEA.HI.SX32 R0, R0, R2, 0x1c ;  /* 0x0000000200007211 */ /* 0x000fe200078fe2ff */
[----:B------:R-:W-:Y:S01]  /*6e50*/  IMAD.MOV.U32 R158, RZ, RZ, RZ ;  /* 0x000000ffff9e7224 */ /* 0x000fe200078e00ff */
[----:B------:R-:W-:Y:S01]  /*6e60*/  MOV R156, RZ ;  /* 0x000000ff009c7202 */ /* 0x000fe20000000f00 */
[----:B------:R-:W-:Y:S01]  /*6e70*/  CS2R R16, SRZ ;  /* 0x0000000000107805 */ /* 0x000fe2000001ff00 */
[----:B------:R-:W-:Y:S01]  /*6e80*/  IMNMX R224, RZ, R0, !PT ;  /* 0x00000000ffe07217 */ /* 0x000fe20007800200 */
[----:B------:R-:W-:Y:S01]  /*6e90*/  IMAD.MOV.U32 R154, RZ, RZ, RZ ;  /* 0x000000ffff9a7224 */ /* 0x000fe200078e00ff */
[----:B------:R-:W-:Y:S01]  /*6ea0*/  CS2R R18, SRZ ;  /* 0x0000000000127805 */ /* 0x000fe2000001ff00 */
[----:B------:R-:W-:Y:S01]  /*6eb0*/  IMAD.MOV.U32 R152, RZ, RZ, RZ ;  /* 0x000000ffff987224 */ /* 0x000fe200078e00ff */
[----:B------:R-:W-:Y:S01]  /*6ec0*/  ISETP.GT.AND P0, PT, R252, R224, PT ;  /* 0x000000e0fc00720c */ /* 0x000fe20003f04270 */
[----:B------:R2:W-:Y:S01]  /*6ed0*/  STL [R1+0x14], R224 ;  /* 0x000014e001007387 */ /* 0x0005e20000100800 */
[----:B------:R-:W-:Y:S01]  /*6ee0*/  MOV R26, RZ ;  /* 0x000000ff001a7202 */ /* 0x000fe20000000f00 */
[----:B------:R-:W-:Y:S01]  /*6ef0*/  IMAD.MOV.U32 R146, RZ, RZ, RZ ;  /* 0x000000ffff927224 */ /* 0x000fe200078e00ff */
[----:B------:R-:W-:Y:S01]  /*6f00*/  MOV R144, RZ ;  /* 0x000000ff00907202 */ /* 0x000fe20000000f00 */
        /* <DEDUP_REMOVED lines=33> */
[----:B--2---:R-:W2:Y:S01]  /*7120*/  LDL R27, [R1+0x64] ;  /* 0x00006400011b7983 */ /* 0x004ea20000100800 */
[----:B------:R-:W-:-:S03]  /*7130*/  ISETP.NE.U32.AND P0, PT, RZ, c[0x0][0x340], PT ;  /* 0x0000d000ff007a0c */ /* 0x000fc60003f05070 */
[----:B------:R-:W2:Y:S01]  /*7140*/  LDL R234, [R1+0x30] ;  /* 0x0000300001ea7983 */ /* 0x000ea20000100800 */
[----:B------:R-:W-:-:S13]  /*7150*/  ISETP.NE.AND.EX P2, PT, RZ, c[0x0][0x344], PT, P0 ;  /* 0x0000d100ff007a0c */ /* 0x000fda0003f45300 */
[----:B------:R-:W-:Y:S01]  /*7160*/  @P2 IMAD.MOV.U32 R2, RZ, RZ, 0x4 ;  /* 0x00000004ff022424 */ /* 0x000fe200078e00ff */
[----:B------:R-:W4:Y:S01]  /*7170*/  S2R R35, SR_CTAID.Y ;  /* 0x0000000000237919 */ /* 0x000f220000002600 */
[----:B------:R-:W-:Y:S02]  /*7180*/  SHF.R.S32.HI R0, RZ, 0x1f, R165 ;  /* 0x0000001fff007819 */ /* 0x000fe400000114a5 */
[----:B------:R-:W-:-:S03]  /*7190*/  SHF.R.S32.HI R212, RZ, 0x1f, R228 ;  /* 0x0000001fffd47819 */ /* 0x000fc600000114e4 */
[----:B------:R-:W-:Y:S01]  /*71a0*/  IMAD R0, R0, c[0x0][0x178], RZ ;  /* 0x00005e0000007a24 */ /* 0x000fe200078e02ff */
[----:B------:R-:W-:-:S03]  /*71b0*/  LEA.HI R5, R212, R228, RZ, 0x3 ;  /* 0x000000e4d4057211 */ /* 0x000fc600078f18ff */
[----:B------:R-:W-:Y:S01]  /*71c0*/  IMAD R0, R165, c[0x0][0x17c], R0 ;  /* 0x00005f00a5007a24 */ /* 0x000fe200078e0200 */
[----:B------:R-:W-:Y:S02]  /*71d0*/  LOP3.LUT R4, R5, 0xfffffff8, RZ, 0xc0, !PT ;  /* 0xfffffff805047812 */ /* 0x000fe400078ec0ff */
[----:B------:R-:W-:-:S03]  /*71e0*/  SHF.R.S32.HI R72, RZ, 0x3, R5 ;  /* 0x00000003ff487819 */ /* 0x000fc60000011405 */
[----:B------:R-:W-:Y:S02]  /*71f0*/  IMAD.IADD R86, R228, 0x1, -R4 ;  /* 0x00000001e4567824 */ /* 0x000fe400078e0a04 */
[----:B------:R-:W-:Y:S02]  /*7200*/  IMAD R5, R189, c[0x0][0x1b8], RZ ;  /* 0x00006e00bd057a24 */ /* 0x000fe400078e02ff */
[----:B------:R-:W-:Y:S02]  /*7210*/  IMAD.SHL.U32 R56, R86, 0x8, RZ ;  /* 0x0000000856387824 */ /* 0x000fe400078e00ff */
[----:B--2---:R-:W-:-:S05]  /*7220*/  @P2 IMAD.WIDE R2, R27, R2, c[0x0][0x340] ;  /* 0x0000d0001b022625 */ /* 0x004fca00078e0202 */
[----:B------:R2:W3:Y:S01]  /*7230*/  @P2 LDG.E R16, [R2.64] ;  /* 0x0000000802102981 */ /* 0x0004e2000c1e1900 */
[----:B----4-:R-:W-:Y:S01]  /*7240*/  IMAD R4, R35, c[0x0][0x1bc], R5 ;  /* 0x00006f0023047a24 */ /* 0x010fe200078e0205 */
[----:B------:R-:W-:Y:S02]  /*7250*/  ISETP.NE.U32.AND P0, PT, RZ, c[0x0][0x348], PT ;  /* 0x0000d200ff007a0c */ /* 0x000fe40003f05070 */
[----:B------:R-:W-:Y:S02]  /*7260*/  SHF.R.S32.HI R15, RZ, 0x1f, R27 ;  /* 0x0000001fff0f7819 */ /* 0x000fe4000001141b */
[----:B------:R-:W-:Y:S02]  /*7270*/  ISETP.NE.AND.EX P0, PT, RZ, c[0x0][0x34c], PT, P0 ;  /* 0x0000d300ff007a0c */ /* 0x000fe40003f05300 */
[----:B------:R-:W-:Y:S02]  /*7280*/  LEA.HI R89, R212, R228, RZ, 0x4 ;  /* 0x000000e4d4597211 */ /* 0x000fe400078f20ff */
[----:B------:R-:W-:-:S02]  /*7290*/  SEL R6, R15, RZ, !P0 ;  /* 0x000000ff0f067207 */ /* 0x000fc40004000000 */
[----:B-1----:R-:W-:Y:S02]  /*72a0*/  SHF.R.S32.HI R9, RZ, 0x1f, R8 ;  /* 0x0000001fff097819 */ /* 0x002fe40000011408 */
[----:B------:R-:W-:Y:S01]  /*72b0*/  LOP3.LUT R7, R89, 0xfffffff0, RZ, 0xc0, !PT ;  /* 0xfffffff059077812 */ /* 0x000fe200078ec0ff */
[----:B------:R-:W-:Y:S01]  /*72c0*/  IMAD R6, R6, c[0x0][0x1c0], RZ ;  /* 0x0000700006067a24 */ /* 0x000fe200078e02ff */
[----:B------:R-:W-:-:S03]  /*72d0*/  SHF.R.S32.HI R57, RZ, 0x1f, R56 ;  /* 0x0000001fff397819 */ /* 0x000fc60000011438 */
[----:B------:R-:W-:Y:S02]  /*72e0*/  IMAD.IADD R10, R228, 0x1, -R7 ;  /* 0x00000001e40a7824 */ /* 0x000fe400078e0a07 */
[----:B--2---:R-:W-:-:S04]  /*72f0*/  IMAD.WIDE.U32 R2, R165, c[0x0][0x178], RZ ;  /* 0x00005e00a5027a25 */ /* 0x004fc800078e00ff */
[----:B------:R-:W-:Y:S01]  /*7300*/  IMAD.IADD R3, R3, 0x1, R0 ;  /* 0x0000000103037824 */ /* 0x000fe200078e0200 */
[----:B------:R-:W-:-:S03]  /*7310*/  SHF.L.U32 R0, R72, 0x6, RZ ;  /* 0x0000000648007819 */ /* 0x000fc600000006ff */
[----:B------:R-:W-:Y:S01]  /*7320*/  IMAD.WIDE.U32 R2, R35, c[0x0][0x1b8], R2 ;  /* 0x00006e0023027a25 */ /* 0x000fe200078e0002 */
[----:B------:R-:W-:-:S04]  /*7330*/  LOP3.LUT R0, R0, 0x1c0, RZ, 0xc0, !PT ;  /* 0x000001c000007812 */ /* 0x000fc800078ec0ff */
[----:B------:R-:W-:Y:S02]  /*7340*/  LOP3.LUT R5, R0, 0x38, R56, 0xf8, !PT ;  /* 0x0000003800057812 */ /* 0x000fe400078ef838 */
[----:B------:R-:W-:Y:S02]  /*7350*/  SHF.R.U32.HI R0, RZ, 0x3, R0 ;  /* 0x00000003ff007819 */ /* 0x000fe40000011600 */
[----:B------:R-:W-:Y:S02]  /*7360*/  IADD3 R3, R3, R4, RZ ;  /* 0x0000000403037210 */ /* 0x000fe40007ffe0ff */
[----:B------:R-:W-:Y:S01]  /*7370*/  LOP3.LUT R17, R5, R0, RZ, 0x3c, !PT ;  /* 0x0000000005117212 */ /* 0x000fe200078e3cff */
[----:B------:R-:W-:-:S04]  /*7380*/  IMAD R0, R86, 0x10, R72 ;  /* 0x0000001056007824 */ /* 0x000fc800078e0248 */
[----:B------:R-:W-:Y:S01]  /*7390*/  IMAD.IADD R11, R226, 0x1, R0 ;  /* 0x00000001e20b7824 */ /* 0x000fe200078e0200 */
[----:B------:R-:W-:Y:S02]  /*73a0*/  SEL R0, R27, RZ, !P0 ;  /* 0x000000ff1b007207 */ /* 0x000fe40004000000 */
[C---:B------:R-:W-:Y:S01]  /*73b0*/  IADD3 R5, P0, R72.reuse, R8, RZ ;  /* 0x0000000848057210 */ /* 0x040fe20007f1e0ff */
[----:B------:R-:W-:Y:S01]  /*73c0*/  @P1 IMAD.HI.U32 R8, R11, c[0x0][0x2c8], RZ ;  /* 0x0000b2000b081a27 */ /* 0x000fe200078e00ff */
[----:B------:R-:W-:Y:S02]  /*73d0*/  MOV R4, R11 ;  /* 0x0000000b00047202 */ /* 0x000fe40000000f00 */
[----:B------:R-:W-:Y:S01]  /*73e0*/  LEA.HI.X.SX32 R9, R72, R9, 0x1, P0 ;  /* 0x0000000948097211 */ /* 0x000fe200000f0eff */
[C---:B------:R-:W-:Y:S01]  /*73f0*/  IMAD R7, R0.reuse, c[0x0][0x1c4], R6 ;  /* 0x0000710000077a24 */ /* 0x040fe200078e0206 */
[----:B------:R-:W-:Y:S01]  /*7400*/  @P1 SHF.R.U32.HI R4, RZ, c[0x0][0x2cc], R8 ;  /* 0x0000b300ff041a19 */ /* 0x000fe20000011608 */
[----:B------:R-:W-:Y:S01]  /*7410*/  IMAD.WIDE.U32 R2, R0, c[0x0][0x1c0], R2 ;  /* 0x0000700000027a25 */ /* 0x000fe200078e0002 */
[----:B------:R-:W-:-:S03]  /*7420*/  SHF.R.S32.HI R8, RZ, 0x1f, R10 ;  /* 0x0000001fff087819 */ /* 0x000fc6000001140a */
[----:B------:R-:W-:Y:S01]  /*7430*/  IMAD R0, R9, c[0x0][0x208], RZ ;  /* 0x0000820009007a24 */ /* 0x000fe200078e02ff */
[----:B------:R-:W-:Y:S01]  /*7440*/  IADD3 R3, R3, R7, RZ ;  /* 0x0000000703037210 */ /* 0x000fe20007ffe0ff */
[----:B------:R-:W-:Y:S01]  /*7450*/  IMAD R6, R9, c[0x0][0x1e0], RZ ;  /* 0x0000780009067a24 */ /* 0x000fe200078e02ff */
[----:B------:R-:W-:Y:S01]  /*7460*/  LEA.HI R85, R8, R10, RZ, 0x3 ;  /* 0x0000000a08557211 */ /* 0x000fe200078f18ff */
[C---:B------:R-:W-:Y:S01]  /*7470*/  IMAD R14, R5.reuse, c[0x0][0x20c], R0 ;  /* 0x00008300050e7a24 */ /* 0x040fe200078e0200 */
[----:B------:R-:W-:Y:S01]  /*7480*/  SHF.R.S32.HI R0, RZ, 0x1f, R4 ;  /* 0x0000001fff007819 */ /* 0x000fe20000011404 */
[----:B------:R-:W-:Y:S01]  /*7490*/  IMAD R13, R5, c[0x0][0x1e4], R6 ;  /* 0x00007900050d7a24 */ /* 0x000fe200078e0206 */
[----:B------:R-:W-:Y:S01]  /*74a0*/  LOP3.LUT R12, R85, 0xfffffff8, RZ, 0xc0, !PT ;  /* 0xfffffff8550c7812 */ /* 0x000fe200078ec0ff */
[----:B------:R-:W-:-:S04]  /*74b0*/  IMAD.WIDE.U32 R6, R5, c[0x0][0x1e0], R56 ;  /* 0x0000780005067a25 */ /* 0x000fc800078e0038 */
[----:B------:R-:W-:Y:S01]  /*74c0*/  IMAD.WIDE.U32 R8, R5, c[0x0][0x208], R56 ;  /* 0x0000820005087a25 */ /* 0x000fe200078e0038 */
[----:B------:R-:W-:-:S03]  /*74d0*/  IADD3 R7, R7, R13, RZ ;  /* 0x0000000d07077210 */ /* 0x000fc60007ffe0ff */
[----:B------:R-:W-:Y:S02]  /*74e0*/  IMAD R0, R0, c[0x0][0x1b0], RZ ;  /* 0x00006c0000007a24 */ /* 0x000fe400078e02ff */
[----:B------:R-:W-:Y:S02]  /*74f0*/  IMAD.MOV R5, RZ, RZ, -R4 ;  /* 0x000000ffff057224 */ /* 0x000fe400078e0a04 */
[C---:B------:R-:W-:Y:S02]  /*7500*/  IMAD R13, R4.reuse, c[0x0][0x1b4], R0 ;  /* 0x00006d00040d7a24 */ /* 0x040fe400078e0200 */
[----:B------:R-:W-:Y:S01]  /*7510*/  IMAD.WIDE.U32 R2, R4, c[0x0][0x1b0], R2 ;  /* 0x00006c0004027a25 */ /* 0x000fe200078e0002 */
[----:B------:R-:W-:-:S03]  /*7520*/  MOV R4, R8 ;  /* 0x0000000800047202 */ /* 0x000fc60000000f00 */
[----:B------:R-:W-:Y:S01]  /*7530*/  IMAD R0, R5, c[0x0][0x2c4], R11 ;  /* 0x0000b10005007a24 */ /* 0x000fe200078e020b */
[----:B------:R-:W-:Y:S01]  /*7540*/  IADD3 R5, R9, R14, RZ ;  /* 0x0000000e09057210 */ /* 0x000fe20007ffe0ff */
[----:B------:R-:W-:Y:S02]  /*7550*/  IMAD.IADD R83, R10, 0x1, -R12 ;  /* 0x000000010a537824 */ /* 0x000fe400078e0a0c */
[----:B------:R-:W-:Y:S01]  /*7560*/  IMAD.IADD R3, R3, 0x1, R13 ;  /* 0x0000000103037824 */ /* 0x000fe200078e020d */
[----:B------:R-:W-:Y:S01]  /*7570*/  SHF.R.S32.HI R10, RZ, 0x1f, R0 ;  /* 0x0000001fff0a7819 */ /* 0x000fe20000011400 */
[----:B------:R-:W-:Y:S01]  /*7580*/  IMAD.WIDE.U32 R8, R35, c[0x0][0x1e8], R6 ;  /* 0x00007a0023087a25 */ /* 0x000fe200078e0006 */
[----:B------:R-:W-:-:S03]  /*7590*/  ISETP.NE.U32.AND P1, PT, RZ, c[0x0][0x350], PT ;  /* 0x0000d400ff007a0c */ /* 0x000fc60003f25070 */
[----:B------:R-:W-:Y:S01]  /*75a0*/  IMAD.WIDE.U32 R6, R35, c[0x0][0x210], R4 ;  /* 0x0000840023067a25 */ /* 0x000fe200078e0004 */
[----:B------:R-:W-:-:S03]  /*75b0*/  ISETP.NE.AND.EX P1, PT, RZ, c[0x0][0x354], PT, P1 ;  /* 0x0000d500ff007a0c */ /* 0x000fc60003f25310 */
[----:B------:R-:W-:-:S04]  /*75c0*/  IMAD.WIDE.U32 R4, R0, c[0x0][0x1a8], R2 ;  /* 0x00006a0000047a25 */ /* 0x000fc800078e0002 */
[----:B------:R-:W-:Y:S02]  /*75d0*/  IMAD R10, R10, c[0x0][0x1a8], RZ ;  /* 0x00006a000a0a7a24 */ /* 0x000fe400078e02ff */
[C---:B------:R-:W-:Y:S02]  /*75e0*/  IMAD R12, R189.reuse, c[0x0][0x210], RZ ;  /* 0x00008400bd0c7a24 */ /* 0x040fe400078e02ff */
[----:B------:R-:W-:Y:S02]  /*75f0*/  IMAD R10, R0, c[0x0][0x1ac], R10 ;  /* 0x00006b00000a7a24 */ /* 0x000fe400078e020a */
[----:B------:R-:W-:Y:S02]  /*7600*/  IMAD R11, R189, c[0x0][0x1e8], RZ ;  /* 0x00007a00bd0b7a24 */ /* 0x000fe400078e02ff */
[C---:B------:R-:W-:Y:S02]  /*7610*/  IMAD R12, R35.reuse, c[0x0][0x214], R12 ;  /* 0x00008500230c7a24 */ /* 0x040fe400078e020c */
[----:B------:R-:W-:-:S03]  /*7620*/  IMAD R11, R35, c[0x0][0x1ec], R11 ;  /* 0x00007b00230b7a24 */ /* 0x000fc600078e020b */
[----:B------:R-:W-:Y:S01]  /*7630*/  IADD3 R7, R12, R7, RZ ;  /* 0x000000070c077210 */ /* 0x000fe20007ffe0ff */
[----:B------:R-:W-:Y:S01]  /*7640*/  IMAD.IADD R9, R11, 0x1, R9 ;  /* 0x000000010b097824 */ /* 0x000fe200078e0209 */
[----:B------:R-:W-:Y:S01]  /*7650*/  LEA R11, P0, R4, c[0x0][0x160], 0x1 ;  /* 0x00005800040b7a11 */ /* 0x000fe200078008ff */
[----:B------:R-:W-:Y:S02]  /*7660*/  IMAD.IADD R10, R5, 0x1, R10 ;  /* 0x00000001050a7824 */ /* 0x000fe400078e020a */
[----:B------:R-:W-:Y:S02]  /*7670*/  IMAD R25, R234, c[0x0][0x2c4], RZ ;  /* 0x0000b100ea197a24 */ /* 0x000fe400078e02ff */
[----:B------:R-:W-:Y:S01]  /*7680*/  IMAD.IADD R5, R226, 0x1, R72 ;  /* 0x00000001e2057824 */ /* 0x000fe200078e0248 */
[----:B------:R-:W-:-:S04]  /*7690*/  LEA.HI.X R10, R4, c[0x0][0x164], R10, 0x1, P0 ;  /* 0x00005900040a7a11 */ /* 0x000fc800000f0c0a */
[----:B------:R-:W-:Y:S02]  /*76a0*/  ISETP.GE.AND P0, PT, R5, R25, PT ;  /* 0x000000190500720c */ /* 0x000fe40003f06270 */
[----:B------:R-:W-:Y:S02]  /*76b0*/  LEA.HI R4, R212, R228, RZ, 0x6 ;  /* 0x000000e4d4047211 */ /* 0x000fe400078f30ff */
[----:B------:R-:W-:Y:S02]  /*76c0*/  ISETP.GE.AND P3, PT, R56, c[0x0][0x198], PT ;  /* 0x0000660038007a0c */ /* 0x000fe40003f66270 */
[----:B------:R-:W-:Y:S01]  /*76d0*/  SHF.L.U32 R4, R4, 0x3, RZ ;  /* 0x0000000304047819 */ /* 0x000fe200000006ff */
[----:B------:R1:W2:Y:S01]  /*76e0*/  SHFL.IDX PT, R13, R11, RZ, 0x181f ;  /* 0x00181fff0b0d7589 */ /* 0x0002a200000e0000 */
[----:B------:R-:W-:Y:S03]  /*76f0*/  BSSY B0, `(.L_x_368) ;  /* 0x0000020000007945 */ /* 0x000fe60003800000 */
[----:B------:R1:W4:Y:S01]  /*7700*/  SHFL.IDX PT, R14, R10, RZ, 0x181f ;  /* 0x00181fff0a0e7589 */ /* 0x00032200000e0000 */
[----:B------:R-:W-:-:S02]  /*7710*/  LOP3.LUT R76, R17, 0xfffffe00, R4, 0xf8, !PT ;  /* 0xfffffe00114c7812 */ /* 0x000fc400078ef804 */
[----:B---3--:R-:W-:Y:S01]  /*7720*/  @P2 MOV R2, R16 ;  /* 0x0000001000022202 */ /* 0x008fe20000000f00 */
[----:B------:R-:W-:Y:S01]  /*7730*/  @!P2 IMAD.MOV.U32 R2, RZ, RZ, R27 ;  /* 0x000000ffff02a224 */ /* 0x000fe200078e001b */
[----:B------:R-:W-:Y:S02]  /*7740*/  @P2 SHF.R.S32.HI R3, RZ, 0x1f, R16 ;  /* 0x0000001fff032819 */ /* 0x000fe40000011410 */
[----:B------:R-:W-:Y:S02]  /*7750*/  @!P2 MOV R3, R15 ;  /* 0x0000000f0003a202 */ /* 0x000fe40000000f00 */
[----:B------:R-:W-:Y:S02]  /*7760*/  SEL R0, R2, RZ, !P1 ;  /* 0x000000ff02007207 */ /* 0x000fe40004800000 */
[----:B------:R-:W-:-:S05]  /*7770*/  SEL R2, R3, RZ, !P1 ;  /* 0x000000ff03027207 */ /* 0x000fca0004800000 */
[C---:B------:R-:W-:Y:S02]  /*7780*/  IMAD R3, R2.reuse, c[0x0][0x1f0], RZ ;  /* 0x00007c0002037a24 */ /* 0x040fe400078e02ff */
[----:B------:R-:W-:Y:S02]  /*7790*/  IMAD R2, R2, c[0x0][0x218], RZ ;  /* 0x0000860002027a24 */ /* 0x000fe400078e02ff */
[C---:B------:R-:W-:Y:S02]  /*77a0*/  IMAD R12, R0.reuse, c[0x0][0x1f4], R3 ;  /* 0x00007d00000c7a24 */ /* 0x040fe400078e0203 */
[C---:B------:R-:W-:Y:S02]  /*77b0*/  IMAD R3, R0.reuse, c[0x0][0x21c], R2 ;  /* 0x0000870000037a24 */ /* 0x040fe400078e0202 */
[----:B------:R-:W-:-:S04]  /*77c0*/  IMAD.WIDE.U32 R90, R0, c[0x0][0x218], R6 ;  /* 0x00008600005a7a25 */ /* 0x000fc800078e0006 */
[----:B------:R-:W-:Y:S01]  /*77d0*/  IMAD.WIDE.U32 R18, R0, c[0x0][0x1f0], R8 ;  /* 0x00007c0000127a25 */ /* 0x000fe200078e0008 */
[----:B------:R-:W-:-:S03]  /*77e0*/  IADD3 R93, R91, R3, RZ ;  /* 0x000000035b5d7210 */ /* 0x000fc60007ffe0ff */
[----:B------:R-:W-:Y:S01]  /*77f0*/  IMAD.IADD R21, R19, 0x1, R12 ;  /* 0x0000000113157824 */ /* 0x000fe200078e020c */
[----:B------:R1:W-:Y:S04]  /*7800*/  STL.64 [R1+0x48], R18 ;  /* 0x0000481201007387 */ /* 0x0003e80000100a00 */
[----:B------:R1:W-:Y:S04]  /*7810*/  STL.64 [R1+0x58], R90 ;  /* 0x0000585a01007387 */ /* 0x0003e80000100a00 */
[----:B------:R1:W-:Y:S04]  /*7820*/  STL [R1+0x54], R93 ;  /* 0x0000545d01007387 */ /* 0x0003e80000100800 */
[----:B------:R1:W-:Y:S01]  /*7830*/  STL [R1+0x44], R21 ;  /* 0x0000441501007387 */ /* 0x0003e20000100800 */
[----:B------:R-:W-:Y:S01]  /*7840*/  IMAD.MOV.U32 R16, RZ, RZ, 0x20 ;  /* 0x00000020ff107424 */ /* 0x000fe200078e00ff */
[----:B------:R-:W-:-:S02]  /*7850*/  R2P PR, R83, 0x6 ;  /* 0x0000000653007804 */ /* 0x000fc40000000000 */
[----:B------:R-:W-:-:S03]  /*7860*/  MOV R15, 0x10 ;  /* 0x00000010000f7802 */ /* 0x000fc60000000f00 */
[----:B------:R-:W-:Y:S02]  /*7870*/  SEL R4, R16, 0xffffffe0, !P2 ;  /* 0xffffffe010047807 */ /* 0x000fe40005000000 */
[----:B------:R-:W-:Y:S01]  /*7880*/  SEL R2, R15, 0xfffffff0, !P1 ;  /* 0xfffffff00f027807 */ /* 0x000fe20004800000 */
[----:B------:R-:W-:Y:S05]  /*7890*/  @P0 BRA `(.L_x_369) ;  /* 0x0000005000000947 */ /* 0x000fea0003800000 */
[----:B--2-4-:R-:W-:Y:S01]  /*78a0*/  LEA R6, P0, R56, R13, 0x1 ;  /* 0x0000000d38067211 */ /* 0x014fe200078008ff */
[----:B------:R-:W-:-:S03]  /*78b0*/  IMAD.SHL.U32 R0, R76, 0x2, RZ ;  /* 0x000000024c007824 */ /* 0x000fc600078e00ff */
[----:B------:R-:W-:-:S05]  /*78c0*/  LEA.HI.X R7, R56, R14, R57, 0x1, P0 ;  /* 0x0000000e38077211 */ /* 0x000fca00000f0c39 */
[----:B------:R-:W-:Y:S01]  /*78d0*/  @!PT LDS RZ, [RZ] ;  /* 0x00000000fffff984 */ /* 0x000fe20000000800 */
[----:B------:R2:W-:Y:S04]  /*78e0*/  LDGSTS.E.BYPASS.LTC128B.128 [R0+0x6100], [R6.64], !P3 ;  /* 0x0610000006007fae */ /* 0x0005e8000d901d48 */
.L_x_369:
[----:B--2-4-:R-:W-:Y:S05]  /*78f0*/  BSYNC B0 ;  /* 0x0000000000007941 */ /* 0x014fea0003800000 */
.L_x_368:
[----:B------:R-:W-:Y:S01]  /*7900*/  IADD3 R0, R5, 0x10, RZ ;  /* 0x0000001005007810 */ /* 0x000fe20007ffe0ff */
[----:B------:R2:W3:Y:S01]  /*7910*/  SHFL.IDX PT, R3, R10, 0x1, 0x181f ;  /* 0x00381f000a037f89 */ /* 0x0004e200000e0000 */
[----:B------:R-:W-:Y:S02]  /*7920*/  BSSY B0, `(.L_x_370) ;  /* 0x0000009000007945 */ /* 0x000fe40003800000 */
[----:B------:R-:W-:Y:S01]  /*7930*/  ISETP.GE.AND P0, PT, R0, R25, PT ;  /* 0x000000190000720c */ /* 0x000fe20003f06270 */
[----:B------:R2:W4:-:S12]  /*7940*/  SHFL.IDX PT, R6, R11, 0x1, 0x181f ;  /* 0x00381f000b067f89 */ /* 0x00051800000e0000 */
[----:B------:R-:W-:Y:S05]  /*7950*/  @P0 BRA `(.L_x_371) ;  /* 0x0000005000000947 */ /* 0x000fea0003800000 */
[----:B----4-:R-:W-:Y:S01]  /*7960*/  LEA R6, P0, R56, R6, 0x1 ;  /* 0x0000000638067211 */ /* 0x010fe200078008ff */
[----:B------:R-:W-:-:S03]  /*7970*/  IMAD.SHL.U32 R0, R76, 0x2, RZ ;  /* 0x000000024c007824 */ /* 0x000fc600078e00ff */
[----:B---3--:R-:W-:-:S05]  /*7980*/  LEA.HI.X R7, R56, R3, R57, 0x1, P0 ;  /* 0x0000000338077211 */ /* 0x008fca00000f0c39 */
[----:B------:R-:W-:Y:S01]  /*7990*/  @!PT LDS RZ, [RZ] ;  /* 0x00000000fffff984 */ /* 0x000fe20000000800 */
[----:B------:R3:W-:Y:S04]  /*79a0*/  LDGSTS.E.BYPASS.LTC128B.128 [R0+0x6900], [R6.64], !P3 ;  /* 0x0690000006007fae */ /* 0x0007e8000d901d48 */
.L_x_371:
[----:B------:R-:W-:Y:S05]  /*79b0*/  BSYNC B0 ;  /* 0x0000000000007941 */ /* 0x000fea0003800000 */
.L_x_370:
[----:B---3--:R-:W-:Y:S01]  /*79c0*/  IADD3 R0, R5, 0x20, RZ ;  /* 0x0000002005007810 */ /* 0x008fe20007ffe0ff */
[----:B------:R3:W1:Y:S01]  /*79d0*/  SHFL.IDX PT, R3, R10, 0x2, 0x181f ;  /* 0x00581f000a037f89 */ /* 0x00066200000e0000 */
[----:B------:R-:W-:Y:S02]  /*79e0*/  BSSY B0, `(.L_x_372) ;  /* 0x0000009000007945 */ /* 0x000fe40003800000 */
[----:B------:R-:W-:Y:S01]  /*79f0*/  ISETP.GE.AND P0, PT, R0, R25, PT ;  /* 0x000000190000720c */ /* 0x000fe20003f06270 */
[----:B----4-:R3:W4:-:S12]  /*7a00*/  SHFL.IDX PT, R6, R11, 0x2, 0x181f ;  /* 0x00581f000b067f89 */ /* 0x01071800000e0000 */
[----:B------:R-:W-:Y:S05]  /*7a10*/  @P0 BRA `(.L_x_373) ;  /* 0x0000005000000947 */ /* 0x000fea0003800000 */
[----:B----4-:R-:W-:Y:S01]  /*7a20*/  LEA R6, P0, R56, R6, 0x1 ;  /* 0x0000000638067211 */ /* 0x010fe200078008ff */
[----:B------:R-:W-:-:S03]  /*7a30*/  IMAD.SHL.U32 R0, R76, 0x2, RZ ;  /* 0x000000024c007824 */ /* 0x000fc600078e00ff */
[----:B-1----:R-:W-:-:S05]  /*7a40*/  LEA.HI.X R7, R56, R3, R57, 0x1, P0 ;  /* 0x0000000338077211 */ /* 0x002fca00000f0c39 */
[----:B------:R-:W-:Y:S01]  /*7a50*/  @!PT LDS RZ, [RZ] ;  /* 0x00000000fffff984 */ /* 0x000fe20000000800 */
[----:B------:R1:W-:Y:S04]  /*7a60*/  LDGSTS.E.BYPASS.LTC128B.128 [R0+0x7100], [R6.64], !P3 ;  /* 0x0710000006007fae */ /* 0x0003e8000d901d48 */
.L_x_373:
[----:B------:R-:W-:Y:S05]  /*7a70*/  BSYNC B0 ;  /* 0x0000000000007941 */ /* 0x000fea0003800000 */
.L_x_372:
[----:B-1----:R-:W-:Y:S01]  /*7a80*/  IADD3 R0, R5, 0x30, RZ ;  /* 0x0000003005007810 */ /* 0x002fe20007ffe0ff */
[----:B------:R1:W2:Y:S01]  /*7a90*/  SHFL.IDX PT, R3, R10, 0x3, 0x181f ;  /* 0x00781f000a037f89 */ /* 0x0002a200000e0000 */
[----:B------:R-:W-:Y:S02]  /*7aa0*/  BSSY B0, `(.L_x_374) ;  /* 0x0000009000007945 */ /* 0x000fe40003800000 */
[----:B------:R-:W-:Y:S01]  /*7ab0*/  ISETP.GE.AND P0, PT, R0, R25, PT ;  /* 0x000000190000720c */ /* 0x000fe20003f06270 */
[----:B----4-:R1:W4:-:S12]  /*7ac0*/  SHFL.IDX PT, R6, R11, 0x3, 0x181f ;  /* 0x00781f000b067f89 */ /* 0x01031800000e0000 */
[----:B------:R-:W-:Y:S05]  /*7ad0*/  @P0 BRA `(.L_x_375) ;  /* 0x0000005000000947 */ /* 0x000fea0003800000 */
[----:B----4-:R-:W-:Y:S01]  /*7ae0*/  LEA R6, P0, R56, R6, 0x1 ;  /* 0x0000000638067211 */ /* 0x010fe200078008ff */
[----:B------:R-:W-:-:S03]  /*7af0*/  IMAD.SHL.U32 R0, R76, 0x2, RZ ;  /* 0x000000024c007824 */ /* 0x000fc600078e00ff */
[----:B--2---:R-:W-:-:S05]  /*7b00*/  LEA.HI.X R7, R56, R3, R57, 0x1, P0 ;  /* 0x0000000338077211 */ /* 0x004fca00000f0c39 */
[----:B------:R-:W-:Y:S01]  /*7b10*/  @!PT LDS RZ, [RZ] ;  /* 0x00000000fffff984 */ /* 0x000fe20000000800 */
[----:B------:R2:W-:Y:S04]  /*7b20*/  LDGSTS.E.BYPASS.LTC128B.128 [R0+0x7900], [R6.64], !P3 ;  /* 0x0790000006007fae */ /* 0x0005e8000d901d48 */
.L_x_375:
[----:B------:R-:W-:Y:S05]  /*7b30*/  BSYNC B0 ;  /* 0x0000000000007941 */ /* 0x000fea0003800000 */
.L_x_374:
[----:B--2---:R-:W-:Y:S01]  /*7b40*/  IADD3 R0, R5, 0x40, RZ ;  /* 0x0000004005007810 */ /* 0x004fe20007ffe0ff */
        /* <DEDUP_REMOVED lines=10> */
.L_x_377:
[----:B------:R-:W-:Y:S05]  /*7bf0*/  BSYNC B0 ;  /* 0x0000000000007941 */ /* 0x000fea0003800000 */
.L_x_376:
        /* <DEDUP_REMOVED lines=11> */
.L_x_379:
[----:B------:R-:W-:Y:S05]  /*7cb0*/  BSYNC B0 ;  /* 0x0000000000007941 */ /* 0x000fea0003800000 */
.L_x_378:
        /* <DEDUP_REMOVED lines=11> */
.L_x_381:
[----:B------:R-:W-:Y:S05]  /*7d70*/  BSYNC B0 ;  /* 0x0000000000007941 */ /* 0x000fea0003800000 */
.L_x_380:
[----:B--2---:R-:W2:Y:S01]  /*7d80*/  LDL R235, [R1+0x2c] ;  /* 0x00002c0001eb7983 */ /* 0x004ea20000100800 */
[----:B------:R-:W-:Y:S02]  /*7d90*/  IMAD.MOV.U32 R238, RZ, RZ, R20 ;  /* 0x000000ffffee7224 */ /* 0x000fe400078e0014 */
[----:B------:R-:W-:Y:S01]  /*7da0*/  IMAD.MOV.U32 R239, RZ, RZ, R21 ;  /* 0x000000ffffef7224 */ /* 0x000fe200078e0015 */
[----:B------:R-:W3:Y:S01]  /*7db0*/  SHFL.IDX PT, R8, R11, 0x7, 0x181f ;  /* 0x00f81f000b087f89 */ /* 0x000ee200000e0000 */
[----:B-1----:R-:W-:-:S03]  /*7dc0*/  IADD3 R0, R5, 0x70, RZ ;  /* 0x0000007005007810 */ /* 0x002fc60007ffe0ff */
[----:B------:R-:W1:Y:S01]  /*7dd0*/  SHFL.IDX PT, R3, R10, 0x7, 0x181f ;  /* 0x00f81f000a037f89 */ /* 0x000e6200000e0000 */
[----:B------:R-:W-:Y:S01]  /*7de0*/  ISETP.GE.AND P0, PT, R0, R25, PT ;  /* 0x000000190000720c */ /* 0x000fe20003f06270 */
[----:B------:R-:W-:-:S04]  /*7df0*/  IMAD.MOV.U32 R0, RZ, RZ, 0x60 ;  /* 0x00000060ff007424 */ /* 0x000fc800078e00ff */
[----:B------:R-:W-:Y:S02]  /*7e00*/  IMAD R84, R252, -0x60, R0 ;  /* 0xffffffa0fc547824 */ /* 0x000fe400078e0200 */
[C---:B------:R-:W-:Y:S02]  /*7e10*/  IMAD R5, R0.reuse, c[0x0][0x1e4], RZ ;  /* 0x0000790000057a24 */ /* 0x040fe400078e02ff */
[----:B------:R-:W-:Y:S01]  /*7e20*/  IMAD.WIDE.U32 R232, R0, c[0x0][0x1e0], RZ ;  /* 0x0000780000e87a25 */ /* 0x000fe200078e00ff */
[----:B------:R-:W-:-:S03]  /*7e30*/  IADD3 R87, R252, -0x1, RZ ;  /* 0xfffffffffc577810 */ /* 0x000fc60007ffe0ff */
[----:B------:R-:W-:Y:S01]  /*7e40*/  @!P0 IMAD.SHL.U32 R0, R76, 0x2, RZ ;  /* 0x000000024c008824 */ /* 0x000fe200078e00ff */
[----:B---3--:R-:W-:Y:S01]  /*7e50*/  @!P0 LEA R8, P1, R56, R8, 0x1 ;  /* 0x0000000838088211 */ /* 0x008fe200078208ff */
[----:B------:R-:W-:-:S03]  /*7e60*/  IMAD.IADD R229, R233, 0x1, R5 ;  /* 0x00000001e9e57824 */ /* 0x000fc600078e0205 */
[----:B-1----:R-:W-:Y:S01]  /*7e70*/  @!P0 LEA.HI.X R9, R56, R3, R57, 0x1, P1 ;  /* 0x0000000338098211 */ /* 0x002fe200008f0c39 */
[----:B------:R-:W-:Y:S01]  /*7e80*/  IMAD R3, R229, R87, RZ ;  /* 0x00000057e5037224 */ /* 0x000fe200078e02ff */
[----:B------:R-:W-:Y:S01]  /*7e90*/  SHF.R.S32.HI R88, RZ, 0x1f, R87 ;  /* 0x0000001fff587819 */ /* 0x000fe20000011457 */
[----:B------:R-:W-:Y:S02]  /*7ea0*/  IMAD.MOV.U32 R238, RZ, RZ, R18 ;  /* 0x000000ffffee7224 */ /* 0x000fe400078e0012 */
[----:B------:R-:W-:Y:S01]  /*7eb0*/  @!PT LDS RZ, [RZ] ;  /* 0x00000000fffff984 */ /* 0x000fe20000000800 */
[----:B------:R1:W-:Y:S04]  /*7ec0*/  @!P0 LDGSTS.E.BYPASS.LTC128B.128 [R0+0x9900], [R8.64], !P3 ;  /* 0x0990000008008fae */ /* 0x0003e8000d901d48 */
[----:B------:R-:W0:Y:S01]  /*7ed0*/  LDGDEPBAR ;  /* 0x00000000000079af */ /* 0x000e220000000000 */
[----:B----4-:R-:W-:-:S04]  /*7ee0*/  IMAD.WIDE.U32 R6, R87, R232, R238 ;  /* 0x000000e857067225 */ /* 0x010fc800078e00ee */
[----:B------:R-:W-:Y:S02]  /*7ef0*/  IMAD R3, R88, R232, R3 ;  /* 0x000000e858037224 */ /* 0x000fe400078e0203 */
[----:B------:R-:W-:Y:S02]  /*7f00*/  IMAD.MOV.U32 R230, RZ, RZ, c[0x0][0x1e0] ;  /* 0x00007800ffe67624 */ /* 0x000fe400078e00ff */
[----:B------:R-:W-:Y:S02]  /*7f10*/  IMAD.IADD R7, R7, 0x1, R3 ;  /* 0x0000000107077824 */ /* 0x000fe400078e0203 */
[----:B------:R-:W-:Y:S01]  /*7f20*/  IMAD.MOV.U32 R14, RZ, RZ, c[0x0][0x1e4] ;  /* 0x00007900ff0e7624 */ /* 0x000fe200078e00ff */
[----:B------:R-:W-:Y:S01]  /*7f30*/  BAR.SYNC.DEFER_BLOCKING 0x0 ;  /* 0x0000000000007b1d */ /* 0x000fe20000010000 */
[----:B------:R-:W-:Y:S01]  /*7f40*/  ISETP.GE.AND P5, PT, R56, c[0x0][0x1d4], PT ;  /* 0x0000750038007a0c */ /* 0x000fe20003fa6270 */
[----:B------:R-:W-:-:S04]  /*7f50*/  IMAD.WIDE.U32 R10, R230, 0x20, RZ ;  /* 0x00000020e60a7825 */ /* 0x000fc800078e00ff */
[----:B------:R-:W-:Y:S01]  /*7f60*/  IMAD.SHL.U32 R5, R14, 0x20, RZ ;  /* 0x000000200e057824 */ /* 0x000fe200078e00ff */
[----:B------:R3:W-:Y:S01]  /*7f70*/  STL.64 [R1+0x40], R238 ;  /* 0x000040ee01007387 */ /* 0x0007e20000100a00 */
[----:B------:R-:W-:-:S04]  /*7f80*/  LEA.HI R209, R212, R228, RZ, 0x5 ;  /* 0x000000e4d4d17211 */ /* 0x000fc800078f28ff */
[----:B------:R-:W-:Y:S02]  /*7f90*/  SHF.R.S32.HI R211, RZ, 0x5, R209 ;  /* 0x00000005ffd37819 */ /* 0x000fe400000114d1 */
[----:B--2---:R-:W-:-:S04]  /*7fa0*/  IADD3 R77, R84, R235, -R72 ;  /* 0x000000eb544d7210 */ /* 0x004fc80007ffe848 */
[C---:B------:R-:W-:Y:S02]  /*7fb0*/  ISETP.GE.AND P4, PT, R77.reuse, 0x1, PT ;  /* 0x000000014d00780c */ /* 0x040fe40003f86270 */
[C---:B------:R-:W-:Y:S02]  /*7fc0*/  ISETP.GE.AND P2, PT, R77.reuse, 0x11, PT ;  /* 0x000000114d00780c */ /* 0x040fe40003f46270 */
[----:B------:R-:W-:-:S09]  /*7fd0*/  ISETP.GE.AND P3, PT, R77, 0x21, PT ;  /* 0x000000214d00780c */ /* 0x000fd20003f66270 */
[----:B-1----:R-:W-:Y:S02]  /*7fe0*/  @P4 LEA R8, P0, R6, c[0x0][0x1c8], 0x1 ;  /* 0x0000720006084a11 */ /* 0x002fe400078008ff */
[----:B------:R-:W-:Y:S02]  /*7ff0*/  @P2 LEA R0, P1, R230, R6, 0x4 ;  /* 0x00000006e6002211 */ /* 0x000fe400078220ff */
[----:B------:R-:W-:Y:S02]  /*8000*/  @P4 LEA.HI.X R9, R6, c[0x0][0x1cc], R7, 0x1, P0 ;  /* 0x0000730006094a11 */ /* 0x000fe400000f0c07 */
[----:B------:R-:W-:Y:S02]  /*8010*/  @P2 LEA.HI.X R3, R230, R7, R14, 0x4, P1 ;  /* 0x00000007e6032211 */ /* 0x000fe400008f240e */
[----:B------:R-:W-:-:S04]  /*8020*/  @P2 LEA R12, P0, R0, c[0x0][0x1c8], 0x1 ;  /* 0x00007200000c2a11 */ /* 0x000fc800078008ff */
[----:B------:R-:W-:Y:S01]  /*8030*/  @P2 LEA.HI.X R13, R0, c[0x0][0x1cc], R3, 0x1, P0 ;  /* 0x00007300000d2a11 */ /* 0x000fe200000f0c03 */
[----:B------:R-:W-:Y:S01]  /*8040*/  @P4 IMAD.SHL.U32 R0, R76, 0x2, RZ ;  /* 0x000000024c004824 */ /* 0x000fe200078e00ff */
[----:B------:R-:W-:-:S04]  /*8050*/  ISETP.GE.AND P1, PT, R77, 0x31, PT ;  /* 0x000000314d00780c */ /* 0x000fc80003f26270 */
[----:B------:R-:W-:Y:S01]  /*8060*/  @!PT LDS RZ, [RZ] ;  /* 0x00000000fffff984 */ /* 0x000fe20000000800 */
[----:B------:R-:W-:Y:S01]  /*8070*/  @!PT LDS RZ, [RZ] ;  /* 0x00000000fffff984 */ /* 0x000fe20000000800 */
[----:B------:R-:W-:Y:S01]  /*8080*/  @!PT LDS RZ, [RZ] ;  /* 0x00000000fffff984 */ /* 0x000fe20000000800 */
[----:B------:R1:W-:Y:S01]  /*8090*/  @P4 LDGSTS.E.BYPASS.LTC128B.128 [R0+0x3100], [R8.64], !P5 ;  /* 0x0310000008004fae */ /* 0x0003e2000e901d48 */
[----:B------:R-:W-:-:S05]  /*80a0*/  @P2 IMAD.SHL.U32 R3, R76, 0x2, RZ ;  /* 0x000000024c032824 */ /* 0x000fca00078e00ff */
[----:B------:R2:W-:Y:S01]  /*80b0*/  @P2 LDGSTS.E.BYPASS.LTC128B.128 [R3+0x3900], [R12.64], !P5 ;  /* 0x039000000c032fae */ /* 0x0005e2000e901d48 */
[----:B------:R-:W-:Y:S02]  /*80c0*/  ISETP.GE.AND P2, PT, R77, 0x41, PT ;  /* 0x000000414d00780c */ /* 0x000fe40003f46270 */
[----:B-1----:R-:W-:-:S04]  /*80d0*/  @P3 IADD3 R0, P0, R6, R10, RZ ;  /* 0x0000000a06003210 */ /* 0x002fc80007f1e0ff */
[----:B------:R-:W-:Y:S02]  /*80e0*/  @P3 IADD3.X R5, R7, R11, R5, P0, !PT ;  /* 0x0000000b07053210 */ /* 0x000fe400007fe405 */
[----:B------:R-:W-:Y:S01]  /*80f0*/  @P3 LEA R10, P0, R0, c[0x0][0x1c8], 0x1 ;  /* 0x00007200000a3a11 */ /* 0x000fe200078008ff */
[----:B--2---:R-:W-:-:S03]  /*8100*/  @P1 IMAD R3, R14, 0x30, RZ ;  /* 0x000000300e031824 */ /* 0x004fc600078e02ff */
[----:B------:R-:W-:Y:S01]  /*8110*/  @P3 LEA.HI.X R11, R0, c[0x0][0x1cc], R5, 0x1, P0 ;  /* 0x00007300000b3a11 */ /* 0x000fe200000f0c05 */
[----:B------:R-:W-:Y:S02]  /*8120*/  @P3 IMAD.SHL.U32 R0, R76, 0x2, RZ ;  /* 0x000000024c003824 */ /* 0x000fe400078e00ff */
[----:B------:R-:W-:Y:S01]  /*8130*/  @P1 IMAD.WIDE.U32 R8, R230, 0x30, R6 ;  /* 0x00000030e6081825 */ /* 0x000fe200078e0006 */
[----:B------:R-:W-:Y:S02]  /*8140*/  ISETP.GE.AND P0, PT, R77, 0x51, PT ;  /* 0x000000514d00780c */ /* 0x000fe40003f06270 */
[----:B------:R1:W-:Y:S02]  /*8150*/  @P3 LDGSTS.E.BYPASS.LTC128B.128 [R0+0x4100], [R10.64], !P5 ;  /* 0x041000000a003fae */ /* 0x0003e4000e901d48 */
[----:B------:R-:W-:-:S09]  /*8160*/  @P1 LEA R12, P3, R8, c[0x0][0x1c8], 0x1 ;  /* 0x00007200080c1a11 */ /* 0x000fd200078608ff */
[----:B------:R-:W-:Y:S02]  /*8170*/  @P0 IMAD R5, R14, 0x50, RZ ;  /* 0x000000500e050824 */ /* 0x000fe400078e02ff */
[----:B-1----:R-:W-:-:S05]  /*8180*/  @P1 IMAD.IADD R0, R9, 0x1, R3 ;  /* 0x0000000109001824 */ /* 0x002fca00078e0203 */
[----:B------:R-:W-:Y:S02]  /*8190*/  @P1 LEA.HI.X R13, R8, c[0x0][0x1cc], R0, 0x1, P3 ;  /* 0x00007300080d1a11 */ /* 0x000fe400018f0c00 */
[----:B------:R-:W-:-:S04]  /*81a0*/  @P2 LEA R0, P3, R230, R6, 0x6 ;  /* 0x00000006e6002211 */ /* 0x000fc800078630ff */
[C---:B------:R-:W-:Y:S01]  /*81b0*/  @P2 LEA.HI.X R3, R230.reuse, R7, R14, 0x6, P3 ;  /* 0x00000007e6032211 */ /* 0x040fe200018f340e */
[----:B------:R-:W-:Y:S01]  /*81c0*/  @P0 IMAD.WIDE.U32 R6, R230, 0x50, R6 ;  /* 0x00000050e6060825 */ /* 0x000fe200078e0006 */
[----:B------:R-:W-:-:S04]  /*81d0*/  @P2 LEA R10, P3, R0, c[0x0][0x1c8], 0x1 ;  /* 0x00007200000a2a11 */ /* 0x000fc800078608ff */
[----:B------:R-:W-:Y:S01]  /*81e0*/  @P2 LEA.HI.X R11, R0, c[0x0][0x1cc], R3, 0x1, P3 ;  /* 0x00007300000b2a11 */ /* 0x000fe200018f0c03 */
[----:B------:R-:W-:Y:S01]  /*81f0*/  @P0 IMAD.IADD R0, R7, 0x1, R5 ;  /* 0x0000000107000824 */ /* 0x000fe200078e0205 */
[----:B------:R-:W-:Y:S01]  /*8200*/  @P0 LEA R8, P3, R6, c[0x0][0x1c8], 0x1 ;  /* 0x0000720006080a11 */ /* 0x000fe200078608ff */
[C---:B------:R-:W-:Y:S02]  /*8210*/  @P1 IMAD.SHL.U32 R5, R76.reuse, 0x2, RZ ;  /* 0x000000024c051824 */ /* 0x040fe400078e00ff */
[----:B------:R-:W-:Y:S01]  /*8220*/  @P2 IMAD.SHL.U32 R3, R76, 0x2, RZ ;  /* 0x000000024c032824 */ /* 0x000fe200078e00ff */
[----:B------:R-:W-:Y:S01]  /*8230*/  @P0 LEA.HI.X R9, R6, c[0x0][0x1cc], R0, 0x1, P3 ;  /* 0x0000730006090a11 */ /* 0x000fe200018f0c00 */
[----:B------:R-:W-:Y:S01]  /*8240*/  @P0 IMAD.SHL.U32 R0, R76, 0x2, RZ ;  /* 0x000000024c000824 */ /* 0x000fe200078e00ff */
[----:B------:R3:W-:Y:S04]  /*8250*/  @P1 LDGSTS.E.BYPASS.LTC128B.128 [R5+0x4900], [R12.64], !P5 ;  /* 0x049000000c051fae */ /* 0x0007e8000e901d48 */
[----:B------:R3:W-:Y:S04]  /*8260*/  @P2 LDGSTS.E.BYPASS.LTC128B.128 [R3+0x5100], [R10.64], !P5 ;  /* 0x051000000a032fae */ /* 0x0007e8000e901d48 */
[----:B------:R3:W-:Y:S01]  /*8270*/  @P0 LDGSTS.E.BYPASS.LTC128B.128 [R0+0x5900], [R8.64], !P5 ;  /* 0x0590000008000fae */ /* 0x0007e2000e901d48 */
[----:B------:R-:W-:-:S03]  /*8280*/  ISETP.LT.AND P0, PT, RZ, c[0x0][0x27c], PT ;  /* 0x00009f00ff007a0c */ /* 0x000fc60003f01270 */
[----:B------:R-:W0:Y:S10]  /*8290*/  LDGDEPBAR ;  /* 0x00000000000079af */ /* 0x000e340000000000 */
[----:B------:R-:W-:Y:S05]  /*82a0*/  @P0 BRA `(.L_x_382) ;  /* 0x0000002000000947 */ /* 0x000fea0003800000 */
[----:B------:R-:W-:-:S04]  /*82b0*/  DEPBAR.LE SB0, 0x1 ;  /* 0x000080400000791a */ /* 0x000fc80000000000 */
[----:B------:R-:W-:Y:S05]  /*82c0*/  BRA `(.L_x_383) ;  /* 0x00004ac000007947 */ /* 0x000fea0003800000 */
.L_x_382:
[----:B------:R-:W-:Y:S01]  /*82d0*/  ULDC.U8 UR4, c[0x0][0x298] ;  /* 0x0000a60000047ab9 */ /* 0x000fe20000000000 */
[----:B---3-5:R-:W-:Y:S01]  /*82e0*/  SHF.R.S32.HI R0, RZ, 0x1f, R149 ;  /* 0x0000001fff007819 */ /* 0x028fe20000011495 */
[C---:B------:R-:W-:Y:S01]  /*82f0*/  IMAD.WIDE.U32 R12, R149.reuse, c[0x0][0x280], RZ ;  /* 0x0000a000950c7a25 */ /* 0x040fe200078e00ff */
[----:B------:R-:W-:Y:S01]  /*8300*/  ISETP.NE.AND P0, PT, RZ, UR4, PT ;  /* 0x00000004ff007c0c */ /* 0x000fe2000bf05270 */
[----:B------:R-:W-:Y:S01]  /*8310*/  BSSY B2, `(.L_x_383) ;  /* 0x00004a7000027945 */ /* 0x000fe20003800000 */
[-C--:B------:R-:W-:Y:S01]  /*8320*/  LEA.HI R6, R212, R228.reuse, RZ, 0x2 ;  /* 0x000000e4d4067211 */ /* 0x080fe200078f10ff */
[C---:B------:R-:W-:Y:S02]  /*8330*/  IMAD R3, R0.reuse, c[0x0][0x280], RZ ;  /* 0x0000a00000037a24 */ /* 0x040fe400078e02ff */
[----:B------:R-:W-:Y:S01]  /*8340*/  IMAD R0, R0, c[0x0][0x290], RZ ;  /* 0x0000a40000007a24 */ /* 0x000fe200078e02ff */
[----:B------:R-:W-:Y:S01]  /*8350*/  LOP3.LUT R5, R6, 0xfffffffc, RZ, 0xc0, !PT ;  /* 0xfffffffc06057812 */ /* 0x000fe200078ec0ff */
[C---:B------:R-:W-:Y:S01]  /*8360*/  IMAD R3, R149.reuse, c[0x0][0x284], R3 ;  /* 0x0000a10095037a24 */ /* 0x040fe200078e0203 */
[----:B------:R-:W-:Y:S01]  /*8370*/  SHF.R.S32.HI R58, RZ, 0x2, R6 ;  /* 0x00000002ff3a7819 */ /* 0x000fe20000011406 */
[----:B------:R-:W-:Y:S01]  /*8380*/  IMAD R0, R149, c[0x0][0x294], R0 ;  /* 0x0000a50095007a24 */ /* 0x000fe200078e0200 */
[----:B------:R-:W-:Y:S01]  /*8390*/  IADD3 R5, -R5, R228, RZ ;  /* 0x000000e405057210 */ /* 0x000fe20007ffe1ff */
[----:B------:R-:W-:Y:S01]  /*83a0*/  IMAD.WIDE.U32 R10, R149, c[0x0][0x290], RZ ;  /* 0x0000a400950a7a25 */ /* 0x000fe200078e00ff */
[----:B------:R-:W-:-:S02]  /*83b0*/  IADD3 R24, R226, R58, RZ ;  /* 0x0000003ae2187210 */ /* 0x000fc40007ffe0ff */
[----:B------:R-:W-:Y:S01]  /*83c0*/  IADD3 R9, R3, R13, RZ ;  /* 0x0000000d03097210 */ /* 0x000fe20007ffe0ff */
[----:B------:R-:W-:Y:S01]  /*83d0*/  IMAD.IADD R7, R0, 0x1, R11 ;  /* 0x0000000100077824 */ /* 0x000fe200078e020b */
[C---:B------:R-:W-:Y:S01]  /*83e0*/  SHF.L.U32 R26, R5.reuse, 0x3, RZ ;  /* 0x00000003051a7819 */ /* 0x040fe200000006ff */
[----:B------:R-:W-:Y:S01]  /*83f0*/  IMAD R0, R5, 0x20, R24 ;  /* 0x0000002005007824 */ /* 0x000fe200078e0218 */
[----:B------:R-:W-:Y:S05]  /*8400*/  @!P0 BRA `(.L_x_384) ;  /* 0x000025c000008947 */ /* 0x000fea0003800000 */
[----:B------:R-:W-:Y:S01]  /*8410*/  ISETP.NE.AND P1, PT, R231, 0x1, PT ;  /* 0x00000001e700780c */ /* 0x000fe20003f25270 */
[----:B------:R-:W-:Y:S01]  /*8420*/  IMAD.MOV.U32 R8, RZ, RZ, R12 ;  /* 0x000000ffff087224 */ /* 0x000fe200078e000c */
[----:B------:R-:W-:Y:S01]  /*8430*/  MOV R6, R10 ;  /* 0x0000000a00067202 */ /* 0x000fe20000000f00 */
[----:B------:R-:W-:Y:S01]  /*8440*/  BSSY B0, `(.L_x_385) ;  /* 0x000002e000007945 */ /* 0x000fe20003800000 */
[----:B------:R-:W-:Y:S01]  /*8450*/  IMAD.SHL.U32 R16, R5, 0x4, RZ ;  /* 0x0000000405107824 */ /* 0x000fe200078e00ff */
[----:B------:R-:W-:Y:S01]  /*8460*/  CS2R R38, SRZ ;  /* 0x0000000000267805 */ /* 0x000fe2000001ff00 */
[----:B------:R-:W-:Y:S01]  /*8470*/  CS2R R28, SRZ ;  /* 0x00000000001c7805 */ /* 0x000fe2000001ff00 */
[----:B------:R-:W-:Y:S01]  /*8480*/  CS2R R14, SRZ ;  /* 0x00000000000e7805 */ /* 0x000fe2000001ff00 */
[----:B------:R-:W-:Y:S01]  /*8490*/  CS2R R30, SRZ ;  /* 0x00000000001e7805 */ /* 0x000fe2000001ff00 */
[----:B------:R-:W-:-:S04]  /*84a0*/  CS2R R18, SRZ ;  /* 0x0000000000127805 */ /* 0x000fc8000001ff00 */
[----:B------:R-:W-:-:S05]  /*84b0*/  @P1 IMAD.HI.U32 R3, R0, c[0x0][0x2c8], RZ ;  /* 0x0000b20000031a27 */ /* 0x000fca00078e00ff */
[----:B------:R-:W-:-:S04]  /*84c0*/  @P1 SHF.R.U32.HI R0, RZ, c[0x0][0x2cc], R3 ;  /* 0x0000b300ff001a19 */ /* 0x000fc80000011603 */
[----:B------:R-:W-:Y:S01]  /*84d0*/  SHF.R.S32.HI R3, RZ, 0x1f, R0 ;  /* 0x0000001fff037819 */ /* 0x000fe20000011400 */
[----:B------:R-:W-:-:S04]  /*84e0*/  IMAD.WIDE.U32 R8, R0, c[0x0][0x280], R8 ;  /* 0x0000a00000087a25 */ /* 0x000fc800078e0008 */
[C---:B------:R-:W-:Y:S01]  /*84f0*/  IMAD R11, R3.reuse, c[0x0][0x280], RZ ;  /* 0x0000a000030b7a24 */ /* 0x040fe200078e02ff */
[----:B------:R-:W-:Y:S01]  /*8500*/  LEA R21, P1, R8, c[0x0][0x270], 0x1 ;  /* 0x00009c0008157a11 */ /* 0x000fe200078208ff */
[----:B------:R-:W-:Y:S02]  /*8510*/  IMAD R10, R3, c[0x0][0x290], RZ ;  /* 0x0000a400030a7a24 */ /* 0x000fe400078e02ff */
[----:B------:R-:W-:-:S04]  /*8520*/  IMAD.WIDE.U32 R6, R0, c[0x0][0x290], R6 ;  /* 0x0000a40000067a25 */ /* 0x000fc800078e0006 */
[----:B------:R-:W-:Y:S01]  /*8530*/  IMAD R3, R0, c[0x0][0x284], R11 ;  /* 0x0000a10000037a24 */ /* 0x000fe200078e020b */
[----:B------:R-:W-:Y:S01]  /*8540*/  LEA R22, P0, R6, c[0x0][0x288], 0x1 ;  /* 0x0000a20006167a11 */ /* 0x000fe200078008ff */
[----:B------:R-:W-:Y:S02]  /*8550*/  IMAD R0, R0, c[0x0][0x294], R10 ;  /* 0x0000a50000007a24 */ /* 0x000fe400078e020a */
[----:B------:R-:W-:-:S03]  /*8560*/  IMAD.IADD R3, R9, 0x1, R3 ;  /* 0x0000000109037824 */ /* 0x000fc600078e0203 */
[----:B------:R-:W-:Y:S02]  /*8570*/  IADD3 R0, R7, R0, RZ ;  /* 0x0000000007007210 */ /* 0x000fe40007ffe0ff */
[----:B------:R-:W-:Y:S02]  /*8580*/  LEA.HI.X R20, R8, c[0x0][0x274], R3, 0x1, P1 ;  /* 0x00009d0008147a11 */ /* 0x000fe400008f0c03 */
[----:B------:R-:W-:Y:S01]  /*8590*/  LEA.HI.X R17, R6, c[0x0][0x28c], R0, 0x1, P0 ;  /* 0x0000a30006117a11 */ /* 0x000fe200000f0c00 */
[----:B------:R1:W2:Y:S01]  /*85a0*/  SHFL.IDX PT, R8, R21, RZ, 0x1c1f ;  /* 0x001c1fff15087589 */ /* 0x0002a200000e0000 */
[----:B------:R-:W-:-:S03]  /*85b0*/  ISETP.GE.AND P0, PT, R24, R25, PT ;  /* 0x000000191800720c */ /* 0x000fc60003f06270 */
[----:B------:R1:W3:Y:S04]  /*85c0*/  SHFL.IDX PT, R6, R22, RZ, 0x1c1f ;  /* 0x001c1fff16067589 */ /* 0x0002e800000e0000 */
[----:B------:R1:W4:Y:S04]  /*85d0*/  SHFL.IDX PT, R9, R20, RZ, 0x1c1f ;  /* 0x001c1fff14097589 */ /* 0x00032800000e0000 */
[----:B------:R1:W1:Y:S02]  /*85e0*/  SHFL.IDX PT, R7, R17, RZ, 0x1c1f ;  /* 0x001c1fff11077589 */ /* 0x00026400000e0000 */
[----:B------:R-:W-:Y:S05]  /*85f0*/  @P0 BRA `(.L_x_386) ;  /* 0x0000012000000947 */ /* 0x000fea0003800000 */
[C---:B------:R-:W-:Y:S01]  /*8600*/  IADD3 R3, R16.reuse, 0x10, RZ ;  /* 0x0000001010037810 */ /* 0x040fe20007ffe0ff */
[----:B------:R-:W-:Y:S01]  /*8610*/  CS2R R14, SRZ ;  /* 0x00000000000e7805 */ /* 0x000fe2000001ff00 */
[----:B------:R-:W-:Y:S01]  /*8620*/  ISETP.GE.AND P1, PT, R16, c[0x0][0x27c], PT ;  /* 0x00009f0010007a0c */ /* 0x000fe20003f26270 */
[----:B------:R-:W-:Y:S01]  /*8630*/  CS2R R18, SRZ ;  /* 0x0000000000127805 */ /* 0x000fe2000001ff00 */
[----:B------:R-:W-:Y:S01]  /*8640*/  ISETP.GE.AND P0, PT, R3, c[0x0][0x27c], PT ;  /* 0x00009f0003007a0c */ /* 0x000fe20003f06270 */
[----:B------:R-:W-:Y:S01]  /*8650*/  CS2R R28, SRZ ;  /* 0x00000000001c7805 */ /* 0x000fe2000001ff00 */
[----:B------:R-:W-:-:S09]  /*8660*/  CS2R R30, SRZ ;  /* 0x00000000001e7805 */ /* 0x000fd2000001ff00 */
[----:B--2-4-:R-:W-:Y:S02]  /*8670*/  @!P1 IMAD.WIDE R12, R16, 0x2, R8 ;  /* 0x00000002100c9825 */ /* 0x014fe400078e0208 */
[----:B------:R-:W-:-:S03]  /*8680*/  @!P0 SHF.R.S32.HI R0, RZ, 0x1f, R3 ;  /* 0x0000001fff008819 */ /* 0x000fc60000011403 */
[----:B------:R2:W5:Y:S01]  /*8690*/  @!P1 LD.E.64 R14, [R12.64] ;  /* 0x000000080c0e9980 */ /* 0x000562000c101b00 */
[----:B------:R-:W-:-:S04]  /*86a0*/  @!P0 LEA.HI R0, R0, R3, RZ, 0x2 ;  /* 0x0000000300008211 */ /* 0x000fc800078f10ff */
[----:B------:R-:W-:-:S05]  /*86b0*/  @!P0 LOP3.LUT R0, R0, 0xfffffffc, RZ, 0xc0, !PT ;  /* 0xfffffffc00008812 */ /* 0x000fca00078ec0ff */
[----:B------:R-:W-:-:S04]  /*86c0*/  @!P0 IMAD.WIDE R10, R0, 0x2, R8 ;  /* 0x00000002000a8825 */ /* 0x000fc800078e0208 */
[--C-:B-1-3--:R-:W-:Y:S01]  /*86d0*/  @!P0 IMAD.WIDE R8, R0, 0x2, R6.reuse ;  /* 0x0000000200088825 */ /* 0x10afe200078e0206 */
[----:B------:R2:W5:Y:S03]  /*86e0*/  @!P0 LD.E.64 R28, [R10.64] ;  /* 0x000000080a1c8980 */ /* 0x000566000c101b00 */
[----:B------:R-:W-:Y:S01]  /*86f0*/  @!P1 IMAD.WIDE R6, R16, 0x2, R6 ;  /* 0x0000000210069825 */ /* 0x000fe200078e0206 */
[----:B------:R2:W5:Y:S04]  /*8700*/  @!P0 LD.E.64 R30, [R8.64] ;  /* 0x00000008081e8980 */ /* 0x000568000c101b00 */
[----:B------:R2:W5:Y:S02]  /*8710*/  @!P1 LD.E.64 R18, [R6.64] ;  /* 0x0000000806129980 */ /* 0x000564000c101b00 */
.L_x_386:
[----:B------:R-:W-:Y:S05]  /*8720*/  BSYNC B0 ;  /* 0x0000000000007941 */ /* 0x000fea0003800000 */
.L_x_385:
[----:B------:R-:W-:Y:S01]  /*8730*/  IADD3 R0, R24, 0x20, RZ ;  /* 0x0000002018007810 */ /* 0x000fe20007ffe0ff */
[----:B--2--5:R-:W-:Y:S01]  /*8740*/  IMAD.MOV.U32 R10, RZ, RZ, R28 ;  /* 0x000000ffff0a7224 */ /* 0x024fe200078e001c */
[----:B----4-:R2:W4:Y:S01]  /*8750*/  SHFL.IDX PT, R9, R20, 0x1, 0x1c1f ;  /* 0x003c1f0014097f89 */ /* 0x01052200000e0000 */
[----:B------:R-:W-:Y:S01]  /*8760*/  IMAD.MOV.U32 R5, RZ, RZ, R29 ;  /* 0x000000ffff057224 */ /* 0x000fe200078e001d */
[----:B------:R-:W-:Y:S01]  /*8770*/  ISETP.GE.AND P0, PT, R0, R25, PT ;  /* 0x000000190000720c */ /* 0x000fe20003f06270 */
[----:B------:R-:W-:Y:S01]  /*8780*/  IMAD.MOV.U32 R3, RZ, RZ, R14 ;  /* 0x000000ffff037224 */ /* 0x000fe200078e000e */
[----:B------:R-:W-:Y:S01]  /*8790*/  PRMT R60, R60, 0x5410, R10 ;  /* 0x000054103c3c7816 */ /* 0x000fe2000000000a */
[----:B------:R-:W-:Y:S01]  /*87a0*/  IMAD.MOV.U32 R0, RZ, RZ, R15 ;  /* 0x000000ffff007224 */ /* 0x000fe200078e000f */
[----:B------:R-:W-:Y:S01]  /*87b0*/  PRMT R61, R61, 0x5410, R5 ;  /* 0x000054103d3d7816 */ /* 0x000fe20000000005 */
[----:B------:R-:W-:Y:S01]  /*87c0*/  IMAD.MOV.U32 R10, RZ, RZ, R30 ;  /* 0x000000ffff0a7224 */ /* 0x000fe200078e001e */
[----:B------:R-:W-:Y:S01]  /*87d0*/  PRMT R27, R27, 0x5410, R3 ;  /* 0x000054101b1b7816 */ /* 0x000fe20000000003 */
[----:B------:R-:W-:Y:S01]  /*87e0*/  IMAD.MOV.U32 R5, RZ, RZ, R31 ;  /* 0x000000ffff057224 */ /* 0x000fe200078e001f */
[----:B------:R-:W-:Y:S01]  /*87f0*/  PRMT R59, R59, 0x5410, R0 ;  /* 0x000054103b3b7816 */ /* 0x000fe20000000000 */
[----:B------:R-:W-:Y:S01]  /*8800*/  IMAD.MOV.U32 R3, RZ, RZ, R18 ;  /* 0x000000ffff037224 */ /* 0x000fe200078e0012 */
[----:B------:R2:W3:Y:S01]  /*8810*/  SHFL.IDX PT, R8, R21, 0x1, 0x1c1f ;  /* 0x003c1f0015087f89 */ /* 0x0004e200000e0000 */
[----:B------:R-:W-:Y:S01]  /*8820*/  IMAD.MOV.U32 R0, RZ, RZ, R19 ;  /* 0x000000ffff007224 */ /* 0x000fe200078e0013 */
[----:B------:R-:W-:Y:S01]  /*8830*/  BSSY B0, `(.L_x_387) ;  /* 0x000001d000007945 */ /* 0x000fe20003800000 */
[----:B------:R-:W-:Y:S01]  /*8840*/  PRMT R60, R10, 0x7610, R60 ;  /* 0x000076100a3c7816 */ /* 0x000fe2000000003c */
[----:B-1----:R2:W1:Y:S01]  /*8850*/  SHFL.IDX PT, R7, R17, 0x1, 0x1c1f ;  /* 0x003c1f0011077f89 */ /* 0x00246200000e0000 */
[----:B------:R-:W-:Y:S01]  /*8860*/  PRMT R61, R5, 0x7610, R61 ;  /* 0x00007610053d7816 */ /* 0x000fe2000000003d */
[----:B------:R-:W-:Y:S01]  /*8870*/  CS2R R32, SRZ ;  /* 0x0000000000207805 */ /* 0x000fe2000001ff00 */
[----:B------:R-:W-:Y:S01]  /*8880*/  PRMT R27, R3, 0x7610, R27 ;  /* 0x00007610031b7816 */ /* 0x000fe2000000001b */
[----:B---3--:R2:W3:Y:S01]  /*8890*/  SHFL.IDX PT, R6, R22, 0x1, 0x1c1f ;  /* 0x003c1f0016067f89 */ /* 0x0084e200000e0000 */
[----:B------:R-:W-:Y:S01]  /*88a0*/  PRMT R59, R0, 0x7610, R59 ;  /* 0x00007610003b7816 */ /* 0x000fe2000000003b */
[----:B------:R-:W-:Y:S01]  /*88b0*/  CS2R R36, SRZ ;  /* 0x0000000000247805 */ /* 0x000fe2000001ff00 */
[----:B------:R-:W-:Y:S01]  /*88c0*/  CS2R R34, SRZ ;  /* 0x0000000000227805 */ /* 0x000fe2000001ff00 */
[----:B------:R-:W-:Y:S05]  /*88d0*/  @P0 BRA `(.L_x_388) ;  /* 0x0000012000000947 */ /* 0x000fea0003800000 */
[C---:B----4-:R-:W-:Y:S01]  /*88e0*/  IADD3 R3, R16.reuse, 0x10, RZ ;  /* 0x0000001010037810 */ /* 0x050fe20007ffe0ff */
[----:B------:R-:W-:Y:S01]  /*88f0*/  CS2R R32, SRZ ;  /* 0x0000000000207805 */ /* 0x000fe2000001ff00 */
[----:B------:R-:W-:Y:S01]  /*8900*/  ISETP.GE.AND P1, PT, R16, c[0x0][0x27c], PT ;  /* 0x00009f0010007a0c */ /* 0x000fe20003f26270 */
[----:B------:R-:W-:Y:S01]  /*8910*/  CS2R R34, SRZ ;  /* 0x0000000000227805 */ /* 0x000fe2000001ff00 */
[----:B------:R-:W-:Y:S01]  /*8920*/  ISETP.GE.AND P0, PT, R3, c[0x0][0x27c], PT ;  /* 0x00009f0003007a0c */ /* 0x000fe20003f06270 */
[----:B------:R-:W-:Y:S01]  /*8930*/  CS2R R38, SRZ ;  /* 0x0000000000267805 */ /* 0x000fe2000001ff00 */
[----:B------:R-:W-:-:S09]  /*8940*/  CS2R R36, SRZ ;  /* 0x0000000000247805 */ /* 0x000fd2000001ff00 */
[----:B------:R-:W-:Y:S02]  /*8950*/  @!P1 IMAD.WIDE R12, R16, 0x2, R8 ;  /* 0x00000002100c9825 */ /* 0x000fe400078e0208 */
        /* <DEDUP_REMOVED lines=10> */
.L_x_388:
[----:B----4-:R-:W-:Y:S05]  /*8a00*/  BSYNC B0 ;  /* 0x0000000000007941 */ /* 0x010fea0003800000 */
.L_x_387:
[----:B------:R-:W-:Y:S01]  /*8a10*/  IADD3 R0, R24, 0x40, RZ ;  /* 0x0000004018007810 */ /* 0x000fe20007ffe0ff */
[----:B-----5:R-:W-:Y:S01]  /*8a20*/  IMAD.MOV.U32 R10, RZ, RZ, R38 ;  /* 0x000000ffff0a7224 */ /* 0x020fe200078e0026 */
[----:B------:R4:W2:Y:S01]  /*8a30*/  SHFL.IDX PT, R9, R20, 0x2, 0x1c1f ;  /* 0x005c1f0014097f89 */ /* 0x0008a200000e0000 */
        /* <DEDUP_REMOVED lines=23> */
[----:B------:R-:W-:Y:S01]  /*8bb0*/  CS2R R46, SRZ ;  /* 0x00000000002e7805 */ /* 0x000fe2000001ff00 */
[----:B------:R-:W-:Y:S01]  /*8bc0*/  CS2R R42, SRZ ;  /* 0x00000000002a7805 */ /* 0x000fe2000001ff00 */
[----:B------:R-:W-:Y:S05]  /*8bd0*/  @P0 BRA `(.L_x_390) ;  /* 0x0000012000000947 */ /* 0x000fea0003800000 */
[C---:B--2---:R-:W-:Y:S01]  /*8be0*/  IADD3 R3, R16.reuse, 0x10, RZ ;  /* 0x0000001010037810 */ /* 0x044fe20007ffe0ff */
        /* <DEDUP_REMOVED lines=17> */
.L_x_390:
[----:B--2---:R-:W-:Y:S05]  /*8d00*/  BSYNC B0 ;  /* 0x0000000000007941 */ /* 0x004fea0003800000 */
.L_x_389:
[----:B------:R-:W-:Y:S01]  /*8d10*/  IADD3 R0, R24, 0x60, RZ ;  /* 0x0000006018007810 */ /* 0x000fe20007ffe0ff */
[----:B-----5:R-:W-:Y:S01]  /*8d20*/  IMAD.MOV.U32 R10, RZ, RZ, R44 ;  /* 0x000000ffff0a7224 */ /* 0x020fe200078e002c */
[----:B------:R2:W4:Y:S01]  /*8d30*/  SHFL.IDX PT, R9, R20, 0x3, 0x1c1f ;  /* 0x007c1f0014097f89 */ /* 0x00052200000e0000 */
        /* <DEDUP_REMOVED lines=42> */
.L_x_392:
[----:B----4-:R-:W-:Y:S05]  /*8fe0*/  BSYNC B0 ;  /* 0x0000000000007941 */ /* 0x010fea0003800000 */
.L_x_391:
[----:B------:R-:W-:Y:S01]  /*8ff0*/  SHF.R.S32.HI R0, RZ, 0x1f, R58 ;  /* 0x0000001fff007819 */ /* 0x000fe2000001143a */
[----:B---3-5:R-:W-:Y:S01]  /*9000*/  IMAD.MOV.U32 R6, RZ, RZ, R54 ;  /* 0x000000ffff067224 */ /* 0x028fe200078e0036 */
[----:B------:R-:W-:-:S04]  /*9010*/  DEPBAR.LE SB0, 0x1 ;  /* 0x000080400000791a */ /* 0x000fc80000000000 */
[----:B------:R-:W-:Y:S01]  /*9020*/  LEA.HI R0, R0, R58, RZ, 0x3 ;  /* 0x0000003a00007211 */ /* 0x000fe200078f18ff */
[----:B------:R-:W-:Y:S01]  /*9030*/  IMAD.MOV.U32 R5, RZ, RZ, R55 ;  /* 0x000000ffff057224 */ /* 0x000fe200078e0037 */
[----:B------:R-:W-:Y:S01]  /*9040*/  BSSY B1, `(.L_x_393) ;  /* 0x0000079000017945 */ /* 0x000fe20003800000 */
[----:B------:R-:W-:Y:S01]  /*9050*/  IMAD.MOV.U32 R3, RZ, RZ, R48 ;  /* 0x000000ffff037224 */ /* 0x000fe200078e0030 */
[----:B------:R-:W-:Y:S01]  /*9060*/  LOP3.LUT R0, R0, 0xfffffff8, RZ, 0xc0, !PT ;  /* 0xfffffff800007812 */ /* 0x000fe200078ec0ff */
[----:B-1----:R-:W-:Y:S01]  /*9070*/  IMAD.MOV.U32 R7, RZ, RZ, R53 ;  /* 0x000000ffff077224 */ /* 0x002fe200078e0035 */
[----:B------:R-:W-:Y:S02]  /*9080*/  PRMT R70, R6, 0x5410, R5 ;  /* 0x0000541006467816 */ /* 0x000fe40000000005 */
[----:B------:R-:W-:Y:S01]  /*9090*/  PRMT R69, R3, 0x7610, R69 ;  /* 0x0000761003457816 */ /* 0x000fe20000000045 */
[----:B------:R-:W-:-:S03]  /*90a0*/  IMAD.IADD R0, R58, 0x1, -R0 ;  /* 0x000000013a007824 */ /* 0x000fc600078e0a00 */
[----:B------:R-:W-:Y:S01]  /*90b0*/  PRMT R69, R69, 0x5410, R7 ;  /* 0x0000541045457816 */ /* 0x000fe20000000007 */
[C---:B------:R-:W-:Y:S01]  /*90c0*/  IMAD.SHL.U32 R6, R0.reuse, 0x40, RZ ;  /* 0x0000004000067824 */ /* 0x040fe200078e00ff */
[----:B------:R-:W-:Y:S01]  /*90d0*/  BAR.SYNC.DEFER_BLOCKING 0x0 ;  /* 0x0000000000007b1d */ /* 0x000fe20000010000 */
[----:B------:R-:W-:-:S03]  /*90e0*/  LOP3.LUT P1, RZ, R0, 0x4, RZ, 0xc0, !PT ;  /* 0x0000000400ff7812 */ /* 0x000fc6000782c0ff */
[----:B------:R-:W-:Y:S01]  /*90f0*/  LOP3.LUT R0, R6, 0x1c0, RZ, 0xc0, !PT ;  /* 0x000001c006007812 */ /* 0x000fe200078ec0ff */
[----:B------:R-:W-:-:S03]  /*9100*/  IMAD.MOV.U32 R6, RZ, RZ, R52 ;  /* 0x000000ffff067224 */ /* 0x000fc600078e0034 */
[----:B------:R-:W-:Y:S02]  /*9110*/  LOP3.LUT R5, R0, 0x18, R26, 0xf8, !PT ;  /* 0x0000001800057812 */ /* 0x000fe400078ef81a */
[----:B------:R-:W-:Y:S01]  /*9120*/  SHF.R.U32.HI R3, RZ, 0x3, R0 ;  /* 0x00000003ff037819 */ /* 0x000fe20000011600 */
[----:B------:R-:W-:-:S03]  /*9130*/  IMAD.MOV.U32 R0, RZ, RZ, R49 ;  /* 0x000000ffff007224 */ /* 0x000fc600078e0031 */
[----:B------:R-:W-:Y:S01]  /*9140*/  LOP3.LUT R5, R5, R3, RZ, 0x3c, !PT ;  /* 0x0000000305057212 */ /* 0x000fe200078e3cff */
[----:B------:R-:W-:Y:S01]  /*9150*/  IMAD.IADD R3, R25, 0x1, -R226 ;  /* 0x0000000119037824 */ /* 0x000fe200078e0ae2 */
[----:B------:R-:W-:Y:S01]  /*9160*/  PRMT R26, R0, 0x5410, R6 ;  /* 0x00005410001a7816 */ /* 0x000fe20000000006 */
[----:B------:R-:W-:Y:S02]  /*9170*/  IMAD.MOV.U32 R6, RZ, RZ, R50 ;  /* 0x000000ffff067224 */ /* 0x000fe400078e0032 */
[----:B------:R-:W-:Y:S01]  /*9180*/  IMAD R0, R211, 0x200, R5 ;  /* 0x00000200d3007824 */ /* 0x000fe200078e0205 */
[----:B------:R-:W-:Y:S01]  /*9190*/  IMNMX R23, R3, 0x80, PT ;  /* 0x0000008003177817 */ /* 0x000fe20003800200 */
[----:B------:R-:W-:-:S03]  /*91a0*/  IMAD.MOV.U32 R5, RZ, RZ, R51 ;  /* 0x000000ffff057224 */ /* 0x000fc600078e0033 */
[----:B------:R-:W-:Y:S02]  /*91b0*/  ISETP.GE.AND P0, PT, R58, R23, PT ;  /* 0x000000173a00720c */ /* 0x000fe40003f06270 */
[C---:B------:R-:W-:Y:S02]  /*91c0*/  IADD3 R3, R0.reuse, 0x20, RZ ;  /* 0x0000002000037810 */ /* 0x040fe40007ffe0ff */
[----:B------:R-:W-:Y:S02]  /*91d0*/  @P1 IADD3 R3, R0, -0x20, RZ ;  /* 0xffffffe000031810 */ /* 0x000fe40007ffe0ff */
[----:B------:R-:W-:Y:S02]  /*91e0*/  PRMT R25, R6, 0x5410, R5 ;  /* 0x0000541006197816 */ /* 0x000fe40000000005 */
[----:B--2---:R-:W-:Y:S02]  /*91f0*/  LEA R21, R0, 0x6100, 0x1 ;  /* 0x0000610000157811 */ /* 0x004fe400078e08ff */
[----:B------:R-:W-:-:S03]  /*9200*/  LEA R22, R3, 0x6100, 0x1 ;  /* 0x0000610003167811 */ /* 0x000fc600078e08ff */
[----:B------:R-:W-:Y:S05]  /*9210*/  @P0 BRA `(.L_x_394) ;  /* 0x000005b000000947 */ /* 0x000fea0003800000 */
[----:B------:R-:W-:Y:S01]  /*9220*/  ISETP.GE.AND P0, PT, R16, c[0x0][0x27c], PT ;  /* 0x00009f0010007a0c */ /* 0x000fe20003f06270 */
[----:B------:R-:W-:-:S12]  /*9230*/  BSSY B0, `(.L_x_395) ;  /* 0x000002c000007945 */ /* 0x000fd80003800000 */
[----:B------:R-:W-:Y:S05]  /*9240*/  @P0 BRA `(.L_x_396) ;  /* 0x000002a000000947 */ /* 0x000fea0003800000 */
[----:B------:R-:W1:Y:S01]  /*9250*/  LDS.128 R8, [R21] ;  /* 0x0000000015087984 */ /* 0x000e620000000c00 */
[----:B------:R-:W-:Y:S02]  /*9260*/  SHF.R.U32.HI R0, RZ, 0x10, R19 ;  /* 0x00000010ff007819 */ /* 0x000fe40000011613 */
[----:B------:R-:W-:Y:S02]  /*9270*/  SHF.R.U32.HI R3, RZ, 0x10, R15 ;  /* 0x00000010ff037819 */ /* 0x000fe4000001160f */
[----:B------:R-:W-:Y:S02]  /*9280*/  SHF.R.U64 R18, R18, 0x10, R19 ;  /* 0x0000001012127819 */ /* 0x000fe40000001213 */
[----:B------:R-:W-:Y:S01]  /*9290*/  SHF.R.U64 R20, R14, 0x10, R15 ;  /* 0x000000100e147819 */ /* 0x000fe2000000120f */
[----:B------:R-:W-:Y:S02]  /*92a0*/  HADD2.F32 R19, -RZ, R3.H0_H0 ;  /* 0x20000003ff137230 */ /* 0x000fe40000004100 */
[----:B------:R-:W-:-:S02]  /*92b0*/  HADD2.F32 R3, -RZ, R27.H1_H1 ;  /* 0x3000001bff037230 */ /* 0x000fc40000004100 */
[--C-:B-1----:R-:W-:Y:S02]  /*92c0*/  HADD2.F32 R6, -RZ, R11.reuse.H0_H0 ;  /* 0x2000000bff067230 */ /* 0x102fe40000004100 */
[--C-:B------:R-:W-:Y:S02]  /*92d0*/  HADD2.F32 R13, -RZ, R10.reuse.H0_H0 ;  /* 0x2000000aff0d7230 */ /* 0x100fe40000004100 */
[----:B------:R-:W-:Y:S02]  /*92e0*/  HADD2.F32 R12, -RZ, R10.H1_H1 ;  /* 0x3000000aff0c7230 */ /* 0x000fe40000004100 */
[----:B------:R-:W-:Y:S02]  /*92f0*/  HADD2.F32 R11, -RZ, R11.H1_H1 ;  /* 0x3000000bff0b7230 */ /* 0x000fe40000004100 */
[----:B------:R-:W-:Y:S02]  /*9300*/  HADD2.F32 R10, -RZ, R0.H0_H0 ;  /* 0x20000000ff0a7230 */ /* 0x000fe40000004100 */
[----:B------:R-:W-:-:S02]  /*9310*/  HADD2.F32 R5, -RZ, R8.H0_H0 ;  /* 0x20000008ff057230 */ /* 0x000fc40000004100 */
[----:B------:R-:W-:Y:S01]  /*9320*/  HADD2.F32 R8, -RZ, R8.H1_H1 ;  /* 0x30000008ff087230 */ /* 0x000fe20000004100 */
[-C--:B------:R-:W-:Y:S01]  /*9330*/  FMUL.FTZ R7, R11, R10.reuse ;  /* 0x0000000a0b077220 */ /* 0x080fe20000410000 */
[----:B------:R-:W-:Y:S02]  /*9340*/  HADD2.F32 R0, -RZ, R27.H0_H0 ;  /* 0x2000001bff007230 */ /* 0x000fe40000004100 */
[--C-:B------:R-:W-:Y:S01]  /*9350*/  HADD2.F32 R15, -RZ, R9.reuse.H0_H0 ;  /* 0x20000009ff0f7230 */ /* 0x100fe20000004100 */
[CC--:B------:R-:W-:Y:S01]  /*9360*/  FFMA.FTZ R17, R6.reuse, R19.reuse, -R7 ;  /* 0x0000001306117223 */ /* 0x0c0fe20000010807 */
[----:B------:R-:W-:Y:S01]  /*9370*/  HADD2.F32 R14, -RZ, R9.H1_H1 ;  /* 0x30000009ff0e7230 */ /* 0x000fe20000004100 */
[----:B------:R-:W-:Y:S02]  /*9380*/  FMUL.FTZ R9, R6, R10 ;  /* 0x0000000a06097220 */ /* 0x000fe40000410000 */
[-C--:B------:R-:W-:Y:S02]  /*9390*/  FMUL.FTZ R10, R8, R0.reuse ;  /* 0x00000000080a7220 */ /* 0x080fe40000410000 */
[----:B------:R-:W-:Y:S01]  /*93a0*/  FMUL.FTZ R6, R5, R0 ;  /* 0x0000000005067220 */ /* 0x000fe20000410000 */
[----:B------:R-:W-:Y:S01]  /*93b0*/  HADD2.F32 R0, -RZ, R59.H0_H0 ;  /* 0x2000003bff007230 */ /* 0x000fe20000004100 */
[----:B------:R-:W-:Y:S01]  /*93c0*/  FFMA.FTZ R11, R11, R19, R9 ;  /* 0x000000130b0b7223 */ /* 0x000fe20000010009 */
[----:B------:R-:W-:Y:S01]  /*93d0*/  HADD2.F32 R9, -RZ, R18.H0_H0 ;  /* 0x20000012ff097230 */ /* 0x000fe20000004100 */
[----:B------:R-:W-:-:S02]  /*93e0*/  FFMA.FTZ R7, R5, R3, -R10 ;  /* 0x0000000305077223 */ /* 0x000fc4000001080a */
[----:B------:R-:W-:Y:S01]  /*93f0*/  FFMA.FTZ R8, R8, R3, R6 ;  /* 0x0000000308087223 */ /* 0x000fe20000010006 */
[----:B------:R-:W-:Y:S01]  /*9400*/  HADD2.F32 R3, -RZ, R59.H1_H1 ;  /* 0x3000003bff037230 */ /* 0x000fe20000004100 */
[-C--:B------:R-:W-:Y:S01]  /*9410*/  FMUL.FTZ R5, R12, R0.reuse ;  /* 0x000000000c057220 */ /* 0x080fe20000410000 */
[----:B------:R-:W-:Y:S01]  /*9420*/  HADD2.F32 R6, -RZ, R20.H0_H0 ;  /* 0x20000014ff067230 */ /* 0x000fe20000004100 */
[----:B------:R-:W-:Y:S01]  /*9430*/  FMUL.FTZ R10, R13, R0 ;  /* 0x000000000d0a7220 */ /* 0x000fe20000410000 */
[----:B------:R-:W-:Y:S01]  /*9440*/  F2FP.PACK_AB R11, R11, R17 ;  /* 0x000000110b0b723e */ /* 0x000fe200000000ff */
[----:B------:R-:W-:Y:S01]  /*9450*/  FMUL.FTZ R0, R14, R9 ;  /* 0x000000090e007220 */ /* 0x000fe20000410000 */
[----:B------:R-:W-:Y:S01]  /*9460*/  F2FP.PACK_AB R8, R8, R7 ;  /* 0x000000070808723e */ /* 0x000fe200000000ff */
[----:B------:R-:W-:Y:S02]  /*9470*/  FMUL.FTZ R9, R15, R9 ;  /* 0x000000090f097220 */ /* 0x000fe40000410000 */
[----:B------:R-:W-:-:S02]  /*9480*/  FFMA.FTZ R5, R13, R3, -R5 ;  /* 0x000000030d057223 */ /* 0x000fc40000010805 */
[----:B------:R-:W-:Y:S02]  /*9490*/  FFMA.FTZ R10, R12, R3, R10 ;  /* 0x000000030c0a7223 */ /* 0x000fe4000001000a */
[-C--:B------:R-:W-:Y:S02]  /*94a0*/  FFMA.FTZ R0, R15, R6.reuse, -R0 ;  /* 0x000000060f007223 */ /* 0x080fe40000010800 */
[----:B------:R-:W-:Y:S01]  /*94b0*/  FFMA.FTZ R9, R14, R6, R9 ;  /* 0x000000060e097223 */ /* 0x000fe20000010009 */
[----:B------:R-:W-:-:S04]  /*94c0*/  F2FP.PACK_AB R10, R10, R5 ;  /* 0x000000050a0a723e */ /* 0x000fc800000000ff */
[----:B------:R-:W-:-:S05]  /*94d0*/  F2FP.PACK_AB R9, R9, R0 ;  /* 0x000000000909723e */ /* 0x000fca00000000ff */
[----:B------:R1:W-:Y:S02]  /*94e0*/  STS.128 [R21], R8 ;  /* 0x0000000815007388 */ /* 0x0003e40000000c00 */
.L_x_396:
[----:B------:R-:W-:Y:S05]  /*94f0*/  BSYNC B0 ;  /* 0x0000000000007941 */ /* 0x000fea0003800000 */
.L_x_395:
[----:B------:R-:W-:-:S04]  /*9500*/  IADD3 R0, R16, 0x10, RZ ;  /* 0x0000001010007810 */ /* 0x000fc80007ffe0ff */
[----:B------:R-:W-:-:S13]  /*9510*/  ISETP.GE.AND P0, PT, R0, c[0x0][0x27c], PT ;  /* 0x00009f0000007a0c */ /* 0x000fda0003f06270 */
[----:B------:R-:W-:Y:S05]  /*9520*/  @P0 BRA `(.L_x_394) ;  /* 0x000002a000000947 */ /* 0x000fea0003800000 */
[----:B-1----:R-:W1:Y:S01]  /*9530*/  LDS.128 R8, [R22] ;  /* 0x0000000016087984 */ /* 0x002e620000000c00 */
[----:B------:R-:W-:Y:S02]  /*9540*/  SHF.R.U32.HI R0, RZ, 0x10, R31 ;  /* 0x00000010ff007819 */ /* 0x000fe4000001161f */
[----:B------:R-:W-:Y:S02]  /*9550*/  SHF.R.U32.HI R3, RZ, 0x10, R29 ;  /* 0x00000010ff037819 */ /* 0x000fe4000001161d */
[----:B------:R-:W-:Y:S02]  /*9560*/  SHF.R.U64 R17, R30, 0x10, R31 ;  /* 0x000000101e117819 */ /* 0x000fe4000000121f */
[----:B------:R-:W-:Y:S01]  /*9570*/  SHF.R.U64 R19, R28, 0x10, R29 ;  /* 0x000000101c137819 */ /* 0x000fe2000000121d */
[----:B------:R-:W-:Y:S02]  /*9580*/  HADD2.F32 R20, -RZ, R3.H0_H0 ;  /* 0x20000003ff147230 */ /* 0x000fe40000004100 */
[----:B------:R-:W-:-:S02]  /*9590*/  HADD2.F32 R3, -RZ, R60.H1_H1 ;  /* 0x3000003cff037230 */ /* 0x000fc40000004100 */
[----:B------:R-:W-:Y:S02]  /*95a0*/  HADD2.F32 R19, -RZ, R19.H0_H0 ;  /* 0x20000013ff137230 */ /* 0x000fe40000004100 */
[--C-:B-1----:R-:W-:Y:S02]  /*95b0*/  HADD2.F32 R6, -RZ, R11.reuse.H0_H0 ;  /* 0x2000000bff067230 */ /* 0x102fe40000004100 */
[--C-:B------:R-:W-:Y:S02]  /*95c0*/  HADD2.F32 R13, -RZ, R10.reuse.H0_H0 ;  /* 0x2000000aff0d7230 */ /* 0x100fe40000004100 */
[----:B------:R-:W-:Y:S02]  /*95d0*/  HADD2.F32 R12, -RZ, R10.H1_H1 ;  /* 0x3000000aff0c7230 */ /* 0x000fe40000004100 */
[----:B------:R-:W-:Y:S02]  /*95e0*/  HADD2.F32 R11, -RZ, R11.H1_H1 ;  /* 0x3000000bff0b7230 */ /* 0x000fe40000004100 */
[----:B------:R-:W-:-:S02]  /*95f0*/  HADD2.F32 R10, -RZ, R0.H0_H0 ;  /* 0x20000000ff0a7230 */ /* 0x000fc40000004100 */
[--C-:B------:R-:W-:Y:S02]  /*9600*/  HADD2.F32 R5, -RZ, R8.reuse.H0_H0 ;  /* 0x20000008ff057230 */ /* 0x100fe40000004100 */
[----:B------:R-:W-:Y:S01]  /*9610*/  HADD2.F32 R8, -RZ, R8.H1_H1 ;  /* 0x30000008ff087230 */ /* 0x000fe20000004100 */
[----:B------:R-:W-:Y:S01]  /*9620*/  FMUL.FTZ R7, R11, R10 ;  /* 0x0000000a0b077220 */ /* 0x000fe20000410000 */
[----:B------:R-:W-:Y:S02]  /*9630*/  HADD2.F32 R0, -RZ, R60.H0_H0 ;  /* 0x2000003cff007230 */ /* 0x000fe40000004100 */
[--C-:B------:R-:W-:Y:S01]  /*9640*/  HADD2.F32 R15, -RZ, R9.reuse.H0_H0 ;  /* 0x20000009ff0f7230 */ /* 0x100fe20000004100 */
[C---:B------:R-:W-:Y:S01]  /*9650*/  FFMA.FTZ R18, R6.reuse, R20, -R7 ;  /* 0x0000001406127223 */ /* 0x040fe20000010807 */
[----:B------:R-:W-:Y:S01]  /*9660*/  HADD2.F32 R14, -RZ, R9.H1_H1 ;  /* 0x30000009ff0e7230 */ /* 0x000fe20000004100 */
[----:B------:R-:W-:Y:S02]  /*9670*/  FMUL.FTZ R9, R6, R10 ;  /* 0x0000000a06097220 */ /* 0x000fe40000410000 */
[----:B------:R-:W-:-:S02]  /*9680*/  FMUL.FTZ R10, R8, R0 ;  /* 0x00000000080a7220 */ /* 0x000fc40000410000 */
[----:B------:R-:W-:Y:S01]  /*9690*/  FMUL.FTZ R6, R5, R0 ;  /* 0x0000000005067220 */ /* 0x000fe20000410000 */
[----:B------:R-:W-:Y:S01]  /*96a0*/  HADD2.F32 R0, -RZ, R61.H0_H0 ;  /* 0x2000003dff007230 */ /* 0x000fe20000004100 */
[----:B------:R-:W-:Y:S01]  /*96b0*/  FFMA.FTZ R11, R11, R20, R9 ;  /* 0x000000140b0b7223 */ /* 0x000fe20000010009 */
[----:B------:R-:W-:Y:S01]  /*96c0*/  HADD2.F32 R9, -RZ, R17.H0_H0 ;  /* 0x20000011ff097230 */ /* 0x000fe20000004100 */
[-C--:B------:R-:W-:Y:S02]  /*96d0*/  FFMA.FTZ R7, R5, R3.reuse, -R10 ;  /* 0x0000000305077223 */ /* 0x080fe4000001080a */
[----:B------:R-:W-:Y:S01]  /*96e0*/  FFMA.FTZ R8, R8, R3, R6 ;  /* 0x0000000308087223 */ /* 0x000fe20000010006 */
[----:B------:R-:W-:Y:S01]  /*96f0*/  HADD2.F32 R3, -RZ, R61.H1_H1 ;  /* 0x3000003dff037230 */ /* 0x000fe20000004100 */
[----:B------:R-:W-:Y:S01]  /*9700*/  FMUL.FTZ R5, R12, R0 ;  /* 0x000000000c057220 */ /* 0x000fe20000410000 */
[----:B------:R-:W-:Y:S01]  /*9710*/  F2FP.PACK_AB R11, R11, R18 ;  /* 0x000000120b0b723e */ /* 0x000fe200000000ff */
[----:B------:R-:W-:Y:S01]  /*9720*/  FMUL.FTZ R10, R13, R0 ;  /* 0x000000000d0a7220 */ /* 0x000fe20000410000 */
[----:B------:R-:W-:Y:S01]  /*9730*/  F2FP.PACK_AB R8, R8, R7 ;  /* 0x000000070808723e */ /* 0x000fe200000000ff */
[----:B------:R-:W-:-:S02]  /*9740*/  FMUL.FTZ R0, R14, R9 ;  /* 0x000000090e007220 */ /* 0x000fc40000410000 */
[----:B------:R-:W-:Y:S02]  /*9750*/  FMUL.FTZ R9, R15, R9 ;  /* 0x000000090f097220 */ /* 0x000fe40000410000 */
[-C--:B------:R-:W-:Y:S02]  /*9760*/  FFMA.FTZ R5, R13, R3.reuse, -R5 ;  /* 0x000000030d057223 */ /* 0x080fe40000010805 */
[----:B------:R-:W-:Y:S02]  /*9770*/  FFMA.FTZ R10, R12, R3, R10 ;  /* 0x000000030c0a7223 */ /* 0x000fe4000001000a */
[-C--:B------:R-:W-:Y:S02]  /*9780*/  FFMA.FTZ R0, R15, R19.reuse, -R0 ;  /* 0x000000130f007223 */ /* 0x080fe40000010800 */
[----:B------:R-:W-:Y:S01]  /*9790*/  FFMA.FTZ R9, R14, R19, R9 ;  /* 0x000000130e097223 */ /* 0x000fe20000010009 */
[----:B------:R-:W-:-:S04]  /*97a0*/  F2FP.PACK_AB R10, R10, R5 ;  /* 0x000000050a0a723e */ /* 0x000fc800000000ff */
[----:B------:R-:W-:-:S05]  /*97b0*/  F2FP.PACK_AB R9, R9, R0 ;  /* 0x000000000909723e */ /* 0x000fca00000000ff */
[----:B------:R1:W-:Y:S02]  /*97c0*/  STS.128 [R22], R8 ;  /* 0x0000000816007388 */ /* 0x0003e40000000c00 */
.L_x_394:
[----:B------:R-:W-:Y:S05]  /*97d0*/  BSYNC B1 ;  /* 0x0000000000017941 */ /* 0x000fea0003800000 */
.L_x_393:
        /* <DEDUP_REMOVED lines=48> */
[----:B------:R1:W-:Y:S02]  /*9ae0*/  STS.128 [R21+0x1000], R8 ;  /* 0x0010000815007388 */ /* 0x0003e40000000c00 */
.L_x_400:
[----:B------:R-:W-:Y:S05]  /*9af0*/  BSYNC B0 ;  /* 0x0000000000007941 */ /* 0x000fea0003800000 */
.L_x_399:
[----:B------:R-:W-:-:S04]  /*9b00*/  IADD3 R0, R16, 0x10, RZ ;  /* 0x0000001010007810 */ /* 0x000fc80007ffe0ff */
[----:B------:R-:W-:-:S13]  /*9b10*/  ISETP.GE.AND P0, PT, R0, c[0x0][0x27c], PT ;  /* 0x00009f0000007a0c */ /* 0x000fda0003f06270 */
        /* <DEDUP_REMOVED lines=43> */
.L_x_398:
[----:B------:R-:W-:Y:S05]  /*9dd0*/  BSYNC B1 ;  /* 0x0000000000017941 */ /* 0x000fea0003800000 */
.L_x_397:
        /* <DEDUP_REMOVED lines=30> */
[--C-:B------:R-:W-:Y:S01]  /*9fc0*/  HADD2.F32 R0, -RZ, R66.reuse.H0_H0 ;  /* 0x20000042ff007230 */ /* 0x100fe20000004100 */
        /* <DEDUP_REMOVED lines=18> */
.L_x_404:
[----:B------:R-:W-:Y:S05]  /*a0f0*/  BSYNC B0 ;  /* 0x0000000000007941 */ /* 0x000fea0003800000 */
.L_x_403:
        /* <DEDUP_REMOVED lines=45> */
.L_x_402:
[----:B------:R-:W-:Y:S05]  /*a3d0*/  BSYNC B1 ;  /* 0x0000000000017941 */ /* 0x000fea0003800000 */
.L_x_401:
[----:B------:R-:W-:-:S04]  /*a3e0*/  IADD3 R0, R58, 0x60, RZ ;  /* 0x000000603a007810 */ /* 0x000fc80007ffe0ff */
        /* <DEDUP_REMOVED lines=11> */
[----:B------:R-:W-:-:S02]  /*a4a0*/  HADD2.F32 R3, -RZ, R69.H0_H0 ;  /* 0x20000045ff037230 */ /* 0x000fc40000004100 */
        /* <DEDUP_REMOVED lines=16> */
[----:B------:R-:W-:Y:S01]  /*a5b0*/  HADD2.F32 R0, -RZ, R25.H1_H1 ;  /* 0x30000019ff007230 */ /* 0x000fe20000004100 */
[----:B------:R-:W-:Y:S01]  /*a5c0*/  FFMA.FTZ R11, R11, R20, R9 ;  /* 0x000000140b0b7223 */ /* 0x000fe20000010009 */
[----:B------:R-:W-:Y:S01]  /*a5d0*/  HADD2.F32 R9, -RZ, R17.H0_H0 ;  /* 0x20000011ff097230 */ /* 0x000fe20000004100 */
[-C--:B------:R-:W-:Y:S02]  /*a5e0*/  FFMA.FTZ R7, R5, R3.reuse, -R10 ;  /* 0x0000000305077223 */ /* 0x080fe4000001080a */
[----:B------:R-:W-:Y:S01]  /*a5f0*/  FFMA.FTZ R8, R8, R3, R6 ;  /* 0x0000000308087223 */ /* 0x000fe20000010006 */
[----:B------:R-:W-:Y:S01]  /*a600*/  HADD2.F32 R3, -RZ, R26.H0_H0 ;  /* 0x2000001aff037230 */ /* 0x000fe20000004100 */
        /* <DEDUP_REMOVED lines=13> */
.L_x_407:
[----:B------:R-:W-:Y:S05]  /*a6e0*/  BSYNC B0 ;  /* 0x0000000000007941 */ /* 0x000fea0003800000 */
.L_x_406:
        /* <DEDUP_REMOVED lines=18> */
[-C--:B------:R-:W-:Y:S01]  /*a810*/  FMUL.FTZ R7, R11, R10.reuse ;  /* 0x0000000a0b077220 */ /* 0x080fe20000410000 */
[----:B------:R-:W-:Y:S02]  /*a820*/  HADD2.F32 R0, -RZ, R26.H1_H1 ;  /* 0x3000001aff007230 */ /* 0x000fe40000004100 */
        /* <DEDUP_REMOVED lines=11> */
[----:B------:R-:W-:Y:S01]  /*a8e0*/  HADD2.F32 R3, -RZ, R70.H1_H1 ;  /* 0x30000046ff037230 */ /* 0x000fe20000004100 */
[-C--:B------:R-:W-:Y:S01]  /*a8f0*/  FMUL.FTZ R5, R12, R0.reuse ;  /* 0x000000000c057220 */ /* 0x080fe20000410000 */
        /* <DEDUP_REMOVED lines=11> */
[----:B------:R1:W-:Y:S01]  /*a9b0*/  STS.128 [R22+0x3000], R8 ;  /* 0x0030000816007388 */ /* 0x0003e20000000c00 */
[----:B------:R-:W-:Y:S05]  /*a9c0*/  BRA `(.L_x_405) ;  /* 0x000023b000007947 */ /* 0x000fea0003800000 */
.L_x_384:
[----:B------:R-:W-:Y:S01]  /*a9d0*/  ISETP.NE.AND P0, PT, R231, 0x1, PT ;  /* 0x00000001e700780c */ /* 0x000fe20003f05270 */
[----:B------:R-:W-:Y:S01]  /*a9e0*/  IMAD.MOV.U32 R8, RZ, RZ, R12 ;  /* 0x000000ffff087224 */ /* 0x000fe200078e000c */
[----:B------:R-:W-:Y:S01]  /*a9f0*/  ISETP.GE.AND P2, PT, R26, c[0x0][0x27c], PT ;  /* 0x00009f001a007a0c */ /* 0x000fe20003f46270 */
[----:B------:R-:W-:Y:S01]  /*aa00*/  IMAD.MOV.U32 R6, RZ, RZ, R10 ;  /* 0x000000ffff067224 */ /* 0x000fe200078e000a */
[----:B------:R-:W-:Y:S01]  /*aa10*/  SHF.R.S32.HI R27, RZ, 0x1f, R26 ;  /* 0x0000001fff1b7819 */ /* 0x000fe2000001141a */
[----:B------:R-:W-:Y:S01]  /*aa20*/  CS2R R22, SRZ ;  /* 0x0000000000167805 */ /* 0x000fe2000001ff00 */
[----:B------:R-:W-:-:S07]  /*aa30*/  CS2R R20, SRZ ;  /* 0x0000000000147805 */ /* 0x000fce000001ff00 */
[----:B------:R-:W-:-:S05]  /*aa40*/  @P0 IMAD.HI.U32 R3, R0, c[0x0][0x2c8], RZ ;  /* 0x0000b20000030a27 */ /* 0x000fca00078e00ff */
[----:B------:R-:W-:-:S04]  /*aa50*/  @P0 SHF.R.U32.HI R0, RZ, c[0x0][0x2cc], R3 ;  /* 0x0000b300ff000a19 */ /* 0x000fc80000011603 */
[----:B------:R-:W-:Y:S01]  /*aa60*/  SHF.R.S32.HI R3, RZ, 0x1f, R0 ;  /* 0x0000001fff037819 */ /* 0x000fe20000011400 */
[----:B------:R-:W-:-:S04]  /*aa70*/  IMAD.WIDE.U32 R8, R0, c[0x0][0x280], R8 ;  /* 0x0000a00000087a25 */ /* 0x000fc800078e0008 */
[C---:B------:R-:W-:Y:S01]  /*aa80*/  IMAD R5, R3.reuse, c[0x0][0x280], RZ ;  /* 0x0000a00003057a24 */ /* 0x040fe200078e02ff */
[----:B------:R-:W-:Y:S01]  /*aa90*/  LEA R14, P0, R8, c[0x0][0x270], 0x1 ;  /* 0x00009c00080e7a11 */ /* 0x000fe200078008ff */
[----:B------:R-:W-:Y:S02]  /*aaa0*/  IMAD R3, R3, c[0x0][0x290], RZ ;  /* 0x0000a40003037a24 */ /* 0x000fe400078e02ff */
[C---:B------:R-:W-:Y:S02]  /*aab0*/  IMAD R5, R0.reuse, c[0x0][0x284], R5 ;  /* 0x0000a10000057a24 */ /* 0x040fe400078e0205 */
[----:B------:R-:W-:-:S04]  /*aac0*/  IMAD.WIDE.U32 R6, R0, c[0x0][0x290], R6 ;  /* 0x0000a40000067a25 */ /* 0x000fc800078e0006 */
[----:B------:R-:W-:Y:S02]  /*aad0*/  IMAD.IADD R5, R9, 0x1, R5 ;  /* 0x0000000109057824 */ /* 0x000fe400078e0205 */
[----:B------:R-:W-:-:S03]  /*aae0*/  IMAD R0, R0, c[0x0][0x294], R3 ;  /* 0x0000a50000007a24 */ /* 0x000fc600078e0203 */
[----:B------:R-:W-:Y:S01]  /*aaf0*/  LEA.HI.X R12, R8, c[0x0][0x274], R5, 0x1, P0 ;  /* 0x00009d00080c7a11 */ /* 0x000fe200000f0c05 */
[----:B------:R-:W-:Y:S01]  /*ab00*/  IMAD.IADD R0, R7, 0x1, R0 ;  /* 0x0000000107007824 */ /* 0x000fe200078e0200 */
[----:B------:R-:W1:Y:S01]  /*ab10*/  SHFL.IDX PT, R8, R14, RZ, 0x1c1f ;  /* 0x001c1fff0e087589 */ /* 0x000e6200000e0000 */
[----:B------:R-:W-:-:S03]  /*ab20*/  LEA R13, P0, R6, c[0x0][0x288], 0x1 ;  /* 0x0000a200060d7a11 */ /* 0x000fc600078008ff */
[----:B------:R-:W2:Y:S01]  /*ab30*/  SHFL.IDX PT, R7, R12, RZ, 0x1c1f ;  /* 0x001c1fff0c077589 */ /* 0x000ea200000e0000 */
[----:B------:R-:W-:Y:S02]  /*ab40*/  LEA.HI.X R11, R6, c[0x0][0x28c], R0, 0x1, P0 ;  /* 0x0000a300060b7a11 */ /* 0x000fe400000f0c00 */
[----:B------:R-:W-:Y:S01]  /*ab50*/  ISETP.GE.OR P0, PT, R24, R25, P2 ;  /* 0x000000191800720c */ /* 0x000fe20001706670 */
[----:B------:R-:W3:Y:S04]  /*ab60*/  SHFL.IDX PT, R6, R13, RZ, 0x1c1f ;  /* 0x001c1fff0d067589 */ /* 0x000ee800000e0000 */
[----:B------:R-:W4:Y:S08]  /*ab70*/  SHFL.IDX PT, R5, R11, RZ, 0x1c1f ;  /* 0x001c1fff0b057589 */ /* 0x000f3000000e0000 */
[C---:B------:R-:W-:Y:S01]  /*ab80*/  @!P0 IMAD.SHL.U32 R0, R26.reuse, 0x2, RZ ;  /* 0x000000021a008824 */ /* 0x040fe200078e00ff */
[----:B------:R-:W-:-:S04]  /*ab90*/  @!P0 SHF.L.U64.HI R3, R26, 0x1, R27 ;  /* 0x000000011a038819 */ /* 0x000fc8000001021b */
[----:B-1----:R-:W-:-:S05]  /*aba0*/  @!P0 IADD3 R8, P1, R8, R0, RZ ;  /* 0x0000000008088210 */ /* 0x002fca0007f3e0ff */
[--C-:B--2---:R-:W-:Y:S01]  /*abb0*/  @!P0 IMAD.X R9, R7, 0x1, R3.reuse, P1 ;  /* 0x0000000107098824 */ /* 0x104fe200008e0603 */
[----:B---3--:R-:W-:Y:S01]  /*abc0*/  @!P0 IADD3 R6, P1, R6, R0, RZ ;  /* 0x0000000006068210 */ /* 0x008fe20007f3e0ff */
[----:B------:R-:W-:Y:S01]  /*abd0*/  CS2R R18, SRZ ;  /* 0x0000000000127805 */ /* 0x000fe2000001ff00 */
[----:B------:R-:W-:Y:S02]  /*abe0*/  CS2R R16, SRZ ;  /* 0x0000000000107805 */ /* 0x000fe4000001ff00 */
[----:B------:R1:W2:Y:S01]  /*abf0*/  @!P0 LD.E.128 R20, [R8.64] ;  /* 0x0000000808148980 */ /* 0x0002a2000c101d00 */
[----:B----4-:R-:W-:-:S05]  /*ac00*/  @!P0 IMAD.X R7, R5, 0x1, R3, P1 ;  /* 0x0000000105078824 */ /* 0x010fca00008e0603 */
[----:B------:R3:W4:Y:S01]  /*ac10*/  @!P0 LD.E.128 R16, [R6.64] ;  /* 0x0000000806108980 */ /* 0x000722000c101d00 */
[----:B------:R-:W-:Y:S01]  /*ac20*/  IADD3 R0, R24, 0x20, RZ ;  /* 0x0000002018007810 */ /* 0x000fe20007ffe0ff */
[----:B------:R-:W-:Y:S01]  /*ac30*/  BSSY B0, `(.L_x_408) ;  /* 0x0000025000007945 */ /* 0x000fe20003800000 */
[----:B------:R-:W-:Y:S01]  /*ac40*/  CS2R R34, SRZ ;  /* 0x0000000000227805 */ /* 0x000fe2000001ff00 */
[----:B------:R2:W2:Y:S01]  /*ac50*/  SHFL.IDX PT, R15, R12, 0x1, 0x1c1f ;  /* 0x003c1f000c0f7f89 */ /* 0x0004a200000e0000 */
[----:B------:R-:W-:Y:S01]  /*ac60*/  ISETP.GE.AND P0, PT, R0, R25, PT ;  /* 0x000000190000720c */ /* 0x000fe20003f06270 */
[----:B------:R-:W-:Y:S01]  /*ac70*/  CS2R R32, SRZ ;  /* 0x0000000000207805 */ /* 0x000fe2000001ff00 */
[----:B------:R-:W-:Y:S01]  /*ac80*/  CS2R R30, SRZ ;  /* 0x00000000001e7805 */ /* 0x000fe2000001ff00 */
[----:B------:R2:W2:Y:S01]  /*ac90*/  SHFL.IDX PT, R10, R11, 0x1, 0x1c1f ;  /* 0x003c1f000b0a7f89 */ /* 0x0004a200000e0000 */
[----:B------:R-:W-:-:S03]  /*aca0*/  CS2R R28, SRZ ;  /* 0x00000000001c7805 */ /* 0x000fc6000001ff00 */
[----:B-1----:R1:W1:Y:S04]  /*acb0*/  SHFL.IDX PT, R9, R13, 0x1, 0x1c1f ;  /* 0x003c1f000d097f89 */ /* 0x00226800000e0000 */
[----:B---3--:R3:W1:Y:S01]  /*acc0*/  SHFL.IDX PT, R7, R14, 0x1, 0x1c1f ;  /* 0x003c1f000e077f89 */ /* 0x00866200000e0000 */
[----:B--2---:R-:W-:Y:S01]  /*acd0*/  IMAD.MOV.U32 R3, RZ, RZ, R20 ;  /* 0x000000ffff037224 */ /* 0x004fe200078e0014 */
[----:B------:R-:W-:Y:S01]  /*ace0*/  MOV R6, R22 ;  /* 0x0000001600067202 */ /* 0x000fe20000000f00 */
[----:B------:R-:W-:Y:S02]  /*acf0*/  IMAD.MOV.U32 R0, RZ, RZ, R21 ;  /* 0x000000ffff007224 */ /* 0x000fe400078e0015 */
[----:B------:R-:W-:Y:S01]  /*ad00*/  IMAD.MOV.U32 R5, RZ, RZ, R23 ;  /* 0x000000ffff057224 */ /* 0x000fe200078e0017 */
[----:B------:R-:W-:-:S02]  /*ad10*/  PRMT R67, R3, 0x5410, R6 ;  /* 0x0000541003437816 */ /* 0x000fc40000000006 */
[----:B------:R-:W-:Y:S01]  /*ad20*/  PRMT R37, R37, 0x5410, R0 ;  /* 0x0000541025257816 */ /* 0x000fe20000000000 */
[----:B----4-:R-:W-:Y:S01]  /*ad30*/  IMAD.MOV.U32 R6, RZ, RZ, R18 ;  /* 0x000000ffff067224 */ /* 0x010fe200078e0012 */
[----:B------:R-:W-:Y:S01]  /*ad40*/  PRMT R65, R65, 0x5410, R5 ;  /* 0x0000541041417816 */ /* 0x000fe20000000005 */
[----:B------:R-:W-:Y:S01]  /*ad50*/  IMAD.MOV.U32 R3, RZ, RZ, R16 ;  /* 0x000000ffff037224 */ /* 0x000fe200078e0010 */
[----:B------:R-:W-:Y:S01]  /*ad60*/  MOV R5, R19 ;  /* 0x0000001300057202 */ /* 0x000fe20000000f00 */
[----:B------:R-:W-:-:S03]  /*ad70*/  IMAD.MOV.U32 R0, RZ, RZ, R17 ;  /* 0x000000ffff007224 */ /* 0x000fc600078e0011 */
[----:B------:R-:W-:Y:S02]  /*ad80*/  PRMT R66, R3, 0x5410, R6 ;  /* 0x0000541003427816 */ /* 0x000fe40000000006 */
[----:B------:R-:W-:Y:S02]  /*ad90*/  PRMT R65, R5, 0x7610, R65 ;  /* 0x0000761005417816 */ /* 0x000fe40000000041 */
[----:B------:R-:W-:Y:S01]  /*ada0*/  PRMT R37, R0, 0x7610, R37 ;  /* 0x0000761000257816 */ /* 0x000fe20000000025 */
[----:B------:R-:W-:Y:S05]  /*adb0*/  @P0 BRA `(.L_x_409) ;  /* 0x000000c000000947 */ /* 0x000fea0003800000 */
[----:B-1-3--:R-:W-:Y:S01]  /*adc0*/  CS2R R32, SRZ ;  /* 0x0000000000207805 */ /* 0x00afe2000001ff00 */
[----:B------:R-:W-:Y:S01]  /*add0*/  CS2R R30, SRZ ;  /* 0x00000000001e7805 */ /* 0x000fe2000001ff00 */
[----:B------:R-:W-:Y:S01]  /*ade0*/  CS2R R28, SRZ ;  /* 0x00000000001c7805 */ /* 0x000fe2000001ff00 */
[----:B------:R-:W-:Y:S05]  /*adf0*/  @P2 BRA `(.L_x_409) ;  /* 0x0000008000002947 */ /* 0x000fea0003800000 */
[C---:B------:R-:W-:Y:S01]  /*ae00*/  IMAD.SHL.U32 R6, R26.reuse, 0x2, RZ ;  /* 0x000000021a067824 */ /* 0x040fe200078e00ff */
[----:B------:R-:W-:-:S04]  /*ae10*/  SHF.L.U64.HI R0, R26, 0x1, R27 ;  /* 0x000000011a007819 */ /* 0x000fc8000001021b */
[-C--:B------:R-:W-:Y:S02]  /*ae20*/  IADD3 R8, P1, R7, R6.reuse, RZ ;  /* 0x0000000607087210 */ /* 0x080fe40007f3e0ff */
[----:B------:R-:W-:-:S03]  /*ae30*/  IADD3 R6, P0, R9, R6, RZ ;  /* 0x0000000609067210 */ /* 0x000fc60007f1e0ff */
[--C-:B------:R-:W-:Y:S02]  /*ae40*/  IMAD.X R9, R15, 0x1, R0.reuse, P1 ;  /* 0x000000010f097824 */ /* 0x100fe400008e0600 */
[----:B------:R-:W-:-:S03]  /*ae50*/  IMAD.X R7, R10, 0x1, R0, P0 ;  /* 0x000000010a077824 */ /* 0x000fc600000e0600 */
[----:B------:R1:W5:Y:S04]  /*ae60*/  LD.E.128 R32, [R8.64] ;  /* 0x0000000808207980 */ /* 0x000368000c101d00 */
[----:B------:R1:W5:Y:S02]  /*ae70*/  LD.E.128 R28, [R6.64] ;  /* 0x00000008061c7980 */ /* 0x000364000c101d00 */
.L_x_409:
[----:B-1-3--:R-:W-:Y:S05]  /*ae80*/  BSYNC B0 ;  /* 0x0000000000007941 */ /* 0x00afea0003800000 */
.L_x_408:
[----:B------:R-:W1:Y:S01]  /*ae90*/  SHFL.IDX PT, R5, R14, 0x2, 0x1c1f ;  /* 0x005c1f000e057f89 */ /* 0x000e6200000e0000 */
[----:B------:R-:W-:Y:S01]  /*aea0*/  IADD3 R0, R24, 0x40, RZ ;  /* 0x0000004018007810 */ /* 0x000fe20007ffe0ff */
[----:B------:R-:W-:Y:S01]  /*aeb0*/  CS2R R50, SRZ ;  /* 0x0000000000327805 */ /* 0x000fe2000001ff00 */
[----:B------:R-:W-:Y:S01]  /*aec0*/  CS2R R48, SRZ ;  /* 0x0000000000307805 */ /* 0x000fe2000001ff00 */
[----:B------:R-:W2:Y:S01]  /*aed0*/  SHFL.IDX PT, R7, R12, 0x2, 0x1c1f ;  /* 0x005c1f000c077f89 */ /* 0x000ea200000e0000 */
[----:B------:R-:W-:-:S03]  /*aee0*/  ISETP.GE.OR P0, PT, R0, R25, P2 ;  /* 0x000000190000720c */ /* 0x000fc60001706670 */
[----:B------:R-:W3:Y:S04]  /*aef0*/  SHFL.IDX PT, R6, R13, 0x2, 0x1c1f ;  /* 0x005c1f000d067f89 */ /* 0x000ee800000e0000 */
[----:B------:R-:W4:Y:S06]  /*af00*/  SHFL.IDX PT, R10, R11, 0x2, 0x1c1f ;  /* 0x005c1f000b0a7f89 */ /* 0x000f2c00000e0000 */
[C---:B------:R-:W-:Y:S01]  /*af10*/  @!P0 IMAD.SHL.U32 R0, R26.reuse, 0x2, RZ ;  /* 0x000000021a008824 */ /* 0x040fe200078e00ff */
[----:B------:R-:W-:-:S04]  /*af20*/  @!P0 SHF.L.U64.HI R3, R26, 0x1, R27 ;  /* 0x000000011a038819 */ /* 0x000fc8000001021b */
[----:B-1----:R-:W-:-:S05]  /*af30*/  @!P0 IADD3 R8, P1, R5, R0, RZ ;  /* 0x0000000005088210 */ /* 0x002fca0007f3e0ff */
[----:B--2---:R-:W-:Y:S01]  /*af40*/  @!P0 IMAD.X R9, R7, 0x1, R3, P1 ;  /* 0x0000000107098824 */ /* 0x004fe200008e0603 */
[----:B---3--:R-:W-:Y:S01]  /*af50*/  @!P0 IADD3 R6, P1, R6, R0, RZ ;  /* 0x0000000006068210 */ /* 0x008fe20007f3e0ff */
[----:B------:R-:W-:-:S03]  /*af60*/  CS2R R46, SRZ ;  /* 0x00000000002e7805 */ /* 0x000fc6000001ff00 */
[----:B------:R1:W2:Y:S01]  /*af70*/  @!P0 LD.E.128 R48, [R8.64] ;  /* 0x0000000808308980 */ /* 0x0002a2000c101d00 */
[----:B------:R-:W-:Y:S01]  /*af80*/  CS2R R44, SRZ ;  /* 0x00000000002c7805 */ /* 0x000fe2000001ff00 */
[----:B----4-:R-:W-:-:S05]  /*af90*/  @!P0 IMAD.X R7, R10, 0x1, R3, P1 ;  /* 0x000000010a078824 */ /* 0x010fca00008e0603 */
[----:B------:R3:W4:Y:S01]  /*afa0*/  @!P0 LD.E.128 R44, [R6.64] ;  /* 0x00000008062c8980 */ /* 0x000722000c101d00 */
[----:B------:R-:W-:Y:S01]  /*afb0*/  IADD3 R0, R24, 0x60, RZ ;  /* 0x0000006018007810 */ /* 0x000fe20007ffe0ff */
[----:B-----5:R-:W-:Y:S01]  /*afc0*/  IMAD.MOV.U32 R5, RZ, RZ, R35 ;  /* 0x000000ffff057224 */ /* 0x020fe200078e0023 */
[----:B------:R-:W-:Y:S01]  /*afd0*/  BSSY B0, `(.L_x_410) ;  /* 0x0000031000007945 */ /* 0x000fe20003800000 */
[----:B------:R-:W-:Y:S01]  /*afe0*/  IMAD.MOV.U32 R3, RZ, RZ, R32 ;  /* 0x000000ffff037224 */ /* 0x000fe200078e0020 */
[----:B------:R-:W-:Y:S01]  /*aff0*/  ISETP.GE.AND P0, PT, R0, R25, PT ;  /* 0x000000190000720c */ /* 0x000fe20003f06270 */
[----:B------:R-:W-:Y:S01]  /*b000*/  IMAD.MOV.U32 R0, RZ, RZ, R33 ;  /* 0x000000ffff007224 */ /* 0x000fe200078e0021 */
[----:B------:R-:W-:Y:S01]  /*b010*/  PRMT R68, R68, 0x5410, R5 ;  /* 0x0000541044447816 */ /* 0x000fe20000000005 */
[----:B------:R-:W-:Y:S01]  /*b020*/  IMAD.MOV.U32 R5, RZ, RZ, R31 ;  /* 0x000000ffff057224 */ /* 0x000fe200078e001f */
[----:B------:R-:W2:Y:S01]  /*b030*/  SHFL.IDX PT, R12, R12, 0x3, 0x1c1f ;  /* 0x007c1f000c0c7f89 */ /* 0x000ea200000e0000 */
[----:B------:R-:W-:Y:S01]  /*b040*/  CS2R R62, SRZ ;  /* 0x00000000003e7805 */ /* 0x000fe2000001ff00 */
[----:B------:R-:W-:Y:S01]  /*b050*/  PRMT R69, R69, 0x5410, R0 ;  /* 0x0000541045457816 */ /* 0x000fe20000000000 */
[----:B------:R-:W-:Y:S01]  /*b060*/  IMAD.MOV.U32 R0, RZ, RZ, R29 ;  /* 0x000000ffff007224 */ /* 0x000fe200078e001d */
[----:B------:R-:W-:Y:S01]  /*b070*/  PRMT R68, R5, 0x7610, R68 ;  /* 0x0000761005447816 */ /* 0x000fe20000000044 */
[----:B------:R2:W2:Y:S01]  /*b080*/  SHFL.IDX PT, R10, R11, 0x3, 0x1c1f ;  /* 0x007c1f000b0a7f89 */ /* 0x0004a200000e0000 */
[----:B------:R-:W-:Y:S01]  /*b090*/  CS2R R60, SRZ ;  /* 0x00000000003c7805 */ /* 0x000fe2000001ff00 */
[----:B------:R-:W-:Y:S01]  /*b0a0*/  CS2R R54, SRZ ;  /* 0x0000000000367805 */ /* 0x000fe2000001ff00 */
[----:B------:R-:W-:Y:S01]  /*b0b0*/  PRMT R69, R0, 0x7610, R69 ;  /* 0x0000761000457816 */ /* 0x000fe20000000045 */
[----:B-1----:R1:W1:Y:S01]  /*b0c0*/  SHFL.IDX PT, R9, R13, 0x3, 0x1c1f ;  /* 0x007c1f000d097f89 */ /* 0x00226200000e0000 */
[----:B------:R-:W-:Y:S01]  /*b0d0*/  CS2R R52, SRZ ;  /* 0x0000000000347805 */ /* 0x000fe2000001ff00 */
[----:B---3--:R-:W-:-:S02]  /*b0e0*/  IMAD.MOV.U32 R6, RZ, RZ, R34 ;  /* 0x000000ffff067224 */ /* 0x008fc400078e0022 */
[----:B------:R3:W1:Y:S03]  /*b0f0*/  SHFL.IDX PT, R7, R14, 0x3, 0x1c1f ;  /* 0x007c1f000e077f89 */ /* 0x00066600000e0000 */
[----:B------:R-:W-:Y:S01]  /*b100*/  PRMT R71, R3, 0x5410, R6 ;  /* 0x0000541003477816 */ /* 0x000fe20000000006 */
[----:B------:R-:W-:Y:S02]  /*b110*/  IMAD.MOV.U32 R6, RZ, RZ, R30 ;  /* 0x000000ffff067224 */ /* 0x000fe400078e001e */
[----:B------:R-:W-:-:S05]  /*b120*/  IMAD.MOV.U32 R3, RZ, RZ, R28 ;  /* 0x000000ffff037224 */ /* 0x000fca00078e001c */
[----:B------:R-:W-:Y:S01]  /*b130*/  PRMT R70, R3, 0x5410, R6 ;  /* 0x0000541003467816 */ /* 0x000fe20000000006 */
[----:B--2---:R-:W-:Y:S02]  /*b140*/  IMAD.MOV.U32 R6, RZ, RZ, R50 ;  /* 0x000000ffff067224 */ /* 0x004fe400078e0032 */
[----:B------:R-:W-:Y:S02]  /*b150*/  IMAD.MOV.U32 R5, RZ, RZ, R51 ;  /* 0x000000ffff057224 */ /* 0x000fe400078e0033 */
[----:B------:R-:W-:Y:S02]  /*b160*/  IMAD.MOV.U32 R3, RZ, RZ, R48 ;  /* 0x000000ffff037224 */ /* 0x000fe400078e0030 */
[----:B------:R-:W-:Y:S01]  /*b170*/  IMAD.MOV.U32 R0, RZ, RZ, R49 ;  /* 0x000000ffff007224 */ /* 0x000fe200078e0031 */
[----:B------:R-:W-:Y:S01]  /*b180*/  PRMT R73, R73, 0x5410, R5 ;  /* 0x0000541049497816 */ /* 0x000fe20000000005 */
[----:B----4-:R-:W-:Y:S01]  /*b190*/  IMAD.MOV.U32 R5, RZ, RZ, R47 ;  /* 0x000000ffff057224 */ /* 0x010fe200078e002f */
[----:B------:R-:W-:Y:S01]  /*b1a0*/  PRMT R78, R3, 0x5410, R6 ;  /* 0x00005410034e7816 */ /* 0x000fe20000000006 */
[----:B------:R-:W-:Y:S01]  /*b1b0*/  IMAD.MOV.U32 R6, RZ, RZ, R46 ;  /* 0x000000ffff067224 */ /* 0x000fe200078e002e */
[----:B------:R-:W-:Y:S01]  /*b1c0*/  PRMT R74, R74, 0x5410, R0 ;  /* 0x000054104a4a7816 */ /* 0x000fe20000000000 */
[----:B------:R-:W-:Y:S01]  /*b1d0*/  IMAD.MOV.U32 R3, RZ, RZ, R44 ;  /* 0x000000ffff037224 */ /* 0x000fe200078e002c */
[----:B------:R-:W-:Y:S01]  /*b1e0*/  PRMT R73, R5, 0x7610, R73 ;  /* 0x0000761005497816 */ /* 0x000fe20000000049 */
[----:B------:R-:W-:-:S03]  /*b1f0*/  IMAD.MOV.U32 R0, RZ, RZ, R45 ;  /* 0x000000ffff007224 */ /* 0x000fc600078e002d */
[----:B------:R-:W-:Y:S02]  /*b200*/  PRMT R75, R3, 0x5410, R6 ;  /* 0x00005410034b7816 */ /* 0x000fe40000000006 */
[----:B------:R-:W-:Y:S01]  /*b210*/  PRMT R74, R0, 0x7610, R74 ;  /* 0x00007610004a7816 */ /* 0x000fe2000000004a */
[----:B------:R-:W-:Y:S05]  /*b220*/  @P0 BRA `(.L_x_411) ;  /* 0x000000b000000947 */ /* 0x000fea0003800000 */
[C---:B-1-3--:R-:W-:Y:S01]  /*b230*/  IMAD.SHL.U32 R3, R26.reuse, 0x2, RZ ;  /* 0x000000021a037824 */ /* 0x04afe200078e00ff */
[----:B------:R-:W-:Y:S01]  /*b240*/  SHF.L.U64.HI R0, R26, 0x1, R27 ;  /* 0x000000011a007819 */ /* 0x000fe2000001021b */
[----:B------:R-:W-:Y:S01]  /*b250*/  CS2R R60, SRZ ;  /* 0x00000000003c7805 */ /* 0x000fe2000001ff00 */
[----:B------:R-:W-:Y:S01]  /*b260*/  CS2R R54, SRZ ;  /* 0x0000000000367805 */ /* 0x000fe2000001ff00 */
[----:B------:R-:W-:Y:S01]  /*b270*/  CS2R R52, SRZ ;  /* 0x0000000000347805 */ /* 0x000fe2000001ff00 */
[-C--:B------:R-:W-:Y:S02]  /*b280*/  IADD3 R8, P1, R7, R3.reuse, RZ ;  /* 0x0000000307087210 */ /* 0x080fe40007f3e0ff */
[----:B------:R-:W-:-:S03]  /*b290*/  IADD3 R6, P0, R9, R3, RZ ;  /* 0x0000000309067210 */ /* 0x000fc60007f1e0ff */
[--C-:B------:R-:W-:Y:S02]  /*b2a0*/  IMAD.X R9, R12, 0x1, R0.reuse, P1 ;  /* 0x000000010c097824 */ /* 0x100fe400008e0600 */
[----:B------:R-:W-:-:S03]  /*b2b0*/  IMAD.X R7, R10, 0x1, R0, P0 ;  /* 0x000000010a077824 */ /* 0x000fc600000e0600 */
[----:B------:R1:W5:Y:S04]  /*b2c0*/  @!P2 LD.E.128 R60, [R8.64] ;  /* 0x00000008083ca980 */ /* 0x000368000c101d00 */
[----:B------:R1:W5:Y:S02]  /*b2d0*/  @!P2 LD.E.128 R52, [R6.64] ;  /* 0x000000080634a980 */ /* 0x000364000c101d00 */
.L_x_411:
[----:B-1-3--:R-:W-:Y:S05]  /*b2e0*/  BSYNC B0 ;  /* 0x0000000000007941 */ /* 0x00afea0003800000 */
.L_x_410:
[----:B------:R-:W-:Y:S01]  /*b2f0*/  IMAD.IADD R5, R25, 0x1, -R226 ;  /* 0x0000000119057824 */ /* 0x000fe200078e0ae2 */
[----:B------:R-:W-:-:S04]  /*b300*/  DEPBAR.LE SB0, 0x1 ;  /* 0x000080400000791a */ /* 0x000fc80000000000 */
[----:B------:R-:W-:Y:S01]  /*b310*/  IMNMX R64, R5, 0x80, PT ;  /* 0x0000008005407817 */ /* 0x000fe20003800200 */
[----:B-----5:R-:W-:Y:S01]  /*b320*/  IMAD.MOV.U32 R0, RZ, RZ, R62 ;  /* 0x000000ffff007224 */ /* 0x020fe200078e003e */
[----:B------:R-:W-:Y:S01]  /*b330*/  BSSY B0, `(.L_x_412) ;  /* 0x0000071000007945 */ /* 0x000fe20003800000 */
[----:B------:R-:W-:Y:S01]  /*b340*/  IMAD.MOV.U32 R6, RZ, RZ, R63 ;  /* 0x000000ffff067224 */ /* 0x000fe200078e003f */
[----:B------:R-:W-:Y:S01]  /*b350*/  BAR.SYNC.DEFER_BLOCKING 0x0 ;  /* 0x0000000000007b1d */ /* 0x000fe20000010000 */
[----:B------:R-:W-:Y:S01]  /*b360*/  ISETP.GE.OR P0, PT, R58, R64, P2 ;  /* 0x000000403a00720c */ /* 0x000fe20001706670 */
        /* <DEDUP_REMOVED lines=8> */
[----:B------:R-:W-:-:S02]  /*b3f0*/  IMAD.MOV.U32 R3, RZ, RZ, R52 ;  /* 0x000000ffff037224 */ /* 0x000fc400078e0034 */
[----:B------:R-:W-:Y:S01]  /*b400*/  IMAD.MOV.U32 R0, RZ, RZ, R53 ;  /* 0x000000ffff007224 */ /* 0x000fe200078e0035 */
[----:B------:R-:W-:Y:S02]  /*b410*/  PRMT R79, R5, 0x7610, R79 ;  /* 0x00007610054f7816 */ /* 0x000fe4000000004f */
[----:B------:R-:W-:Y:S02]  /*b420*/  PRMT R81, R3, 0x5410, R6 ;  /* 0x0000541003517816 */ /* 0x000fe40000000006 */
[----:B------:R-:W-:Y:S01]  /*b430*/  PRMT R80, R0, 0x7610, R80 ;  /* 0x0000761000507816 */ /* 0x000fe20000000050 */
[----:B------:R-:W-:Y:S05]  /*b440*/  @P0 BRA `(.L_x_413) ;  /* 0x000005f000000947 */ /* 0x000fea0003800000 */
[----:B------:R-:W-:Y:S02]  /*b450*/  SHF.L.U32 R0, R58, 0x6, RZ ;  /* 0x000000063a007819 */ /* 0x000fe400000006ff */
[----:B------:R-:W-:Y:S02]  /*b460*/  IADD3 R6, R26, c[0x0][0x27c], RZ ;  /* 0x00009f001a067a10 */ /* 0x000fe40007ffe0ff */
[----:B------:R-:W-:-:S02]  /*b470*/  LOP3.LUT R0, R0, 0x1c0, RZ, 0xc0, !PT ;  /* 0x000001c000007812 */ /* 0x000fc400078ec0ff */
[----:B------:R-:W-:Y:S02]  /*b480*/  SHF.L.U32 R7, R211, 0x9, RZ ;  /* 0x00000009d3077819 */ /* 0x000fe400000006ff */
[C---:B------:R-:W-:Y:S02]  /*b490*/  LOP3.LUT R3, R0.reuse, 0x38, R26, 0xf8, !PT ;  /* 0x0000003800037812 */ /* 0x040fe400078ef81a */
[----:B------:R-:W-:Y:S02]  /*b4a0*/  SHF.R.U32.HI R5, RZ, 0x3, R0 ;  /* 0x00000003ff057819 */ /* 0x000fe40000011600 */
[----:B------:R-:W-:Y:S02]  /*b4b0*/  LOP3.LUT R0, R0, 0x38, R6, 0xf8, !PT ;  /* 0x0000003800007812 */ /* 0x000fe400078ef806 */
[C-C-:B------:R-:W-:Y:S02]  /*b4c0*/  LOP3.LUT R3, R7.reuse, R3, R5.reuse, 0xf6, !PT ;  /* 0x0000000307037212 */ /* 0x140fe400078ef605 */
[----:B------:R-:W-:-:S02]  /*b4d0*/  LOP3.LUT R0, R7, R0, R5, 0xf6, !PT ;  /* 0x0000000007007212 */ /* 0x000fc400078ef605 */
[----:B------:R-:W-:Y:S01]  /*b4e0*/  SHF.L.U32 R38, R3, 0x1, RZ ;  /* 0x0000000103267819 */ /* 0x000fe200000006ff */
[--C-:B------:R-:W-:Y:S01]  /*b4f0*/  HADD2.F32 R3, -RZ, R37.reuse.H1_H1 ;  /* 0x30000025ff037230 */ /* 0x100fe20000004100 */
[----:B------:R-:W-:Y:S01]  /*b500*/  SHF.L.U32 R36, R0, 0x1, RZ ;  /* 0x0000000100247819 */ /* 0x000fe200000006ff */
[----:B------:R-:W-:Y:S01]  /*b510*/  HADD2.F32 R0, -RZ, R37.H0_H0 ;  /* 0x20000025ff007230 */ /* 0x000fe20000004100 */
[----:B------:R-:W-:Y:S01]  /*b520*/  SHF.R.U32.HI R5, RZ, 0x10, R17 ;  /* 0x00000010ff057819 */ /* 0x000fe20000011611 */
[----:B------:R-:W1:Y:S01]  /*b530*/  LDS.128 R8, [R38+0x6100] ;  /* 0x0061000026087984 */ /* 0x000e620000000c00 */
[--C-:B------:R-:W-:Y:S02]  /*b540*/  SHF.R.U64 R43, R20, 0x10, R21.reuse ;  /* 0x00000010142b7819 */ /* 0x100fe40000001215 */
[----:B------:R-:W-:Y:S01]  /*b550*/  SHF.R.U32.HI R24, RZ, 0x10, R21 ;  /* 0x00000010ff187819 */ /* 0x000fe20000011615 */
[----:B------:R-:W2:Y:S01]  /*b560*/  LDS.128 R12, [R36+0x6100] ;  /* 0x00610000240c7984 */ /* 0x000ea20000000c00 */
[----:B------:R-:W-:Y:S01]  /*b570*/  HADD2.F32 R59, -RZ, R5.H0_H0 ;  /* 0x20000005ff3b7230 */ /* 0x000fe20000004100 */
[----:B------:R-:W-:-:S02]  /*b580*/  SHF.R.U64 R41, R16, 0x10, R17 ;  /* 0x0000001010297819 */ /* 0x000fc40000001211 */
[--C-:B------:R-:W-:Y:S02]  /*b590*/  SHF.R.U64 R42, R22, 0x10, R23.reuse ;  /* 0x00000010162a7819 */ /* 0x100fe40000001217 */
[----:B------:R-:W-:Y:S02]  /*b5a0*/  SHF.R.U32.HI R27, RZ, 0x10, R23 ;  /* 0x00000010ff1b7819 */ /* 0x000fe40000011617 */
[--C-:B------:R-:W-:Y:S02]  /*b5b0*/  SHF.R.U64 R40, R18, 0x10, R19.reuse ;  /* 0x0000001012287819 */ /* 0x100fe40000001213 */
[----:B------:R-:W-:Y:S01]  /*b5c0*/  SHF.R.U32.HI R21, RZ, 0x10, R19 ;  /* 0x00000010ff157819 */ /* 0x000fe20000011613 */
[----:B-1----:R-:W-:Y:S02]  /*b5d0*/  HADD2.F32 R16, -RZ, R9.H0_H0 ;  /* 0x20000009ff107230 */ /* 0x002fe40000004100 */
[--C-:B------:R-:W-:Y:S02]  /*b5e0*/  HADD2.F32 R19, -RZ, R8.reuse.H0_H0 ;  /* 0x20000008ff137230 */ /* 0x100fe40000004100 */
[----:B--2---:R-:W-:Y:S01]  /*b5f0*/  HADD2.F32 R5, -RZ, R13.H0_H0 ;  /* 0x2000000dff057230 */ /* 0x004fe20000004100 */
[----:B------:R-:W-:Y:S01]  /*b600*/  FMUL.FTZ R7, R16, R0 ;  /* 0x0000000010077220 */ /* 0x000fe20000410000 */
[----:B------:R-:W-:-:S02]  /*b610*/  HADD2.F32 R23, -RZ, R8.H1_H1 ;  /* 0x30000008ff177230 */ /* 0x000fc40000004100 */
[----:B------:R-:W-:Y:S01]  /*b620*/  HADD2.F32 R8, -RZ, R13.H1_H1 ;  /* 0x3000000dff087230 */ /* 0x000fe20000004100 */
[C---:B------:R-:W-:Y:S01]  /*b630*/  FMUL.FTZ R6, R5.reuse, R0 ;  /* 0x0000000005067220 */ /* 0x040fe20000410000 */
[----:B------:R-:W-:Y:S01]  /*b640*/  HADD2.F32 R17, -RZ, R9.H1_H1 ;  /* 0x30000009ff117230 */ /* 0x000fe20000004100 */
[-C--:B------:R-:W-:Y:S01]  /*b650*/  FFMA.FTZ R37, R5, R3.reuse, R7 ;  /* 0x0000000305257223 */ /* 0x080fe20000010007 */
[--C-:B------:R-:W-:Y:S01]  /*b660*/  HADD2.F32 R20, -RZ, R10.reuse.H0_H0 ;  /* 0x2000000aff147230 */ /* 0x100fe20000004100 */
[----:B------:R-:W-:Y:S01]  /*b670*/  FFMA.FTZ R39, R16, R3, -R6 ;  /* 0x0000000310277223 */ /* 0x000fe20000010806 */
[----:B------:R-:W-:Y:S01]  /*b680*/  HADD2.F32 R25, -RZ, R10.H1_H1 ;  /* 0x3000000aff197230 */ /* 0x000fe20000004100 */
[-C--:B------:R-:W-:Y:S01]  /*b690*/  FMUL.FTZ R6, R8, R59.reuse ;  /* 0x0000003b08067220 */ /* 0x080fe20000410000 */
[----:B------:R-:W-:Y:S01]  /*b6a0*/  HADD2.F32 R16, -RZ, R24.H0_H0 ;  /* 0x20000018ff107230 */ /* 0x000fe20000004100 */
[----:B------:R-:W-:Y:S01]  /*b6b0*/  FMUL.FTZ R5, R17, R59 ;  /* 0x0000003b11057220 */ /* 0x000fe20000410000 */
[----:B------:R-:W-:-:S02]  /*b6c0*/  HADD2.F32 R10, -RZ, R15.H0_H0 ;  /* 0x2000000fff0a7230 */ /* 0x000fc40000004100 */
[----:B------:R-:W-:Y:S01]  /*b6d0*/  HADD2.F32 R0, -RZ, R65.H0_H0 ;  /* 0x20000041ff007230 */ /* 0x000fe20000004100 */
[----:B------:R-:W-:Y:S01]  /*b6e0*/  FFMA.FTZ R24, R17, R16, -R6 ;  /* 0x0000001011187223 */ /* 0x000fe20000010806 */
[----:B------:R-:W-:Y:S02]  /*b6f0*/  HADD2.F32 R18, -RZ, R11.H0_H0 ;  /* 0x2000000bff127230 */ /* 0x000fe40000004100 */
[----:B------:R-:W-:Y:S01]  /*b700*/  HADD2.F32 R9, -RZ, R15.H1_H1 ;  /* 0x3000000fff097230 */ /* 0x000fe20000004100 */
[-C--:B------:R-:W-:Y:S01]  /*b710*/  FMUL.FTZ R6, R10, R0.reuse ;  /* 0x000000000a067220 */ /* 0x080fe20000410000 */
[--C-:B------:R-:W-:Y:S01]  /*b720*/  HADD2.F32 R13, -RZ, R12.reuse.H0_H0 ;  /* 0x2000000cff0d7230 */ /* 0x100fe20000004100 */
[----:B------:R-:W-:Y:S01]  /*b730*/  FMUL.FTZ R0, R18, R0 ;  /* 0x0000000012007220 */ /* 0x000fe20000410000 */
[----:B------:R-:W-:Y:S02]  /*b740*/  HADD2.F32 R15, -RZ, R12.H1_H1 ;  /* 0x3000000cff0f7230 */ /* 0x000fe40000004100 */
[----:B------:R-:W-:-:S02]  /*b750*/  HADD2.F32 R12, -RZ, R14.H0_H0 ;  /* 0x2000000eff0c7230 */ /* 0x000fc40000004100 */
[----:B------:R-:W-:Y:S02]  /*b760*/  HADD2.F32 R22, -RZ, R14.H1_H1 ;  /* 0x3000000eff167230 */ /* 0x000fe40000004100 */
[----:B------:R-:W-:Y:S02]  /*b770*/  HADD2.F32 R3, -RZ, R65.H1_H1 ;  /* 0x30000041ff037230 */ /* 0x000fe40000004100 */
[----:B------:R-:W-:Y:S01]  /*b780*/  HADD2.F32 R14, -RZ, R21.H0_H0 ;  /* 0x20000015ff0e7230 */ /* 0x000fe20000004100 */
[----:B------:R-:W-:Y:S01]  /*b790*/  FFMA.FTZ R21, R8, R16, R5 ;  /* 0x0000001008157223 */ /* 0x000fe20000010005 */
[----:B------:R-:W-:Y:S01]  /*b7a0*/  HADD2.F32 R11, -RZ, R11.H1_H1 ;  /* 0x3000000bff0b7230 */ /* 0x000fe20000004100 */
[-C--:B------:R-:W-:Y:S01]  /*b7b0*/  FFMA.FTZ R18, R18, R3.reuse, -R6 ;  /* 0x0000000312127223 */ /* 0x080fe20000010806 */
[----:B------:R-:W-:Y:S01]  /*b7c0*/  HADD2.F32 R7, -RZ, R27.H0_H0 ;  /* 0x2000001bff077230 */ /* 0x000fe20000004100 */
[-C--:B------:R-:W-:Y:S02]  /*b7d0*/  FMUL.FTZ R6, R9, R14.reuse ;  /* 0x0000000e09067220 */ /* 0x080fe40000410000 */
[----:B------:R-:W-:Y:S01]  /*b7e0*/  FFMA.FTZ R17, R10, R3, R0 ;  /* 0x000000030a117223 */ /* 0x000fe20000010000 */
[--C-:B------:R-:W-:Y:S01]  /*b7f0*/  HADD2.F32 R3, -RZ, R66.reuse.H0_H0 ;  /* 0x20000042ff037230 */ /* 0x100fe20000004100 */
[C---:B------:R-:W-:Y:S01]  /*b800*/  FMUL.FTZ R5, R11.reuse, R14 ;  /* 0x0000000e0b057220 */ /* 0x040fe20000410000 */
[----:B------:R-:W-:Y:S01]  /*b810*/  HADD2.F32 R0, -RZ, R66.H1_H1 ;  /* 0x30000042ff007230 */ /* 0x000fe20000004100 */
[-C--:B------:R-:W-:Y:S01]  /*b820*/  FFMA.FTZ R16, R11, R7.reuse, -R6 ;  /* 0x000000070b107223 */ /* 0x080fe20000010806 */
[--C-:B------:R-:W-:Y:S01]  /*b830*/  HADD2.F32 R6, -RZ, R67.reuse.H0_H0 ;  /* 0x20000043ff067230 */ /* 0x100fe20000004100 */
[----:B------:R-:W-:Y:S01]  /*b840*/  FFMA.FTZ R11, R9, R7, R5 ;  /* 0x00000007090b7223 */ /* 0x000fe20000010005 */
[----:B------:R-:W-:Y:S01]  /*b850*/  HADD2.F32 R5, -RZ, R67.H1_H1 ;  /* 0x30000043ff057230 */ /* 0x000fe20000004100 */
[-C--:B------:R-:W-:Y:S01]  /*b860*/  FMUL.FTZ R8, R13, R3.reuse ;  /* 0x000000030d087220 */ /* 0x080fe20000410000 */
[----:B------:R-:W-:Y:S01]  /*b870*/  HADD2.F32 R9, -RZ, R42.H0_H0 ;  /* 0x2000002aff097230 */ /* 0x000fe20000004100 */
[----:B------:R-:W-:Y:S01]  /*b880*/  FMUL.FTZ R7, R19, R3 ;  /* 0x0000000313077220 */ /* 0x000fe20000410000 */
[----:B------:R-:W-:Y:S01]  /*b890*/  F2FP.PACK_AB R11, R11, R17 ;  /* 0x000000110b0b723e */ /* 0x000fe200000000ff */
[----:B------:R-:W-:-:S02]  /*b8a0*/  FMUL.FTZ R3, R12, R0 ;  /* 0x000000000c037220 */ /* 0x000fc40000410000 */
[C---:B------:R-:W-:Y:S02]  /*b8b0*/  FMUL.FTZ R0, R20.reuse, R0 ;  /* 0x0000000014007220 */ /* 0x040fe40000410000 */
[-C--:B------:R-:W-:Y:S01]  /*b8c0*/  FFMA.FTZ R14, R20, R5.reuse, -R3 ;  /* 0x00000005140e7223 */ /* 0x080fe20000010803 */
[----:B------:R-:W-:Y:S01]  /*b8d0*/  HADD2.F32 R3, -RZ, R41.H0_H0 ;  /* 0x20000029ff037230 */ /* 0x000fe20000004100 */
[----:B------:R-:W-:Y:S01]  /*b8e0*/  FFMA.FTZ R10, R12, R5, R0 ;  /* 0x000000050c0a7223 */ /* 0x000fe20000010000 */
[----:B------:R-:W-:Y:S01]  /*b8f0*/  HADD2.F32 R0, -RZ, R40.H0_H0 ;  /* 0x20000028ff007230 */ /* 0x000fe20000004100 */
[-C--:B------:R-:W-:Y:S02]  /*b900*/  FFMA.FTZ R19, R19, R6.reuse, -R8 ;  /* 0x0000000613137223 */ /* 0x080fe40000010808 */
[----:B------:R-:W-:Y:S01]  /*b910*/  FFMA.FTZ R8, R13, R6, R7 ;  /* 0x000000060d087223 */ /* 0x000fe20000010007 */
[----:B------:R-:W-:Y:S01]  /*b920*/  HADD2.F32 R7, -RZ, R43.H0_H0 ;  /* 0x2000002bff077230 */ /* 0x000fe20000004100 */
[----:B------:R-:W-:Y:S01]  /*b930*/  FMUL.FTZ R6, R15, R3 ;  /* 0x000000030f067220 */ /* 0x000fe20000410000 */
[----:B------:R-:W-:Y:S01]  /*b940*/  F2FP.PACK_AB R13, R24, R39 ;  /* 0x00000027180d723e */ /* 0x000fe200000000ff */
[----:B------:R-:W-:-:S02]  /*b950*/  FMUL.FTZ R5, R23, R3 ;  /* 0x0000000317057220 */ /* 0x000fc40000410000 */
[-C--:B------:R-:W-:Y:S02]  /*b960*/  FMUL.FTZ R3, R22, R0.reuse ;  /* 0x0000000016037220 */ /* 0x080fe40000410000 */
[----:B------:R-:W-:Y:S02]  /*b970*/  FMUL.FTZ R0, R25, R0 ;  /* 0x0000000019007220 */ /* 0x000fe40000410000 */
[----:B------:R-:W-:Y:S02]  /*b980*/  FFMA.FTZ R6, R23, R7, -R6 ;  /* 0x0000000717067223 */ /* 0x000fe40000010806 */
[----:B------:R-:W-:Y:S02]  /*b990*/  FFMA.FTZ R3, R25, R9, -R3 ;  /* 0x0000000919037223 */ /* 0x000fe40000010803 */
[----:B------:R-:W-:Y:S01]  /*b9a0*/  FFMA.FTZ R5, R15, R7, R5 ;  /* 0x000000070f057223 */ /* 0x000fe20000010005 */
[----:B------:R-:W-:Y:S01]  /*b9b0*/  F2FP.PACK_AB R15, R16, R18 ;  /* 0x00000012100f723e */ /* 0x000fe200000000ff */
[----:B------:R-:W-:Y:S01]  /*b9c0*/  FFMA.FTZ R0, R22, R9, R0 ;  /* 0x0000000916007223 */ /* 0x000fe20000010000 */
[----:B------:R-:W-:-:S02]  /*b9d0*/  F2FP.PACK_AB R12, R6, R19 ;  /* 0x00000013060c723e */ /* 0x000fc400000000ff */
[----:B------:R-:W-:Y:S02]  /*b9e0*/  F2FP.PACK_AB R14, R3, R14 ;  /* 0x0000000e030e723e */ /* 0x000fe400000000ff */
[----:B------:R-:W-:Y:S02]  /*b9f0*/  F2FP.PACK_AB R9, R21, R37 ;  /* 0x000000251509723e */ /* 0x000fe400000000ff */
[----:B------:R-:W-:Y:S01]  /*ba00*/  F2FP.PACK_AB R8, R5, R8 ;  /* 0x000000080508723e */ /* 0x000fe200000000ff */
[----:B------:R1:W-:Y:S01]  /*ba10*/  STS.128 [R38+0x6100], R12 ;  /* 0x0061000c26007388 */ /* 0x0003e20000000c00 */
[----:B------:R-:W-:-:S05]  /*ba20*/  F2FP.PACK_AB R10, R0, R10 ;  /* 0x0000000a000a723e */ /* 0x000fca00000000ff */
[----:B------:R1:W-:Y:S02]  /*ba30*/  STS.128 [R36+0x6100], R8 ;  /* 0x0061000824007388 */ /* 0x0003e40000000c00 */
.L_x_413:
[----:B------:R-:W-:Y:S05]  /*ba40*/  BSYNC B0 ;  /* 0x0000000000007941 */ /* 0x000fea0003800000 */
.L_x_412:
        /* <DEDUP_REMOVED lines=9> */
[----:B------:R-:W-:-:S02]  /*bae0*/  LOP3.LUT R5, R0, 0x38, R26, 0xf8, !PT ;  /* 0x0000003800057812 */ /* 0x000fc400078ef81a */
[----:B------:R-:W-:Y:S02]  /*baf0*/  SHF.R.U32.HI R7, RZ, 0x3, R0 ;  /* 0x00000003ff077819 */ /* 0x000fe40000011600 */
[----:B------:R-:W-:Y:S02]  /*bb00*/  LOP3.LUT R6, R3, 0xfffffe00, RZ, 0xc0, !PT ;  /* 0xfffffe0003067812 */ /* 0x000fe400078ec0ff */
[----:B-1----:R-:W-:Y:S02]  /*bb10*/  SHF.R.U64 R38, R34, 0x10, R35 ;  /* 0x0000001022267819 */ /* 0x002fe40000001223 */
[----:B------:R-:W-:Y:S02]  /*bb20*/  LOP3.LUT R3, R6, R5, R7, 0xf6, !PT ;  /* 0x0000000506037212 */ /* 0x000fe400078ef607 */
[----:B------:R-:W-:Y:S02]  /*bb30*/  IADD3 R5, R26, c[0x0][0x27c], RZ ;  /* 0x00009f001a057a10 */ /* 0x000fe40007ffe0ff */
[----:B------:R-:W-:Y:S01]  /*bb40*/  SHF.L.U32 R37, R3, 0x1, RZ ;  /* 0x0000000103257819 */ /* 0x000fe200000006ff */
[----:B------:R-:W-:Y:S01]  /*bb50*/  HADD2.F32 R3, -RZ, R68.H1_H1 ;  /* 0x30000044ff037230 */ /* 0x000fe20000004100 */
[----:B------:R-:W-:-:S02]  /*bb60*/  LOP3.LUT R0, R0, 0x38, R5, 0xf8, !PT ;  /* 0x0000003800007812 */ /* 0x000fc400078ef805 */
[----:B------:R-:W-:Y:S01]  /*bb70*/  SHF.R.U32.HI R5, RZ, 0x10, R31 ;  /* 0x00000010ff057819 */ /* 0x000fe2000001161f */
[----:B------:R-:W1:Y:S01]  /*bb80*/  LDS.128 R8, [R37+0x6100] ;  /* 0x0061000025087984 */ /* 0x000e620000000c00 */
[----:B------:R-:W-:Y:S02]  /*bb90*/  LOP3.LUT R0, R6, R0, R7, 0xf6, !PT ;  /* 0x0000000006007212 */ /* 0x000fe400078ef607 */
[----:B------:R-:W-:Y:S02]  /*bba0*/  SHF.R.U64 R34, R32, 0x10, R33 ;  /* 0x0000001020227819 */ /* 0x000fe40000001221 */
[----:B------:R-:W-:Y:S01]  /*bbb0*/  SHF.L.U32 R36, R0, 0x1, RZ ;  /* 0x0000000100247819 */ /* 0x000fe200000006ff */
[----:B------:R-:W-:Y:S01]  /*bbc0*/  HADD2.F32 R0, -RZ, R68.H0_H0 ;  /* 0x20000044ff007230 */ /* 0x000fe20000004100 */
[----:B------:R-:W-:Y:S01]  /*bbd0*/  SHF.R.U64 R32, R28, 0x10, R29 ;  /* 0x000000101c207819 */ /* 0x000fe2000000121d */
[----:B------:R-:W-:Y:S01]  /*bbe0*/  HADD2.F32 R28, -RZ, R5.H0_H0 ;  /* 0x20000005ff1c7230 */ /* 0x000fe20000004100 */
[----:B------:R-:W-:Y:S01]  /*bbf0*/  SHF.R.U32.HI R19, RZ, 0x10, R35 ;  /* 0x00000010ff137819 */ /* 0x000fe20000011623 */
[----:B------:R-:W2:Y:S01]  /*bc00*/  LDS.128 R12, [R36+0x6100] ;  /* 0x00610000240c7984 */ /* 0x000ea20000000c00 */
[----:B------:R-:W-:-:S02]  /*bc10*/  SHF.R.U64 R35, R30, 0x10, R31 ;  /* 0x000000101e237819 */ /* 0x000fc4000000121f */
[----:B------:R-:W-:Y:S02]  /*bc20*/  SHF.R.U32.HI R22, RZ, 0x10, R29 ;  /* 0x00000010ff167819 */ /* 0x000fe4000001161d */
[----:B------:R-:W-:Y:S01]  /*bc30*/  SHF.R.U32.HI R24, RZ, 0x10, R33 ;  /* 0x00000010ff187819 */ /* 0x000fe20000011621 */
[----:B-1----:R-:W-:Y:S02]  /*bc40*/  HADD2.F32 R16, -RZ, R11.H0_H0 ;  /* 0x2000000bff107230 */ /* 0x002fe40000004100 */
[--C-:B------:R-:W-:Y:S02]  /*bc50*/  HADD2.F32 R20, -RZ, R8.reuse.H0_H0 ;  /* 0x20000008ff147230 */ /* 0x100fe40000004100 */
[----:B------:R-:W-:Y:S01]  /*bc60*/  HADD2.F32 R25, -RZ, R8.H1_H1 ;  /* 0x30000008ff197230 */ /* 0x000fe20000004100 */
[----:B------:R-:W-:Y:S01]  /*bc70*/  FMUL.FTZ R7, R16, R0 ;  /* 0x0000000010077220 */ /* 0x000fe20000410000 */
[--C-:B------:R-:W-:Y:S02]  /*bc80*/  HADD2.F32 R17, -RZ, R9.reuse.H0_H0 ;  /* 0x20000009ff117230 */ /* 0x100fe40000004100 */
[----:B------:R-:W-:-:S02]  /*bc90*/  HADD2.F32 R18, -RZ, R9.H1_H1 ;  /* 0x30000009ff127230 */ /* 0x000fc40000004100 */
[--C-:B--2---:R-:W-:Y:S02]  /*bca0*/  HADD2.F32 R5, -RZ, R15.reuse.H0_H0 ;  /* 0x2000000fff057230 */ /* 0x104fe40000004100 */
[--C-:B------:R-:W-:Y:S02]  /*bcb0*/  HADD2.F32 R21, -RZ, R10.reuse.H0_H0 ;  /* 0x2000000aff157230 */ /* 0x100fe40000004100 */
[----:B------:R-:W-:Y:S01]  /*bcc0*/  HADD2.F32 R27, -RZ, R10.H1_H1 ;  /* 0x3000000aff1b7230 */ /* 0x000fe20000004100 */
[C---:B------:R-:W-:Y:S01]  /*bcd0*/  FMUL.FTZ R6, R5.reuse, R0 ;  /* 0x0000000005067220 */ /* 0x040fe20000410000 */
[----:B------:R-:W-:Y:S01]  /*bce0*/  HADD2.F32 R8, -RZ, R15.H1_H1 ;  /* 0x3000000fff087230 */ /* 0x000fe20000004100 */
[-C--:B------:R-:W-:Y:S01]  /*bcf0*/  FFMA.FTZ R30, R5, R3.reuse, R7 ;  /* 0x00000003051e7223 */ /* 0x080fe20000010007 */
[--C-:B------:R-:W-:Y:S01]  /*bd00*/  HADD2.F32 R10, -RZ, R13.reuse.H0_H0 ;  /* 0x2000000dff0a7230 */ /* 0x100fe20000004100 */
[----:B------:R-:W-:Y:S01]  /*bd10*/  FFMA.FTZ R31, R16, R3, -R6 ;  /* 0x00000003101f7223 */ /* 0x000fe20000010806 */
[----:B------:R-:W-:Y:S01]  /*bd20*/  HADD2.F32 R9, -RZ, R13.H1_H1 ;  /* 0x3000000dff097230 */ /* 0x000fe20000004100 */
[----:B------:R-:W-:Y:S01]  /*bd30*/  FMUL.FTZ R6, R8, R28 ;  /* 0x0000001c08067220 */ /* 0x000fe20000410000 */
[----:B------:R-:W-:-:S02]  /*bd40*/  HADD2.F32 R13, -RZ, R12.H0_H0 ;  /* 0x2000000cff0d7230 */ /* 0x000fc40000004100 */
[----:B------:R-:W-:Y:S02]  /*bd50*/  HADD2.F32 R15, -RZ, R12.H1_H1 ;  /* 0x3000000cff0f7230 */ /* 0x000fe40000004100 */
[--C-:B------:R-:W-:Y:S02]  /*bd60*/  HADD2.F32 R12, -RZ, R14.reuse.H0_H0 ;  /* 0x2000000eff0c7230 */ /* 0x100fe40000004100 */
[----:B------:R-:W-:Y:S02]  /*bd70*/  HADD2.F32 R23, -RZ, R14.H1_H1 ;  /* 0x3000000eff177230 */ /* 0x000fe40000004100 */
[----:B------:R-:W-:Y:S02]  /*bd80*/  HADD2.F32 R11, -RZ, R11.H1_H1 ;  /* 0x3000000bff0b7230 */ /* 0x000fe40000004100 */
[----:B------:R-:W-:Y:S02]  /*bd90*/  HADD2.F32 R14, -RZ, R19.H0_H0 ;  /* 0x20000013ff0e7230 */ /* 0x000fe40000004100 */
[--C-:B------:R-:W-:Y:S01]  /*bda0*/  HADD2.F32 R0, -RZ, R69.reuse.H0_H0 ;  /* 0x20000045ff007230 */ /* 0x100fe20000004100 */
[C---:B------:R-:W-:Y:S01]  /*bdb0*/  FMUL.FTZ R5, R11.reuse, R28 ;  /* 0x0000001c0b057220 */ /* 0x040fe20000410000 */
[----:B------:R-:W-:Y:S01]  /*bdc0*/  HADD2.F32 R3, -RZ, R69.H1_H1 ;  /* 0x30000045ff037230 */ /* 0x000fe20000004100 */
[----:B------:R-:W-:Y:S01]  /*bdd0*/  FFMA.FTZ R29, R11, R14, -R6 ;  /* 0x0000000e0b1d7223 */ /* 0x000fe20000010806 */
[----:B------:R-:W-:Y:S01]  /*bde0*/  HADD2.F32 R11, -RZ, R22.H0_H0 ;  /* 0x20000016ff0b7230 */ /* 0x000fe20000004100 */
[-C--:B------:R-:W-:Y:S01]  /*bdf0*/  FMUL.FTZ R6, R10, R0.reuse ;  /* 0x000000000a067220 */ /* 0x080fe20000410000 */
[----:B------:R-:W-:Y:S01]  /*be00*/  HADD2.F32 R7, -RZ, R24.H0_H0 ;  /* 0x20000018ff077230 */ /* 0x000fe20000004100 */
[----:B------:R-:W-:-:S02]  /*be10*/  FMUL.FTZ R0, R17, R0 ;  /* 0x0000000011007220 */ /* 0x000fc40000410000 */
[----:B------:R-:W-:Y:S02]  /*be20*/  FFMA.FTZ R28, R8, R14, R5 ;  /* 0x0000000e081c7223 */ /* 0x000fe40000010005 */
[-C--:B------:R-:W-:Y:S02]  /*be30*/  FFMA.FTZ R22, R17, R3.reuse, -R6 ;  /* 0x0000000311167223 */ /* 0x080fe40000010806 */
[----:B------:R-:W-:Y:S01]  /*be40*/  FFMA.FTZ R19, R10, R3, R0 ;  /* 0x000000030a137223 */ /* 0x000fe20000010000 */
[--C-:B------:R-:W-:Y:S01]  /*be50*/  HADD2.F32 R3, -RZ, R70.reuse.H0_H0 ;  /* 0x20000046ff037230 */ /* 0x100fe20000004100 */
[CC--:B------:R-:W-:Y:S01]  /*be60*/  FMUL.FTZ R6, R9.reuse, R11.reuse ;  /* 0x0000000b09067220 */ /* 0x0c0fe20000410000 */
[----:B------:R-:W-:Y:S01]  /*be70*/  HADD2.F32 R0, -RZ, R70.H1_H1 ;  /* 0x30000046ff007230 */ /* 0x000fe20000004100 */
[----:B------:R-:W-:Y:S01]  /*be80*/  FMUL.FTZ R5, R18, R11 ;  /* 0x0000000b12057220 */ /* 0x000fe20000410000 */
[----:B------:R-:W-:Y:S01]  /*be90*/  F2FP.PACK_AB R11, R28, R30 ;  /* 0x0000001e1c0b723e */ /* 0x000fe200000000ff */
[-C--:B------:R-:W-:Y:S01]  /*bea0*/  FFMA.FTZ R18, R18, R7.reuse, -R6 ;  /* 0x0000000712127223 */ /* 0x080fe20000010806 */
[--C-:B------:R-:W-:Y:S01]  /*beb0*/  HADD2.F32 R6, -RZ, R71.reuse.H0_H0 ;  /* 0x20000047ff067230 */ /* 0x100fe20000004100 */
[----:B------:R-:W-:Y:S01]  /*bec0*/  FFMA.FTZ R9, R9, R7, R5 ;  /* 0x0000000709097223 */ /* 0x000fe20000010005 */
[----:B------:R-:W-:Y:S01]  /*bed0*/  HADD2.F32 R5, -RZ, R71.H1_H1 ;  /* 0x30000047ff057230 */ /* 0x000fe20000004100 */
[----:B------:R-:W-:-:S02]  /*bee0*/  FMUL.FTZ R8, R13, R3 ;  /* 0x000000030d087220 */ /* 0x000fc40000410000 */
[----:B------:R-:W-:Y:S01]  /*bef0*/  FMUL.FTZ R7, R20, R3 ;  /* 0x0000000314077220 */ /* 0x000fe20000410000 */
[----:B------:R-:W-:Y:S01]  /*bf00*/  F2FP.PACK_AB R9, R9, R19 ;  /* 0x000000130909723e */ /* 0x000fe200000000ff */
[CC--:B------:R-:W-:Y:S02]  /*bf10*/  FMUL.FTZ R3, R12.reuse, R0.reuse ;  /* 0x000000000c037220 */ /* 0x0c0fe40000410000 */
[C---:B------:R-:W-:Y:S02]  /*bf20*/  FMUL.FTZ R0, R21.reuse, R0 ;  /* 0x0000000015007220 */ /* 0x040fe40000410000 */
[-C--:B------:R-:W-:Y:S01]  /*bf30*/  FFMA.FTZ R14, R21, R5.reuse, -R3 ;  /* 0x00000005150e7223 */ /* 0x080fe20000010803 */
[----:B------:R-:W-:Y:S01]  /*bf40*/  HADD2.F32 R3, -RZ, R32.H0_H0 ;  /* 0x20000020ff037230 */ /* 0x000fe20000004100 */
[----:B------:R-:W-:Y:S01]  /*bf50*/  FFMA.FTZ R10, R12, R5, R0 ;  /* 0x000000050c0a7223 */ /* 0x000fe20000010000 */
[----:B------:R-:W-:Y:S01]  /*bf60*/  HADD2.F32 R0, -RZ, R35.H0_H0 ;  /* 0x20000023ff007230 */ /* 0x000fe20000004100 */
[-C--:B------:R-:W-:Y:S01]  /*bf70*/  FFMA.FTZ R17, R20, R6.reuse, -R8 ;  /* 0x0000000614117223 */ /* 0x080fe20000010808 */
[----:B------:R-:W-:Y:S01]  /*bf80*/  HADD2.F32 R8, -RZ, R38.H0_H0 ;  /* 0x20000026ff087230 */ /* 0x000fe20000004100 */
[----:B------:R-:W-:Y:S01]  /*bf90*/  FFMA.FTZ R16, R13, R6, R7 ;  /* 0x000000060d107223 */ /* 0x000fe20000010007 */
[----:B------:R-:W-:Y:S01]  /*bfa0*/  HADD2.F32 R7, -RZ, R34.H0_H0 ;  /* 0x20000022ff077230 */ /* 0x000fe20000004100 */
[-C--:B------:R-:W-:Y:S01]  /*bfb0*/  FMUL.FTZ R6, R15, R3.reuse ;  /* 0x000000030f067220 */ /* 0x080fe20000410000 */
[----:B------:R-:W-:Y:S01]  /*bfc0*/  F2FP.PACK_AB R13, R18, R22 ;  /* 0x00000016120d723e */ /* 0x000fe200000000ff */
[----:B------:R-:W-:-:S02]  /*bfd0*/  FMUL.FTZ R5, R25, R3 ;  /* 0x0000000319057220 */ /* 0x000fc40000410000 */
[-C--:B------:R-:W-:Y:S02]  /*bfe0*/  FMUL.FTZ R3, R23, R0.reuse ;  /* 0x0000000017037220 */ /* 0x080fe40000410000 */
[----:B------:R-:W-:Y:S02]  /*bff0*/  FMUL.FTZ R0, R27, R0 ;  /* 0x000000001b007220 */ /* 0x000fe40000410000 */
[-C--:B------:R-:W-:Y:S02]  /*c000*/  FFMA.FTZ R6, R25, R7.reuse, -R6 ;  /* 0x0000000719067223 */ /* 0x080fe40000010806 */
[-C--:B------:R-:W-:Y:S02]  /*c010*/  FFMA.FTZ R3, R27, R8.reuse, -R3 ;  /* 0x000000081b037223 */ /* 0x080fe40000010803 */
[----:B------:R-:W-:Y:S01]  /*c020*/  FFMA.FTZ R5, R15, R7, R5 ;  /* 0x000000070f057223 */ /* 0x000fe20000010005 */
[----:B------:R-:W-:Y:S01]  /*c030*/  F2FP.PACK_AB R15, R29, R31 ;  /* 0x0000001f1d0f723e */ /* 0x000fe200000000ff */
[----:B------:R-:W-:Y:S01]  /*c040*/  FFMA.FTZ R0, R23, R8, R0 ;  /* 0x0000000817007223 */ /* 0x000fe20000010000 */
[----:B------:R-:W-:-:S02]  /*c050*/  F2FP.PACK_AB R12, R6, R17 ;  /* 0x00000011060c723e */ /* 0x000fc400000000ff */
[----:B------:R-:W-:Y:S02]  /*c060*/  F2FP.PACK_AB R14, R3, R14 ;  /* 0x0000000e030e723e */ /* 0x000fe400000000ff */
[----:B------:R-:W-:Y:S02]  /*c070*/  F2FP.PACK_AB R8, R5, R16 ;  /* 0x000000100508723e */ /* 0x000fe400000000ff */
[----:B------:R-:W-:Y:S01]  /*c080*/  F2FP.PACK_AB R10, R0, R10 ;  /* 0x0000000a000a723e */ /* 0x000fe200000000ff */
[----:B------:R1:W-:Y:S04]  /*c090*/  STS.128 [R37+0x6100], R12 ;  /* 0x0061000c25007388 */ /* 0x0003e80000000c00 */
[----:B------:R1:W-:Y:S02]  /*c0a0*/  STS.128 [R36+0x6100], R8 ;  /* 0x0061000824007388 */ /* 0x0003e40000000c00 */
.L_x_415:
[----:B------:R-:W-:Y:S05]  /*c0b0*/  BSYNC B0 ;  /* 0x0000000000007941 */ /* 0x000fea0003800000 */
.L_x_414:
        /* <DEDUP_REMOVED lines=12> */
[----:B------:R-:W-:Y:S02]  /*c180*/  SHF.R.U32.HI R19, RZ, 0x10, R51 ;  /* 0x00000010ff137819 */ /* 0x000fe40000011633 */
[----:B------:R-:W-:Y:S02]  /*c190*/  LOP3.LUT R3, R6, R5, R7, 0xf6, !PT ;  /* 0x0000000506037212 */ /* 0x000fe400078ef607 */
[----:B------:R-:W-:Y:S02]  /*c1a0*/  IADD3 R5, R26, c[0x0][0x27c], RZ ;  /* 0x00009f001a057a10 */ /* 0x000fe40007ffe0ff */
[----:B------:R-:W-:Y:S01]  /*c1b0*/  SHF.L.U32 R31, R3, 0x1, RZ ;  /* 0x00000001031f7819 */ /* 0x000fe200000006ff */
[----:B------:R-:W-:Y:S01]  /*c1c0*/  HADD2.F32 R3, -RZ, R73.H1_H1 ;  /* 0x30000049ff037230 */ /* 0x000fe20000004100 */
[----:B------:R-:W-:-:S02]  /*c1d0*/  LOP3.LUT R0, R0, 0x38, R5, 0xf8, !PT ;  /* 0x0000003800007812 */ /* 0x000fc400078ef805 */
[----:B------:R-:W-:Y:S01]  /*c1e0*/  SHF.R.U32.HI R5, RZ, 0x10, R47 ;  /* 0x00000010ff057819 */ /* 0x000fe2000001162f */
[----:B-1----:R-:W1:Y:S01]  /*c1f0*/  LDS.128 R8, [R31+0x6100] ;  /* 0x006100001f087984 */ /* 0x002e620000000c00 */
[----:B------:R-:W-:Y:S02]  /*c200*/  LOP3.LUT R0, R6, R0, R7, 0xf6, !PT ;  /* 0x0000000006007212 */ /* 0x000fe400078ef607 */
[----:B------:R-:W-:Y:S01]  /*c210*/  SHF.R.U32.HI R22, RZ, 0x10, R45 ;  /* 0x00000010ff167819 */ /* 0x000fe2000001162d */
[----:B------:R-:W-:Y:S01]  /*c220*/  HADD2.F32 R28, -RZ, R5.H0_H0 ;  /* 0x20000005ff1c7230 */ /* 0x000fe20000004100 */
[----:B------:R-:W-:Y:S01]  /*c230*/  SHF.L.U32 R29, R0, 0x1, RZ ;  /* 0x00000001001d7819 */ /* 0x000fe200000006ff */
[----:B------:R-:W-:Y:S01]  /*c240*/  HADD2.F32 R0, -RZ, R73.H0_H0 ;  /* 0x20000049ff007230 */ /* 0x000fe20000004100 */
[----:B------:R-:W-:Y:S02]  /*c250*/  SHF.R.U32.HI R24, RZ, 0x10, R49 ;  /* 0x00000010ff187819 */ /* 0x000fe40000011631 */
[----:B------:R-:W-:Y:S01]  /*c260*/  SHF.R.U64 R33, R44, 0x10, R45 ;  /* 0x000000102c217819 */ /* 0x000fe2000000122d */
[----:B------:R-:W2:Y:S01]  /*c270*/  LDS.128 R12, [R29+0x6100] ;  /* 0x006100001d0c7984 */ /* 0x000ea20000000c00 */
[----:B------:R-:W-:-:S02]  /*c280*/  SHF.R.U64 R35, R46, 0x10, R47 ;  /* 0x000000102e237819 */ /* 0x000fc4000000122f */
[----:B------:R-:W-:Y:S02]  /*c290*/  SHF.R.U64 R36, R50, 0x10, R51 ;  /* 0x0000001032247819 */ /* 0x000fe40000001233 */
[----:B------:R-:W-:Y:S01]  /*c2a0*/  SHF.R.U64 R37, R48, 0x10, R49 ;  /* 0x0000001030257819 */ /* 0x000fe20000001231 */
        /* <DEDUP_REMOVED lines=71> */
.L_x_417:
[----:B------:R-:W-:Y:S05]  /*c720*/  BSYNC B0 ;  /* 0x0000000000007941 */ /* 0x000fea0003800000 */
.L_x_416:
        /* <DEDUP_REMOVED lines=13> */
[----:B------:R-:W-:Y:S01]  /*c800*/  IADD3 R5, R26, c[0x0][0x27c], RZ ;  /* 0x00009f001a057a10 */ /* 0x000fe20007ffe0ff */
[----:B------:R-:W-:Y:S01]  /*c810*/  HADD2.F32 R19, -RZ, R19.H0_H0 ;  /* 0x20000013ff137230 */ /* 0x000fe20000004100 */
        /* <DEDUP_REMOVED lines=16> */
[--C-:B-1----:R-:W-:Y:S02]  /*c920*/  HADD2.F32 R16, -RZ, R11.reuse.H0_H0 ;  /* 0x2000000bff107230 */ /* 0x102fe40000004100 */
[----:B------:R-:W-:Y:S02]  /*c930*/  HADD2.F32 R11, -RZ, R11.H1_H1 ;  /* 0x3000000bff0b7230 */ /* 0x000fe40000004100 */
[--C-:B------:R-:W-:Y:S01]  /*c940*/  HADD2.F32 R20, -RZ, R8.reuse.H0_H0 ;  /* 0x20000008ff147230 */ /* 0x100fe20000004100 */
[----:B------:R-:W-:Y:S01]  /*c950*/  FMUL.FTZ R7, R16, R0 ;  /* 0x0000000010077220 */ /* 0x000fe20000410000 */
[----:B------:R-:W-:Y:S02]  /*c960*/  HADD2.F32 R26, -RZ, R8.H1_H1 ;  /* 0x30000008ff1a7230 */ /* 0x000fe40000004100 */
[----:B------:R-:W-:-:S02]  /*c970*/  HADD2.F32 R17, -RZ, R9.H0_H0 ;  /* 0x20000009ff117230 */ /* 0x000fc40000004100 */
[--C-:B--2---:R-:W-:Y:S02]  /*c980*/  HADD2.F32 R5, -RZ, R15.reuse.H0_H0 ;  /* 0x2000000fff057230 */ /* 0x104fe40000004100 */
[----:B------:R-:W-:Y:S02]  /*c990*/  HADD2.F32 R15, -RZ, R15.H1_H1 ;  /* 0x3000000fff0f7230 */ /* 0x000fe40000004100 */
[--C-:B------:R-:W-:Y:S01]  /*c9a0*/  HADD2.F32 R8, -RZ, R13.reuse.H0_H0 ;  /* 0x2000000dff087230 */ /* 0x100fe20000004100 */
[C---:B------:R-:W-:Y:S01]  /*c9b0*/  FMUL.FTZ R6, R5.reuse, R0 ;  /* 0x0000000005067220 */ /* 0x040fe20000410000 */
[--C-:B------:R-:W-:Y:S01]  /*c9c0*/  HADD2.F32 R0, -RZ, R80.reuse.H0_H0 ;  /* 0x20000050ff007230 */ /* 0x100fe20000004100 */
[-C--:B------:R-:W-:Y:S01]  /*c9d0*/  FFMA.FTZ R31, R5, R3.reuse, R7 ;  /* 0x00000003051f7223 */ /* 0x080fe20000010007 */
[----:B------:R-:W-:Y:S01]  /*c9e0*/  HADD2.F32 R13, -RZ, R13.H1_H1 ;  /* 0x3000000dff0d7230 */ /* 0x000fe20000004100 */
[----:B------:R-:W-:Y:S01]  /*c9f0*/  FFMA.FTZ R33, R16, R3, -R6 ;  /* 0x0000000310217223 */ /* 0x000fe20000010806 */
[----:B------:R-:W-:Y:S01]  /*ca00*/  HADD2.F32 R3, -RZ, R80.H1_H1 ;  /* 0x30000050ff037230 */ /* 0x000fe20000004100 */
[-C--:B------:R-:W-:Y:S01]  /*ca10*/  FMUL.FTZ R6, R15, R28.reuse ;  /* 0x0000001c0f067220 */ /* 0x080fe20000410000 */
[----:B------:R-:W-:Y:S01]  /*ca20*/  HADD2.F32 R9, -RZ, R9.H1_H1 ;  /* 0x30000009ff097230 */ /* 0x000fe20000004100 */
[C---:B------:R-:W-:Y:S01]  /*ca30*/  FMUL.FTZ R5, R11.reuse, R28 ;  /* 0x0000001c0b057220 */ /* 0x040fe20000410000 */
[----:B------:R-:W-:Y:S01]  /*ca40*/  HADD2.F32 R7, -RZ, R25.H0_H0 ;  /* 0x20000019ff077230 */ /* 0x000fe20000004100 */
[-C--:B------:R-:W-:Y:S01]  /*ca50*/  FFMA.FTZ R28, R11, R19.reuse, -R6 ;  /* 0x000000130b1c7223 */ /* 0x080fe20000010806 */
[----:B------:R-:W-:Y:S01]  /*ca60*/  HADD2.F32 R11, -RZ, R22.H0_H0 ;  /* 0x20000016ff0b7230 */ /* 0x000fe20000004100 */
[CC--:B------:R-:W-:Y:S01]  /*ca70*/  FMUL.FTZ R6, R8.reuse, R0.reuse ;  /* 0x0000000008067220 */ /* 0x0c0fe20000410000 */
[--C-:B------:R-:W-:Y:S01]  /*ca80*/  HADD2.F32 R21, -RZ, R10.reuse.H0_H0 ;  /* 0x2000000aff157230 */ /* 0x100fe20000004100 */
[----:B------:R-:W-:Y:S01]  /*ca90*/  FMUL.FTZ R0, R17, R0 ;  /* 0x0000000011007220 */ /* 0x000fe20000410000 */
[----:B------:R-:W-:Y:S01]  /*caa0*/  HADD2.F32 R27, -RZ, R10.H1_H1 ;  /* 0x3000000aff1b7230 */ /* 0x000fe20000004100 */
[----:B------:R-:W-:Y:S01]  /*cab0*/  FFMA.FTZ R22, R15, R19, R5 ;  /* 0x000000130f167223 */ /* 0x000fe20000010005 */
[----:B------:R-:W-:Y:S01]  /*cac0*/  HADD2.F32 R18, -RZ, R12.H0_H0 ;  /* 0x2000000cff127230 */ /* 0x000fe20000004100 */
[----:B------:R-:W-:Y:S01]  /*cad0*/  FFMA.FTZ R19, R17, R3, -R6 ;  /* 0x0000000311137223 */ /* 0x000fe20000010806 */
[--C-:B------:R-:W-:Y:S01]  /*cae0*/  HADD2.F32 R10, -RZ, R14.reuse.H0_H0 ;  /* 0x2000000eff0a7230 */ /* 0x100fe20000004100 */
[----:B------:R-:W-:Y:S01]  /*caf0*/  FMUL.FTZ R6, R13, R11 ;  /* 0x0000000b0d067220 */ /* 0x000fe20000410000 */
[----:B------:R-:W-:Y:S01]  /*cb00*/  HADD2.F32 R24, -RZ, R14.H1_H1 ;  /* 0x3000000eff187230 */ /* 0x000fe20000004100 */
        /* <DEDUP_REMOVED lines=9> */
[----:B------:R-:W-:Y:S01]  /*cba0*/  HADD2.F32 R23, -RZ, R12.H1_H1 ;  /* 0x3000000cff177230 */ /* 0x000fe20000004100 */
[----:B------:R-:W-:Y:S01]  /*cbb0*/  FMUL.FTZ R7, R20, R3 ;  /* 0x0000000314077220 */ /* 0x000fe20000410000 */
[----:B------:R-:W-:Y:S01]  /*cbc0*/  F2FP.PACK_AB R15, R28, R33 ;  /* 0x000000211c0f723e */ /* 0x000fe200000000ff */
[-C--:B------:R-:W-:Y:S01]  /*cbd0*/  FMUL.FTZ R3, R10, R0.reuse ;  /* 0x000000000a037220 */ /* 0x080fe20000410000 */
[----:B------:R-:W-:Y:S01]  /*cbe0*/  F2FP.PACK_AB R13, R16, R19 ;  /* 0x00000013100d723e */ /* 0x000fe200000000ff */
[C---:B------:R-:W-:Y:S01]  /*cbf0*/  FMUL.FTZ R0, R21.reuse, R0 ;  /* 0x0000000015007220 */ /* 0x040fe20000410000 */
[----:B------:R-:W-:Y:S01]  /*cc00*/  F2FP.PACK_AB R11, R22, R31 ;  /* 0x0000001f160b723e */ /* 0x000fe200000000ff */
        /* <DEDUP_REMOVED lines=8> */
[----:B------:R-:W-:Y:S01]  /*cc90*/  FMUL.FTZ R6, R23, R3 ;  /* 0x0000000317067220 */ /* 0x000fe20000410000 */
[----:B------:R-:W-:Y:S01]  /*cca0*/  F2FP.PACK_AB R9, R9, R17 ;  /* 0x000000110909723e */ /* 0x000fe200000000ff */
[----:B------:R-:W-:-:S02]  /*ccb0*/  FMUL.FTZ R5, R26, R3 ;  /* 0x000000031a057220 */ /* 0x000fc40000410000 */
[-C--:B------:R-:W-:Y:S02]  /*ccc0*/  FMUL.FTZ R3, R24, R0.reuse ;  /* 0x0000000018037220 */ /* 0x080fe40000410000 */
[C---:B------:R-:W-:Y:S02]  /*ccd0*/  FMUL.FTZ R0, R27.reuse, R0 ;  /* 0x000000001b007220 */ /* 0x040fe40000410000 */
[-C--:B------:R-:W-:Y:S02]  /*cce0*/  FFMA.FTZ R6, R26, R7.reuse, -R6 ;  /* 0x000000071a067223 */ /* 0x080fe40000010806 */
[----:B------:R-:W-:Y:S02]  /*ccf0*/  FFMA.FTZ R3, R27, R8, -R3 ;  /* 0x000000081b037223 */ /* 0x000fe40000010803 */
[----:B------:R-:W-:Y:S01]  /*cd00*/  FFMA.FTZ R5, R23, R7, R5 ;  /* 0x0000000717057223 */ /* 0x000fe20000010005 */
[----:B------:R-:W-:Y:S01]  /*cd10*/  F2FP.PACK_AB R12, R6, R12 ;  /* 0x0000000c060c723e */ /* 0x000fe200000000ff */
[----:B------:R-:W-:Y:S01]  /*cd20*/  FFMA.FTZ R0, R24, R8, R0 ;  /* 0x0000000818007223 */ /* 0x000fe20000010000 */
[----:B------:R-:W-:-:S02]  /*cd30*/  F2FP.PACK_AB R14, R3, R14 ;  /* 0x0000000e030e723e */ /* 0x000fc400000000ff */
[----:B------:R-:W-:Y:S02]  /*cd40*/  F2FP.PACK_AB R8, R5, R18 ;  /* 0x000000120508723e */ /* 0x000fe400000000ff */
[----:B------:R-:W-:Y:S01]  /*cd50*/  F2FP.PACK_AB R10, R0, R10 ;  /* 0x0000000a000a723e */ /* 0x000fe200000000ff */
[----:B------:R1:W-:Y:S04]  /*cd60*/  STS.128 [R30+0x6100], R12 ;  /* 0x0061000c1e007388 */ /* 0x0003e80000000c00 */
[----:B------:R1:W-:Y:S02]  /*cd70*/  STS.128 [R29+0x6100], R8 ;  /* 0x006100081d007388 */ /* 0x0003e40000000c00 */
.L_x_405:
[----:B------:R-:W-:Y:S05]  /*cd80*/  BSYNC B2 ;  /* 0x0000000000027941 */ /* 0x000fea0003800000 */
.L_x_383:
[----:B------:R-:W-:Y:S01]  /*cd90*/  SHF.R.S32.HI R6, RZ, 0x4, R89 ;  /* 0x00000004ff067819 */ /* 0x000fe20000011459 */
[----:B------:R-:W-:Y:S01]  /*cda0*/  IMAD.SHL.U32 R7, R86, 0x40, RZ ;  /* 0x0000004056077824 */ /* 0x000fe200078e00ff */
[----:B------:R-:W-:-:S04]  /*cdb0*/  DEPBAR.LE SB0, 0x0 ;  /* 0x000080000000791a */ /* 0x000fc80000000000 */
[----:B---3--:R-:W-:Y:S01]  /*cdc0*/  LEA.HI R0, R89, R6, RZ, 0x1 ;  /* 0x0000000659007211 */ /* 0x008fe200078f08ff */
[----:B------:R-:W-:Y:S01]  /*cdd0*/  IMAD.SHL.U32 R3, R83, 0x40, RZ ;  /* 0x0000004053037824 */ /* 0x000fe200078e00ff */
[----:B------:R-:W-:Y:S01]  /*cde0*/  LOP3.LUT P0, RZ, R86, 0x2, RZ, 0xc0, !PT ;  /* 0x0000000256ff7812 */ /* 0x000fe2000780c0ff */
[----:B------:R-:W-:Y:S01]  /*cdf0*/  IMAD.SHL.U32 R5, R85, 0x40, RZ ;  /* 0x0000004055057824 */ /* 0x000fe200078e00ff */
[----:B------:R-:W-:Y:S01]  /*ce00*/  LOP3.LUT R0, R0, 0xfffffffe, RZ, 0xc0, !PT ;  /* 0xfffffffe00007812 */ /* 0x000fe200078ec0ff */
[----:B-1----:R-:W-:Y:S01]  /*ce10*/  IMAD.SHL.U32 R8, R72, 0x8, RZ ;  /* 0x0000000848087824 */ /* 0x002fe200078e00ff */
[----:B------:R-:W-:Y:S01]  /*ce20*/  LOP3.LUT R3, R3, 0x1c0, RZ, 0xc0, !PT ;  /* 0x000001c003037812 */ /* 0x000fe200078ec0ff */
[----:B------:R-:W-:Y:S01]  /*ce30*/  IMAD.MOV.U32 R40, RZ, RZ, R92 ;  /* 0x000000ffff287224 */ /* 0x000fe200078e005c */
[----:B------:R-:W-:Y:S01]  /*ce40*/  LOP3.LUT R85, R5, 0xfffffe00, RZ, 0xc0, !PT ;  /* 0xfffffe0005557812 */ /* 0x000fe200078ec0ff */
[----:B------:R-:W-:Y:S01]  /*ce50*/  IMAD.IADD R6, R6, 0x1, -R0 ;  /* 0x0000000106067824 */ /* 0x000fe200078e0a00 */
[----:B------:R-:W-:Y:S01]  /*ce60*/  LOP3.LUT R0, R7, 0x1c0, RZ, 0xc0, !PT ;  /* 0x000001c007007812 */ /* 0x000fe200078ec0ff */
[----:B------:R-:W-:Y:S01]  /*ce70*/  IMAD.MOV.U32 R41, RZ, RZ, R93 ;  /* 0x000000ffff297224 */ /* 0x000fe200078e005d */
[----:B------:R-:W-:Y:S01]  /*ce80*/  BAR.SYNC.DEFER_BLOCKING 0x0 ;  /* 0x0000000000007b1d */ /* 0x000fe20000010000 */
[----:B------:R-:W-:Y:S01]  /*ce90*/  IMAD.SHL.U32 R7, R6, 0x8, RZ ;  /* 0x0000000806077824 */ /* 0x000fe200078e00ff */
[----:B------:R-:W-:Y:S01]  /*cea0*/  LOP3.LUT R5, R0, 0x8, R8, 0xf8, !PT ;  /* 0x0000000800057812 */ /* 0x000fe200078ef808 */
[----:B------:R-:W-:Y:S01]  /*ceb0*/  IMAD.MOV.U32 R40, RZ, RZ, R90 ;  /* 0x000000ffff287224 */ /* 0x000fe200078e005a */
[----:B------:R-:W-:Y:S01]  /*cec0*/  SHF.R.U32.HI R0, RZ, 0x3, R0 ;  /* 0x00000003ff007819 */ /* 0x000fe20000011600 */
[----:B------:R-:W-:Y:S01]  /*ced0*/  IMAD.MOV.U32 R210, RZ, RZ, 0x5 ;  /* 0x00000005ffd27424 */ /* 0x000fe200078e00ff */
[----:B------:R-:W-:Y:S01]  /*cee0*/  LOP3.LUT R8, R3, 0x8, R7, 0xf8, !PT ;  /* 0x0000000803087812 */ /* 0x000fe200078ef807 */
[----:B------:R-:W-:Y:S01]  /*cef0*/  IMAD.SHL.U32 R227, R76, 0x2, RZ ;  /* 0x000000024ce37824 */ /* 0x000fe200078e00ff */
[----:B------:R-:W-:Y:S01]  /*cf00*/  SHF.R.U32.HI R7, RZ, 0x3, R3 ;  /* 0x00000003ff077819 */ /* 0x000fe20000011603 */
[----:B------:R-:W-:Y:S01]  /*cf10*/  IMAD R3, R211, 0x400, R85 ;  /* 0x00000400d3037824 */ /* 0x000fe200078e0255 */
[----:B------:R-:W-:Y:S01]  /*cf20*/  LOP3.LUT R0, R5, R0, RZ, 0x3c, !PT ;  /* 0x0000000005007212 */ /* 0x000fe200078e3cff */
[----:B------:R-:W-:Y:S01]  /*cf30*/  STL.64 [R1+0x50], R40 ;  /* 0x0000502801007387 */ /* 0x000fe20000100a00 */
[----:B------:R-:W-:-:S02]  /*cf40*/  LOP3.LUT R5, R8, R7, RZ, 0x3c, !PT ;  /* 0x0000000708057212 */ /* 0x000fc400078e3cff */
[----:B------:R-:W-:Y:S01]  /*cf50*/  ISETP.GE.AND P1, PT, R56, c[0x0][0x1d4], PT ;  /* 0x0000750038007a0c */ /* 0x000fe20003f26270 */
[----:B------:R-:W-:Y:S02]  /*cf60*/  IMAD R0, R6, 0x200, R0 ;  /* 0x0000020006007824 */ /* 0x000fe400078e0200 */
[----:B------:R-:W-:Y:S01]  /*cf70*/  IMAD.IADD R3, R5, 0x1, R3 ;  /* 0x0000000105037824 */ /* 0x000fe200078e0203 */
[C---:B------:R-:W-:Y:S01]  /*cf80*/  ISETP.LT.OR P3, PT, R77.reuse, 0x1, P1 ;  /* 0x000000014d00780c */ /* 0x040fe20000f61670 */
[----:B------:R-:W-:Y:S01]  /*cf90*/  IMAD.SHL.U32 R208, R0, 0x2, RZ ;  /* 0x0000000200d07824 */ /* 0x000fe200078e00ff */
[----:B------:R-:W-:Y:S01]  /*cfa0*/  ISETP.LT.OR P4, PT, R77, 0x11, P1 ;  /* 0x000000114d00780c */ /* 0x000fe20000f81670 */
[----:B------:R-:W-:Y:S01]  /*cfb0*/  IMAD.SHL.U32 R215, R3, 0x2, RZ ;  /* 0x0000000203d77824 */ /* 0x000fe200078e00ff */
[----:B------:R-:W-:Y:S01]  /*cfc0*/  ISETP.LT.OR P2, PT, R77, 0x21, P1 ;  /* 0x000000214d00780c */ /* 0x000fe20000f41670 */
[----:B------:R-:W-:Y:S01]  /*cfd0*/  IMAD.WIDE.U32 R6, R87, c[0x0][0x208], RZ ;  /* 0x0000820057067a25 */ /* 0x000fe200078e00ff */
[----:B------:R-:W-:Y:S01]  /*cfe0*/  LDSM.16.M88.4 R20, [R208+0x3900] ;  /* 0x00390000d014783b */ /* 0x000fe20000000200 */
[----:B------:R-:W-:-:S02]  /*cff0*/  IADD3 R0, R208, 0x3100, RZ ;  /* 0x00003100d0007810 */ /* 0x000fc40007ffe0ff */
[----:B------:R-:W-:Y:S01]  /*d000*/  IADD3 R219, R208, 0x3120, RZ ;  /* 0x00003120d0db7810 */ /* 0x000fe20007ffe0ff */
[----:B------:R-:W1:Y:S01]  /*d010*/  LDSM.16.M88.4 R8, [R215+0x8100] ;  /* 0x00810000d708783b */ /* 0x000e620000000200 */
[----:B------:R-:W-:Y:S01]  /*d020*/  @P0 IADD3 R219, R0, -0x20, RZ ;  /* 0xffffffe000db0810 */ /* 0x000fe20007ffe0ff */
[----:B------:R-:W-:Y:S02]  /*d030*/  IMAD R0, R88, c[0x0][0x208], RZ ;  /* 0x0000820058007a24 */ /* 0x000fe400078e02ff */
[----:B------:R-:W2:Y:S01]  /*d040*/  LDSM.16.M88.4 R16, [R208+0x4100] ;  /* 0x00410000d010783b */ /* 0x000ea20000000200 */
[----:B------:R-:W-:Y:S02]  /*d050*/  IMAD R218, R2, 0x2, R215 ;  /* 0x0000000202da7824 */ /* 0x000fe400078e02d7 */
[----:B------:R-:W-:Y:S01]  /*d060*/  IMAD R0, R87, c[0x0][0x20c], R0 ;  /* 0x0000830057007a24 */ /* 0x000fe200078e0200 */
[----:B------:R-:W3:Y:S01]  /*d070*/  LDSM.16.M88.4 R12, [R215+0x6100] ;  /* 0x00610000d70c783b */ /* 0x000ee20000000200 */
[----:B------:R-:W-:-:S02]  /*d080*/  IMAD.MOV.U32 R3, RZ, RZ, c[0x0][0x208] ;  /* 0x00008200ff037624 */ /* 0x000fc400078e00ff */
[----:B------:R-:W-:Y:S01]  /*d090*/  IMAD.IADD R0, R7, 0x1, R0 ;  /* 0x0000000107007824 */ /* 0x000fe200078e0200 */
[----:B------:R-:W4:Y:S01]  /*d0a0*/  LDSM.16.M88.4 R24, [R208+0x3100] ;  /* 0x00310000d018783b */ /* 0x000f220000000200 */
[----:B------:R-:W-:Y:S01]  /*d0b0*/  IMAD.WIDE.U32 R6, R6, 0x60, R40 ;  /* 0x0000006006067825 */ /* 0x000fe200078e0028 */
[C---:B------:R-:W-:Y:S02]  /*d0c0*/  SHF.L.U64.HI R58, R3.reuse, R210, c[0x0][0x20c] ;  /* 0x00008300033a7619 */ /* 0x040fe400000102d2 */
[----:B------:R-:W3:Y:S01]  /*d0d0*/  LDSM.16.M88.4 R28, [R208+0x4900] ;  /* 0x00490000d01c783b */ /* 0x000ee20000000200 */
[----:B------:R-:W-:Y:S02]  /*d0e0*/  IMAD R0, R0, 0x60, RZ ;  /* 0x0000006000007824 */ /* 0x000fe400078e02ff */
[----:B------:R-:W-:Y:S01]  /*d0f0*/  IMAD.SHL.U32 R59, R3, 0x20, RZ ;  /* 0x00000020033b7824 */ /* 0x000fe200078e00ff */
[----:B------:R-:W3:Y:S01]  /*d100*/  LDSM.16.M88.4 R32, [R208+0x5100] ;  /* 0x00510000d020783b */ /* 0x000ee20000000200 */
[----:B------:R-:W-:-:S02]  /*d110*/  IMAD.IADD R0, R7, 0x1, R0 ;  /* 0x0000000107007824 */ /* 0x000fc400078e0200 */
[----:B------:R-:W-:Y:S01]  /*d120*/  IMAD R216, R4, 0x2, R215 ;  /* 0x0000000204d87824 */ /* 0x000fe200078e02d7 */
[----:B------:R-:W3:Y:S03]  /*d130*/  LDSM.16.M88.4 R36, [R208+0x5900] ;  /* 0x00590000d024783b */ /* 0x000ee60000000200 */
[----:B------:R-:W-:Y:S01]  /*d140*/  IMAD R217, R2, 0x2, R216 ;  /* 0x0000000202d97824 */ /* 0x000fe200078e02d8 */
[----:B------:R-:W-:Y:S04]  /*d150*/  LDSM.16.M88.4 R48, [R219] ;  /* 0x00000000db30783b */ /* 0x000fe80000000200 */
[----:B------:R-:W-:Y:S04]  /*d160*/  LDSM.16.M88.4 R44, [R219+0x800] ;  /* 0x00080000db2c783b */ /* 0x000fe80000000200 */
[----:B------:R-:W-:Y:S01]  /*d170*/  LDSM.16.M88.4 R40, [R219+0x1000] ;  /* 0x00100000db28783b */ /* 0x000fe20000000200 */
[C---:B-1----:R-:W-:Y:S08]  /*d180*/  HMMA.16816.F32 R168, R8.reuse, R22, RZ ;  /* 0x0000001608a8723c */ /* 0x042ff000000018ff */
[C---:B--2---:R-:W-:Y:S08]  /*d190*/  HMMA.16816.F32 R68, R8.reuse, R16, RZ ;  /* 0x000000100844723c */ /* 0x044ff000000018ff */
[----:B------:R-:W-:Y:S08]  /*d1a0*/  HMMA.16816.F32 R172, R8, R18, RZ ;  /* 0x0000001208ac723c */ /* 0x000ff000000018ff */
[C---:B---3--:R-:W-:Y:S07]  /*d1b0*/  HMMA.16816.F32 R136, R12.reuse, R22, RZ ;  /* 0x000000160c88723c */ /* 0x048fee00000018ff */
[C---:B------:R-:W-:Y:S01]  /*d1c0*/  LEA R22, P0, R6.reuse, c[0x0][0x1f8], 0x1 ;  /* 0x00007e0006167a11 */ /* 0x040fe200078008ff */
[----:B------:R-:W-:Y:S03]  /*d1d0*/  HMMA.16816.F32 R120, R12, R16, RZ ;  /* 0x000000100c78723c */ /* 0x000fe600000018ff */
[----:B------:R-:W-:Y:S01]  /*d1e0*/  LEA.HI.X R23, R6, c[0x0][0x1fc], R0, 0x1, P0 ;  /* 0x00007f0006177a11 */ /* 0x000fe200000f0c00 */
[----:B------:R-:W-:-:S04]  /*d1f0*/  IMAD.MOV.U32 R0, RZ, RZ, 0x40 ;  /* 0x00000040ff007424 */ /* 0x000fc800078e00ff */
[----:B------:R-:W-:Y:S01]  /*d200*/  HMMA.16816.F32 R144, R12, R18, RZ ;  /* 0x000000120c90723c */ /* 0x000fe200000018ff */
[----:B------:R-:W1:Y:S07]  /*d210*/  LDSM.16.M88.4 R16, [R218+0x8100] ;  /* 0x00810000da10783b */ /* 0x000e6e0000000200 */
[C---:B----4-:R-:W-:Y:S08]  /*d220*/  HMMA.16816.F32 R52, R8.reuse, R24, RZ ;  /* 0x000000180834723c */ /* 0x050ff000000018ff */
[----:B------:R-:W-:Y:S08]  /*d230*/  HMMA.16816.F32 R96, R8, R26, RZ ;  /* 0x0000001a0860723c */ /* 0x000ff000000018ff */
[C---:B------:R-:W-:Y:S08]  /*d240*/  HMMA.16816.F32 R140, R12.reuse, R24, RZ ;  /* 0x000000180c8c723c */ /* 0x040ff000000018ff */
[----:B------:R-:W-:Y:S01]  /*d250*/  HMMA.16816.F32 R132, R12, R26, RZ ;  /* 0x0000001a0c84723c */ /* 0x000fe200000018ff */
[----:B------:R-:W2:Y:S07]  /*d260*/  LDSM.16.M88.4 R24, [R219+0x2800] ;  /* 0x00280000db18783b */ /* 0x000eae0000000200 */
[-C--:B------:R-:W-:Y:S08]  /*d270*/  HMMA.16816.F32 R72, R8, R20.reuse, RZ ;  /* 0x000000140848723c */ /* 0x080ff000000018ff */
[C---:B------:R-:W-:Y:S07]  /*d280*/  HMMA.16816.F32 R124, R12.reuse, R20, RZ ;  /* 0x000000140c7c723c */ /* 0x040fee00000018ff */
[----:B------:R-:W-:Y:S01]  /*d290*/  IADD3 R20, P0, R59, R22, RZ ;  /* 0x000000163b147210 */ /* 0x000fe20007f1e0ff */
[----:B------:R-:W-:Y:S04]  /*d2a0*/  HMMA.16816.F32 R116, R12, R28, RZ ;  /* 0x0000001c0c74723c */ /* 0x000fe800000018ff */
[----:B------:R-:W-:-:S04]  /*d2b0*/  IMAD.X R21, R58, 0x1, R23, P0 ;  /* 0x000000013a157824 */ /* 0x000fc800000e0617 */
[C---:B------:R-:W-:Y:S08]  /*d2c0*/  HMMA.16816.F32 R128, R12.reuse, R30, RZ ;  /* 0x0000001e0c80723c */ /* 0x040ff000000018ff */
[C---:B------:R-:W-:Y:S08]  /*d2d0*/  HMMA.16816.F32 R108, R12.reuse, R32, RZ ;  /* 0x000000200c6c723c */ /* 0x040ff000000018ff */
[C---:B------:R-:W-:Y:S08]  /*d2e0*/  HMMA.16816.F32 R112, R12.reuse, R34, RZ ;  /* 0x000000220c70723c */ /* 0x040ff000000018ff */
[C---:B------:R-:W-:Y:S08]  /*d2f0*/  HMMA.16816.F32 R104, R12.reuse, R36, RZ ;  /* 0x000000240c68723c */ /* 0x040ff000000018ff */
[----:B------:R-:W-:Y:S07]  /*d300*/  HMMA.16816.F32 R100, R12, R38, RZ ;  /* 0x000000260c64723c */ /* 0x000fee00000018ff */
[-C--:B------:R-:W-:Y:S01]  /*d310*/  IADD3 R12, P0, R20, R59.reuse, RZ ;  /* 0x0000003b140c7210 */ /* 0x080fe20007f1e0ff */
[----:B------:R-:W-:Y:S04]  /*d320*/  HMMA.16816.F32 R60, R8, R28, RZ ;  /* 0x0000001c083c723c */ /* 0x000fe800000018ff */
[----:B------:R-:W-:Y:S01]  /*d330*/  IMAD.X R13, R21, 0x1, R58, P0 ;  /* 0x00000001150d7824 */ /* 0x000fe200000e063a */
[----:B------:R-:W-:-:S03]  /*d340*/  IADD3 R6, P0, R12, R59, RZ ;  /* 0x0000003b0c067210 */ /* 0x000fc60007f1e0ff */
[----:B------:R-:W-:Y:S02]  /*d350*/  HMMA.16816.F32 R64, R8, R32, RZ ;  /* 0x000000200840723c */ /* 0x000fe400000018ff */
[----:B------:R-:W-:Y:S01]  /*d360*/  IMAD.X R7, R13, 0x1, R58, P0 ;  /* 0x000000010d077824 */ /* 0x000fe200000e063a */
[----:B------:R-:W-:-:S05]  /*d370*/  IADD3 R14, P0, R6, R59, RZ ;  /* 0x0000003b060e7210 */ /* 0x000fca0007f1e0ff */
[----:B------:R-:W-:Y:S01]  /*d380*/  HMMA.16816.F32 R80, R8, R36, RZ ;  /* 0x000000240850723c */ /* 0x000fe200000018ff */
[----:B------:R-:W-:-:S07]  /*d390*/  IMAD.X R15, R7, 0x1, R58, P0 ;  /* 0x00000001070f7824 */ /* 0x000fce00000e063a */
[C---:B------:R-:W-:Y:S01]  /*d3a0*/  HMMA.16816.F32 R156, R8.reuse, R30, RZ ;  /* 0x0000001e089c723c */ /* 0x040fe200000018ff */
[----:B------:R-:W-:Y:S07]  /*d3b0*/  LDSM.16.M88.4 R28, [R219+0x2000] ;  /* 0x00200000db1c783b */ /* 0x000fee0000000200 */
[C---:B------:R-:W-:Y:S01]  /*d3c0*/  HMMA.16816.F32 R152, R8.reuse, R34, RZ ;  /* 0x000000220898723c */ /* 0x040fe200000018ff */
[----:B------:R-:W3:Y:S07]  /*d3d0*/  LDSM.16.M88.4 R32, [R219+0x1800] ;  /* 0x00180000db20783b */ /* 0x000eee0000000200 */
[----:B-----5:R-:W-:Y:S01]  /*d3e0*/  HMMA.16816.F32 R148, R8, R38, RZ ;  /* 0x000000260894723c */ /* 0x020fe200000018ff */
[----:B------:R-:W4:Y:S04]  /*d3f0*/  LDSM.16.M88.4 R8, [R218+0x6100] ;  /* 0x00610000da08783b */ /* 0x000f280000000200 */
[----:B------:R-:W-:Y:S01]  /*d400*/  @!PT LDS RZ, [RZ] ;  /* 0x00000000fffff984 */ /* 0x000fe20000000800 */
[----:B------:R-:W-:Y:S01]  /*d410*/  @!PT LDS RZ, [RZ] ;  /* 0x00000000fffff984 */ /* 0x000fe20000000800 */
[----:B------:R-:W-:Y:S01]  /*d420*/  @!PT LDS RZ, [RZ] ;  /* 0x00000000fffff984 */ /* 0x000fe20000000800 */
[----:B------:R3:W-:Y:S01]  /*d430*/  LDGSTS.E.BYPASS.LTC128B.128 [R227+0x100], [R22.64], !P3 ;  /* 0x0010000016e37fae */ /* 0x0007e2000d901d48 */
[----:B------:R-:W-:-:S02]  /*d440*/  ISETP.LT.OR P3, PT, R77, 0x41, P1 ;  /* 0x000000414d00780c */ /* 0x000fc40000f61670 */
[C---:B-1----:R-:W-:Y:S01]  /*d450*/  HMMA.16816.F32 R92, R16.reuse, R48, R52 ;  /* 0x00000030105c723c */ /* 0x042fe20000001834 */
[----:B------:R1:W-:Y:S01]  /*d460*/  LDGSTS.E.BYPASS.LTC128B.128 [R227+0x900], [R20.64], !P4 ;  /* 0x0090000014e37fae */ /* 0x0003e2000e101d48 */
[C---:B------:R-:W-:Y:S02]  /*d470*/  ISETP.LT.OR P4, PT, R77.reuse, 0x31, P1 ;  /* 0x000000314d00780c */ /* 0x040fe40000f81670 */
[----:B------:R-:W-:Y:S01]  /*d480*/  ISETP.LT.OR P1, PT, R77, 0x51, P1 ;  /* 0x000000514d00780c */ /* 0x000fe20000f21670 */
[----:B------:R1:W-:Y:S01]  /*d490*/  LDGSTS.E.BYPASS.LTC128B.128 [R227+0x1100], [R12.64], !P2 ;  /* 0x011000000ce37fae */ /* 0x0003e2000d101d48 */
[----:B------:R-:W-:Y:S02]  /*d4a0*/  LOP3.LUT P2, RZ, R86, 0x4, RZ, 0xc0, !PT ;  /* 0x0000000456ff7812 */ /* 0x000fe4000784c0ff */
[----:B--2---:R-:W-:Y:S02]  /*d4b0*/  HMMA.16816.F32 R76, R16, R24, R80 ;  /* 0x00000018104c723c */ /* 0x004fe40000001850 */
[----:B------:R-:W-:-:S05]  /*d4c0*/  SEL R0, R0, 0xffffffc0, !P2 ;  /* 0xffffffc000007807 */ /* 0x000fca0005000000 */
[----:B------:R2:W-:Y:S01]  /*d4d0*/  LDGSTS.E.BYPASS.LTC128B.128 [R227+0x1900], [R6.64], !P4 ;  /* 0x0190000006e37fae */ /* 0x0005e2000e101d48 */
[----:B------:R-:W-:Y:S01]  /*d4e0*/  IMAD.IADD R214, R208, 0x1, R0 ;  /* 0x00000001d0d67824 */ /* 0x000fe200078e0200 */
[----:B------:R-:W-:Y:S01]  /*d4f0*/  HMMA.16816.F32 R72, R16, R44, R72 ;  /* 0x0000002c1048723c */ /* 0x000fe20000001848 */
[----:B------:R-:W-:Y:S01]  /*d500*/  IMAD.IADD R213, R0, 0x1, R219 ;  /* 0x0000000100d57824 */ /* 0x000fe200078e02db */
[----:B------:R1:W-:Y:S01]  /*d510*/  LDGSTS.E.BYPASS.LTC128B.128 [R227+0x2100], [R14.64], !P3 ;  /* 0x021000000ee37fae */ /* 0x0003e2000d901d48 */
[----:B------:R-:W-:-:S05]  /*d520*/  LOP3.LUT R0, R5, R85, RZ, 0xfc, !PT ;  /* 0x0000005505007212 */ /* 0x000fca00078efcff */
[C---:B---3--:R-:W-:Y:S08]  /*d530*/  HMMA.16816.F32 R36, R16.reuse, R32, R60 ;  /* 0x000000201024723c */ /* 0x048ff0000000183c */
[C---:B------:R-:W-:Y:S08]  /*d540*/  HMMA.16816.F32 R68, R16.reuse, R40, R68 ;  /* 0x000000281044723c */ /* 0x040ff00000001844 */
[----:B------:R-:W-:Y:S01]  /*d550*/  HMMA.16816.F32 R96, R16, R50, R96 ;  /* 0x000000321060723c */ /* 0x000fe20000001860 */
[----:B--2---:R-:W-:-:S05]  /*d560*/  IADD3 R6, P0, R14, R59, RZ ;  /* 0x0000003b0e067210 */ /* 0x004fca0007f1e0ff */
[----:B------:R-:W-:Y:S01]  /*d570*/  IMAD.X R7, R15, 0x1, R58, P0 ;  /* 0x000000010f077824 */ /* 0x000fe200000e063a */
[----:B------:R-:W-:Y:S01]  /*d580*/  ISETP.GT.AND P0, PT, R87, R224, PT ;  /* 0x000000e05700720c */ /* 0x000fe20003f04270 */
[C---:B-1----:R-:W-:Y:S01]  /*d590*/  HMMA.16816.F32 R12, R16.reuse, R28, R64 ;  /* 0x0000001c100c723c */ /* 0x042fe20000001840 */
[----:B------:R-:W-:Y:S02]  /*d5a0*/  IADD3 R224, R219, 0x800, RZ ;  /* 0x00000800dbe07810 */ /* 0x000fe40007ffe0ff */
[----:B------:R1:W-:Y:S04]  /*d5b0*/  LDGSTS.E.BYPASS.LTC128B.128 [R227+0x2900], [R6.64], !P1 ;  /* 0x0290000006e37fae */ /* 0x0003e8000c901d48 */
[----:B------:R-:W-:Y:S01]  /*d5c0*/  LDSM.16.M88.4 R20, [R216+0x8100] ;  /* 0x00810000d814783b */ /* 0x000fe20000000200 */
[C---:B------:R-:W-:Y:S03]  /*d5d0*/  HMMA.16816.F32 R168, R16.reuse, R46, R168 ;  /* 0x0000002e10a8723c */ /* 0x040fe600000018a8 */
[----:B------:R-:W2:Y:S04]  /*d5e0*/  LDSM.16.M88.4 R52, [R214+0x4900] ;  /* 0x00490000d634783b */ /* 0x000ea80000000200 */
[----:B------:R-:W3:Y:S01]  /*d5f0*/  LDSM.16.M88.4 R80, [R214+0x5100] ;  /* 0x00510000d650783b */ /* 0x000ee20000000200 */
[C---:B------:R-:W-:Y:S03]  /*d600*/  HMMA.16816.F32 R172, R16.reuse, R42, R172 ;  /* 0x0000002a10ac723c */ /* 0x040fe600000018ac */
[----:B------:R-:W1:Y:S04]  /*d610*/  LDSM.16.M88.4 R64, [R214+0x3100] ;  /* 0x00310000d640783b */ /* 0x000e680000000200 */
[----:B------:R-:W1:Y:S01]  /*d620*/  LDSM.16.M88.4 R56, [R214+0x4100] ;  /* 0x00410000d638783b */ /* 0x000e620000000200 */
[C---:B------:R-:W-:Y:S03]  /*d630*/  HMMA.16816.F32 R184, R16.reuse, R34, R156 ;  /* 0x0000002210b8723c */ /* 0x040fe6000000189c */
[----:B------:R-:W1:Y:S04]  /*d640*/  LDSM.16.M88.4 R60, [R214+0x3900] ;  /* 0x00390000d63c783b */ /* 0x000e680000000200 */
[----:B------:R-:W1:Y:S01]  /*d650*/  LDSM.16.M88.4 R88, [R214+0x5900] ;  /* 0x00590000d658783b */ /* 0x000e620000000200 */
[C---:B------:R-:W-:Y:S03]  /*d660*/  HMMA.16816.F32 R196, R16.reuse, R30, R152 ;  /* 0x0000001e10c4723c */ /* 0x040fe60000001898 */
[----:B------:R-:W0:Y:S05]  /*d670*/  LDGDEPBAR ;  /* 0x00000000000079af */ /* 0x000e2a0000000000 */
[----:B------:R-:W-:Y:S01]  /*d680*/  HMMA.16816.F32 R180, R16, R26, R148 ;  /* 0x0000001a10b4723c */ /* 0x000fe20000001894 */
[----:B------:R-:W1:Y:S07]  /*d690*/  LDSM.16.M88.4 R16, [R216+0x6100] ;  /* 0x00610000d810783b */ /* 0x000e6e0000000200 */
[C---:B----4-:R-:W-:Y:S08]  /*d6a0*/  HMMA.16816.F32 R176, R8.reuse, R48, R140 ;  /* 0x0000003008b0723c */ /* 0x050ff0000000188c */
        /* <DEDUP_REMOVED lines=17> */
[C---:B--2---:R-:W-:Y:S01]  /*d7c0*/  HMMA.16816.F32 R132, R20.reuse, R52, R36 ;  /* 0x000000341484723c */ /* 0x044fe20000001824 */
[----:B------:R-:W2:Y:S07]  /*d7d0*/  LDSM.16.M88.4 R36, [R213+0x1000] ;  /* 0x00100000d524783b */ /* 0x000eae0000000200 */
[----:B---3--:R-:W-:Y:S01]  /*d7e0*/  HMMA.16816.F32 R128, R20, R80, R12 ;  /* 0x000000501480723c */ /* 0x008fe2000000180c */
[----:B------:R-:W3:Y:S01]  /*d7f0*/  LDSM.16.M88.4 R12, [R217+0x6100] ;  /* 0x00610000d90c783b */ /* 0x000ee20000000200 */
[----:B------:R-:W-:-:S06]  /*d800*/  DEPBAR.LE SB0, 0x0 ;  /* 0x000080000000791a */ /* 0x000fcc0000000000 */
        /* <DEDUP_REMOVED lines=8> */
[----:B------:R-:W-:Y:S08]  /*d890*/  HMMA.16816.F32 R92, R16, R66, R48 ;  /* 0x00000042105c723c */ /* 0x000ff00000001830 */
[----:B------:R-:W-:Y:S08]  /*d8a0*/  HMMA.16816.F32 R116, R20, R62, R168 ;  /* 0x0000003e1474723c */ /* 0x000ff000000018a8 */
[C---:B------:R-:W-:Y:S08]  /*d8b0*/  HMMA.16816.F32 R76, R16.reuse, R60, R188 ;  /* 0x0000003c104c723c */ /* 0x040ff000000018bc */
[C---:B------:R-:W-:Y:S08]  /*d8c0*/  HMMA.16816.F32 R72, R16.reuse, R62, R136 ;  /* 0x0000003e1048723c */ /* 0x040ff00000001888 */
[C---:B------:R-:W-:Y:S08]  /*d8d0*/  HMMA.16816.F32 R68, R16.reuse, R56, R192 ;  /* 0x000000381044723c */ /* 0x040ff000000018c0 */
[----:B------:R-:W-:Y:S08]  /*d8e0*/  HMMA.16816.F32 R64, R16, R58, R144 ;  /* 0x0000003a1040723c */ /* 0x000ff00000001890 */
[C---:B------:R-:W-:Y:S08]  /*d8f0*/  HMMA.16816.F32 R108, R20.reuse, R54, R184 ;  /* 0x00000036146c723c */ /* 0x040ff000000018b8 */
[----:B------:R-:W-:Y:S08]  /*d900*/  HMMA.16816.F32 R100, R20, R90, R180 ;  /* 0x0000005a1464723c */ /* 0x000ff000000018b4 */
[C---:B------:R-:W-:Y:S08]  /*d910*/  HMMA.16816.F32 R60, R16.reuse, R52, R200 ;  /* 0x00000034103c723c */ /* 0x040ff000000018c8 */
[C---:B------:R-:W-:Y:S08]  /*d920*/  HMMA.16816.F32 R56, R16.reuse, R54, R160 ;  /* 0x000000361038723c */ /* 0x040ff000000018a0 */
[C---:B------:R-:W-:Y:S08]  /*d930*/  HMMA.16816.F32 R52, R16.reuse, R80, R204 ;  /* 0x000000501034723c */ /* 0x040ff000000018cc */
[C---:B------:R-:W-:Y:S08]  /*d940*/  HMMA.16816.F32 R48, R16.reuse, R82, R164 ;  /* 0x000000521030723c */ /* 0x040ff000000018a4 */
[C---:B------:R-:W-:Y:S07]  /*d950*/  HMMA.16816.F32 R20, R16.reuse, R88, R220 ;  /* 0x000000581014723c */ /* 0x040fee00000018dc */
[C---:B------:R-:W-:Y:S01]  /*d960*/  IADD3 R223, R219.reuse, 0x1000, RZ ;  /* 0x00001000dbdf7810 */ /* 0x040fe20007ffe0ff */
[----:B------:R-:W-:Y:S01]  /*d970*/  HMMA.16816.F32 R16, R16, R90, R156 ;  /* 0x0000005a1010723c */ /* 0x000fe2000000189c */
[----:B------:R-:W-:-:S02]  /*d980*/  IADD3 R222, R219, 0x1800, RZ ;  /* 0x00001800dbde7810 */ /* 0x000fc40007ffe0ff */
[C---:B------:R-:W-:Y:S02]  /*d990*/  IADD3 R221, R219.reuse, 0x2000, RZ ;  /* 0x00002000dbdd7810 */ /* 0x040fe40007ffe0ff */
[----:B------:R-:W-:-:S03]  /*d9a0*/  IADD3 R220, R219, 0x2800, RZ ;  /* 0x00002800dbdc7810 */ /* 0x000fc60007ffe0ff */
[C---:B--2---:R-:W-:Y:S08]  /*d9b0*/  HMMA.16816.F32 R160, R8.reuse, R38, R112 ;  /* 0x0000002608a0723c */ /* 0x044ff00000001870 */
[C---:B------:R-:W-:Y:S08]  /*d9c0*/  HMMA.16816.F32 R192, R8.reuse, R40, R148 ;  /* 0x0000002808c0723c */ /* 0x040ff00000001894 */
[C---:B------:R-:W-:Y:S08]  /*d9d0*/  HMMA.16816.F32 R112, R8.reuse, R30, R104 ;  /* 0x0000001e0870723c */ /* 0x040ff00000001868 */
[----:B------:R-:W-:Y:S08]  /*d9e0*/  HMMA.16816.F32 R148, R8, R28, R128 ;  /* 0x0000001c0894723c */ /* 0x000ff00000001880 */
[----:B---3--:R-:W-:Y:S08]  /*d9f0*/  HMMA.16816.F32 R104, R12, R44, R96 ;  /* 0x0000002c0c68723c */ /* 0x008ff00000001860 */
[----:B------:R-:W-:Y:S08]  /*da00*/  HMMA.16816.F32 R128, R8, R26, R100 ;  /* 0x0000001a0880723c */ /* 0x000ff00000001864 */
[----:B------:R-:W-:Y:S08]  /*da10*/  HMMA.16816.F32 R96, R12, R38, R64 ;  /* 0x000000260c60723c */ /* 0x000ff00000001840 */
        /* <DEDUP_REMOVED lines=19> */
[----:B------:R-:W-:Y:S01]  /*db50*/  IADD3 R3, R252, -0x2, RZ ;  /* 0xfffffffefc037810 */ /* 0x000fe20007ffe0ff */
        /* <DEDUP_REMOVED lines=25> */
[----:B-1----:R-:W-:-:S05]  /*dcf0*/  IADD3 R14, P0, R16, R6, RZ ;  /* 0x00000006100e7210 */ /* 0x002fca0007f1e0ff */
[----:B------:R-:W-:-:S05]  /*dd00*/  IMAD.X R15, R5, 0x1, R7, P0 ;  /* 0x00000001050f7824 */ /* 0x000fca00000e0607 */
[----:B------:R2:W-:Y:S03]  /*dd10*/  LDGSTS.E.BYPASS.LTC128B.128 [R227+0x5900], [R14.64], !P5 ;  /* 0x059000000ee37fae */ /* 0x0005e6000e901d48 */
.L_x_418:
[----:B------:R-:W-:Y:S01]  /*dd20*/  FMUL.FTZ R3, R65, c[0x0][0x320] ;  /* 0x0000c80041037a20 */ /* 0x000fe20000410000 */
[----:B--2---:R-:W-:Y:S01]  /*dd30*/  SHF.R.S32.HI R6, RZ, 0x1f, R211 ;  /* 0x0000001fff067819 */ /* 0x004fe200000114d3 */
[----:B------:R-:W-:Y:S01]  /*dd40*/  FMUL.FTZ R5, R57, c[0x0][0x320] ;  /* 0x0000c80039057a20 */ /* 0x000fe20000410000 */
[----:B------:R-:W-:Y:S01]  /*dd50*/  LEA.HI R7, R212, R228, RZ, 0x2 ;  /* 0x000000e4d4077211 */ /* 0x000fe200078f10ff */
[----:B------:R1:W2:Y:S01]  /*dd60*/  MUFU.TANH R31, R3 ;  /* 0x00000003001f7308 */ /* 0x0002a20000002400 */
[-C--:B------:R-:W-:Y:S01]  /*dd70*/  LEA.HI R6, R6, R211.reuse, RZ, 0x2 ;  /* 0x000000d306067211 */ /* 0x080fe200078f10ff */
[----:B------:R-:W-:Y:S01]  /*dd80*/  FMUL.FTZ R9, R61, c[0x0][0x320] ;  /* 0x0000c8003d097a20 */ /* 0x000fe20000410000 */
[----:B------:R-:W-:Y:S01]  /*dd90*/  ISETP.NE.AND P0, PT, R231, 0x1, PT ;  /* 0x00000001e700780c */ /* 0x000fe20003f05270 */
[----:B------:R-:W-:Y:S01]  /*dda0*/  ULDC UR7, c[0x0][0x324] ;  /* 0x0000c90000077ab9 */ /* 0x000fe20000000800 */
[----:B------:R-:W-:Y:S01]  /*ddb0*/  LOP3.LUT R8, R6, 0xffffffc, RZ, 0xc0, !PT ;  /* 0x0ffffffc06087812 */ /* 0x000fe200078ec0ff */
[----:B------:R-:W-:Y:S01]  /*ddc0*/  FMUL.FTZ R6, R60, c[0x0][0x320] ;  /* 0x0000c8003c067a20 */ /* 0x000fe20000410000 */
[----:B------:R-:W-:Y:S01]  /*ddd0*/  ULOP3.LUT UR7, URZ, UR7, URZ, 0x33, !UPT ;  /* 0x000000073f077292 */ /* 0x000fe2000f8e333f */
[----:B------:R3:W4:Y:S01]  /*dde0*/  MUFU.TANH R16, R5 ;  /* 0x0000000500107308 */ /* 0x0007220000002400 */
[----:B------:R-:W-:Y:S01]  /*ddf0*/  IADD3 R11, -R8, R211, RZ ;  /* 0x000000d3080b7210 */ /* 0x000fe20007ffe1ff */
[----:B------:R-:W0:Y:S01]  /*de00*/  LDGDEPBAR ;  /* 0x00000000000079af */ /* 0x000e220000000000 */
[----:B-1----:R-:W-:-:S05]  /*de10*/  FMUL.FTZ R3, R104, c[0x0][0x320] ;  /* 0x0000c80068037a20 */ /* 0x002fca0000410000 */
[----:B------:R1:W1:Y:S01]  /*de20*/  MUFU.TANH R15, R6 ;  /* 0x00000006000f7308 */ /* 0x0002620000002400 */
[----:B---3--:R-:W-:-:S07]  /*de30*/  LOP3.LUT R5, R7, 0xfffffffc, RZ, 0xc0, !PT ;  /* 0xfffffffc07057812 */ /* 0x008fce00078ec0ff */
[----:B------:R3:W2:Y:S01]  /*de40*/  MUFU.TANH R32, R3 ;  /* 0x0000000300207308 */ /* 0x0006a20000002400 */
[----:B------:R-:W-:-:S07]  /*de50*/  IMAD.IADD R5, R228, 0x1, -R5 ;  /* 0x00000001e4057824 */ /* 0x000fce00078e0a05 */
[----:B------:R5:W2:Y:S01]  /*de60*/  MUFU.TANH R14, R9 ;  /* 0x00000009000e7308 */ /* 0x000aa20000002400 */
[----:B-1----:R-:W-:-:S05]  /*de70*/  LEA.HI R6, R5, R5, RZ, 0x1 ;  /* 0x0000000505067211 */ /* 0x002fca00078f08ff */
[C---:B------:R-:W-:Y:S01]  /*de80*/  IMAD.SHL.U32 R10, R6.reuse, 0x20, RZ ;  /* 0x00000020060a7824 */ /* 0x040fe200078e00ff */
[----:B------:R-:W-:Y:S01]  /*de90*/  LOP3.LUT R6, R6, 0x1ffffffe, RZ, 0xc0, !PT ;  /* 0x1ffffffe06067812 */ /* 0x000fe200078ec0ff */
[----:B---3--:R-:W-:-:S04]  /*dea0*/  FMUL.FTZ R3, R105, c[0x0][0x320] ;  /* 0x0000c80069037a20 */ /* 0x008fc80000410000 */
[----:B------:R1:W3:Y:S01]  /*deb0*/  MUFU.TANH R30, R3 ;  /* 0x00000003001e7308 */ /* 0x0002e20000002400 */
[----:B-----5:R-:W-:Y:S01]  /*dec0*/  LOP3.LUT R9, R10, 0xffffffc0, RZ, 0xc0, !PT ;  /* 0xffffffc00a097812 */ /* 0x020fe200078ec0ff */
        /* <DEDUP_REMOVED lines=24> */
[----:B-1----:R-:W-:-:S04]  /*e050*/  LOP3.LUT R3, R209, 0xffffffe0, RZ, 0xc0, !PT ;  /* 0xffffffe0d1037812 */ /* 0x002fc800078ec0ff */
[----:B------:R-:W-:-:S04]  /*e060*/  IADD3 R3, -R3, R228, RZ ;  /* 0x000000e403037210 */ /* 0x000fc80007ffe1ff */
[----:B------:R-:W-:-:S04]  /*e070*/  SHF.R.S32.HI R7, RZ, 0x1f, R3 ;  /* 0x0000001fff077819 */ /* 0x000fc80000011403 */
[----:B------:R-:W-:-:S04]  /*e080*/  LEA.HI R7, R7, R3, RZ, 0x2 ;  /* 0x0000000307077211 */ /* 0x000fc800078f10ff */
[C---:B------:R-:W-:Y:S02]  /*e090*/  LEA.HI.SX32 R8, R7.reuse, R226, 0x1e ;  /* 0x000000e207087211 */ /* 0x040fe400078ff2ff */
[----:B------:R-:W-:Y:S02]  /*e0a0*/  LOP3.LUT R7, R7, 0x7ffffffc, RZ, 0xc0, !PT ;  /* 0x7ffffffc07077812 */ /* 0x000fe400078ec0ff */
[----:B------:R-:W-:Y:S01]  /*e0b0*/  LEA R11, R11, R8, 0x4 ;  /* 0x000000080b0b7211 */ /* 0x000fe200078e20ff */
[----:B------:R-:W-:Y:S01]  /*e0c0*/  IMAD.IADD R8, R5, 0x1, -R6 ;  /* 0x0000000105087824 */ /* 0x000fe200078e0a06 */
[----:B------:R-:W-:Y:S01]  /*e0d0*/  IADD3 R3, R3, -R7, RZ ;  /* 0x8000000703037210 */ /* 0x000fe20007ffe0ff */
[----:B------:R-:W-:Y:S01]  /*e0e0*/  FMUL.FTZ R5, R72, c[0x0][0x320] ;  /* 0x0000c80048057a20 */ /* 0x000fe20000410000 */
[----:B------:R-:W-:Y:S02]  /*e0f0*/  IADD3 R6, R9, R11, RZ ;  /* 0x0000000b09067210 */ /* 0x000fe40007ffe0ff */
[----:B------:R-:W-:Y:S01]  /*e100*/  IADD3 R7, R235, 0x1, R84 ;  /* 0x00000001eb077810 */ /* 0x000fe20007ffe054 */
[----:B------:R1:W1:Y:S01]  /*e110*/  MUFU.TANH R13, R5 ;  /* 0x00000005000d7308 */ /* 0x0002620000002400 */
[----:B------:R-:W-:-:S02]  /*e120*/  LEA R8, R8, R6, 0x3 ;  /* 0x0000000608087211 */ /* 0x000fc400078e18ff */
[----:B------:R-:W-:-:S03]  /*e130*/  SHF.L.U32 R36, R3, 0x1, RZ ;  /* 0x0000000103247819 */ /* 0x000fc600000006ff */
[----:B------:R-:W-:Y:S01]  /*e140*/  @P0 IMAD.HI.U32 R6, R8, c[0x0][0x2c8], RZ ;  /* 0x0000b20008060a27 */ /* 0x000fe200078e00ff */
[----:B------:R-:W-:Y:S01]  /*e150*/  IADD3 R3, -R234, R7, -R36 ;  /* 0x00000007ea037210 */ /* 0x000fe20007ffe924 */
[----:B------:R-:W-:Y:S01]  /*e160*/  STL [R1+0x60], R8 ;  /* 0x0000600801007387 */ /* 0x000fe20000100800 */
[----:B------:R-:W-:Y:S01]  /*e170*/  IADD3 R34, -R36, R235, R84 ;  /* 0x000000eb24227210 */ /* 0x000fe20007ffe154 */
[----:B------:R-:W-:Y:S01]  /*e180*/  IMAD.MOV.U32 R23, RZ, RZ, R8 ;  /* 0x000000ffff177224 */ /* 0x000fe200078e0008 */
[----:B------:R-:W-:Y:S01]  /*e190*/  @P0 SHF.R.U32.HI R23, RZ, c[0x0][0x2cc], R6 ;  /* 0x0000b300ff170a19 */ /* 0x000fe20000011606 */
[----:B------:R5:W-:Y:S01]  /*e1a0*/  STL [R1+0x34], R36 ;  /* 0x0000342401007387 */ /* 0x000be20000100800 */
[C---:B------:R-:W-:Y:S02]  /*e1b0*/  IADD3 R33, R3.reuse, c[0x0][0x328], RZ ;  /* 0x0000ca0003217a10 */ /* 0x040fe40007ffe0ff */
[----:B------:R-:W-:Y:S01]  /*e1c0*/  IADD3 R35, R3, UR7, RZ ;  /* 0x0000000703237c10 */ /* 0x000fe2000fffe0ff */
[----:B-1----:R-:W-:Y:S01]  /*e1d0*/  FMUL.FTZ R5, R73, c[0x0][0x320] ;  /* 0x0000c80049057a20 */ /* 0x002fe20000410000 */
[----:B------:R-:W1:Y:S03]  /*e1e0*/  SHFL.IDX PT, R6, R23, RZ, 0x1c1f ;  /* 0x001c1fff17067589 */ /* 0x000e6600000e0000 */
[----:B------:R2:W1:Y:S02]  /*e1f0*/  MUFU.TANH R12, R5 ;  /* 0x00000005000c7308 */ /* 0x0004640000002400 */
[----:B--2---:R-:W-:Y:S01]  /*e200*/  FMUL.FTZ R5, R76, c[0x0][0x320] ;  /* 0x0000c8004c057a20 */ /* 0x004fe20000410000 */
[----:B-----5:R-:W-:-:S05]  /*e210*/  IADD3 R36, R84, -R36, RZ ;  /* 0x8000002454247210 */ /* 0x020fca0007ffe0ff */
[----:B------:R2:W2:Y:S01]  /*e220*/  MUFU.TANH R11, R5 ;  /* 0x00000005000b7308 */ /* 0x0004a20000002400 */
[----:B-1----:R-:W-:Y:S01]  /*e230*/  IADD3 R3, R35, R6, RZ ;  /* 0x0000000623037210 */ /* 0x002fe20007ffe0ff */
[----:B--2---:R-:W-:-:S06]  /*e240*/  FMUL.FTZ R5, R77, c[0x0][0x320] ;  /* 0x0000c8004d057a20 */ /* 0x004fcc0000410000 */
[----:B------:R1:W2:Y:S02]  /*e250*/  MUFU.TANH R10, R5 ;  /* 0x00000005000a7308 */ /* 0x0002a40000002400 */
[----:B-1----:R-:W-:-:S06]  /*e260*/  FMUL.FTZ R5, R68, c[0x0][0x320] ;  /* 0x0000c80044057a20 */ /* 0x002fcc0000410000 */
[----:B------:R1:W1:Y:S02]  /*e270*/  MUFU.TANH R9, R5 ;  /* 0x0000000500097308 */ /* 0x0002640000002400 */
[----:B-1----:R-:W-:-:S06]  /*e280*/  FMUL.FTZ R5, R69, c[0x0][0x320] ;  /* 0x0000c80045057a20 */ /* 0x002fcc0000410000 */
[----:B------:R1:W1:Y:S02]  /*e290*/  MUFU.TANH R8, R5 ;  /* 0x0000000500087308 */ /* 0x0002640000002400 */
[----:B-1----:R-:W-:-:S05]  /*e2a0*/  IMAD.IADD R5, R33, 0x1, R6 ;  /* 0x0000000121057824 */ /* 0x002fca00078e0206 */
[----:B------:R-:W-:Y:S01]  /*e2b0*/  IMNMX R5, R5, R34, PT ;  /* 0x0000002205057217 */ /* 0x000fe20003800200 */
[----:B------:R-:W-:Y:S05]  /*e2c0*/  @!P6 BRA `(.L_x_419) ;  /* 0x000001400000e947 */ /* 0x000fea0003800000 */
[----:B--234-:R-:W-:Y:S01]  /*e2d0*/  IADD3 R6, -R234, R235, R6 ;  /* 0x000000ebea067210 */ /* 0x01cfe20007ffe106 */
[----:B------:R-:W-:Y:S03]  /*e2e0*/  BSSY B0, `(.L_x_420) ;  /* 0x000000e000007945 */ /* 0x000fe60003800000 */
        /* <DEDUP_REMOVED lines=9> */
.L_x_421:
[----:B------:R-:W-:-:S04]  /*e380*/  MOV R7, c[0x0][0x32c] ;  /* 0x0000cb0000077a02 */ /* 0x000fc80000000f00 */
[----:B------:R-:W-:-:S13]  /*e390*/  ISETP.NE.AND P0, PT, R7, 0x1, PT ;  /* 0x000000010700780c */ /* 0x000fda0003f05270 */
[----:B------:R-:W-:-:S05]  /*e3a0*/  @P0 IMAD.HI.U32 R7, R6, c[0x0][0x330], RZ ;  /* 0x0000cc0006070a27 */ /* 0x000fca00078e00ff */
[----:B------:R-:W-:Y:S02]  /*e3b0*/  @P0 SHF.R.U32.HI R6, RZ, c[0x0][0x334], R7 ;  /* 0x0000cd00ff060a19 */ /* 0x000fe40000011607 */
.L_x_422:
[----:B------:R-:W-:Y:S05]  /*e3c0*/  BSYNC B0 ;  /* 0x0000000000007941 */ /* 0x000fea0003800000 */
.L_x_420:
[----:B------:R-:W-:-:S05]  /*e3d0*/  IMAD R6, R6, c[0x0][0x32c], R36 ;  /* 0x0000cb0006067a24 */ /* 0x000fca00078e0224 */
[----:B------:R-:W-:Y:S02]  /*e3e0*/  IADD3 R7, R6, c[0x0][0x32c], RZ ;  /* 0x0000cb0006077a10 */ /* 0x000fe40007ffe0ff */
[----:B------:R-:W-:Y:S02]  /*e3f0*/  IMNMX R3, R3, R6, !PT ;  /* 0x0000000603037217 */ /* 0x000fe40007800200 */
[----:B------:R-:W-:Y:S02]  /*e400*/  IMNMX R5, R5, R7, PT ;  /* 0x0000000705057217 */ /* 0x000fe40003800200 */
.L_x_419:
[C---:B--234-:R-:W-:Y:S01]  /*e410*/  ISETP.GE.AND P0, PT, R84.reuse, 0x9, PT ;  /* 0x000000095400780c */ /* 0x05cfe20003f06270 */
        /* <DEDUP_REMOVED lines=11> */
[----:B------:R-:W-:Y:S02]  /*e4d0*/  FSEL R69, R30, -INF , !P1 ;  /* 0xff8000001e457808 */ /* 0x000fe40004800000 */
        /* <DEDUP_REMOVED lines=10> */
[----:B------:R-:W-:Y:S02]  /*e580*/  ISETP.LT.OR P0, PT, R5, 0x12, P0 ;  /* 0x000000120500780c */ /* 0x000fe40000701670 */
[----:B------:R-:W-:Y:S02]  /*e590*/  ISETP.GE.AND P1, PT, R84, 0x19, PT ;  /* 0x000000195400780c */ /* 0x000fe40003f26270 */
[----:B------:R-:W-:Y:S02]  /*e5a0*/  FSEL R81, R26, -INF , !P0 ;  /* 0xff8000001a517808 */ /* 0x000fe40004000000 */
[----:B------:R-:W-:Y:S02]  /*e5b0*/  ISETP.GT.AND P0, PT, R3, 0x18, !P1 ;  /* 0x000000180300780c */ /* 0x000fe40004f04270 */
[----:B------:R-:W-:Y:S02]  /*e5c0*/  P2R R47, PR, RZ, 0x2 ;  /* 0x00000002ff2f7803 */ /* 0x000fe40000000000 */
[----:B------:R-:W-:-:S02]  /*e5d0*/  ISETP.LT.OR P0, PT, R5, 0x19, P0 ;  /* 0x000000190500780c */ /* 0x000fc40000701670 */
[C---:B------:R-:W-:Y:S02]  /*e5e0*/  ISETP.GE.AND P1, PT, R84.reuse, 0x1a, PT ;  /* 0x0000001a5400780c */ /* 0x040fe40003f26270 */
        /* <DEDUP_REMOVED lines=42> */
[C---:B------:R-:W-:Y:S02]  /*e890*/  ISETP.GE.AND P6, PT, R84.reuse, 0x41, PT ;  /* 0x000000415400780c */ /* 0x040fe40003fc6270 */
[----:B------:R-:W-:Y:S02]  /*e8a0*/  ISETP.LT.OR P0, PT, R5, 0x3a, P0 ;  /* 0x0000003a0500780c */ /* 0x000fe40000701670 */
[----:B------:R-:W-:Y:S02]  /*e8b0*/  ISETP.GE.AND P4, PT, R84, 0x42, PT ;  /* 0x000000425400780c */ /* 0x000fe40003f86270 */
[----:B------:R-:W-:Y:S02]  /*e8c0*/  FSEL R187, R16, -INF , !P0 ;  /* 0xff80000010bb7808 */ /* 0x000fe40004000000 */
[----:B------:R-:W-:-:S02]  /*e8d0*/  ISETP.GT.AND P0, PT, R3, 0x40, !P6 ;  /* 0x000000400300780c */ /* 0x000fc40007704270 */
[C---:B------:R-:W-:Y:S02]  /*e8e0*/  ISETP.GE.AND P3, PT, R84.reuse, 0x49, PT ;  /* 0x000000495400780c */ /* 0x040fe40003f66270 */
[----:B------:R-:W-:Y:S02]  /*e8f0*/  ISETP.LT.OR P0, PT, R5, 0x41, P0 ;  /* 0x000000410500780c */ /* 0x000fe40000701670 */
[----:B------:R-:W-:Y:S02]  /*e900*/  P2R R50, PR, RZ, 0x4 ;  /* 0x00000004ff327803 */ /* 0x000fe40000000000 */
[----:B------:R-:W-:Y:S02]  /*e910*/  FSEL R196, R15, -INF , !P0 ;  /* 0xff8000000fc47808 */ /* 0x000fe40004000000 */
[----:B------:R-:W-:Y:S02]  /*e920*/  ISETP.GT.AND P0, PT, R3, 0x41, !P4 ;  /* 0x000000410300780c */ /* 0x000fe40006704270 */
[----:B------:R-:W-:-:S02]  /*e930*/  ISETP.GE.AND P2, PT, R84, 0x4a, PT ;  /* 0x0000004a5400780c */ /* 0x000fc40003f46270 */
[----:B------:R-:W-:Y:S02]  /*e940*/  ISETP.LT.OR P0, PT, R5, 0x42, P0 ;  /* 0x000000420500780c */ /* 0x000fe40000701670 */
[----:B------:R-:W-:Y:S02]  /*e950*/  P2R R38, PR, RZ, 0x2 ;  /* 0x00000002ff267803 */ /* 0x000fe40000000000 */
[----:B------:R-:W-:Y:S02]  /*e960*/  FSEL R197, R14, -INF , !P0 ;  /* 0xff8000000ec57808 */ /* 0x000fe40004000000 */
[----:B------:R-:W-:Y:S02]  /*e970*/  ISETP.GT.AND P0, PT, R3, 0x48, !P3 ;  /* 0x000000480300780c */ /* 0x000fe40005f04270 */
[----:B------:R-:W-:Y:S02]  /*e980*/  ISETP.GE.AND P1, PT, R84, 0x51, PT ;  /* 0x000000515400780c */ /* 0x000fe40003f26270 */
[----:B------:R-:W-:-:S02]  /*e990*/  ISETP.LT.OR P0, PT, R5, 0x49, P0 ;  /* 0x000000490500780c */ /* 0x000fc40000701670 */
[----:B------:R-:W-:Y:S02]  /*e9a0*/  P2R R37, PR, RZ, 0x2 ;  /* 0x00000002ff257803 */ /* 0x000fe40000000000 */
[----:B------:R-:W-:Y:S02]  /*e9b0*/  FSEL R198, R13, -INF , !P0 ;  /* 0xff8000000dc67808 */ /* 0x000fe40004000000 */
[----:B------:R-:W-:-:S04]  /*e9c0*/  ISETP.GT.AND P0, PT, R3, 0x49, !P2 ;  /* 0x000000490300780c */ /* 0x000fc80005704270 */
[----:B------:R-:W-:-:S04]  /*e9d0*/  ISETP.LT.OR P0, PT, R5, 0x4a, P0 ;  /* 0x0000004a0500780c */ /* 0x000fc80000701670 */
[----:B------:R-:W-:Y:S02]  /*e9e0*/  FSEL R199, R12, -INF , !P0 ;  /* 0xff8000000cc77808 */ /* 0x000fe40004000000 */
[----:B------:R-:W-:Y:S02]  /*e9f0*/  ISETP.GT.AND P0, PT, R3, 0x50, !P1 ;  /* 0x000000500300780c */ /* 0x000fe40004f04270 */
[----:B------:R-:W-:Y:S02]  /*ea00*/  ISETP.GE.AND P1, PT, R84, 0x52, PT ;  /* 0x000000525400780c */ /* 0x000fe40003f26270 */
[----:B------:R-:W-:Y:S02]  /*ea10*/  ISETP.LT.OR P0, PT, R5, 0x51, P0 ;  /* 0x000000510500780c */ /* 0x000fe40000701670 */
[----:B------:R-:W-:Y:S02]  /*ea20*/  P2R R55, PR, RZ, 0x2 ;  /* 0x00000002ff377803 */ /* 0x000fe40000000000 */
        /* <DEDUP_REMOVED lines=19> */
[----:B-1----:R-:W-:Y:S02]  /*eb60*/  IMAD.IADD R5, R33, 0x1, R6 ;  /* 0x0000000121057824 */ /* 0x002fe400078e0206 */
[----:B------:R-:W-:Y:S02]  /*eb70*/  FSEL R230, R8, -INF , !P0 ;  /* 0xff80000008e67808 */ /* 0x000fe40004000000 */
[----:B------:R-:W-:Y:S02]  /*eb80*/  ISETP.GE.AND P0, PT, R236, 0x1, PT ;  /* 0x00000001ec00780c */ /* 0x000fe40003f06270 */
        /* <DEDUP_REMOVED lines=60> */
.L_x_425:
[----:B------:R-:W-:-:S04]  /*ef50*/  MOV R7, c[0x0][0x32c] ;  /* 0x0000cb0000077a02 */ /* 0x000fc80000000f00 */
[----:B------:R-:W-:-:S13]  /*ef60*/  ISETP.NE.AND P0, PT, R7, 0x1, PT ;  /* 0x000000010700780c */ /* 0x000fda0003f05270 */
[----:B------:R-:W-:-:S05]  /*ef70*/  @P0 IMAD.HI.U32 R7, R6, c[0x0][0x330], RZ ;  /* 0x0000cc0006070a27 */ /* 0x000fca00078e00ff */
[----:B------:R-:W-:Y:S02]  /*ef80*/  @P0 SHF.R.U32.HI R6, RZ, c[0x0][0x334], R7 ;  /* 0x0000cd00ff060a19 */ /* 0x000fe40000011607 */
.L_x_426:
[----:B------:R-:W-:Y:S05]  /*ef90*/  BSYNC B0 ;  /* 0x0000000000007941 */ /* 0x000fea0003800000 */
.L_x_424:
[----:B------:R-:W-:-:S05]  /*efa0*/  IMAD R6, R6, c[0x0][0x32c], R36 ;  /* 0x0000cb0006067a24 */ /* 0x000fca00078e0224 */
[----:B------:R-:W-:Y:S02]  /*efb0*/  IADD3 R7, R6, c[0x0][0x32c], RZ ;  /* 0x0000cb0006077a10 */ /* 0x000fe40007ffe0ff */
[----:B------:R-:W-:Y:S02]  /*efc0*/  IMNMX R3, R3, R6, !PT ;  /* 0x0000000603037217 */ /* 0x000fe40007800200 */
[----:B------:R-:W-:Y:S02]  /*efd0*/  IMNMX R5, R5, R7, PT ;  /* 0x0000000705057217 */ /* 0x000fe40003800200 */
.L_x_423:
        /* <DEDUP_REMOVED lines=156> */
.L_x_429:
[----:B------:R-:W-:-:S04]  /*f9a0*/  MOV R7, c[0x0][0x32c] ;  /* 0x0000cb0000077a02 */ /* 0x000fc80000000f00 */
[----:B------:R-:W-:-:S13]  /*f9b0*/  ISETP.NE.AND P0, PT, R7, 0x1, PT ;  /* 0x000000010700780c */ /* 0x000fda0003f05270 */
[----:B------:R-:W-:-:S05]  /*f9c0*/  @P0 IMAD.HI.U32 R7, R6, c[0x0][0x330], RZ ;  /* 0x0000cc0006070a27 */ /* 0x000fca00078e00ff */
[----:B------:R-:W-:Y:S02]  /*f9d0*/  @P0 SHF.R.U32.HI R6, RZ, c[0x0][0x334], R7 ;  /* 0x0000cd00ff060a19 */ /* 0x000fe40000011607 */
.L_x_430:
[----:B------:R-:W-:Y:S05]  /*f9e0*/  BSYNC B0 ;  /* 0x0000000000007941 */ /* 0x000fea0003800000 */
.L_x_428:
[----:B------:R-:W-:-:S05]  /*f9f0*/  IMAD R6, R6, c[0x0][0x32c], R36 ;  /* 0x0000cb0006067a24 */ /* 0x000fca00078e0224 */
[----:B------:R-:W-:Y:S02]  /*fa00*/  IADD3 R7, R6, c[0x0][0x32c], RZ ;  /* 0x0000cb0006077a10 */ /* 0x000fe40007ffe0ff */
[----:B------:R-:W-:Y:S02]  /*fa10*/  IMNMX R3, R3, R6, !PT ;  /* 0x0000000603037217 */ /* 0x000fe40007800200 */
[----:B------:R-:W-:Y:S02]  /*fa20*/  IMNMX R5, R5, R7, PT ;  /* 0x0000000705057217 */ /* 0x000fe40003800200 */
.L_x_427:
        /* <DEDUP_REMOVED lines=156> */
.L_x_433:
[----:B------:R-:W-:-:S04]  /*103f0*/  MOV R7, c[0x0][0x32c] ;  /* 0x0000cb0000077a02 */ /* 0x000fc80000000f00 */
[----:B------:R-:W-:-:S13]  /*10400*/  ISETP.NE.AND P0, PT, R7, 0x1, PT ;  /* 0x000000010700780c */ /* 0x000fda0003f05270 */
[----:B------:R-:W-:-:S05]  /*10410*/  @P0 IMAD.HI.U32 R7, R6, c[0x0][0x330], RZ ;  /* 0x0000cc0006070a27 */ /* 0x000fca00078e00ff */
[----:B------:R-:W-:Y:S02]  /*10420*/  @P0 SHF.R.U32.HI R6, RZ, c[0x0][0x334], R7 ;  /* 0x0000cd00ff060a19 */ /* 0x000fe40000011607 */
.L_x_434:
[----:B------:R-:W-:Y:S05]  /*10430*/  BSYNC B0 ;  /* 0x0000000000007941 */ /* 0x000fea0003800000 */
.L_x_432:
[----:B------:R-:W-:-:S05]  /*10440*/  IMAD R6, R6, c[0x0][0x32c], R36 ;  /* 0x0000cb0006067a24 */ /* 0x000fca00078e0224 */
[----:B------:R-:W-:Y:S02]  /*10450*/  IADD3 R7, R6, c[0x0][0x32c], RZ ;  /* 0x0000cb0006077a10 */ /* 0x000fe40007ffe0ff */
[----:B------:R-:W-:Y:S02]  /*10460*/  IMNMX R3, R3, R6, !PT ;  /* 0x0000000603037217 */ /* 0x000fe40007800200 */
[----:B------:R-:W-:Y:S02]  /*10470*/  IMNMX R5, R5, R7, PT ;  /* 0x0000000705057217 */ /* 0x000fe40003800200 */
.L_x_431:
[----:B--234-:R-:W-:Y:S01]  /*10480*/  ISETP.NE.AND P0, PT, R52, RZ, PT ;  /* 0x000000ff3400720c */ /* 0x01cfe20003f05270 */
[----:B------:R-:W-:Y:S01]  /*10490*/  STL [R1+0x88], R220 ;  /* 0x000088dc01007387 */ /* 0x000fe20000100800 */
[----:B------:R-:W-:Y:S01]  /*104a0*/  FMNMX.FTZ R72, R64, R69, !PT ;  /* 0x0000004540487209 */ /* 0x000fe20007810000 */
[----:B------:R-:W-:Y:S01]  /*104b0*/  IMAD.SHL.U32 R209, R0, 0x2, RZ ;  /* 0x0000000200d17824 */ /* 0x000fe200078e00ff */
[----:B------:R-:W-:Y:S01]  /*104c0*/  ISETP.GT.AND P0, PT, R3, 0x1, !P0 ;  /* 0x000000010300780c */ /* 0x000fe20004704270 */
[----:B------:R-:W-:Y:S01]  /*104d0*/  STL [R1+0x84], R219 ;  /* 0x000084db01007387 */ /* 0x000fe20000100800 */
[----:B------:R-:W-:Y:S01]  /*104e0*/  FMNMX.FTZ R72, R73, R72, !PT ;  /* 0x0000004849487209 */ /* 0x000fe20007810000 */
[--C-:B------:R-:W-:Y:S01]  /*104f0*/  IMAD R210, R4, 0x2, R209.reuse ;  /* 0x0000000204d27824 */ /* 0x100fe200078e02d1 */
[----:B------:R-:W-:Y:S01]  /*10500*/  ISETP.LT.OR P0, PT, R5, 0x2, P0 ;  /* 0x000000020500780c */ /* 0x000fe20000701670 */
[----:B------:R-:W-:Y:S01]  /*10510*/  STL [R1+0x80], R218 ;  /* 0x000080da01007387 */ /* 0x000fe20000100800 */
[----:B------:R-:W-:Y:S01]  /*10520*/  FMNMX.FTZ R72, R76, R72, !PT ;  /* 0x000000484c487209 */ /* 0x000fe20007810000 */
[----:B------:R-:W-:Y:S01]  /*10530*/  IMAD R212, R2, 0x2, R209 ;  /* 0x0000000202d47824 */ /* 0x000fe200078e02d1 */
[----:B------:R-:W-:Y:S01]  /*10540*/  FSEL R74, R9, -INF , !P0 ;  /* 0xff800000094a7808 */ /* 0x000fe20004000000 */
[----:B------:R-:W-:Y:S01]  /*10550*/  STL [R1+0x7c], R217 ;  /* 0x00007cd901007387 */ /* 0x000fe20000100800 */
[----:B------:R-:W-:-:S02]  /*10560*/  ISETP.NE.AND P0, PT, R51, RZ, PT ;  /* 0x000000ff3300720c */ /* 0x000fc40003f05270 */
[----:B------:R-:W-:Y:S01]  /*10570*/  FMNMX.FTZ R72, R77, R72, !PT ;  /* 0x000000484d487209 */ /* 0x000fe20007810000 */
[----:B------:R-:W-:Y:S01]  /*10580*/  STL [R1+0x78], R216 ;  /* 0x000078d801007387 */ /* 0x000fe20000100800 */
[----:B------:R-:W-:Y:S02]  /*10590*/  ISETP.GT.AND P0, PT, R3, 0x8, !P0 ;  /* 0x000000080300780c */ /* 0x000fe40004704270 */
[----:B------:R-:W-:Y:S01]  /*105a0*/  FMNMX.FTZ R72, R81, R72, !PT ;  /* 0x0000004851487209 */ /* 0x000fe20007810000 */
[----:B------:R-:W-:Y:S01]  /*105b0*/  STL [R1+0x74], R215 ;  /* 0x000074d701007387 */ /* 0x000fe20000100800 */
        /* <DEDUP_REMOVED lines=10> */
[----:B------:R-:W-:Y:S01]  /*10660*/  ISETP.LT.OR P0, PT, R5, 0xa, P0 ;  /* 0x0000000a0500780c */ /* 0x000fe20000701670 */
[----:B------:R-:W-:Y:S01]  /*10670*/  LDSM.16.MT88.4 R104, [R210+0x900] ;  /* 0x00090000d268783b */ /* 0x000fe20000004200 */
[----:B------:R-:W-:-:S02]  /*10680*/  FMNMX.FTZ R72, R109, R72, !PT ;  /* 0x000000486d487209 */ /* 0x000fc40007810000 */
[----:B------:R-:W-:Y:S01]  /*10690*/  FSEL R75, R15, -INF , !P0 ;  /* 0xff8000000f4b7808 */ /* 0x000fe20004000000 */
[----:B------:R-:W-:Y:S01]  /*106a0*/  STL [R1+0x68], R208 ;  /* 0x000068d001007387 */ /* 0x000fe20000100800 */
[----:B------:R-:W-:Y:S02]  /*106b0*/  ISETP.NE.AND P0, PT, R49, RZ, PT ;  /* 0x000000ff3100720c */ /* 0x000fe40003f05270 */
[----:B------:R-:W-:Y:S01]  /*106c0*/  FMNMX.FTZ R72, R121, R72, !PT ;  /* 0x0000004879487209 */ /* 0x000fe20007810000 */
[----:B------:R-:W-:Y:S01]  /*106d0*/  LDSM.16.MT88.4 R96, [R212+0x900] ;  /* 0x00090000d460783b */ /* 0x000fe20000004200 */
[----:B------:R-:W-:Y:S02]  /*106e0*/  ISETP.GT.AND P0, PT, R3, 0x10, !P0 ;  /* 0x000000100300780c */ /* 0x000fe40004704270 */
        /* <DEDUP_REMOVED lines=11> */
[----:B------:R-:W-:Y:S02]  /*107a0*/  ISETP.NE.AND P0, PT, R47, RZ, PT ;  /* 0x000000ff2f00720c */ /* 0x000fe40003f05270 */
[----:B------:R-:W-:Y:S02]  /*107b0*/  FMNMX.FTZ R72, R187, R72, !PT ;  /* 0x00000048bb487209 */ /* 0x000fe40007810000 */
[----:B------:R-:W-:-:S02]  /*107c0*/  ISETP.GT.AND P0, PT, R3, 0x18, !P0 ;  /* 0x000000180300780c */ /* 0x000fc40004704270 */
[----:B------:R-:W-:Y:S02]  /*107d0*/  FMNMX.FTZ R71, R60, R71, !PT ;  /* 0x000000473c477209 */ /* 0x000fe40007810000 */
[----:B------:R-:W-:Y:S02]  /*107e0*/  ISETP.LT.OR P0, PT, R5, 0x19, P0 ;  /* 0x000000190500780c */ /* 0x000fe40000701670 */
[----:B------:R-:W-:Y:S02]  /*107f0*/  FMNMX.FTZ R72, R196, R72, !PT ;  /* 0x00000048c4487209 */ /* 0x000fe40007810000 */
[----:B------:R-:W-:Y:S02]  /*10800*/  FSEL R115, R17, -INF , !P0 ;  /* 0xff80000011737808 */ /* 0x000fe40004000000 */
        /* <DEDUP_REMOVED lines=15> */
[----:B------:R-:W-:Y:S02]  /*10900*/  FMNMX.FTZ R71, R70, R71, !PT ;  /* 0x0000004746477209 */ /* 0x000fe40007810000 */
[----:B------:R-:W-:Y:S02]  /*10910*/  ISETP.GT.AND P0, PT, R3, 0x21, !P0 ;  /* 0x000000210300780c */ /* 0x000fe40004704270 */
        /* <DEDUP_REMOVED lines=16> */
[----:B------:R-:W-:Y:S01]  /*10a20*/  FMNMX.FTZ R71, R84, R71, !PT ;  /* 0x0000004754477209 */ /* 0x000fe20007810000 */
[----:B------:R-:W1:Y:S01]  /*10a30*/  SHFL.BFLY PT, R6, R72, 0x2, 0x1f ;  /* 0x0c401f0048067f89 */ /* 0x000e6200000e0000 */
        /* <DEDUP_REMOVED lines=16> */
[----:B-1----:R-:W-:Y:S02]  /*10b40*/  FMNMX.FTZ R72, R72, R6, !PT ;  /* 0x0000000648487209 */ /* 0x002fe40007810000 */
[----:B------:R-:W-:Y:S02]  /*10b50*/  ISETP.GT.AND P0, PT, R3, 0x38, !P0 ;  /* 0x000000380300780c */ /* 0x000fe40004704270 */
[----:B------:R-:W-:Y:S01]  /*10b60*/  FMNMX.FTZ R71, R182, R71, !PT ;  /* 0x00000047b6477209 */ /* 0x000fe20007810000 */
[----:B------:R-:W1:Y:S01]  /*10b70*/  SHFL.BFLY PT, R6, R72, 0x1, 0x1f ;  /* 0x0c201f0048067f89 */ /* 0x000e6200000e0000 */
        /* <DEDUP_REMOVED lines=10> */
[----:B------:R-:W-:Y:S02]  /*10c20*/  ISETP.GT.AND P0, PT, R3, 0x40, !P6 ;  /* 0x000000400300780c */ /* 0x000fe40007704270 */
[----:B------:R-:W-:Y:S02]  /*10c30*/  FMNMX.FTZ R71, R204, R71, !PT ;  /* 0x00000047cc477209 */ /* 0x000fe40007810000 */
[----:B------:R-:W-:Y:S02]  /*10c40*/  ISETP.LT.OR P0, PT, R5, 0x41, P0 ;  /* 0x000000410500780c */ /* 0x000fe40000701670 */
[----:B------:R-:W-:Y:S02]  /*10c50*/  FMNMX.FTZ R71, R207, R71, !PT ;  /* 0x00000047cf477209 */ /* 0x000fe40007810000 */
[----:B------:R-:W-:-:S02]  /*10c60*/  FSEL R178, R11, -INF , !P0 ;  /* 0xff8000000bb27808 */ /* 0x000fc40004000000 */
[----:B------:R-:W-:Y:S02]  /*10c70*/  ISETP.GT.AND P0, PT, R3, 0x41, !P4 ;  /* 0x000000410300780c */ /* 0x000fe40006704270 */
[----:B-1----:R-:W-:Y:S02]  /*10c80*/  FMNMX.FTZ R72, R72, R6, !PT ;  /* 0x0000000648487209 */ /* 0x002fe40007810000 */
[----:B------:R-:W-:Y:S01]  /*10c90*/  ISETP.LT.OR P0, PT, R5, 0x42, P0 ;  /* 0x000000420500780c */ /* 0x000fe20000701670 */
[----:B------:R-:W1:Y:S01]  /*10ca0*/  SHFL.BFLY PT, R6, R71, 0x2, 0x1f ;  /* 0x0c401f0047067f89 */ /* 0x000e6200000e0000 */
[----:B------:R-:W-:Y:S01]  /*10cb0*/  FMNMX.FTZ R9, R67, R88, !PT ;  /* 0x0000005843097209 */ /* 0x000fe20007810000 */
[----:B------:R-:W-:Y:S01]  /*10cc0*/  FMUL.FTZ R7, R72, c[0x0][0x2d0] ;  /* 0x0000b40048077a20 */ /* 0x000fe20000410000 */
[----:B------:R-:W-:Y:S02]  /*10cd0*/  FSEL R179, R10, -INF , !P0 ;  /* 0xff8000000ab37808 */ /* 0x000fe40004000000 */
[----:B------:R-:W-:-:S02]  /*10ce0*/  ISETP.GT.AND P0, PT, R3, 0x48, !P3 ;  /* 0x000000480300780c */ /* 0x000fc40005f04270 */
[----:B------:R-:W-:Y:S02]  /*10cf0*/  LEA R211, R2, R210, 0x1 ;  /* 0x000000d202d37211 */ /* 0x000fe400078e08ff */
[----:B------:R-:W-:Y:S02]  /*10d00*/  ISETP.LT.OR P0, PT, R5, 0x49, P0 ;  /* 0x000000490500780c */ /* 0x000fe40000701670 */
[----:B------:R-:W-:Y:S01]  /*10d10*/  ISETP.NE.AND P6, PT, R37, RZ, PT ;  /* 0x000000ff2500720c */ /* 0x000fe20003fc5270 */
[----:B------:R-:W-:Y:S01]  /*10d20*/  LDSM.16.MT88.4 R100, [R211+0x100] ;  /* 0x00010000d364783b */ /* 0x000fe20000004200 */
[----:B------:R-:W-:Y:S02]  /*10d30*/  FSEL R180, R24, -INF , !P0 ;  /* 0xff80000018b47808 */ /* 0x000fe40004000000 */
[C---:B------:R-:W-:Y:S02]  /*10d40*/  ISETP.GT.AND P0, PT, R3.reuse, 0x49, !P2 ;  /* 0x000000490300780c */ /* 0x040fe40005704270 */
[----:B------:R-:W-:-:S02]  /*10d50*/  ISETP.GT.AND P2, PT, R3, 0x50, !P6 ;  /* 0x000000500300780c */ /* 0x000fc40007744270 */
[----:B------:R-:W-:Y:S02]  /*10d60*/  ISETP.LT.OR P0, PT, R5, 0x4a, P0 ;  /* 0x0000004a0500780c */ /* 0x000fe40000701670 */
[----:B------:R-:W-:Y:S02]  /*10d70*/  ISETP.NE.AND P3, PT, R55, RZ, PT ;  /* 0x000000ff3700720c */ /* 0x000fe40003f65270 */
[----:B------:R-:W-:Y:S02]  /*10d80*/  FSEL R181, R22, -INF , !P0 ;  /* 0xff80000016b57808 */ /* 0x000fe40004000000 */
[----:B------:R-:W-:Y:S02]  /*10d90*/  ISETP.GT.AND P0, PT, R3, RZ, !P1 ;  /* 0x000000ff0300720c */ /* 0x000fe40004f04270 */
[----:B-1----:R-:W-:Y:S02]  /*10da0*/  FMNMX.FTZ R71, R71, R6, !PT ;  /* 0x0000000647477209 */ /* 0x002fe40007810000 */
[----:B------:R-:W-:-:S02]  /*10db0*/  ISETP.LT.OR P0, PT, R5, 0x1, P0 ;  /* 0x000000010500780c */ /* 0x000fc40000701670 */
[----:B------:R-:W-:Y:S01]  /*10dc0*/  ISETP.NE.AND P4, PT, R54, RZ, PT ;  /* 0x000000ff3600720c */ /* 0x000fe20003f85270 */
[----:B------:R-:W1:Y:S01]  /*10dd0*/  SHFL.BFLY PT, R6, R71, 0x1, 0x1f ;  /* 0x0c201f0047067f89 */ /* 0x000e6200000e0000 */
[----:B------:R-:W-:Y:S02]  /*10de0*/  FSEL R68, R18, -INF , !P0 ;  /* 0xff80000012447808 */ /* 0x000fe40004000000 */
[----:B------:R-:W-:Y:S02]  /*10df0*/  FSETP.NEU.FTZ.AND P0, PT, R72, -INF , PT ;  /* 0xff8000004800780b */ /* 0x000fe40003f1d000 */
[----:B------:R-:W-:Y:S02]  /*10e00*/  ISETP.NE.AND P6, PT, R53, RZ, PT ;  /* 0x000000ff3500720c */ /* 0x000fe40003fc5270 */
[----:B------:R-:W-:Y:S02]  /*10e10*/  FSEL R7, R7, RZ, P0 ;  /* 0x000000ff07077208 */ /* 0x000fe40000000000 */
[----:B------:R-:W-:-:S02]  /*10e20*/  ISETP.GT.AND P1, PT, R3, 0x51, !P3 ;  /* 0x000000510300780c */ /* 0x000fc40005f24270 */
[----:B------:R-:W-:Y:S01]  /*10e30*/  ISETP.GT.AND P3, PT, R3, 0x59, !P6 ;  /* 0x000000590300780c */ /* 0x000fe20007764270 */
[----:B------:R-:W-:-:S04]  /*10e40*/  FFMA.FTZ R8, R64, c[0x0][0x2d0], -R7 ;  /* 0x0000b40040087a23 */ /* 0x000fc80000010807 */
[----:B------:R2:W-:Y:S01]  /*10e50*/  MUFU.EX2 R237, R8 ;  /* 0x0000000800ed7308 */ /* 0x0005e20000000800 */
[----:B-1----:R-:W-:-:S04]  /*10e60*/  FMNMX.FTZ R71, R71, R6, !PT ;  /* 0x0000000647477209 */ /* 0x002fc80007810000 */
[C---:B------:R-:W-:Y:S01]  /*10e70*/  FSETP.NEU.FTZ.AND P0, PT, R71.reuse, -INF , PT ;  /* 0xff8000004700780b */ /* 0x040fe20003f1d000 */
[----:B------:R-:W-:Y:S02]  /*10e80*/  FMUL.FTZ R6, R71, c[0x0][0x2d0] ;  /* 0x0000b40047067a20 */ /* 0x000fe40000410000 */
[----:B--2---:R-:W-:-:S03]  /*10e90*/  FFMA.FTZ R8, R69, c[0x0][0x2d0], -R7 ;  /* 0x0000b40045087a23 */ /* 0x004fc60000010807 */
[----:B------:R-:W-:Y:S01]  /*10ea0*/  FSEL R6, R6, RZ, P0 ;  /* 0x000000ff06067208 */ /* 0x000fe20000000000 */
[----:B------:R1:W2:Y:S01]  /*10eb0*/  MUFU.EX2 R203, R8 ;  /* 0x0000000800cb7308 */ /* 0x0002a20000000800 */
[----:B------:R-:W-:Y:S01]  /*10ec0*/  ISETP.GT.AND P0, PT, R3, 0x58, !P4 ;  /* 0x000000580300780c */ /* 0x000fe20006704270 */
[----:B------:R-:W-:Y:S01]  /*10ed0*/  FFMA.FTZ R3, R87, c[0x0][0x2d0], -R7 ;  /* 0x0000b40057037a23 */ /* 0x000fe20000010807 */
[C---:B------:R-:W-:Y:S02]  /*10ee0*/  ISETP.LT.OR P4, PT, R5.reuse, 0x51, P2 ;  /* 0x000000510500780c */ /* 0x040fe40001781670 */
[C---:B------:R-:W-:Y:S02]  /*10ef0*/  ISETP.LT.OR P2, PT, R5.reuse, 0x52, P1 ;  /* 0x000000520500780c */ /* 0x040fe40000f41670 */
[----:B------:R-:W-:Y:S01]  /*10f00*/  FSEL R170, R32, -INF , !P4 ;  /* 0xff80000020aa7808 */ /* 0x000fe20006000000 */
[----:B------:R3:W-:Y:S01]  /*10f10*/  MUFU.EX2 R240, R3 ;  /* 0x0000000300f07308 */ /* 0x0007e20000000800 */
[----:B------:R-:W-:-:S02]  /*10f20*/  ISETP.LT.OR P1, PT, R5, 0x59, P0 ;  /* 0x000000590500780c */ /* 0x000fc40000721670 */
[----:B------:R-:W-:Y:S02]  /*10f30*/  FSEL R169, R91, -INF , !P2 ;  /* 0xff8000005ba97808 */ /* 0x000fe40005000000 */
[----:B------:R-:W-:Y:S02]  /*10f40*/  ISETP.LT.OR P0, PT, R5, 0x5a, P3 ;  /* 0x0000005a0500780c */ /* 0x000fe40001f01670 */
[----:B------:R-:W-:Y:S01]  /*10f50*/  FSEL R168, R89, -INF , !P1 ;  /* 0xff80000059a87808 */ /* 0x000fe20004800000 */
[----:B-1----:R-:W-:Y:S01]  /*10f60*/  FFMA.FTZ R8, R73, c[0x0][0x2d0], -R7 ;  /* 0x0000b40049087a23 */ /* 0x002fe20000010807 */
[----:B------:R-:W-:Y:S02]  /*10f70*/  FSEL R73, R108, -INF , !P0 ;  /* 0xff8000006c497808 */ /* 0x000fe40004000000 */
[----:B--2---:R-:W-:Y:S01]  /*10f80*/  F2FP.PACK_AB R12, R203, R237 ;  /* 0x000000edcb0c723e */ /* 0x004fe200000000ff */
[----:B------:R1:W-:Y:S01]  /*10f90*/  MUFU.EX2 R214, R8 ;  /* 0x0000000800d67308 */ /* 0x0003e20000000800 */
[----:B---3--:R-:W-:-:S07]  /*10fa0*/  FFMA.FTZ R3, R65, c[0x0][0x2d0], -R6 ;  /* 0x0000b40041037a23 */ /* 0x008fce0000010806 */
[----:B------:R-:W-:Y:S01]  /*10fb0*/  MUFU.EX2 R248, R3 ;  /* 0x0000000300f87308 */ /* 0x000fe20000000800 */
[----:B-1----:R-:W-:Y:S01]  /*10fc0*/  FMNMX.FTZ R8, R117, R9, !PT ;  /* 0x0000000975087209 */ /* 0x002fe20007810000 */
[----:B------:R-:W-:-:S03]  /*10fd0*/  FFMA.FTZ R9, R76, c[0x0][0x2d0], -R7 ;  /* 0x0000b4004c097a23 */ /* 0x000fc60000010807 */
[----:B------:R-:W-:-:S03]  /*10fe0*/  FMNMX.FTZ R8, R118, R8, !PT ;  /* 0x0000000876087209 */ /* 0x000fc60007810000 */
[----:B------:R1:W2:Y:S01]  /*10ff0*/  MUFU.EX2 R202, R9 ;  /* 0x0000000900ca7308 */ /* 0x0002a20000000800 */
[----:B------:R-:W-:-:S04]  /*11000*/  FMNMX.FTZ R8, R119, R8, !PT ;  /* 0x0000000877087209 */ /* 0x000fc80007810000 */
[----:B------:R-:W-:Y:S01]  /*11010*/  FMNMX.FTZ R8, R120, R8, !PT ;  /* 0x0000000878087209 */ /* 0x000fe20007810000 */
[----:B-1----:R-:W-:Y:S01]  /*11020*/  FFMA.FTZ R9, R77, c[0x0][0x2d0], -R7 ;  /* 0x0000b4004d097a23 */ /* 0x002fe20000010807 */
[----:B--2---:R-:W-:Y:S01]  /*11030*/  F2FP.PACK_AB R14, R202, R214 ;  /* 0x000000d6ca0e723e */ /* 0x004fe200000000ff */
[----:B------:R-:W-:Y:S02]  /*11040*/  LDSM.16.MT88.4 R76, [R212+0x100] ;  /* 0x00010000d44c783b */ /* 0x000fe40000004200 */
[----:B------:R1:W-:Y:S02]  /*11050*/  MUFU.EX2 R247, R9 ;  /* 0x0000000900f77308 */ /* 0x0003e40000000800 */
[----:B-1----:R-:W-:Y:S01]  /*11060*/  FMNMX.FTZ R9, R128, R8, !PT ;  /* 0x0000000880097209 */ /* 0x002fe20007810000 */
[----:B------:R-:W-:-:S03]  /*11070*/  FFMA.FTZ R8, R56, c[0x0][0x2d0], -R6 ;  /* 0x0000b40038087a23 */ /* 0x000fc60000010806 */
[----:B------:R-:W-:Y:S02]  /*11080*/  FMNMX.FTZ R9, R134, R9, !PT ;  /* 0x0000000986097209 */ /* 0x000fe40007810000 */
[----:B------:R1:W-:Y:S02]  /*11090*/  MUFU.EX2 R235, R8 ;  /* 0x0000000800eb7308 */ /* 0x0003e40000000800 */
[----:B------:R-:W-:Y:S01]  /*110a0*/  FMNMX.FTZ R0, R160, R9, !PT ;  /* 0x00000009a0007209 */ /* 0x000fe20007810000 */
[----:B------:R-:W-:Y:S02]  /*110b0*/  FFMA.FTZ R9, R57, c[0x0][0x2d0], -R6 ;  /* 0x0000b40039097a23 */ /* 0x000fe40000010806 */
[----:B------:R-:W2:Y:S01]  /*110c0*/  LDSM.16.MT88.4 R56, [R209+0x100] ;  /* 0x00010000d138783b */ /* 0x000ea20000004200 */
[----:B------:R-:W-:Y:S02]  /*110d0*/  FMNMX.FTZ R0, R143, R0, !PT ;  /* 0x000000008f007209 */ /* 0x000fe40007810000 */
[----:B------:R3:W4:Y:S02]  /*110e0*/  MUFU.EX2 R241, R9 ;  /* 0x0000000900f17308 */ /* 0x0007240000000800 */
[----:B------:R-:W-:-:S04]  /*110f0*/  FMNMX.FTZ R0, R142, R0, !PT ;  /* 0x000000008e007209 */ /* 0x000fc80007810000 */
[----:B------:R-:W-:Y:S02]  /*11100*/  FMNMX.FTZ R0, R141, R0, !PT ;  /* 0x000000008d007209 */ /* 0x000fe40007810000 */
[----:B-1----:R-:W-:Y:S02]  /*11110*/  FMNMX.FTZ R8, R68, R74, !PT ;  /* 0x0000004a44087209 */ /* 0x002fe40007810000 */
[----:B------:R-:W-:Y:S02]  /*11120*/  FMNMX.FTZ R0, R166, R0, !PT ;  /* 0x00000000a6007209 */ /* 0x000fe40007810000 */
[----:B------:R-:W-:Y:S02]  /*11130*/  FMNMX.FTZ R8, R112, R8, !PT ;  /* 0x0000000870087209 */ /* 0x000fe40007810000 */
[----:B------:R-:W-:Y:S01]  /*11140*/  FMNMX.FTZ R0, R167, R0, !PT ;  /* 0x00000000a7007209 */ /* 0x000fe20007810000 */
[----:B---3--:R-:W-:Y:S01]  /*11150*/  FFMA.FTZ R9, R60, c[0x0][0x2d0], -R6 ;  /* 0x0000b4003c097a23 */ /* 0x008fe20000010806 */
[----:B------:R-:W-:-:S02]  /*11160*/  FMNMX.FTZ R8, R75, R8, !PT ;  /* 0x000000084b087209 */ /* 0x000fc40007810000 */
[----:B------:R-:W-:Y:S01]  /*11170*/  FMNMX.FTZ R0, R173, R0, !PT ;  /* 0x00000000ad007209 */ /* 0x000fe20007810000 */
[----:B------:R-:W-:Y:S01]  /*11180*/  MUFU.EX2 R213, R9 ;  /* 0x0000000900d57308 */ /* 0x000fe20000000800 */
[----:B------:R-:W-:Y:S01]  /*11190*/  FMNMX.FTZ R4, R113, R8, !PT ;  /* 0x0000000871047209 */ /* 0x000fe20007810000 */
[----:B------:R-:W-:Y:S01]  /*111a0*/  FFMA.FTZ R8, R61, c[0x0][0x2d0], -R6 ;  /* 0x0000b4003d087a23 */ /* 0x000fe20000010806 */
[----:B------:R-:W-:Y:S01]  /*111b0*/  FMNMX.FTZ R0, R174, R0, !PT ;  /* 0x00000000ae007209 */ /* 0x000fe20007810000 */
[----:B------:R-:W1:Y:S01]  /*111c0*/  LDSM.16.MT88.4 R60, [R210+0x100] ;  /* 0x00010000d23c783b */ /* 0x000e620000004200 */
[----:B------:R-:W-:Y:S02]  /*111d0*/  FMNMX.FTZ R4, R114, R4, !PT ;  /* 0x0000000472047209 */ /* 0x000fe40007810000 */
[----:B----4-:R-:W-:Y:S01]  /*111e0*/  F2FP.PACK_AB R13, R241, R235 ;  /* 0x000000ebf10d723e */ /* 0x010fe200000000ff */
[----:B------:R-:W3:Y:S01]  /*111f0*/  MUFU.EX2 R243, R8 ;  /* 0x0000000800f37308 */ /* 0x000ee20000000800 */
[----:B------:R-:W-:Y:S01]  /*11200*/  FMNMX.FTZ R2, R115, R4, !PT ;  /* 0x0000000473027209 */ /* 0x000fe20007810000 */
[----:B------:R-:W-:-:S03]  /*11210*/  FFMA.FTZ R4, R81, c[0x0][0x2d0], -R7 ;  /* 0x0000b40051047a23 */ /* 0x000fc60000010807 */
[----:B------:R-:W-:-:S03]  /*11220*/  FMNMX.FTZ R2, R116, R2, !PT ;  /* 0x0000000274027209 */ /* 0x000fc60007810000 */
[----:B------:R4:W1:Y:S01]  /*11230*/  MUFU.EX2 R244, R4 ;  /* 0x0000000400f47308 */ /* 0x0008620000000800 */
[----:B------:R-:W-:Y:S02]  /*11240*/  FMNMX.FTZ R2, R132, R2, !PT ;  /* 0x0000000284027209 */ /* 0x000fe40007810000 */
[----:B---3--:R-:W-:-:S07]  /*11250*/  F2FP.PACK_AB R15, R243, R213 ;  /* 0x000000d5f30f723e */ /* 0x008fce00000000ff */
[C---:B--2---:R-:W-:Y:S01]  /*11260*/  HMMA.16816.F32 R28, R12.reuse, R56, RZ ;  /* 0x000000380c1c723c */ /* 0x044fe200000018ff */
[----:B----4-:R-:W-:Y:S02]  /*11270*/  FMNMX.FTZ R4, R133, R2, !PT ;  /* 0x0000000285047209 */ /* 0x010fe40007810000 */
[----:B------:R-:W-:Y:S01]  /*11280*/  FMNMX.FTZ R2, R188, R0, !PT ;  /* 0x00000000bc027209 */ /* 0x000fe20007810000 */
[----:B------:R-:W-:Y:S01]  /*11290*/  FFMA.FTZ R0, R85, c[0x0][0x2d0], -R7 ;  /* 0x0000b40055007a23 */ /* 0x000fe20000010807 */
[----:B------:R-:W-:Y:S02]  /*112a0*/  FMNMX.FTZ R8, R135, R4, !PT ;  /* 0x0000000487087209 */ /* 0x000fe40007810000 */
[----:B------:R-:W-:Y:S01]  /*112b0*/  FMNMX.FTZ R2, R189, R2, !PT ;  /* 0x00000002bd027209 */ /* 0x000fe20007810000 */
[----:B------:R2:W-:Y:S01]  /*112c0*/  MUFU.EX2 R219, R0 ;  /* 0x0000000000db7308 */ /* 0x0005e20000000800 */
[----:B------:R-:W-:Y:S02]  /*112d0*/  HMMA.16816.F32 R36, R12, R58, RZ ;  /* 0x0000003a0c24723c */ /* 0x000fe400000018ff */
[----:B------:R-:W-:-:S02]  /*112e0*/  FMNMX.FTZ R4, R193, R2, !PT ;  /* 0x00000002c1047209 */ /* 0x000fc40007810000 */
[----:B------:R-:W-:Y:S02]  /*112f0*/  FMNMX.FTZ R2, R140, R8, !PT ;  /* 0x000000088c027209 */ /* 0x000fe40007810000 */
[----:B-1----:R-:W-:Y:S02]  /*11300*/  F2FP.PACK_AB R8, R244, R247 ;  /* 0x000000f7f408723e */ /* 0x002fe400000000ff */
[----:B------:R-:W-:Y:S01]  /*11310*/  FMNMX.FTZ R2, R161, R2, !PT ;  /* 0x00000002a1027209 */ /* 0x000fe20007810000 */
[----:B------:R-:W-:Y:S03]  /*11320*/  HMMA.16816.F32 R16, R12, R60, RZ ;  /* 0x0000003c0c10723c */ /* 0x000fe600000018ff */
[----:B------:R-:W-:Y:S01]  /*11330*/  FMNMX.FTZ R2, R162, R2, !PT ;  /* 0x00000002a2027209 */ /* 0x000fe20007810000 */
[----:B--2---:R-:W-:-:S03]  /*11340*/  FFMA.FTZ R0, R86, c[0x0][0x2d0], -R7 ;  /* 0x0000b40056007a23 */ /* 0x004fc60000010807 */
[----:B------:R-:W-:Y:S01]  /*11350*/  FMNMX.FTZ R2, R163, R2, !PT ;  /* 0x00000002a3027209 */ /* 0x000fe20007810000 */
[----:B------:R-:W-:Y:S01]  /*11360*/  HMMA.16816.F32 R24, R12, R76, RZ ;  /* 0x0000004c0c18723c */ /* 0x000fe200000018ff */
[----:B------:R1:W2:Y:S02]  /*11370*/  MUFU.EX2 R242, R0 ;  /* 0x0000000000f27308 */ /* 0x0002a40000000800 */
[----:B------:R-:W-:Y:S01]  /*11380*/  FMNMX.FTZ R3, R164, R2, !PT ;  /* 0x00000002a4037209 */ /* 0x000fe20007810000 */
[----:B------:R-:W-:-:S03]  /*11390*/  FFMA.FTZ R2, R66, c[0x0][0x2d0], -R6 ;  /* 0x0000b40042027a23 */ /* 0x000fc60000010806 */
[----:B------:R-:W-:Y:S01]  /*113a0*/  FMNMX.FTZ R3, R178, R3, !PT ;  /* 0x00000003b2037209 */ /* 0x000fe20007810000 */
[----:B------:R-:W-:Y:S01]  /*113b0*/  HMMA.16816.F32 R20, R12, R100, RZ ;  /* 0x000000640c14723c */ /* 0x000fe200000018ff */
[----:B------:R3:W4:Y:S02]  /*113c0*/  MUFU.EX2 R249, R2 ;  /* 0x0000000200f97308 */ /* 0x0007240000000800 */
[----:B------:R-:W-:-:S04]  /*113d0*/  FMNMX.FTZ R3, R179, R3, !PT ;  /* 0x00000003b3037209 */ /* 0x000fc80007810000 */
[----:B------:R-:W-:Y:S01]  /*113e0*/  FMNMX.FTZ R3, R180, R3, !PT ;  /* 0x00000003b4037209 */ /* 0x000fe20007810000 */
[----:B------:R-:W-:Y:S01]  /*113f0*/  HMMA.16816.F32 R44, R12, R78, RZ ;  /* 0x0000004e0c2c723c */ /* 0x000fe200000018ff */
[----:B-1----:R-:W-:Y:S02]  /*11400*/  FMNMX.FTZ R0, R192, R4, !PT ;  /* 0x00000004c0007209 */ /* 0x002fe40007810000 */
[----:B--2---:R-:W-:Y:S02]  /*11410*/  F2FP.PACK_AB R10, R242, R219 ;  /* 0x000000dbf20a723e */ /* 0x004fe400000000ff */
[----:B------:R-:W-:-:S03]  /*11420*/  FMNMX.FTZ R0, R201, R0, !PT ;  /* 0x00000000c9007209 */ /* 0x000fc60007810000 */
[C---:B------:R-:W-:Y:S01]  /*11430*/  HMMA.16816.F32 R40, R12.reuse, R62, RZ ;  /* 0x0000003e0c28723c */ /* 0x040fe200000018ff */
[----:B------:R-:W-:Y:S01]  /*11440*/  FMNMX.FTZ R0, R228, R0, !PT ;  /* 0x00000000e4007209 */ /* 0x000fe20007810000 */
[----:B---3--:R-:W-:Y:S01]  /*11450*/  FFMA.FTZ R2, R70, c[0x0][0x2d0], -R6 ;  /* 0x0000b40046027a23 */ /* 0x008fe20000010806 */
[----:B----4-:R-:W-:Y:S02]  /*11460*/  F2FP.PACK_AB R9, R249, R248 ;  /* 0x000000f8f909723e */ /* 0x010fe400000000ff */
[----:B------:R-:W-:Y:S01]  /*11470*/  FMNMX.FTZ R0, R229, R0, !PT ;  /* 0x00000000e5007209 */ /* 0x000fe20007810000 */
[----:B------:R1:W-:Y:S02]  /*11480*/  MUFU.EX2 R236, R2 ;  /* 0x0000000200ec7308 */ /* 0x0003e40000000800 */
[----:B------:R-:W-:Y:S01]  /*11490*/  HMMA.16816.F32 R12, R12, R102, RZ ;  /* 0x000000660c0c723c */ /* 0x000fe200000018ff */
[----:B------:R-:W-:-:S05]  /*114a0*/  FMNMX.FTZ R0, R200, R0, !PT ;  /* 0x00000000c8007209 */ /* 0x000fca0007810000 */
[----:B------:R-:W2:Y:S01]  /*114b0*/  SHFL.BFLY PT, R4, R0, 0x2, 0x1f ;  /* 0x0c401f0000047f89 */ /* 0x000ea200000e0000 */
[----:B-1----:R-:W-:Y:S01]  /*114c0*/  FMNMX.FTZ R2, R181, R3, !PT ;  /* 0x00000003b5027209 */ /* 0x002fe20007810000 */
[----:B------:R-:W-:-:S03]  /*114d0*/  FFMA.FTZ R3, R80, c[0x0][0x2d0], -R6 ;  /* 0x0000b40050037a23 */ /* 0x000fc60000010806 */
[----:B------:R-:W-:Y:S01]  /*114e0*/  FMNMX.FTZ R2, R170, R2, !PT ;  /* 0x00000002aa027209 */ /* 0x000fe20007810000 */
[----:B------:R1:W3:Y:S03]  /*114f0*/  MUFU.EX2 R218, R3 ;  /* 0x0000000300da7308 */ /* 0x0002e60000000800 */
[----:B------:R-:W-:-:S04]  /*11500*/  FMNMX.FTZ R2, R169, R2, !PT ;  /* 0x00000002a9027209 */ /* 0x000fc80007810000 */
[----:B------:R-:W-:Y:S02]  /*11510*/  FMNMX.FTZ R2, R168, R2, !PT ;  /* 0x00000002a8027209 */ /* 0x000fe40007810000 */
[----:B--2---:R-:W-:Y:S01]  /*11520*/  FMNMX.FTZ R0, R0, R4, !PT ;  /* 0x0000000400007209 */ /* 0x004fe20007810000 */
[----:B-1----:R-:W-:-:S04]  /*11530*/  FFMA.FTZ R3, R109, c[0x0][0x2d0], -R7 ;  /* 0x0000b4006d037a23 */ /* 0x002fc80000010807 */
[----:B------:R-:W1:Y:S01]  /*11540*/  SHFL.BFLY PT, R4, R0, 0x1, 0x1f ;  /* 0x0c201f0000047f89 */ /* 0x000e6200000e0000 */
[----:B---3--:R-:W-:Y:S01]  /*11550*/  F2FP.PACK_AB R11, R218, R236 ;  /* 0x000000ecda0b723e */ /* 0x008fe200000000ff */
[----:B------:R2:W3:Y:S02]  /*11560*/  MUFU.EX2 R245, R3 ;  /* 0x0000000300f57308 */ /* 0x0004e40000000800 */
[----:B------:R-:W4:Y:S04]  /*11570*/  LDSM.16.MT88.4 R108, [R211+0x900] ;  /* 0x00090000d36c783b */ /* 0x000f280000004200 */
[C---:B------:R-:W-:Y:S08]  /*11580*/  HMMA.16816.F32 R52, R8.reuse, R92, R28 ;  /* 0x0000005c0834723c */ /* 0x040ff0000000181c */
[----:B------:R-:W-:Y:S01]  /*11590*/  HMMA.16816.F32 R28, R8, R94, R36 ;  /* 0x0000005e081c723c */ /* 0x000fe20000001824 */
[----:B--2---:R-:W-:Y:S01]  /*115a0*/  FMNMX.FTZ R3, R73, R2, !PT ;  /* 0x0000000249037209 */ /* 0x004fe20007810000 */
[----:B------:R-:W-:-:S04]  /*115b0*/  FFMA.FTZ R2, R121, c[0x0][0x2d0], -R7 ;  /* 0x0000b40079027a23 */ /* 0x000fc80000010807 */
[----:B------:R-:W2:Y:S01]  /*115c0*/  SHFL.BFLY PT, R5, R3, 0x2, 0x1f ;  /* 0x0c401f0003057f89 */ /* 0x000ea200000e0000 */
[----:B------:R3:W-:Y:S01]  /*115d0*/  MUFU.EX2 R123, R2 ;  /* 0x00000002007b7308 */ /* 0x0007e20000000800 */
[----:B-1----:R-:W-:Y:S01]  /*115e0*/  FMNMX.FTZ R70, R0, R4, !PT ;  /* 0x0000000400467209 */ /* 0x002fe20007810000 */
[----:B------:R-:W-:Y:S01]  /*115f0*/  FFMA.FTZ R0, R84, c[0x0][0x2d0], -R6 ;  /* 0x0000b40054007a23 */ /* 0x000fe20000010806 */
[----:B------:R-:W-:Y:S01]  /*11600*/  HMMA.16816.F32 R32, R8, R104, R16 ;  /* 0x000000680820723c */ /* 0x000fe20000001810 */
[----:B------:R-:W-:Y:S01]  /*11610*/  LDSM.16.MT88.4 R84, [R209+0x1100] ;  /* 0x00110000d154783b */ /* 0x000fe20000004200 */
[----:B------:R-:W-:-:S03]  /*11620*/  FSETP.NEU.FTZ.AND P0, PT, R70, -INF , PT ;  /* 0xff8000004600780b */ /* 0x000fc60003f1d000 */
[----:B------:R1:W-:Y:S03]  /*11630*/  MUFU.EX2 R191, R0 ;  /* 0x0000000000bf7308 */ /* 0x0003e60000000800 */
[----:B------:R-:W-:Y:S01]  /*11640*/  HMMA.16816.F32 R48, R8, R96, R24 ;  /* 0x000000600830723c */ /* 0x000fe20000001818 */
[----:B---3--:R-:W-:-:S07]  /*11650*/  FFMA.FTZ R2, R122, c[0x0][0x2d0], -R7 ;  /* 0x0000b4007a027a23 */ /* 0x008fce0000010807 */
[----:B----4-:R-:W-:Y:S01]  /*11660*/  HMMA.16816.F32 R16, R8, R108, R20 ;  /* 0x0000006c0810723c */ /* 0x010fe20000001814 */
[----:B------:R3:W-:Y:S01]  /*11670*/  MUFU.EX2 R195, R2 ;  /* 0x0000000200c37308 */ /* 0x0007e20000000800 */
[----:B--2---:R-:W-:Y:S01]  /*11680*/  FMNMX.FTZ R3, R3, R5, !PT ;  /* 0x0000000503037209 */ /* 0x004fe20007810000 */
[----:B-1----:R-:W-:-:S05]  /*11690*/  FFMA.FTZ R0, R90, c[0x0][0x2d0], -R6 ;  /* 0x0000b4005a007a23 */ /* 0x002fca0000010806 */
[C---:B------:R-:W-:Y:S01]  /*116a0*/  HMMA.16816.F32 R24, R8.reuse, R98, R44 ;  /* 0x000000620818723c */ /* 0x040fe2000000182c */
[----:B------:R-:W1:Y:S01]  /*116b0*/  SHFL.BFLY PT, R4, R3, 0x1, 0x1f ;  /* 0x0c201f0003047f89 */ /* 0x000e6200000e0000 */
[----:B------:R-:W2:Y:S06]  /*116c0*/  MUFU.EX2 R194, R0 ;  /* 0x0000000000c27308 */ /* 0x000eac0000000800 */
[----:B------:R-:W-:Y:S01]  /*116d0*/  HMMA.16816.F32 R20, R8, R106, R40 ;  /* 0x0000006a0814723c */ /* 0x000fe20000001828 */
[----:B---3--:R-:W-:-:S04]  /*116e0*/  FFMA.FTZ R2, R82, c[0x0][0x2d0], -R6 ;  /* 0x0000b40052027a23 */ /* 0x008fc80000010806 */
[----:B------:R3:W-:Y:S03]  /*116f0*/  MUFU.EX2 R238, R2 ;  /* 0x0000000200ee7308 */ /* 0x0007e60000000800 */
[----:B------:R-:W-:Y:S07]  /*11700*/  HMMA.16816.F32 R12, R8, R110, R12 ;  /* 0x0000006e080c723c */ /* 0x000fee000000180c */
[----:B------:R-:W-:-:S02]  /*11710*/  F2FP.PACK_AB R8, R245, R240 ;  /* 0x000000f0f508723e */ /* 0x000fc400000000ff */
[----:B-1----:R-:W-:Y:S02]  /*11720*/  FMNMX.FTZ R3, R3, R4, !PT ;  /* 0x0000000403037209 */ /* 0x002fe40007810000 */
[----:B--2---:R-:W-:Y:S01]  /*11730*/  F2FP.PACK_AB R11, R194, R191 ;  /* 0x000000bfc20b723e */ /* 0x004fe200000000ff */
[----:B---3--:R-:W-:Y:S02]  /*11740*/  FFMA.FTZ R2, R83, c[0x0][0x2d0], -R6 ;  /* 0x0000b40053027a23 */ /* 0x008fe40000010806 */
[----:B------:R-:W1:Y:S02]  /*11750*/  LDSM.16.MT88.4 R80, [R210+0x1100] ;  /* 0x00110000d250783b */ /* 0x000e640000004200 */
[----:B------:R2:W3:Y:S02]  /*11760*/  MUFU.EX2 R246, R2 ;  /* 0x0000000200f67308 */ /* 0x0004e40000000800 */
[----:B--2---:R-:W-:Y:S01]  /*11770*/  FMUL.FTZ R2, R70, c[0x0][0x2d0] ;  /* 0x0000b40046027a20 */ /* 0x004fe20000410000 */
[----:B---3--:R-:W-:-:S04]  /*11780*/  F2FP.PACK_AB R9, R246, R238 ;  /* 0x000000eef609723e */ /* 0x008fc800000000ff */
[----:B------:R-:W-:Y:S02]  /*11790*/  FSEL R2, R2, RZ, P0 ;  /* 0x000000ff02027208 */ /* 0x000fe40000000000 */
[----:B------:R-:W-:-:S03]  /*117a0*/  FSETP.NEU.FTZ.AND P0, PT, R3, -INF , PT ;  /* 0xff8000000300780b */ /* 0x000fc60003f1d000 */
[--C-:B------:R-:W-:Y:S02]  /*117b0*/  FFMA.FTZ R0, R67, c[0x0][0x2d0], -R2.reuse ;  /* 0x0000b40043007a23 */ /* 0x100fe40000010802 */
[--C-:B------:R-:W-:Y:S01]  /*117c0*/  FFMA.FTZ R4, R120, c[0x0][0x2d0], -R2.reuse ;  /* 0x0000b40078047a23 */ /* 0x100fe20000010802 */
[----:B------:R-:W2:Y:S01]  /*117d0*/  LDSM.16.MT88.4 R64, [R212+0x1100] ;  /* 0x00110000d440783b */ /* 0x000ea20000004200 */
[----:B------:R3:W-:Y:S08]  /*117e0*/  MUFU.EX2 R215, R0 ;  /* 0x0000000000d77308 */ /* 0x0007f00000000800 */
[----:B------:R-:W-:Y:S01]  /*117f0*/  MUFU.EX2 R190, R4 ;  /* 0x0000000400be7308 */ /* 0x000fe20000000800 */
[----:B---3--:R-:W-:-:S02]  /*11800*/  FFMA.FTZ R0, R88, c[0x0][0x2d0], -R2 ;  /* 0x0000b40058007a23 */ /* 0x008fc40000010802 */
[----:B------:R-:W3:Y:S05]  /*11810*/  LDSM.16.MT88.4 R88, [R211+0x1100] ;  /* 0x00110000d358783b */ /* 0x000eea0000004200 */
[----:B------:R4:W-:Y:S02]  /*11820*/  MUFU.EX2 R216, R0 ;  /* 0x0000000000d87308 */ /* 0x0009e40000000800 */
[----:B----4-:R-:W-:Y:S02]  /*11830*/  FFMA.FTZ R0, R117, c[0x0][0x2d0], -R2 ;  /* 0x0000b40075007a23 */ /* 0x010fe40000010802 */
[----:B------:R-:W-:-:S04]  /*11840*/  IMAD.MOV.U32 R117, RZ, RZ, R248 ;  /* 0x000000ffff757224 */ /* 0x000fc800078e00f8 */
[----:B------:R4:W-:Y:S02]  /*11850*/  MUFU.EX2 R208, R0 ;  /* 0x0000000000d07308 */ /* 0x0009e40000000800 */
[----:B----4-:R-:W-:Y:S02]  /*11860*/  FFMA.FTZ R0, R118, c[0x0][0x2d0], -R2 ;  /* 0x0000b40076007a23 */ /* 0x010fe40000010802 */
[----:B------:R-:W-:-:S04]  /*11870*/  IMAD.MOV.U32 R118, RZ, RZ, R123 ;  /* 0x000000ffff767224 */ /* 0x000fc800078e007b */
[----:B------:R4:W-:Y:S01]  /*11880*/  MUFU.EX2 R5, R0 ;  /* 0x0000000000057308 */ /* 0x0009e20000000800 */
[----:B------:R-:W-:-:S07]  /*11890*/  F2FP.PACK_AB R10, R195, R118 ;  /* 0x00000076c30a723e */ /* 0x000fce00000000ff */
[----:B-1----:R-:W-:Y:S01]  /*118a0*/  HMMA.16816.F32 R152, R8, R80, R32 ;  /* 0x000000500898723c */ /* 0x002fe20000001820 */
[----:B----4-:R-:W-:-:S07]  /*118b0*/  FFMA.FTZ R0, R119, c[0x0][0x2d0], -R2 ;  /* 0x0000b40077007a23 */ /* 0x010fce0000010802 */
[C---:B------:R-:W-:Y:S01]  /*118c0*/  HMMA.16816.F32 R144, R8.reuse, R84, R52 ;  /* 0x000000540890723c */ /* 0x040fe20000001834 */
[----:B------:R1:W-:Y:S07]  /*118d0*/  MUFU.EX2 R36, R0 ;  /* 0x0000000000247308 */ /* 0x0003ee0000000800 */
[C---:B--2---:R-:W-:Y:S08]  /*118e0*/  HMMA.16816.F32 R148, R8.reuse, R64, R48 ;  /* 0x000000400894723c */ /* 0x044ff00000001830 */
[----:B---3--:R-:W-:Y:S01]  /*118f0*/  HMMA.16816.F32 R156, R8, R88, R16 ;  /* 0x00000058089c723c */ /* 0x008fe20000001810 */
[----:B-1----:R-:W-:-:S05]  /*11900*/  FMUL.FTZ R0, R3, c[0x0][0x2d0] ;  /* 0x0000b40003007a20 */ /* 0x002fca0000410000 */
[----:B------:R-:W-:Y:S02]  /*11910*/  FSEL R0, R0, RZ, P0 ;  /* 0x000000ff00007208 */ /* 0x000fe40000000000 */
[C---:B------:R-:W-:Y:S03]  /*11920*/  HMMA.16816.F32 R120, R8.reuse, R86, R28 ;  /* 0x000000560878723c */ /* 0x040fe6000000181c */
[--C-:B------:R-:W-:Y:S02]  /*11930*/  FFMA.FTZ R4, R68, c[0x0][0x2d0], -R0.reuse ;  /* 0x0000b40044047a23 */ /* 0x100fe40000010800 */
[----:B------:R-:W-:Y:S02]  /*11940*/  IMAD.MOV.U32 R68, RZ, RZ, R249 ;  /* 0x000000ffff447224 */ /* 0x000fe400078e00f9 */
[----:B------:R1:W-:Y:S01]  /*11950*/  MUFU.EX2 R69, R4 ;  /* 0x0000000400457308 */ /* 0x0003e20000000800 */
[C---:B------:R-:W-:Y:S08]  /*11960*/  HMMA.16816.F32 R124, R8.reuse, R66, R24 ;  /* 0x00000042087c723c */ /* 0x040ff00000001818 */
[----:B------:R-:W-:Y:S01]  /*11970*/  HMMA.16816.F32 R136, R8, R90, R12 ;  /* 0x0000005a0888723c */ /* 0x000fe2000000180c */
[----:B-1----:R-:W-:-:S04]  /*11980*/  FFMA.FTZ R4, R74, c[0x0][0x2d0], -R0 ;  /* 0x0000b4004a047a23 */ /* 0x002fc80000010800 */
[----:B------:R1:W-:Y:S02]  /*11990*/  MUFU.EX2 R239, R4 ;  /* 0x0000000400ef7308 */ /* 0x0003e40000000800 */
[----:B-1----:R-:W-:-:S06]  /*119a0*/  FFMA.FTZ R4, R112, c[0x0][0x2d0], -R0 ;  /* 0x0000b40070047a23 */ /* 0x002fcc0000010800 */
[----:B------:R1:W2:Y:S02]  /*119b0*/  MUFU.EX2 R37, R4 ;  /* 0x0000000400257308 */ /* 0x0002a40000000800 */
[----:B-1----:R-:W-:Y:S02]  /*119c0*/  FFMA.FTZ R4, R75, c[0x0][0x2d0], -R0 ;  /* 0x0000b4004b047a23 */ /* 0x002fe40000010800 */
[----:B--2---:R-:W-:-:S04]  /*119d0*/  IMAD.MOV.U32 R75, RZ, RZ, R37 ;  /* 0x000000ffff4b7224 */ /* 0x004fc800078e0025 */
[----:B------:R1:W2:Y:S02]  /*119e0*/  MUFU.EX2 R112, R4 ;  /* 0x0000000400707308 */ /* 0x0002a40000000800 */
[----:B-1----:R-:W-:Y:S02]  /*119f0*/  FFMA.FTZ R4, R128, c[0x0][0x2d0], -R2 ;  /* 0x0000b40080047a23 */ /* 0x002fe40000010802 */
[----:B------:R-:W-:Y:S04]  /*11a00*/  HMMA.16816.F32 R128, R8, R82, R20 ;  /* 0x000000520880723c */ /* 0x000fe80000001814 */
[----:B------:R1:W-:Y:S03]  /*11a10*/  MUFU.EX2 R119, R4 ;  /* 0x0000000400777308 */ /* 0x0003e60000000800 */
[----:B------:R-:W-:-:S02]  /*11a20*/  F2FP.PACK_AB R8, R216, R215 ;  /* 0x000000d7d808723e */ /* 0x000fc400000000ff */
[----:B------:R-:W-:Y:S02]  /*11a30*/  F2FP.PACK_AB R10, R5, R208 ;  /* 0x000000d0050a723e */ /* 0x000fe400000000ff */
[----:B------:R-:W-:Y:S02]  /*11a40*/  F2FP.PACK_AB R9, R239, R69 ;  /* 0x00000045ef09723e */ /* 0x000fe400000000ff */
[----:B--2---:R-:W-:Y:S01]  /*11a50*/  F2FP.PACK_AB R11, R112, R75 ;  /* 0x0000004b700b723e */ /* 0x004fe200000000ff */
[----:B-1----:R-:W-:-:S06]  /*11a60*/  FFMA.FTZ R4, R134, c[0x0][0x2d0], -R2 ;  /* 0x0000b40086047a23 */ /* 0x002fcc0000010802 */
[C---:B------:R-:W-:Y:S01]  /*11a70*/  HMMA.16816.F32 R20, R8.reuse, R56, RZ ;  /* 0x000000380814723c */ /* 0x040fe200000018ff */
[----:B------:R-:W-:Y:S01]  /*11a80*/  IMAD.MOV.U32 R134, RZ, RZ, R241 ;  /* 0x000000ffff867224 */ /* 0x000fe200078e00f1 */
[----:B------:R1:W-:Y:S05]  /*11a90*/  MUFU.EX2 R234, R4 ;  /* 0x0000000400ea7308 */ /* 0x0003ea0000000800 */
[----:B------:R-:W-:Y:S01]  /*11aa0*/  IMAD.MOV.U32 R57, RZ, RZ, R244 ;  /* 0x000000ffff397224 */ /* 0x000fe200078e00f4 */
[----:B------:R-:W-:Y:S01]  /*11ab0*/  HMMA.16816.F32 R16, R8, R76, RZ ;  /* 0x0000004c0810723c */ /* 0x000fe200000018ff */
[----:B------:R-:W-:-:S07]  /*11ac0*/  IMAD.MOV.U32 R56, RZ, RZ, R239 ;  /* 0x000000ffff387224 */ /* 0x000fce00078e00ef */
[----:B------:R-:W-:Y:S01]  /*11ad0*/  HMMA.16816.F32 R12, R8, R60, RZ ;  /* 0x0000003c080c723c */ /* 0x000fe200000018ff */
[----:B-1----:R-:W-:-:S04]  /*11ae0*/  FFMA.FTZ R4, R113, c[0x0][0x2d0], -R0 ;  /* 0x0000b40071047a23 */ /* 0x002fc80000010800 */
[----:B------:R1:W-:Y:S02]  /*11af0*/  MUFU.EX2 R220, R4 ;  /* 0x0000000400dc7308 */ /* 0x0003e40000000800 */
[----:B------:R-:W-:Y:S01]  /*11b00*/  IMAD.MOV.U32 R61, RZ, RZ, R236 ;  /* 0x000000ffff3d7224 */ /* 0x000fe200078e00ec */
[C---:B------:R-:W-:Y:S07]  /*11b10*/  HMMA.16816.F32 R28, R8.reuse, R58, RZ ;  /* 0x0000003a081c723c */ /* 0x040fee00000018ff */
[----:B------:R-:W-:Y:S01]  /*11b20*/  MOV R59, R240 ;  /* 0x000000f0003b7202 */ /* 0x000fe20000000f00 */
[----:B------:R-:W-:Y:S01]  /*11b30*/  HMMA.16816.F32 R24, R8, R100, RZ ;  /* 0x000000640818723c */ /* 0x000fe200000018ff */
[----:B------:R-:W-:-:S03]  /*11b40*/  IMAD.MOV.U32 R58, RZ, RZ, R112 ;  /* 0x000000ffff3a7224 */ /* 0x000fc600078e0070 */
[----:B------:R-:W-:Y:S02]  /*11b50*/  IMAD.MOV.U32 R76, RZ, RZ, R59 ;  /* 0x000000ffff4c7224 */ /* 0x000fe400078e003b */
[--C-:B-1----:R-:W-:Y:S02]  /*11b60*/  FFMA.FTZ R4, R114, c[0x0][0x2d0], -R0.reuse ;  /* 0x0000b40072047a23 */ /* 0x102fe40000010800 */
[----:B------:R-:W-:Y:S02]  /*11b70*/  HMMA.16816.F32 R40, R8, R102, RZ ;  /* 0x000000660828723c */ /* 0x000fe400000018ff */
[----:B------:R1:W2:Y:S02]  /*11b80*/  MUFU.EX2 R32, R4 ;  /* 0x0000000400207308 */ /* 0x0002a40000000800 */
[----:B-1----:R-:W-:Y:S02]  /*11b90*/  FFMA.FTZ R4, R115, c[0x0][0x2d0], -R0 ;  /* 0x0000b40073047a23 */ /* 0x002fe40000010800 */
[----:B--2---:R-:W-:-:S04]  /*11ba0*/  IMAD.MOV.U32 R77, RZ, RZ, R32 ;  /* 0x000000ffff4d7224 */ /* 0x004fc800078e0020 */
[----:B------:R1:W-:Y:S01]  /*11bb0*/  MUFU.EX2 R217, R4 ;  /* 0x0000000400d97308 */ /* 0x0003e20000000800 */
[----:B------:R-:W-:Y:S01]  /*11bc0*/  HMMA.16816.F32 R32, R8, R78, RZ ;  /* 0x0000004e0820723c */ /* 0x000fe200000018ff */
[----:B-1----:R-:W-:Y:S01]  /*11bd0*/  FFMA.FTZ R4, R116, c[0x0][0x2d0], -R0 ;  /* 0x0000b40074047a23 */ /* 0x002fe20000010800 */
[----:B------:R-:W-:-:S06]  /*11be0*/  MOV R116, R36 ;  /* 0x0000002400747202 */ /* 0x000fcc0000000f00 */
[----:B------:R-:W-:Y:S01]  /*11bf0*/  HMMA.16816.F32 R36, R8, R62, RZ ;  /* 0x0000003e0824723c */ /* 0x000fe200000018ff */
[----:B------:R1:W2:Y:S06]  /*11c00*/  MUFU.EX2 R74, R4 ;  /* 0x00000004004a7308 */ /* 0x0002ac0000000800 */
[----:B------:R-:W-:Y:S02]  /*11c10*/  F2FP.PACK_AB R8, R190, R116 ;  /* 0x00000074be08723e */ /* 0x000fe400000000ff */
[----:B------:R-:W-:Y:S02]  /*11c20*/  F2FP.PACK_AB R10, R234, R119 ;  /* 0x00000077ea0a723e */ /* 0x000fe400000000ff */
[----:B------:R-:W-:Y:S01]  /*11c30*/  F2FP.PACK_AB R9, R77, R220 ;  /* 0x000000dc4d09723e */ /* 0x000fe200000000ff */
[----:B-1----:R-:W-:Y:S01]  /*11c40*/  FFMA.FTZ R4, R176, c[0x0][0x2d0], -R7 ;  /* 0x0000b400b0047a23 */ /* 0x002fe20000010807 */
[----:B--2---:R-:W-:Y:S01]  /*11c50*/  F2FP.PACK_AB R11, R74, R217 ;  /* 0x000000d94a0b723e */ /* 0x004fe200000000ff */
[----:B------:R-:W-:-:S02]  /*11c60*/  IMAD.MOV.U32 R176, RZ, RZ, R247 ;  /* 0x000000ffffb07224 */ /* 0x000fc400078e00f7 */
[----:B------:R1:W-:Y:S04]  /*11c70*/  MUFU.EX2 R251, R4 ;  /* 0x0000000400fb7308 */ /* 0x0003e80000000800 */
[C---:B------:R-:W-:Y:S08]  /*11c80*/  HMMA.16816.F32 R16, R8.reuse, R96, R16 ;  /* 0x000000600810723c */ /* 0x040ff00000001810 */
[----:B------:R-:W-:Y:S01]  /*11c90*/  HMMA.16816.F32 R48, R8, R92, R20 ;  /* 0x0000005c0830723c */ /* 0x000fe20000001814 */
[----:B-1----:R-:W-:-:S02]  /*11ca0*/  FFMA.FTZ R4, R160, c[0x0][0x2d0], -R2 ;  /* 0x0000b400a0047a23 */ /* 0x002fc40000010802 */
[----:B------:R-:W-:Y:S02]  /*11cb0*/  IMAD.MOV.U32 R160, RZ, RZ, R119 ;  /* 0x000000ffffa07224 */ /* 0x000fe400078e0077 */
[----:B------:R1:W-:Y:S03]  /*11cc0*/  MUFU.EX2 R247, R4 ;  /* 0x0000000400f77308 */ /* 0x0003e60000000800 */
[----:B------:R-:W-:Y:S01]  /*11cd0*/  HMMA.16816.F32 R52, R8, R104, R12 ;  /* 0x000000680834723c */ /* 0x000fe2000000180c */
[----:B------:R-:W-:-:S07]  /*11ce0*/  IMAD.MOV.U32 R119, RZ, RZ, R191 ;  /* 0x000000ffff777224 */ /* 0x000fce00078e00bf */
[----:B------:R-:W-:Y:S01]  /*11cf0*/  HMMA.16816.F32 R12, R8, R94, R28 ;  /* 0x0000005e080c723c */ /* 0x000fe2000000181c */
[----:B-1----:R-:W-:Y:S01]  /*11d00*/  FFMA.FTZ R4, R143, c[0x0][0x2d0], -R2 ;  /* 0x0000b4008f047a23 */ /* 0x002fe20000010802 */
[----:B------:R-:W-:-:S06]  /*11d10*/  MOV R143, R246 ;  /* 0x000000f6008f7202 */ /* 0x000fcc0000000f00 */
[C---:B------:R-:W-:Y:S01]  /*11d20*/  HMMA.16816.F32 R20, R8.reuse, R98, R32 ;  /* 0x000000620814723c */ /* 0x040fe20000001820 */
[----:B------:R1:W2:Y:S07]  /*11d30*/  MUFU.EX2 R248, R4 ;  /* 0x0000000400f87308 */ /* 0x0002ae0000000800 */
[C---:B------:R-:W-:Y:S01]  /*11d40*/  HMMA.16816.F32 R44, R8.reuse, R108, R24 ;  /* 0x0000006c082c723c */ /* 0x040fe20000001818 */
[----:B------:R-:W-:Y:S07]  /*11d50*/  LDSM.16.MT88.4 R24, [R212+0x1900] ;  /* 0x00190000d418783b */ /* 0x000fee0000004200 */
[----:B------:R-:W-:Y:S01]  /*11d60*/  HMMA.16816.F32 R28, R8, R106, R36 ;  /* 0x0000006a081c723c */ /* 0x000fe20000001824 */
[----:B-1----:R-:W-:-:S02]  /*11d70*/  FFMA.FTZ R4, R142, c[0x0][0x2d0], -R2 ;  /* 0x0000b4008e047a23 */ /* 0x002fc40000010802 */
[----:B------:R-:W-:Y:S02]  /*11d80*/  IMAD.MOV.U32 R142, RZ, RZ, R5 ;  /* 0x000000ffff8e7224 */ /* 0x000fe400078e0005 */
[----:B------:R1:W-:Y:S01]  /*11d90*/  MUFU.EX2 R249, R4 ;  /* 0x0000000400f97308 */ /* 0x0003e20000000800 */
[----:B------:R-:W-:Y:S02]  /*11da0*/  IMAD.MOV.U32 R5, RZ, RZ, R242 ;  /* 0x000000ffff057224 */ /* 0x000fe400078e00f2 */
[----:B------:R-:W-:Y:S07]  /*11db0*/  HMMA.16816.F32 R32, R8, R110, R40 ;  /* 0x0000006e0820723c */ /* 0x000fee0000001828 */
[----:B--2---:R-:W-:Y:S01]  /*11dc0*/  F2FP.PACK_AB R8, R248, R247 ;  /* 0x000000f7f808723e */ /* 0x004fe200000000ff */
[----:B-1----:R-:W-:-:S02]  /*11dd0*/  FFMA.FTZ R4, R141, c[0x0][0x2d0], -R2 ;  /* 0x0000b4008d047a23 */ /* 0x002fc40000010802 */
[----:B------:R-:W-:Y:S02]  /*11de0*/  IMAD.MOV.U32 R141, RZ, RZ, R245 ;  /* 0x000000ffff8d7224 */ /* 0x000fe400078e00f5 */
        /* <DEDUP_REMOVED lines=9> */
[----:B--2---:R-:W-:Y:S01]  /*11e80*/  F2FP.PACK_AB R9, R246, R244 ;  /* 0x000000f4f609723e */ /* 0x004fe200000000ff */
[----:B------:R-:W-:Y:S01]  /*11e90*/  IMAD.MOV.U32 R135, RZ, RZ, R134 ;  /* 0x000000ffff877224 */ /* 0x000fe200078e0086 */
[----:B------:R-:W-:-:S03]  /*11ea0*/  MOV R134, R203 ;  /* 0x000000cb00867202 */ /* 0x000fc60000000f00 */
[----:B------:R1:W-:Y:S02]  /*11eb0*/  MUFU.EX2 R245, R4 ;  /* 0x0000000400f57308 */ /* 0x0003e40000000800 */
[----:B-1----:R-:W-:Y:S01]  /*11ec0*/  FFMA.FTZ R4, R140, c[0x0][0x2d0], -R0 ;  /* 0x0000b4008c047a23 */ /* 0x002fe20000010800 */
[----:B------:R-:W-:-:S05]  /*11ed0*/  MOV R140, R243 ;  /* 0x000000f3008c7202 */ /* 0x000fca0000000f00 */
[----:B------:R1:W2:Y:S02]  /*11ee0*/  MUFU.EX2 R243, R4 ;  /* 0x0000000400f37308 */ /* 0x0002a40000000800 */
[----:B-1----:R-:W-:Y:S01]  /*11ef0*/  FFMA.FTZ R4, R186, c[0x0][0x2d0], -R7 ;  /* 0x0000b400ba047a23 */ /* 0x002fe20000010807 */
[----:B--2---:R-:W-:-:S05]  /*11f00*/  F2FP.PACK_AB R11, R243, R245 ;  /* 0x000000f5f30b723e */ /* 0x004fca00000000ff */
[----:B------:R1:W2:Y:S02]  /*11f10*/  MUFU.EX2 R242, R4 ;  /* 0x0000000400f27308 */ /* 0x0002a40000000800 */
[C---:B------:R-:W-:Y:S01]  /*11f20*/  HMMA.16816.F32 R112, R8.reuse, R64, R16 ;  /* 0x000000400870723c */ /* 0x040fe20000001810 */
[----:B------:R-:W3:Y:S07]  /*11f30*/  LDSM.16.MT88.4 R16, [R209+0x1900] ;  /* 0x00190000d110783b */ /* 0x000eee0000004200 */
[----:B------:R-:W-:Y:S01]  /*11f40*/  HMMA.16816.F32 R100, R8, R66, R20 ;  /* 0x000000420864723c */ /* 0x000fe20000001814 */
[----:B------:R-:W-:Y:S01]  /*11f50*/  LDSM.16.MT88.4 R20, [R211+0x1900] ;  /* 0x00190000d314783b */ /* 0x000fe20000004200 */
[----:B-1----:R-:W-:-:S03]  /*11f60*/  FFMA.FTZ R4, R185, c[0x0][0x2d0], -R7 ;  /* 0x0000b400b9047a23 */ /* 0x002fc60000010807 */
[----:B------:R-:W-:Y:S01]  /*11f70*/  LDSM.16.MT88.4 R64, [R212+0x2100] ;  /* 0x00210000d440783b */ /* 0x000fe20000004200 */
[----:B------:R-:W-:Y:S01]  /*11f80*/  IMAD.MOV.U32 R185, RZ, RZ, R238 ;  /* 0x000000ffffb97224 */ /* 0x000fe200078e00ee */
[----:B------:R1:W-:Y:S01]  /*11f90*/  MUFU.EX2 R240, R4 ;  /* 0x0000000400f07308 */ /* 0x0003e20000000800 */
[C---:B------:R-:W-:Y:S01]  /*11fa0*/  HMMA.16816.F32 R92, R8.reuse, R82, R28 ;  /* 0x00000052085c723c */ /* 0x040fe2000000181c */
[----:B------:R-:W4:Y:S07]  /*11fb0*/  LDSM.16.MT88.4 R28, [R210+0x1900] ;  /* 0x00190000d21c783b */ /* 0x000f2e0000004200 */
[----:B------:R-:W-:Y:S01]  /*11fc0*/  HMMA.16816.F32 R108, R8, R84, R48 ;  /* 0x00000054086c723c */ /* 0x000fe20000001830 */
[----:B-1----:R-:W-:-:S07]  /*11fd0*/  FFMA.FTZ R4, R187, c[0x0][0x2d0], -R7 ;  /* 0x0000b400bb047a23 */ /* 0x002fce0000010807 */
[C---:B------:R-:W-:Y:S01]  /*11fe0*/  HMMA.16816.F32 R104, R8.reuse, R86, R12 ;  /* 0x000000560868723c */ /* 0x040fe2000000180c */
[----:B------:R1:W1:Y:S07]  /*11ff0*/  MUFU.EX2 R241, R4 ;  /* 0x0000000400f17308 */ /* 0x00026e0000000800 */
[C---:B------:R-:W-:Y:S08]  /*12000*/  HMMA.16816.F32 R84, R8.reuse, R88, R44 ;  /* 0x000000580854723c */ /* 0x040ff0000000182c */
[----:B------:R-:W-:Y:S01]  /*12010*/  HMMA.16816.F32 R96, R8, R80, R52 ;  /* 0x000000500860723c */ /* 0x000fe20000001834 */
[----:B------:R-:W-:Y:S01]  /*12020*/  LDSM.16.MT88.4 R80, [R211+0x2100] ;  /* 0x00210000d350783b */ /* 0x000fe20000004200 */
[----:B-1----:R-:W-:-:S04]  /*12030*/  FFMA.FTZ R4, R196, c[0x0][0x2d0], -R7 ;  /* 0x0000b400c4047a23 */ /* 0x002fc80000010807 */
[----:B------:R1:W-:Y:S02]  /*12040*/  MUFU.EX2 R239, R4 ;  /* 0x0000000400ef7308 */ /* 0x0003e40000000800 */
[----:B------:R-:W-:Y:S07]  /*12050*/  HMMA.16816.F32 R88, R8, R90, R32 ;  /* 0x0000005a0858723c */ /* 0x000fee0000001820 */
[----:B--2---:R-:W-:Y:S02]  /*12060*/  F2FP.PACK_AB R8, R242, R251 ;  /* 0x000000fbf208723e */ /* 0x004fe400000000ff */
[----:B------:R-:W-:Y:S01]  /*12070*/  F2FP.PACK_AB R10, R241, R240 ;  /* 0x000000f0f10a723e */ /* 0x000fe200000000ff */
[----:B-1----:R-:W-:-:S04]  /*12080*/  FFMA.FTZ R4, R197, c[0x0][0x2d0], -R7 ;  /* 0x0000b400c5047a23 */ /* 0x002fc80000010807 */
[----:B------:R1:W-:Y:S02]  /*12090*/  MUFU.EX2 R238, R4 ;  /* 0x0000000400ee7308 */ /* 0x0003e40000000800 */
[----:B-1----:R-:W-:Y:S02]  /*120a0*/  FFMA.FTZ R4, R165, c[0x0][0x2d0], -R6 ;  /* 0x0000b400a5047a23 */ /* 0x002fe40000010806 */
[----:B------:R-:W-:Y:S01]  /*120b0*/  IMAD.MOV.U32 R165, RZ, RZ, R57 ;  /* 0x000000ffffa57224 */ /* 0x000fe200078e0039 */
[----:B------:R-:W-:-:S03]  /*120c0*/  MOV R57, R237 ;  /* 0x000000ed00397202 */ /* 0x000fc60000000f00 */
[----:B------:R1:W-:Y:S02]  /*120d0*/  MUFU.EX2 R237, R4 ;  /* 0x0000000400ed7308 */ /* 0x0003e40000000800 */
[----:B-1----:R-:W-:Y:S02]  /*120e0*/  FFMA.FTZ R4, R172, c[0x0][0x2d0], -R6 ;  /* 0x0000b400ac047a23 */ /* 0x002fe40000010806 */
[----:B------:R-:W-:-:S04]  /*120f0*/  IMAD.MOV.U32 R172, RZ, RZ, R58 ;  /* 0x000000ffffac7224 */ /* 0x000fc800078e003a */
[----:B------:R1:W2:Y:S02]  /*12100*/  MUFU.EX2 R236, R4 ;  /* 0x0000000400ec7308 */ /* 0x0002a40000000800 */
[----:B-1----:R-:W-:Y:S01]  /*12110*/  FFMA.FTZ R4, R171, c[0x0][0x2d0], -R6 ;  /* 0x0000b400ab047a23 */ /* 0x002fe20000010806 */
[----:B--2---:R-:W-:Y:S02]  /*12120*/  F2FP.PACK_AB R9, R236, R237 ;  /* 0x000000edec09723e */ /* 0x004fe400000000ff */
[----:B------:R-:W-:-:S03]  /*12130*/  MOV R171, R56 ;  /* 0x0000003800ab7202 */ /* 0x000fc60000000f00 */
[----:B------:R1:W-:Y:S02]  /*12140*/  MUFU.EX2 R235, R4 ;  /* 0x0000000400eb7308 */ /* 0x0003e40000000800 */
[----:B-1----:R-:W-:Y:S02]  /*12150*/  FFMA.FTZ R4, R175, c[0x0][0x2d0], -R6 ;  /* 0x0000b400af047a23 */ /* 0x002fe40000010806 */
[----:B------:R-:W-:-:S04]  /*12160*/  IMAD.MOV.U32 R175, RZ, RZ, R202 ;  /* 0x000000ffffaf7224 */ /* 0x000fc800078e00ca */
[----:B------:R1:W2:Y:S02]  /*12170*/  MUFU.EX2 R203, R4 ;  /* 0x0000000400cb7308 */ /* 0x0002a40000000800 */
[----:B-1----:R-:W-:Y:S01]  /*12180*/  FFMA.FTZ R4, R198, c[0x0][0x2d0], -R7 ;  /* 0x0000b400c6047a23 */ /* 0x002fe20000010807 */
[----:B--2---:R-:W-:-:S05]  /*12190*/  F2FP.PACK_AB R11, R203, R235 ;  /* 0x000000ebcb0b723e */ /* 0x004fca00000000ff */
[----:B------:R1:W-:Y:S02]  /*121a0*/  MUFU.EX2 R234, R4 ;  /* 0x0000000400ea7308 */ /* 0x0003e40000000800 */
[C---:B---3--:R-:W-:Y:S07]  /*121b0*/  HMMA.16816.F32 R52, R8.reuse, R18, R120 ;  /* 0x000000120834723c */ /* 0x048fee0000001878 */
[----:B------:R-:W-:Y:S01]  /*121c0*/  IMAD.MOV.U32 R123, RZ, RZ, R190 ;  /* 0x000000ffff7b7224 */ /* 0x000fe200078e00be */
[----:B------:R-:W-:Y:S01]  /*121d0*/  HMMA.16816.F32 R48, R8, R24, R148 ;  /* 0x000000180830723c */ /* 0x000fe20000001894 */
[----:B------:R-:W-:Y:S01]  /*121e0*/  IMAD.MOV.U32 R122, RZ, RZ, R185 ;  /* 0x000000ffff7a7224 */ /* 0x000fe200078e00b9 */
[----:B------:R-:W-:Y:S01]  /*121f0*/  MOV R120, R141 ;  /* 0x0000008d00787202 */ /* 0x000fe20000000f00 */
[----:B------:R-:W-:-:S02]  /*12200*/  IMAD.MOV.U32 R121, RZ, RZ, R140 ;  /* 0x000000ffff797224 */ /* 0x000fc400078e008c */
[----:B-1----:R-:W-:-:S03]  /*12210*/  FFMA.FTZ R4, R199, c[0x0][0x2d0], -R7 ;  /* 0x0000b400c7047a23 */ /* 0x002fc60000010807 */
[C---:B------:R-:W-:Y:S01]  /*12220*/  HMMA.16816.F32 R44, R8.reuse, R26, R124 ;  /* 0x0000001a082c723c */ /* 0x040fe2000000187c */
[----:B------:R1:W2:Y:S07]  /*12230*/  MUFU.EX2 R202, R4 ;  /* 0x0000000400ca7308 */ /* 0x0002ae0000000800 */
[C---:B----4-:R-:W-:Y:S07]  /*12240*/  HMMA.16816.F32 R40, R8.reuse, R28, R152 ;  /* 0x0000001c0828723c */ /* 0x050fee0000001898 */
[----:B------:R-:W-:Y:S01]  /*12250*/  IMAD.MOV.U32 R154, RZ, RZ, R142 ;  /* 0x000000ffff9a7224 */ /* 0x000fe200078e008e */
[----:B------:R-:W-:Y:S01]  /*12260*/  HMMA.16816.F32 R36, R8, R30, R128 ;  /* 0x0000001e0824723c */ /* 0x000fe20000001880 */
[----:B-1----:R-:W-:Y:S01]  /*12270*/  FFMA.FTZ R4, R177, c[0x0][0x2d0], -R6 ;  /* 0x0000b400b1047a23 */ /* 0x002fe20000010806 */
[----:B------:R-:W-:Y:S01]  /*12280*/  LDSM.16.MT88.4 R128, [R212+0x2900] ;  /* 0x00290000d480783b */ /* 0x000fe20000004200 */
[----:B------:R-:W-:-:S02]  /*12290*/  IMAD.MOV.U32 R177, RZ, RZ, R57 ;  /* 0x000000ffffb17224 */ /* 0x000fc400078e0039 */
[----:B------:R1:W-:Y:S01]  /*122a0*/  MUFU.EX2 R199, R4 ;  /* 0x0000000400c77308 */ /* 0x0003e20000000800 */
[----:B------:R-:W-:Y:S02]  /*122b0*/  IMAD.MOV.U32 R153, RZ, RZ, R143 ;  /* 0x000000ffff997224 */ /* 0x000fe400078e008f */
[C---:B------:R-:W-:Y:S01]  /*122c0*/  HMMA.16816.F32 R56, R8.reuse, R16, R144 ;  /* 0x000000100838723c */ /* 0x040fe20000001890 */
[----:B------:R-:W-:Y:S02]  /*122d0*/  IMAD.MOV.U32 R152, RZ, RZ, R176 ;  /* 0x000000ffff987224 */ /* 0x000fe400078e00b0 */
[----:B------:R-:W-:Y:S02]  /*122e0*/  IMAD.MOV.U32 R155, RZ, RZ, R171 ;  /* 0x000000ffff9b7224 */ /* 0x000fe400078e00ab */
[----:B------:R-:W-:Y:S02]  /*122f0*/  IMAD.MOV.U32 R148, RZ, RZ, R177 ;  /* 0x000000ffff947224 */ /* 0x000fe400078e00b1 */
[----:B------:R-:W-:Y:S01]  /*12300*/  IMAD.MOV.U32 R144, RZ, RZ, R195 ;  /* 0x000000ffff907224 */ /* 0x000fe200078e00c3 */
[----:B------:R-:W-:Y:S01]  /*12310*/  MOV R146, R76 ;  /* 0x0000004c00927202 */ /* 0x000fe20000000f00 */
[----:B------:R-:W-:Y:S01]  /*12320*/  IMAD.MOV.U32 R147, RZ, RZ, R61 ;  /* 0x000000ffff937224 */ /* 0x000fe200078e003d */
[C---:B------:R-:W-:Y:S01]  /*12330*/  HMMA.16816.F32 R32, R8.reuse, R20, R156 ;  /* 0x000000140820723c */ /* 0x040fe2000000189c */
[----:B------:R-:W-:Y:S01]  /*12340*/  IMAD.MOV.U32 R145, RZ, RZ, R77 ;  /* 0x000000ffff917224 */ /* 0x000fe200078e004d */
[----:B------:R-:W3:Y:S01]  /*12350*/  LDSM.16.MT88.4 R60, [R209+0x2100] ;  /* 0x00210000d13c783b */ /* 0x000ee20000004200 */
[----:B-1----:R-:W-:Y:S01]  /*12360*/  FFMA.FTZ R4, R182, c[0x0][0x2d0], -R6 ;  /* 0x0000b400b6047a23 */ /* 0x002fe20000010806 */
[----:B------:R-:W-:Y:S01]  /*12370*/  MOV R182, R194 ;  /* 0x000000c200b67202 */ /* 0x000fe20000000f00 */
[----:B------:R-:W-:Y:S01]  /*12380*/  IMAD.MOV.U32 R151, RZ, RZ, R145 ;  /* 0x000000ffff977224 */ /* 0x000fe200078e0091 */
[----:B------:R-:W1:Y:S01]  /*12390*/  LDSM.16.MT88.4 R76, [R210+0x2100] ;  /* 0x00210000d24c783b */ /* 0x000e620000004200 */
[----:B------:R4:W4:Y:S01]  /*123a0*/  MUFU.EX2 R198, R4 ;  /* 0x0000000400c67308 */ /* 0x0009220000000800 */
[----:B------:R-:W-:Y:S01]  /*123b0*/  HMMA.16816.F32 R12, R8, R22, R136 ;  /* 0x00000016080c723c */ /* 0x000fe20000001888 */
[----:B------:R-:W-:Y:S01]  /*123c0*/  MOV R158, R182 ;  /* 0x000000b6009e7202 */ /* 0x000fe20000000f00 */
[----:B------:R-:W-:Y:S01]  /*123d0*/  IMAD.MOV.U32 R156, RZ, RZ, R175 ;  /* 0x000000ffff9c7224 */ /* 0x000fe200078e00af */
[----:B------:R-:W-:Y:S01]  /*123e0*/  MOV R159, R75 ;  /* 0x0000004b009f7202 */ /* 0x000fe20000000f00 */
[----:B------:R-:W-:Y:S01]  /*123f0*/  IMAD.MOV.U32 R157, RZ, RZ, R144 ;  /* 0x000000ffff9d7224 */ /* 0x000fe200078e0090 */
[----:B------:R-:W-:Y:S01]  /*12400*/  MOV R149, R147 ;  /* 0x0000009300957202 */ /* 0x000fe20000000f00 */
[----:B------:R-:W-:Y:S01]  /*12410*/  IMAD.MOV.U32 R150, RZ, RZ, R146 ;  /* 0x000000ffff967224 */ /* 0x000fe200078e0092 */
[----:B------:R-:W-:Y:S01]  /*12420*/  F2FP.PACK_AB R8, R238, R239 ;  /* 0x000000efee08723e */ /* 0x000fe200000000ff */
[----:B------:R-:W-:Y:S01]  /*12430*/  IMAD.MOV.U32 R138, RZ, RZ, R68 ;  /* 0x000000ffff8a7224 */ /* 0x000fe200078e0044 */
[----:B--2---:R-:W-:Y:S01]  /*12440*/  F2FP.PACK_AB R10, R202, R234 ;  /* 0x000000eaca0a723e */ /* 0x004fe200000000ff */
[----:B------:R-:W-:Y:S01]  /*12450*/  LDSM.16.MT88.4 R144, [R210+0x2900] ;  /* 0x00290000d290783b */ /* 0x000fe20000004200 */
[----:B------:R-:W-:-:S02]  /*12460*/  IMAD.MOV.U32 R139, RZ, RZ, R165 ;  /* 0x000000ffff8b7224 */ /* 0x000fc400078e00a5 */
[----:B----4-:R-:W-:Y:S01]  /*12470*/  FFMA.FTZ R4, R183, c[0x0][0x2d0], -R6 ;  /* 0x0000b400b7047a23 */ /* 0x010fe20000010806 */
[----:B------:R-:W-:-:S03]  /*12480*/  F2FP.PACK_AB R9, R198, R199 ;  /* 0x000000c7c609723e */ /* 0x000fc600000000ff */
[----:B------:R2:W-:Y:S02]  /*12490*/  MUFU.EX2 R197, R4 ;  /* 0x0000000400c57308 */ /* 0x0005e40000000800 */
[----:B--2---:R-:W-:-:S06]  /*124a0*/  FFMA.FTZ R4, R184, c[0x0][0x2d0], -R6 ;  /* 0x0000b400b8047a23 */ /* 0x004fcc0000010806 */
[----:B------:R2:W4:Y:S02]  /*124b0*/  MUFU.EX2 R196, R4 ;  /* 0x0000000400c47308 */ /* 0x0005240000000800 */
[----:B--2---:R-:W-:Y:S01]  /*124c0*/  FFMA.FTZ R4, R166, c[0x0][0x2d0], -R2 ;  /* 0x0000b400a6047a23 */ /* 0x004fe20000010802 */
[----:B----4-:R-:W-:-:S05]  /*124d0*/  F2FP.PACK_AB R11, R196, R197 ;  /* 0x000000c5c40b723e */ /* 0x010fca00000000ff */
[----:B------:R2:W-:Y:S02]  /*124e0*/  MUFU.EX2 R195, R4 ;  /* 0x0000000400c37308 */ /* 0x0005e40000000800 */
[C---:B---3--:R-:W-:Y:S08]  /*124f0*/  HMMA.16816.F32 R56, R8.reuse, R60, R56 ;  /* 0x0000003c0838723c */ /* 0x048ff00000001838 */
[----:B------:R-:W-:Y:S01]  /*12500*/  HMMA.16816.F32 R52, R8, R62, R52 ;  /* 0x0000003e0834723c */ /* 0x000fe20000001834 */
[----:B--2---:R-:W-:-:S04]  /*12510*/  FFMA.FTZ R4, R167, c[0x0][0x2d0], -R2 ;  /* 0x0000b400a7047a23 */ /* 0x004fc80000010802 */
[----:B------:R2:W3:Y:S03]  /*12520*/  MUFU.EX2 R194, R4 ;  /* 0x0000000400c27308 */ /* 0x0004e60000000800 */
[C---:B------:R-:W-:Y:S08]  /*12530*/  HMMA.16816.F32 R48, R8.reuse, R64, R48 ;  /* 0x000000400830723c */ /* 0x040ff00000001830 */
[----:B------:R-:W-:Y:S01]  /*12540*/  HMMA.16816.F32 R44, R8, R66, R44 ;  /* 0x00000042082c723c */ /* 0x000fe2000000182c */
[----:B--2---:R-:W-:-:S07]  /*12550*/  FFMA.FTZ R4, R173, c[0x0][0x2d0], -R2 ;  /* 0x0000b400ad047a23 */ /* 0x004fce0000010802 */
[C---:B-1----:R-:W-:Y:S01]  /*12560*/  HMMA.16816.F32 R40, R8.reuse, R76, R40 ;  /* 0x0000004c0828723c */ /* 0x042fe20000001828 */
[----:B------:R1:W-:Y:S07]  /*12570*/  MUFU.EX2 R191, R4 ;  /* 0x0000000400bf7308 */ /* 0x0003ee0000000800 */
[C---:B------:R-:W-:Y:S08]  /*12580*/  HMMA.16816.F32 R36, R8.reuse, R78, R36 ;  /* 0x0000004e0824723c */ /* 0x040ff00000001824 */
[----:B------:R-:W-:Y:S01]  /*12590*/  HMMA.16816.F32 R32, R8, R80, R32 ;  /* 0x000000500820723c */ /* 0x000fe20000001820 */
[----:B-1----:R-:W-:-:S04]  /*125a0*/  FFMA.FTZ R4, R174, c[0x0][0x2d0], -R2 ;  /* 0x0000b400ae047a23 */ /* 0x002fc80000010802 */
[----:B------:R1:W2:Y:S03]  /*125b0*/  MUFU.EX2 R190, R4 ;  /* 0x0000000400be7308 */ /* 0x0002a60000000800 */
[----:B------:R-:W-:Y:S07]  /*125c0*/  HMMA.16816.F32 R12, R8, R82, R12 ;  /* 0x00000052080c723c */ /* 0x000fee000000180c */
[----:B---3--:R-:W-:Y:S01]  /*125d0*/  F2FP.PACK_AB R8, R194, R195 ;  /* 0x000000c3c208723e */ /* 0x008fe200000000ff */
[----:B-1----:R-:W-:Y:S01]  /*125e0*/  FFMA.FTZ R4, R161, c[0x0][0x2d0], -R0 ;  /* 0x0000b400a1047a23 */ /* 0x002fe20000010800 */
[----:B--2---:R-:W-:-:S02]  /*125f0*/  F2FP.PACK_AB R10, R190, R191 ;  /* 0x000000bfbe0a723e */ /* 0x004fc400000000ff */
[----:B------:R-:W-:Y:S01]  /*12600*/  MOV R161, R172 ;  /* 0x000000ac00a17202 */ /* 0x000fe20000000f00 */
[----:B------:R1:W-:Y:S02]  /*12610*/  MUFU.EX2 R186, R4 ;  /* 0x0000000400ba7308 */ /* 0x0003e40000000800 */
[----:B-1----:R-:W-:-:S06]  /*12620*/  FFMA.FTZ R4, R162, c[0x0][0x2d0], -R0 ;  /* 0x0000b400a2047a23 */ /* 0x002fcc0000010800 */
[----:B------:R1:W2:Y:S02]  /*12630*/  MUFU.EX2 R187, R4 ;  /* 0x0000000400bb7308 */ /* 0x0002a40000000800 */
[----:B-1----:R-:W-:Y:S01]  /*12640*/  FFMA.FTZ R4, R163, c[0x0][0x2d0], -R0 ;  /* 0x0000b400a3047a23 */ /* 0x002fe20000010800 */
[----:B--2---:R-:W-:Y:S01]  /*12650*/  F2FP.PACK_AB R9, R187, R186 ;  /* 0x000000babb09723e */ /* 0x004fe200000000ff */
[----:B------:R-:W-:-:S04]  /*12660*/  IMAD.MOV.U32 R163, RZ, RZ, R123 ;  /* 0x000000ffffa37224 */ /* 0x000fc800078e007b */
[----:B------:R1:W-:Y:S01]  /*12670*/  MUFU.EX2 R185, R4 ;  /* 0x0000000400b97308 */ /* 0x0003e20000000800 */
[----:B------:R-:W-:Y:S02]  /*12680*/  IMAD.MOV.U32 R123, RZ, RZ, R74 ;  /* 0x000000ffff7b7224 */ /* 0x000fe400078e004a */
[----:B-1----:R-:W-:-:S05]  /*12690*/  FFMA.FTZ R4, R164, c[0x0][0x2d0], -R0 ;  /* 0x0000b400a4047a23 */ /* 0x002fca0000010800 */
[----:B------:R1:W2:Y:S02]  /*126a0*/  MUFU.EX2 R68, R4 ;  /* 0x0000000400447308 */ /* 0x0002a40000000800 */
[----:B-1----:R-:W-:Y:S01]  /*126b0*/  FFMA.FTZ R4, R233, c[0x0][0x2d0], -R7 ;  /* 0x0000b400e9047a23 */ /* 0x002fe20000010807 */
[----:B--2---:R-:W-:Y:S01]  /*126c0*/  F2FP.PACK_AB R11, R68, R185 ;  /* 0x000000b9440b723e */ /* 0x004fe200000000ff */
[----:B------:R-:W-:-:S04]  /*126d0*/  IMAD.MOV.U32 R233, RZ, RZ, R158 ;  /* 0x000000ffffe97224 */ /* 0x000fc800078e009e */
[----:B------:R1:W-:Y:S02]  /*126e0*/  MUFU.EX2 R182, R4 ;  /* 0x0000000400b67308 */ /* 0x0003e40000000800 */
[C---:B------:R-:W-:Y:S01]  /*126f0*/  HMMA.16816.F32 R140, R8.reuse, R24, R112 ;  /* 0x00000018088c723c */ /* 0x040fe20000001870 */
[----:B------:R-:W2:Y:S07]  /*12700*/  LDSM.16.MT88.4 R112, [R209+0x2900] ;  /* 0x00290000d170783b */ /* 0x000eae0000004200 */
[----:B------:R-:W-:Y:S01]  /*12710*/  HMMA.16816.F32 R108, R8, R16, R108 ;  /* 0x00000010086c723c */ /* 0x000fe2000000186c */
[----:B-1----:R-:W-:Y:S01]  /*12720*/  FFMA.FTZ R4, R232, c[0x0][0x2d0], -R7 ;  /* 0x0000b400e8047a23 */ /* 0x002fe20000010807 */
[----:B------:R-:W-:-:S03]  /*12730*/  MOV R232, R157 ;  /* 0x0000009d00e87202 */ /* 0x000fc60000000f00 */
[----:B------:R1:W3:Y:S03]  /*12740*/  MUFU.EX2 R183, R4 ;  /* 0x0000000400b77308 */ /* 0x0002e60000000800 */
[C---:B------:R-:W-:Y:S01]  /*12750*/  HMMA.16816.F32 R124, R8.reuse, R18, R104 ;  /* 0x00000012087c723c */ /* 0x040fe20000001868 */
[----:B------:R-:W4:Y:S07]  /*12760*/  LDSM.16.MT88.4 R16, [R211+0x2900] ;  /* 0x00290000d310783b */ /* 0x000f2e0000004200 */
[----:B------:R-:W-:Y:S01]  /*12770*/  HMMA.16816.F32 R100, R8, R26, R100 ;  /* 0x0000001a0864723c */ /* 0x000fe20000001864 */
[----:B-1----:R-:W-:-:S07]  /*12780*/  FFMA.FTZ R4, R231, c[0x0][0x2d0], -R7 ;  /* 0x0000b400e7047a23 */ /* 0x002fce0000010807 */
[----:B------:R-:W-:Y:S01]  /*12790*/  HMMA.16816.F32 R96, R8, R28, R96 ;  /* 0x0000001c0860723c */ /* 0x000fe20000001860 */
[----:B------:R-:W-:Y:S01]  /*127a0*/  FFMA.FTZ R7, R230, c[0x0][0x2d0], -R7 ;  /* 0x0000b400e6077a23 */ /* 0x000fe20000010807 */
[----:B---3--:R-:W-:Y:S01]  /*127b0*/  F2FP.PACK_AB R164, R183, R182 ;  /* 0x000000b6b7a4723e */ /* 0x008fe200000000ff */
[----:B------:R1:W-:Y:S01]  /*127c0*/  MUFU.EX2 R184, R4 ;  /* 0x0000000400b87308 */ /* 0x0003e20000000800 */
[----:B------:R-:W-:Y:S01]  /*127d0*/  MOV R231, R119 ;  /* 0x0000007700e77202 */ /* 0x000fe20000000f00 */
[----:B------:R-:W-:-:S03]  /*127e0*/  IMAD.MOV.U32 R230, RZ, RZ, R118 ;  /* 0x000000ffffe67224 */ /* 0x000fc600078e0076 */
[C---:B------:R-:W-:Y:S03]  /*127f0*/  HMMA.16816.F32 R92, R8.reuse, R30, R92 ;  /* 0x0000001e085c723c */ /* 0x040fe6000000185c */
[----:B------:R-:W3:Y:S05]  /*12800*/  MUFU.EX2 R177, R7 ;  /* 0x0000000700b17308 */ /* 0x000eea0000000800 */
[----:B------:R-:W-:Y:S01]  /*12810*/  HMMA.16816.F32 R84, R8, R20, R84 ;  /* 0x000000140854723c */ /* 0x000fe20000001854 */
[----:B-1----:R-:W-:Y:S02]  /*12820*/  FFMA.FTZ R4, R206, c[0x0][0x2d0], -R6 ;  /* 0x0000b400ce047a23 */ /* 0x002fe40000010806 */
[----:B------:R-:W-:-:S02]  /*12830*/  IMAD.MOV.U32 R206, RZ, RZ, R153 ;  /* 0x000000ffffce7224 */ /* 0x000fc400078e0099 */
[----:B------:R1:W-:Y:S03]  /*12840*/  MUFU.EX2 R174, R4 ;  /* 0x0000000400ae7308 */ /* 0x0003e60000000800 */
[----:B------:R-:W-:Y:S01]  /*12850*/  HMMA.16816.F32 R88, R8, R22, R88 ;  /* 0x000000160858723c */ /* 0x000fe20000001858 */
[----:B---3--:R-:W-:-:S06]  /*12860*/  F2FP.PACK_AB R166, R177, R184 ;  /* 0x000000b8b1a6723e */ /* 0x008fcc00000000ff */
[----:B------:R-:W-:-:S04]  /*12870*/  FFMA.FTZ R8, R201, c[0x0][0x2d0], -R2 ;  /* 0x0000b400c9087a23 */ /* 0x000fc80000010802 */
[----:B------:R3:W-:Y:S01]  /*12880*/  MUFU.EX2 R28, R8 ;  /* 0x00000008001c7308 */ /* 0x0007e20000000800 */
[----:B-1----:R-:W-:Y:S02]  /*12890*/  FFMA.FTZ R4, R205, c[0x0][0x2d0], -R6 ;  /* 0x0000b400cd047a23 */ /* 0x002fe40000010806 */
[----:B------:R-:W-:-:S05]  /*128a0*/  IMAD.MOV.U32 R205, RZ, RZ, R120 ;  /* 0x000000ffffcd7224 */ /* 0x000fca00078e0078 */
[----:B------:R1:W1:Y:S01]  /*128b0*/  MUFU.EX2 R175, R4 ;  /* 0x0000000400af7308 */ /* 0x0002620000000800 */
[----:B---3--:R-:W-:-:S07]  /*128c0*/  FFMA.FTZ R8, R228, c[0x0][0x2d0], -R2 ;  /* 0x0000b400e4087a23 */ /* 0x008fce0000010802 */
[----:B------:R3:W-:Y:S01]  /*128d0*/  MUFU.EX2 R30, R8 ;  /* 0x00000008001e7308 */ /* 0x0007e20000000800 */
[--C-:B-1----:R-:W-:Y:S01]  /*128e0*/  FFMA.FTZ R4, R204, c[0x0][0x2d0], -R6.reuse ;  /* 0x0000b400cc047a23 */ /* 0x102fe20000010806 */
[----:B------:R-:W-:Y:S01]  /*128f0*/  F2FP.PACK_AB R165, R175, R174 ;  /* 0x000000aeafa5723e */ /* 0x000fe200000000ff */
[----:B------:R-:W-:Y:S01]  /*12900*/  FFMA.FTZ R6, R207, c[0x0][0x2d0], -R6 ;  /* 0x0000b400cf067a23 */ /* 0x000fe20000010806 */
[----:B------:R-:W-:-:S04]  /*12910*/  MOV R204, R122 ;  /* 0x0000007a00cc7202 */ /* 0x000fc80000000f00 */
[----:B------:R1:W-:Y:S01]  /*12920*/  MUFU.EX2 R176, R4 ;  /* 0x0000000400b07308 */ /* 0x0003e20000000800 */
[----:B------:R-:W-:-:S07]  /*12930*/  IMAD.MOV.U32 R207, RZ, RZ, R123 ;  /* 0x000000ffffcf7224 */ /* 0x000fce00078e007b */
[----:B------:R-:W2:Y:S01]  /*12940*/  MUFU.EX2 R173, R6 ;  /* 0x0000000600ad7308 */ /* 0x000ea20000000800 */
[--C-:B---3--:R-:W-:Y:S02]  /*12950*/  FFMA.FTZ R8, R229, c[0x0][0x2d0], -R2.reuse ;  /* 0x0000b400e5087a23 */ /* 0x108fe40000010802 */
[----:B-1----:R-:W-:-:S05]  /*12960*/  FFMA.FTZ R4, R188, c[0x0][0x2d0], -R2 ;  /* 0x0000b400bc047a23 */ /* 0x002fca0000010802 */
[----:B------:R-:W-:Y:S01]  /*12970*/  MUFU.EX2 R31, R8 ;  /* 0x00000008001f7308 */ /* 0x000fe20000000800 */
[----:B------:R-:W-:Y:S02]  /*12980*/  MOV R188, R150 ;  /* 0x0000009600bc7202 */ /* 0x000fe40000000f00 */
[----:B--2---:R-:W-:-:S05]  /*12990*/  F2FP.PACK_AB R167, R173, R176 ;  /* 0x000000b0ada7723e */ /* 0x004fca00000000ff */
[----:B------:R1:W-:Y:S02]  /*129a0*/  MUFU.EX2 R172, R4 ;  /* 0x0000000400ac7308 */ /* 0x0003e40000000800 */
[----:B------:R-:W-:Y:S07]  /*129b0*/  HMMA.16816.F32 R104, R164, R112, R56 ;  /* 0x00000070a468723c */ /* 0x000fee0000001838 */
[----:B------:R-:W-:Y:S01]  /*129c0*/  IMAD.MOV.U32 R56, RZ, RZ, R116 ;  /* 0x000000ffff387224 */ /* 0x000fe200078e0074 */
[----:B------:R-:W-:Y:S01]  /*129d0*/  MOV R59, R139 ;  /* 0x0000008b003b7202 */ /* 0x000fe20000000f00 */
[----:B------:R-:W-:-:S02]  /*129e0*/  IMAD.MOV.U32 R58, RZ, RZ, R161 ;  /* 0x000000ffff3a7224 */ /* 0x000fc400078e00a1 */
[----:B-1----:R-:W-:Y:S02]  /*129f0*/  FFMA.FTZ R4, R189, c[0x0][0x2d0], -R2 ;  /* 0x0000b400bd047a23 */ /* 0x002fe40000010802 */
[----:B------:R-:W-:Y:S02]  /*12a00*/  IMAD.MOV.U32 R189, RZ, RZ, R132 ;  /* 0x000000ffffbd7224 */ /* 0x000fe400078e0084 */
[----:B------:R1:W-:Y:S01]  /*12a10*/  MUFU.EX2 R171, R4 ;  /* 0x0000000400ab7308 */ /* 0x0003e20000000800 */
[----:B------:R-:W-:Y:S02]  /*12a20*/  IMAD.MOV.U32 R57, RZ, RZ, R156 ;  /* 0x000000ffff397224 */ /* 0x000fe400078e009c */
[----:B-1----:R-:W-:Y:S01]  /*12a30*/  FFMA.FTZ R4, R193, c[0x0][0x2d0], -R2 ;  /* 0x0000b400c1047a23 */ /* 0x002fe20000010802 */
[----:B------:R-:W-:-:S04]  /*12a40*/  MOV R193, R5 ;  /* 0x0000000500c17202 */ /* 0x000fc80000000f00 */
[----:B------:R1:W-:Y:S02]  /*12a50*/  MUFU.EX2 R75, R4 ;  /* 0x00000004004b7308 */ /* 0x0003e40000000800 */
[--C-:B-1----:R-:W-:Y:S02]  /*12a60*/  FFMA.FTZ R4, R192, c[0x0][0x2d0], -R2.reuse ;  /* 0x0000b400c0047a23 */ /* 0x102fe40000010802 */
[----:B------:R-:W-:-:S04]  /*12a70*/  FFMA.FTZ R2, R200, c[0x0][0x2d0], -R2 ;  /* 0x0000b400c8027a23 */ /* 0x000fc80000010802 */
[----:B------:R1:W2:Y:S01]  /*12a80*/  MUFU.EX2 R74, R4 ;  /* 0x00000004004a7308 */ /* 0x0002a20000000800 */
[----:B------:R-:W-:Y:S01]  /*12a90*/  IMAD.MOV.U32 R192, RZ, RZ, R160 ;  /* 0x000000ffffc07224 */ /* 0x000fe200078e00a0 */
[----:B------:R-:W-:-:S06]  /*12aa0*/  F2FP.PACK_AB R160, R30, R28 ;  /* 0x0000001c1ea0723e */ /* 0x000fcc00000000ff */
[----:B------:R3:W3:Y:S01]  /*12ab0*/  MUFU.EX2 R29, R2 ;  /* 0x00000002001d7308 */ /* 0x0006e20000000800 */
[----:B-1----:R-:W-:Y:S01]  /*12ac0*/  FFMA.FTZ R4, R178, c[0x0][0x2d0], -R0 ;  /* 0x0000b400b2047a23 */ /* 0x002fe20000010800 */
[----:B--2---:R-:W-:Y:S01]  /*12ad0*/  F2FP.PACK_AB R6, R74, R75 ;  /* 0x0000004b4a06723e */ /* 0x004fe200000000ff */
[----:B------:R-:W-:-:S05]  /*12ae0*/  IMAD.MOV.U32 R178, RZ, RZ, R151 ;  /* 0x000000ffffb27224 */ /* 0x000fca00078e0097 */
[----:B------:R1:W-:Y:S01]  /*12af0*/  MUFU.EX2 R24, R4 ;  /* 0x0000000400187308 */ /* 0x0003e20000000800 */
[----:B---3--:R-:W-:Y:S01]  /*12b00*/  FFMA.FTZ R2, R170, c[0x0][0x2d0], -R0 ;  /* 0x0000b400aa027a23 */ /* 0x008fe20000010800 */
[----:B------:R-:W-:-:S06]  /*12b10*/  F2FP.PACK_AB R162, R29, R31 ;  /* 0x0000001f1da2723e */ /* 0x000fcc00000000ff */
[----:B------:R2:W-:Y:S01]  /*12b20*/  MUFU.EX2 R20, R2 ;  /* 0x0000000200147308 */ /* 0x0005e20000000800 */
[----:B-1----:R-:W-:Y:S02]  /*12b30*/  FFMA.FTZ R4, R179, c[0x0][0x2d0], -R0 ;  /* 0x0000b400b3047a23 */ /* 0x002fe40000010800 */
[----:B------:R-:W-:-:S05]  /*12b40*/  IMAD.MOV.U32 R179, RZ, RZ, R149 ;  /* 0x000000ffffb37224 */ /* 0x000fca00078e0095 */
[----:B------:R1:W3:Y:S01]  /*12b50*/  MUFU.EX2 R27, R4 ;  /* 0x00000004001b7308 */ /* 0x0002e20000000800 */
[----:B--2---:R-:W-:-:S07]  /*12b60*/  FFMA.FTZ R2, R169, c[0x0][0x2d0], -R0 ;  /* 0x0000b400a9027a23 */ /* 0x004fce0000010800 */
[----:B------:R2:W2:Y:S01]  /*12b70*/  MUFU.EX2 R21, R2 ;  /* 0x0000000200157308 */ /* 0x0004a20000000800 */
[----:B-1----:R-:W-:Y:S01]  /*12b80*/  FFMA.FTZ R4, R180, c[0x0][0x2d0], -R0 ;  /* 0x0000b400b4047a23 */ /* 0x002fe20000010800 */
[----:B---3--:R-:W-:Y:S01]  /*12b90*/  F2FP.PACK_AB R5, R27, R24 ;  /* 0x000000181b05723e */ /* 0x008fe200000000ff */
[----:B------:R-:W-:-:S05]  /*12ba0*/  IMAD.MOV.U32 R180, RZ, RZ, R138 ;  /* 0x000000ffffb47224 */ /* 0x000fca00078e008a */
[----:B------:R1:W-:Y:S01]  /*12bb0*/  MUFU.EX2 R26, R4 ;  /* 0x00000004001a7308 */ /* 0x0003e20000000800 */
[----:B------:R-:W-:Y:S01]  /*12bc0*/  HMMA.16816.F32 R136, R164, R144, R40 ;  /* 0x00000090a488723c */ /* 0x000fe20000001828 */
[----:B--2---:R-:W-:Y:S01]  /*12bd0*/  FFMA.FTZ R2, R168, c[0x0][0x2d0], -R0 ;  /* 0x0000b400a8027a23 */ /* 0x004fe20000010800 */
[----:B------:R-:W-:-:S05]  /*12be0*/  F2FP.PACK_AB R161, R21, R20 ;  /* 0x0000001415a1723e */ /* 0x000fca00000000ff */
[----:B------:R-:W-:Y:S01]  /*12bf0*/  MUFU.EX2 R23, R2 ;  /* 0x0000000200177308 */ /* 0x000fe20000000800 */
[--C-:B-1----:R-:W-:Y:S02]  /*12c00*/  FFMA.FTZ R4, R181, c[0x0][0x2d0], -R0.reuse ;  /* 0x0000b400b5047a23 */ /* 0x102fe40000010800 */
[----:B------:R-:W-:Y:S02]  /*12c10*/  IMAD.MOV.U32 R181, RZ, RZ, R117 ;  /* 0x000000ffffb57224 */ /* 0x000fe400078e0075 */
[----:B------:R-:W-:Y:S03]  /*12c20*/  HMMA.16816.F32 R116, R164, R114, R52 ;  /* 0x00000072a474723c */ /* 0x000fe60000001834 */
[----:B------:R1:W2:Y:S01]  /*12c30*/  MUFU.EX2 R25, R4 ;  /* 0x0000000400197308 */ /* 0x0002a20000000800 */
[----:B------:R-:W-:-:S03]  /*12c40*/  FFMA.FTZ R0, R73, c[0x0][0x2d0], -R0 ;  /* 0x0000b40049007a23 */ /* 0x000fc60000010800 */
[----:B------:R-:W-:Y:S01]  /*12c50*/  IMAD.MOV.U32 R52, RZ, RZ, R121 ;  /* 0x000000ffff347224 */ /* 0x000fe200078e0079 */
[----:B------:R-:W-:Y:S01]  /*12c60*/  MOV R53, R154 ;  /* 0x0000009a00357202 */ /* 0x000fe20000000f00 */
[C---:B------:R-:W-:Y:S01]  /*12c70*/  HMMA.16816.F32 R120, R164.reuse, R128, R48 ;  /* 0x00000080a478723c */ /* 0x040fe20000001830 */
[----:B------:R-:W-:Y:S01]  /*12c80*/  IMAD.MOV.U32 R54, RZ, RZ, R152 ;  /* 0x000000ffff367224 */ /* 0x000fe200078e0098 */
[----:B------:R-:W-:Y:S01]  /*12c90*/  MOV R55, R159 ;  /* 0x0000009f00377202 */ /* 0x000fe20000000f00 */
[----:B------:R3:W3:Y:S04]  /*12ca0*/  MUFU.EX2 R22, R0 ;  /* 0x0000000000167308 */ /* 0x0006e80000000800 */
[----:B------:R-:W-:Y:S01]  /*12cb0*/  MOV R50, R135 ;  /* 0x0000008700327202 */ /* 0x000fe20000000f00 */
[----:B------:R-:W-:Y:S01]  /*12cc0*/  IMAD.MOV.U32 R49, RZ, RZ, R133 ;  /* 0x000000ffff317224 */ /* 0x000fe200078e0085 */
[----:B------:R-:W-:Y:S01]  /*12cd0*/  MOV R48, R134 ;  /* 0x0000008600307202 */ /* 0x000fe20000000f00 */
[----:B------:R-:W-:Y:S01]  /*12ce0*/  IMAD.MOV.U32 R51, RZ, RZ, R155 ;  /* 0x000000ffff337224 */ /* 0x000fe200078e009b */
[----:B------:R-:W-:Y:S01]  /*12cf0*/  HMMA.16816.F32 R132, R164, R130, R44 ;  /* 0x00000082a484723c */ /* 0x000fe2000000182c */
[----:B-1----:R-:W-:-:S02]  /*12d00*/  F2FP.PACK_AB R4, R171, R172 ;  /* 0x000000acab04723e */ /* 0x002fc400000000ff */
[----:B--2---:R-:W-:-:S04]  /*12d10*/  F2FP.PACK_AB R7, R25, R26 ;  /* 0x0000001a1907723e */ /* 0x004fc800000000ff */
[----:B------:R-:W-:Y:S01]  /*12d20*/  IMAD.MOV.U32 R47, RZ, RZ, R148 ;  /* 0x000000ffff2f7224 */ /* 0x000fe200078e0094 */
[----:B------:R-:W-:Y:S01]  /*12d30*/  MOV R44, R48 ;  /* 0x00000030002c7202 */ /* 0x000fe20000000f00 */
[----:B------:R-:W-:Y:S01]  /*12d40*/  IMAD.MOV.U32 R46, RZ, RZ, c[0x0][0x2c4] ;  /* 0x0000b100ff2e7624 */ /* 0x000fe200078e00ff */
[----:B------:R-:W-:Y:S01]  /*12d50*/  MOV R48, R51 ;  /* 0x0000003300307202 */ /* 0x000fe20000000f00 */
[----:B------:R-:W-:Y:S01]  /*12d60*/  IMAD.MOV.U32 R45, RZ, RZ, R47 ;  /* 0x000000ffff2d7224 */ /* 0x000fe200078e002f */
[----:B------:R-:W-:Y:S01]  /*12d70*/  MOV R51, R54 ;  /* 0x0000003600337202 */ /* 0x000fe20000000f00 */
[----:B------:R-:W-:Y:S01]  /*12d80*/  IMAD.MOV.U32 R47, RZ, RZ, R50 ;  /* 0x000000ffff2f7224 */ /* 0x000fe200078e0032 */
[----:B------:R-:W-:Y:S01]  /*12d90*/  ISETP.NE.AND P6, PT, R46, 0x1, PT ;  /* 0x000000012e00780c */ /* 0x000fe20003fc5270 */
[----:B------:R-:W-:Y:S01]  /*12da0*/  IMAD.MOV.U32 R46, RZ, RZ, R49 ;  /* 0x000000ffff2e7224 */ /* 0x000fe200078e0031 */
[----:B------:R-:W-:Y:S01]  /*12db0*/  MOV R54, R56 ;  /* 0x0000003800367202 */ /* 0x000fe20000000f00 */
[----:B------:R-:W-:Y:S01]  /*12dc0*/  IMAD.MOV.U32 R49, RZ, RZ, R52 ;  /* 0x000000ffff317224 */ /* 0x000fe200078e0034 */
[----:B------:R-:W-:Y:S01]  /*12dd0*/  MOV R56, R59 ;  /* 0x0000003b00387202 */ /* 0x000fe20000000f00 */
[----:B------:R-:W-:Y:S01]  /*12de0*/  IMAD.MOV.U32 R50, RZ, RZ, R53 ;  /* 0x000000ffff327224 */ /* 0x000fe200078e0035 */
[----:B------:R-:W-:Y:S01]  /*12df0*/  MOV R59, R220 ;  /* 0x000000dc003b7202 */ /* 0x000fe20000000f00 */
[----:B------:R-:W-:Y:S01]  /*12e00*/  FADD.FTZ R2, R45, R44 ;  /* 0x0000002c2d027221 */ /* 0x000fe20000010000 */
[----:B------:R-:W-:Y:S01]  /*12e10*/  MOV R44, R47 ;  /* 0x0000002f002c7202 */ /* 0x000fe20000000f00 */
[----:B------:R-:W-:Y:S01]  /*12e20*/  IMAD.MOV.U32 R52, RZ, RZ, R55 ;  /* 0x000000ffff347224 */ /* 0x000fe200078e0037 */
[----:B------:R-:W-:Y:S01]  /*12e30*/  HMMA.16816.F32 R8, R4, R62, R124 ;  /* 0x0000003e0408723c */ /* 0x000fe2000000187c */
[----:B------:R-:W-:Y:S01]  /*12e40*/  IMAD.MOV.U32 R53, RZ, RZ, R181 ;  /* 0x000000ffff357224 */ /* 0x000fe200078e00b5 */
[----:B------:R1:W5:Y:S01]  /*12e50*/  LDL.LU R220, [R1+0x88] ;  /* 0x0000880001dc7983 */ /* 0x0003620000300800 */
[----:B------:R-:W-:-:S02]  /*12e60*/  IMAD.MOV.U32 R47, RZ, RZ, R48 ;  /* 0x000000ffff2f7224 */ /* 0x000fc400078e0030 */
[----:B------:R-:W-:Y:S01]  /*12e70*/  IMAD.MOV.U32 R48, RZ, RZ, R49 ;  /* 0x000000ffff307224 */ /* 0x000fe200078e0031 */
[----:B------:R-:W-:Y:S01]  /*12e80*/  MOV R49, R50 ;  /* 0x0000003200317202 */ /* 0x000fe20000000f00 */
[----:B------:R-:W-:Y:S01]  /*12e90*/  IMAD.MOV.U32 R181, RZ, RZ, R58 ;  /* 0x000000ffffb57224 */ /* 0x000fe200078e003a */
[C---:B------:R-:W-:Y:S01]  /*12ea0*/  HMMA.16816.F32 R148, R164.reuse, R146, R36 ;  /* 0x00000092a494723c */ /* 0x040fe20000001824 */
[----:B------:R-:W-:Y:S02]  /*12eb0*/  IMAD.MOV.U32 R55, RZ, RZ, R57 ;  /* 0x000000ffff377224 */ /* 0x000fe400078e0039 */
[----:B------:R-:W-:Y:S02]  /*12ec0*/  IMAD.MOV.U32 R50, RZ, RZ, R51 ;  /* 0x000000ffff327224 */ /* 0x000fe400078e0033 */
[----:B------:R-:W-:Y:S02]  /*12ed0*/  IMAD.MOV.U32 R57, RZ, RZ, R180 ;  /* 0x000000ffff397224 */ /* 0x000fe400078e00b4 */
[----:B------:R-:W-:Y:S01]  /*12ee0*/  IMAD.MOV.U32 R58, RZ, RZ, R163 ;  /* 0x000000ffff3a7224 */ /* 0x000fe200078e00a3 */
[----:B----4-:R-:W-:Y:S01]  /*12ef0*/  HMMA.16816.F32 R152, R164, R16, R32 ;  /* 0x00000010a498723c */ /* 0x010fe20000001820 */
[----:B------:R-:W-:Y:S01]  /*12f00*/  IMAD.MOV.U32 R51, RZ, RZ, R52 ;  /* 0x000000ffff337224 */ /* 0x000fe200078e0034 */
[----:B------:R-:W-:Y:S01]  /*12f10*/  MOV R52, R53 ;  /* 0x0000003500347202 */ /* 0x000fe20000000f00 */
[----:B------:R-:W-:-:S02]  /*12f20*/  IMAD.MOV.U32 R180, RZ, RZ, R219 ;  /* 0x000000ffffb47224 */ /* 0x000fc400078e00db */
[----:B------:R-:W-:Y:S01]  /*12f30*/  IMAD.MOV.U32 R45, RZ, RZ, R46 ;  /* 0x000000ffff2d7224 */ /* 0x000fe200078e002e */
[----:B------:R1:W5:Y:S01]  /*12f40*/  LDL.LU R219, [R1+0x84] ;  /* 0x0000840001db7983 */ /* 0x0003620000300800 */
[----:B------:R-:W-:Y:S01]  /*12f50*/  IMAD.MOV.U32 R53, RZ, RZ, R54 ;  /* 0x000000ffff357224 */ /* 0x000fe200078e0036 */
[----:B------:R-:W-:Y:S01]  /*12f60*/  MOV R54, R181 ;  /* 0x000000b500367202 */ /* 0x000fe20000000f00 */
[----:B------:R-:W-:Y:S01]  /*12f70*/  IMAD.MOV.U32 R46, RZ, RZ, R55 ;  /* 0x000000ffff2e7224 */ /* 0x000fe200078e0037 */
[----:B------:R-:W-:Y:S01]  /*12f80*/  HMMA.16816.F32 R124, R4, R64, R140 ;  /* 0x00000040047c723c */ /* 0x000fe2000000188c */
[----:B------:R-:W-:Y:S01]  /*12f90*/  IMAD.MOV.U32 R55, RZ, RZ, R56 ;  /* 0x000000ffff377224 */ /* 0x000fe200078e0038 */
[----:B------:R-:W-:Y:S01]  /*12fa0*/  MOV R56, R58 ;  /* 0x0000003a00387202 */ /* 0x000fe20000000f00 */
[----:B------:R-:W-:Y:S02]  /*12fb0*/  IMAD.MOV.U32 R181, RZ, RZ, R57 ;  /* 0x000000ffffb57224 */ /* 0x000fe400078e0039 */
[----:B------:R-:W-:Y:S01]  /*12fc0*/  IMAD.MOV.U32 R57, RZ, RZ, R59 ;  /* 0x000000ffff397224 */ /* 0x000fe200078e003b */
[----:B------:R-:W-:Y:S01]  /*12fd0*/  MOV R59, R179 ;  /* 0x000000b3003b7202 */ /* 0x000fe20000000f00 */
[----:B------:R-:W-:Y:S01]  /*12fe0*/  IMAD.MOV.U32 R58, RZ, RZ, R180 ;  /* 0x000000ffff3a7224 */ /* 0x000fe200078e00b4 */
[----:B------:R-:W-:Y:S01]  /*12ff0*/  HMMA.16816.F32 R164, R164, R18, R12 ;  /* 0x00000012a4a4723c */ /* 0x000fe2000000180c */
[----:B---3--:R-:W-:-:S04]  /*13000*/  @P6 IMAD.HI.U32 R0, R226, c[0x0][0x2c8], RZ ;  /* 0x0000b200e2006a27 */ /* 0x008fc800078e00ff */
[----:B------:R-:W-:Y:S01]  /*13010*/  IMAD.MOV.U32 R180, RZ, RZ, R178 ;  /* 0x000000ffffb47224 */ /* 0x000fe200078e00b2 */
[----:B------:R-:W-:Y:S01]  /*13020*/  MOV R178, R193 ;  /* 0x000000c100b27202 */ /* 0x000fe20000000f00 */
[----:B------:R-:W-:Y:S01]  /*13030*/  IMAD.MOV.U32 R179, RZ, RZ, R192 ;  /* 0x000000ffffb37224 */ /* 0x000fe200078e00c0 */
[----:B------:R-:W-:Y:S01]  /*13040*/  HMMA.16816.F32 R140, R4, R76, R96 ;  /* 0x0000004c048c723c */ /* 0x000fe20000001860 */
[----:B------:R-:W-:Y:S02]  /*13050*/  IMAD.MOV.U32 R192, RZ, RZ, R218 ;  /* 0x000000ffffc07224 */ /* 0x000fe400078e00da */
[----:B------:R1:W5:Y:S01]  /*13060*/  LDL.LU R218, [R1+0x80] ;  /* 0x0000800001da7983 */ /* 0x0003620000300800 */
[----:B------:R-:W-:-:S04]  /*13070*/  IMAD.MOV.U32 R193, RZ, RZ, R217 ;  /* 0x000000ffffc17224 */ /* 0x000fc800078e00d9 */
[----:B------:R-:W-:Y:S01]  /*13080*/  HMMA.16816.F32 R156, R4, R80, R84 ;  /* 0x00000050049c723c */ /* 0x000fe20000001854 */
[----:B------:R1:W5:Y:S01]  /*13090*/  LDL.LU R217, [R1+0x7c] ;  /* 0x00007c0001d97983 */ /* 0x0003620000300800 */
[----:B------:R-:W-:Y:S01]  /*130a0*/  @P6 SHF.R.U32.HI R226, RZ, c[0x0][0x2cc], R0 ;  /* 0x0000b300ffe26a19 */ /* 0x000fe20000011600 */
[----:B------:R-:W-:-:S05]  /*130b0*/  FADD.FTZ R2, R214, R2 ;  /* 0x00000002d6027221 */ /* 0x000fca0000010000 */
[----:B------:R-:W-:Y:S01]  /*130c0*/  HMMA.16816.F32 R108, R4, R60, R108 ;  /* 0x0000003c046c723c */ /* 0x000fe2000000186c */
[----:B------:R-:W-:-:S07]  /*130d0*/  FADD.FTZ R0, R45, R44 ;  /* 0x0000002c2d007221 */ /* 0x000fce0000010000 */
[C---:B------:R-:W-:Y:S08]  /*130e0*/  HMMA.16816.F32 R12, R4.reuse, R66, R100 ;  /* 0x00000042040c723c */ /* 0x040ff00000001864 */
[C---:B------:R-:W-:Y:S08]  /*130f0*/  HMMA.16816.F32 R76, R4.reuse, R78, R92 ;  /* 0x0000004e044c723c */ /* 0x040ff0000000185c */
[----:B------:R-:W-:Y:S07]  /*13100*/  HMMA.16816.F32 R80, R4, R82, R88 ;  /* 0x000000520450723c */ /* 0x000fee0000001858 */
[----:B------:R-:W-:-:S02]  /*13110*/  FADD.FTZ R7, R215, R216 ;  /* 0x000000d8d7077221 */ /* 0x000fc40000010000 */
[----:B------:R1:W5:Y:S04]  /*13120*/  LDL.LU R216, [R1+0x78] ;  /* 0x0000780001d87983 */ /* 0x0003680000300800 */
[----:B------:R1:W5:Y:S04]  /*13130*/  LDL.LU R215, [R1+0x74] ;  /* 0x0000740001d77983 */ /* 0x0003680000300800 */
[----:B------:R1:W5:Y:S04]  /*13140*/  LDL.LU R214, [R1+0x70] ;  /* 0x0000700001d67983 */ /* 0x0003680000300800 */
[----:B------:R-:W2:Y:S01]  /*13150*/  LDL.LU R45, [R1+0x18] ;  /* 0x00001800012d7983 */ /* 0x000ea20000300800 */
[----:B------:R-:W-:-:S02]  /*13160*/  FADD.FTZ R6, R213, R0 ;  /* 0x00000000d5067221 */ /* 0x000fc40000010000 */
[----:B------:R-:W-:Y:S01]  /*13170*/  FADD.FTZ R0, R69, R47 ;  /* 0x0000002f45007221 */ /* 0x000fe20000010000 */
[----:B------:R-:W-:Y:S01]  /*13180*/  F2FP.PACK_AB R163, R22, R23 ;  /* 0x0000001716a3723e */ /* 0x000fe200000000ff */
[----:B------:R-:W-:Y:S01]  /*13190*/  FADD.FTZ R7, R208, R7 ;  /* 0x00000007d0077221 */ /* 0x000fe20000010000 */
[----:B------:R1:W5:Y:S01]  /*131a0*/  LDL.LU R213, [R1+0x6c] ;  /* 0x00006c0001d57983 */ /* 0x0003620000300800 */
[----:B------:R-:W-:Y:S02]  /*131b0*/  FADD.FTZ R0, R51, R0 ;  /* 0x0000000033007221 */ /* 0x000fe40000010000 */
[----:B------:R-:W-:Y:S01]  /*131c0*/  FADD.FTZ R2, R46, R2 ;  /* 0x000000022e027221 */ /* 0x000fe20000010000 */
[----:B------:R1:W5:Y:S01]  /*131d0*/  LDL.LU R208, [R1+0x68] ;  /* 0x0000680001d07983 */ /* 0x0003620000300800 */
[----:B------:R-:W-:Y:S02]  /*131e0*/  FADD.FTZ R6, R48, R6 ;  /* 0x0000000630067221 */ /* 0x000fe40000010000 */
[----:B------:R-:W-:-:S02]  /*131f0*/  FADD.FTZ R7, R49, R7 ;  /* 0x0000000731077221 */ /* 0x000fc40000010000 */
[----:B------:R-:W-:Y:S02]  /*13200*/  FADD.FTZ R5, R54, R0 ;  /* 0x0000000036057221 */ /* 0x000fe40000010000 */
[----:B------:R-:W-:Y:S02]  /*13210*/  FADD.FTZ R2, R50, R2 ;  /* 0x0000000232027221 */ /* 0x000fe40000010000 */
[----:B------:R-:W-:Y:S02]  /*13220*/  FADD.FTZ R6, R52, R6 ;  /* 0x0000000634067221 */ /* 0x000fe40000010000 */
[----:B------:R-:W-:Y:S01]  /*13230*/  FADD.FTZ R7, R53, R7 ;  /* 0x0000000735077221 */ /* 0x000fe20000010000 */
[----:B------:R-:W-:Y:S01]  /*13240*/  HMMA.16816.F32 R108, R160, R112, R108 ;  /* 0x00000070a06c723c */ /* 0x000fe2000000186c */
[----:B------:R-:W-:Y:S02]  /*13250*/  FADD.FTZ R5, R57, R5 ;  /* 0x0000000539057221 */ /* 0x000fe40000010000 */
[----:B------:R-:W-:-:S02]  /*13260*/  FADD.FTZ R2, R55, R2 ;  /* 0x0000000237027221 */ /* 0x000fc40000010000 */
[----:B------:R-:W-:-:S03]  /*13270*/  FADD.FTZ R0, R181, R6 ;  /* 0x00000006b5007221 */ /* 0x000fc60000010000 */
[----:B------:R-:W-:Y:S01]  /*13280*/  HMMA.16816.F32 R112, R160, R114, R8 ;  /* 0x00000072a070723c */ /* 0x000fe20000001808 */
[----:B------:R-:W-:Y:S02]  /*13290*/  FADD.FTZ R5, R180, R5 ;  /* 0x00000005b4057221 */ /* 0x000fe40000010000 */
[----:B------:R-:W-:-:S04]  /*132a0*/  FADD.FTZ R6, R59, R0 ;  /* 0x000000003b067221 */ /* 0x000fc80000010000 */
        /* <DEDUP_REMOVED lines=72> */
[----:B------:R-:W-:Y:S01]  /*13730*/  STL [R1+0x1c], R6 ;  /* 0x00001c0601007387 */ /* 0x000fe20000100800 */
[----:B------:R-:W-:-:S03]  /*13740*/  IMAD.MOV.U32 R233, RZ, RZ, c[0x0][0x32c] ;  /* 0x0000cb00ffe97624 */ /* 0x000fc600078e00ff */
[----:B------:R-:W-:Y:S04]  /*13750*/  STL [R1+0x20], R5 ;  /* 0x0000200501007387 */ /* 0x000fe80000100800 */
[----:B------:R3:W-:Y:S04]  /*13760*/  STL [R1+0x24], R2 ;  /* 0x0000240201007387 */ /* 0x0007e80000100800 */
[----:B------:R1:W-:Y:S01]  /*13770*/  STL [R1+0x28], R0 ;  /* 0x0000280001007387 */ /* 0x0003e20000100800 */
[----:B------:R-:W-:Y:S01]  /*13780*/  ISETP.GE.AND P3, PT, R233, 0x1, PT ;  /* 0x00000001e900780c */ /* 0x000fe20003f66270 */
[C---:B------:R-:W-:Y:S08]  /*13790*/  HMMA.16816.F32 R124, R160.reuse, R128, R124 ;  /* 0x00000080a07c723c */ /* 0x040ff0000000187c */
[C---:B------:R-:W-:Y:S08]  /*137a0*/  HMMA.16816.F32 R140, R160.reuse, R144, R140 ;  /* 0x00000090a08c723c */ /* 0x040ff0000000188c */
[C---:B------:R-:W-:Y:S08]  /*137b0*/  HMMA.16816.F32 R128, R160.reuse, R130, R12 ;  /* 0x00000082a080723c */ /* 0x040ff0000000180c */
[C---:B------:R-:W-:Y:S08]  /*137c0*/  HMMA.16816.F32 R144, R160.reuse, R146, R76 ;  /* 0x00000092a090723c */ /* 0x040ff0000000184c */
[C---:B------:R-:W-:Y:S08]  /*137d0*/  HMMA.16816.F32 R156, R160.reuse, R16, R156 ;  /* 0x00000010a09c723c */ /* 0x040ff0000000189c */
[----:B------:R-:W-:Y:S01]  /*137e0*/  HMMA.16816.F32 R160, R160, R18, R80 ;  /* 0x00000012a0a0723c */ /* 0x000fe20000001850 */
[----:B--2---:R-:W-:-:S02]  /*137f0*/  IADD3 R4, R45, R226, RZ ;  /* 0x000000e22d047210 */ /* 0x004fc40007ffe0ff */
[----:B------:R-:W-:Y:S02]  /*13800*/  IADD3 R226, R252, -0x2, RZ ;  /* 0xfffffffefce27810 */ /* 0x000fe40007ffe0ff */
[----:B---3--:R-:W-:Y:S01]  /*13810*/  IADD3 R2, R4, c[0x0][0x328], RZ ;  /* 0x0000ca0004027a10 */ /* 0x008fe20007ffe0ff */
[----:B------:R-:W-:Y:S05]  /*13820*/  @!P3 BRA `(.L_x_435) ;  /* 0x000000f00000b947 */ /* 0x000fea0003800000 */
[C---:B-1----:R-:W-:Y:S01]  /*13830*/  ISETP.GT.AND P0, PT, R4.reuse, RZ, PT ;  /* 0x000000ff0400720c */ /* 0x042fe20003f04270 */
        /* <DEDUP_REMOVED lines=9> */
.L_x_436:
[----:B------:R-:W-:-:S13]  /*138d0*/  ISETP.NE.AND P0, PT, R5, 0x1, PT ;  /* 0x000000010500780c */ /* 0x000fda0003f05270 */
[----:B------:R-:W-:-:S05]  /*138e0*/  @P0 IMAD.HI.U32 R4, R0, c[0x0][0x330], RZ ;  /* 0x0000cc0000040a27 */ /* 0x000fca00078e00ff */
[----:B------:R-:W-:-:S05]  /*138f0*/  @P0 SHF.R.U32.HI R0, RZ, c[0x0][0x334], R4 ;  /* 0x0000cd00ff000a19 */ /* 0x000fca0000011604 */
.L_x_437:
[----:B------:R-:W-:-:S05]  /*13900*/  IMAD R0, R0, R5, c[0x0][0x32c] ;  /* 0x0000cb0000007624 */ /* 0x000fca00078e0205 */
[----:B------:R-:W-:-:S04]  /*13910*/  IMNMX R2, R2, R0, PT ;  /* 0x0000000002027217 */ /* 0x000fc80003800200 */
.L_x_435:
[----:B-1----:R-:W2:Y:S01]  /*13920*/  LDL R4, [R1+0x14] ;  /* 0x0000140001047983 */ /* 0x002ea20000100800 */
[----:B------:R-:W-:-:S05]  /*13930*/  IMAD.HI R2, R2, 0x2aaaaaab, RZ ;  /* 0x2aaaaaab02027827 */ /* 0x000fca00078e02ff */
[----:B------:R-:W-:-:S04]  /*13940*/  SHF.R.U32.HI R0, RZ, 0x1f, R2 ;  /* 0x0000001fff007819 */ /* 0x000fc80000011602 */
[----:B------:R-:W-:-:S04]  /*13950*/  LEA.HI.SX32 R2, R2, R0, 0x1c ;  /* 0x0000000002027211 */ /* 0x000fc800078fe2ff */
[----:B--2---:R-:W-:-:S04]  /*13960*/  IMNMX R4, R4, R2, !PT ;  /* 0x0000000204047217 */ /* 0x004fc80007800200 */
[----:B------:R-:W-:Y:S01]  /*13970*/  ISETP.GE.AND P0, PT, R226, R4, PT ;  /* 0x00000004e200720c */ /* 0x000fe20003f06270 */
[----:B------:R1:W-:-:S12]  /*13980*/  STL [R1+0xc], R4 ;  /* 0x00000c0401007387 */ /* 0x0003d80000100800 */
[----:B------:R-:W-:Y:S05]  /*13990*/  @!P0 BRA `(.L_x_438) ;  /* 0x000068b000008947 */ /* 0x000fea0003800000 */
[----:B-1----:R-:W2:Y:S01]  /*139a0*/  LDL R4, [R1+0x60] ;  /* 0x0000600001047983 */ /* 0x002ea20000100800 */
[----:B------:R-:W-:Y:S01]  /*139b0*/  IMAD.MOV.U32 R101, RZ, RZ, R71 ;  /* 0x000000ffff657224 */ /* 0x000fe200078e0047 */
[----:B------:R-:W-:Y:S01]  /*139c0*/  MOV R103, R3 ;  /* 0x0000000300677202 */ /* 0x000fe20000000f00 */
[----:B------:R-:W-:Y:S01]  /*139d0*/  IMAD.MOV.U32 R100, RZ, RZ, R72 ;  /* 0x000000ffff647224 */ /* 0x000fe200078e0048 */
[----:B------:R-:W-:Y:S01]  /*139e0*/  MOV R102, R70 ;  /* 0x0000004600667202 */ /* 0x000fe20000000f00 */
[----:B--2---:R-:W-:-:S05]  /*139f0*/  @P6 IMAD.HI.U32 R0, R4, c[0x0][0x2c8], RZ ;  /* 0x0000b20004006a27 */ /* 0x004fca00078e00ff */
[----:B------:R-:W-:-:S05]  /*13a00*/  @P6 SHF.R.U32.HI R0, RZ, c[0x0][0x2cc], R0 ;  /* 0x0000b300ff006a19 */ /* 0x000fca0000011600 */
[----:B------:R1:W-:Y:S02]  /*13a10*/  @P6 STL [R1+0x10], R0 ;  /* 0x0000100001006387 */ /* 0x0003e40000100800 */
.L_x_455:
[----:B------:R-:W-:Y:S04]  /*13a20*/  DEPBAR.LE SB0, 0x0 ;  /* 0x000080000000791a */ /* 0x000fe80000000000 */
[----:B------:R-:W-:Y:S01]  /*13a30*/  BAR.SYNC.DEFER_BLOCKING 0x0 ;  /* 0x0000000000007b1d */ /* 0x000fe20000010000 */
[----:B------:R-:W-:Y:S04]  /*13a40*/  MOV R196, c[0x0][0x208] ;  /* 0x0000820000c47a02 */ /* 0x000fe80000000f00 */
[----:B------:R-:W-:Y:S03]  /*13a50*/  SHF.L.U32 R196, R196, 0x5, RZ ;  /* 0x00000005c4c47819 */ /* 0x000fe600000006ff */
[----:B-----5:R-:W-:Y:S08]  /*13a60*/  LDSM.16.M88.4 R96, [R215+0x6100] ;  /* 0x00610000d760783b */ /* 0x020ff00000000200 */
[----:B------:R-:W2:Y:S04]  /*13a70*/  LDL R228, [R1+0x14] ;  /* 0x0000140001e47983 */ /* 0x000ea80000100800 */
[----:B------:R-:W3:Y:S08]  /*13a80*/  LDSM.16.M88.4 R16, [R208+0x3100] ;  /* 0x00310000d010783b */ /* 0x000ef00000000200 */
[----:B------:R-:W4:Y:S08]  /*13a90*/  LDSM.16.M88.4 R92, [R215+0x8100] ;  /* 0x00810000d75c783b */ /* 0x000f300000000200 */
[----:B------:R-:W2:Y:S06]  /*13aa0*/  LDL.64 R194, [R1+0x50] ;  /* 0x0000500001c27983 */ /* 0x000eac0000100a00 */
[----:B------:R-:W2:Y:S06]  /*13ab0*/  LDL.64 R2, [R1+0x58] ;  /* 0x0000580001027983 */ /* 0x000eac0000100a00 */
        /* <DEDUP_REMOVED lines=9> */
[----:B------:R-:W2:Y:S06]  /*13b50*/  LDL.64 R232, [R1+0x40] ;  /* 0x0000400001e87983 */ /* 0x000eac0000100a00 */
[----:B------:R-:W1:Y:S08]  /*13b60*/  LDSM.16.M88.4 R188, [R223] ;  /* 0x00000000dfbc783b */ /* 0x000e700000000200 */
[----:B------:R-:W2:Y:S01]  /*13b70*/  LDL.64 R230, [R1+0x48] ;  /* 0x0000480001e67983 */ /* 0x000ea20000100a00 */
[-C--:B---3--:R-:W-:Y:S08]  /*13b80*/  HMMA.16816.F32 R4, R96, R16.reuse, RZ ;  /* 0x000000106004723c */ /* 0x088ff000000018ff */
[C---:B----4-:R-:W-:Y:S08]  /*13b90*/  HMMA.16816.F32 R8, R92.reuse, R16, RZ ;  /* 0x000000105c08723c */ /* 0x050ff000000018ff */
[-C--:B------:R-:W-:Y:S08]  /*13ba0*/  HMMA.16816.F32 R12, R92, R18.reuse, RZ ;  /* 0x000000125c0c723c */ /* 0x080ff000000018ff */
[C---:B------:R-:W-:Y:S08]  /*13bb0*/  HMMA.16816.F32 R16, R96.reuse, R18, RZ ;  /* 0x000000126010723c */ /* 0x040ff000000018ff */
[-C--:B-1----:R-:W-:Y:S08]  /*13bc0*/  HMMA.16816.F32 R20, R96, R32.reuse, RZ ;  /* 0x000000206014723c */ /* 0x082ff000000018ff */
        /* <DEDUP_REMOVED lines=17> */
[-C--:B------:R-:W-:Y:S01]  /*13ce0*/  HMMA.16816.F32 R92, R92, R170.reuse, RZ ;  /* 0x000000aa5c5c723c */ /* 0x080fe200000018ff */
[----:B--2---:R-:W-:Y:S07]  /*13cf0*/  ISETP.GT.AND P0, PT, R228, R226, PT ;  /* 0x000000e2e400720c */ /* 0x004fee0003f04270 */
[----:B------:R-:W-:Y:S01]  /*13d00*/  HMMA.16816.F32 R96, R96, R170, RZ ;  /* 0x000000aa6060723c */ /* 0x000fe200000018ff */
[----:B------:R-:W1:Y:S07]  /*13d10*/  LDSM.16.M88.4 R168, [R222] ;  /* 0x00000000dea8783b */ /* 0x000e6e0000000200 */
[-C--:B------:R-:W-:Y:S05]  /*13d20*/  HMMA.16816.F32 R4, R172, R176.reuse, R4 ;  /* 0x000000b0ac04723c */ /* 0x080fea0000001804 */
[----:B------:R-:W-:Y:S03]  /*13d30*/  @!P0 SHF.R.S32.HI R0, RZ, 0x1f, R226 ;  /* 0x0000001fff008819 */ /* 0x000fe600000114e2 */
[C---:B------:R-:W-:Y:S01]  /*13d40*/  HMMA.16816.F32 R8, R180.reuse, R176, R8 ;  /* 0x000000b0b408723c */ /* 0x040fe20000001808 */
[----:B------:R-:W-:Y:S03]  /*13d50*/  MOV R194, c[0x0][0x208] ;  /* 0x0000820000c27a02 */ /* 0x000fe60000000f00 */
[----:B------:R-:W-:Y:S03]  /*13d60*/  @!P0 IMAD R0, R0, c[0x0][0x208], RZ ;  /* 0x0000820000008a24 */ /* 0x000fe600078e02ff */
[C---:B------:R-:W-:Y:S01]  /*13d70*/  @!P0 IMAD.WIDE.U32 R176, R226.reuse, c[0x0][0x208], RZ ;  /* 0x00008200e2b08a25 */ /* 0x040fe200078e00ff */
[-C--:B------:R-:W-:Y:S04]  /*13d80*/  HMMA.16816.F32 R12, R180, R178.reuse, R12 ;  /* 0x000000b2b40c723c */ /* 0x080fe8000000180c */
[----:B------:R-:W-:Y:S01]  /*13d90*/  @!P0 IMAD R0, R226, c[0x0][0x20c], R0 ;  /* 0x00008300e2008a24 */ /* 0x000fe200078e0200 */
[----:B------:R-:W-:Y:S02]  /*13da0*/  @!P0 MOV R3, R195 ;  /* 0x000000c300038202 */ /* 0x000fe40000000f00 */
[----:B------:R-:W-:Y:S01]  /*13db0*/  MOV R195, 0x5 ;  /* 0x0000000500c37802 */ /* 0x000fe20000000f00 */
[C---:B------:R-:W-:Y:S04]  /*13dc0*/  HMMA.16816.F32 R16, R172.reuse, R178, R16 ;  /* 0x000000b2ac10723c */ /* 0x040fe80000001810 */
[----:B------:R-:W-:Y:S01]  /*13dd0*/  @!P0 IMAD.WIDE.U32 R2, R176, 0x60, R2 ;  /* 0x00000060b0028825 */ /* 0x000fe200078e0002 */
[----:B------:R-:W-:Y:S02]  /*13de0*/  @!P0 IADD3 R0, R177, R0, RZ ;  /* 0x00000000b1008210 */ /* 0x000fe40007ffe0ff */
[----:B------:R-:W2:Y:S01]  /*13df0*/  LDSM.16.M88.4 R176, [R221] ;  /* 0x00000000ddb0783b */ /* 0x000ea20000000200 */
[-C--:B------:R-:W-:Y:S04]  /*13e00*/  HMMA.16816.F32 R20, R172, R184.reuse, R20 ;  /* 0x000000b8ac14723c */ /* 0x080fe80000001814 */
[----:B------:R-:W-:Y:S01]  /*13e10*/  @!P0 LEA R192, P1, R2, c[0x0][0x1f8], 0x1 ;  /* 0x00007e0002c08a11 */ /* 0x000fe200078208ff */
[----:B------:R-:W-:Y:S01]  /*13e20*/  @!P0 IMAD R0, R0, 0x60, RZ ;  /* 0x0000006000008824 */ /* 0x000fe200078e02ff */
[----:B------:R-:W-:Y:S02]  /*13e30*/  SHF.L.U64.HI R194, R194, R195, c[0x0][0x20c] ;  /* 0x00008300c2c27619 */ /* 0x000fe400000102c3 */
        /* <DEDUP_REMOVED lines=14> */
[----:B------:R-:W-:Y:S01]  /*13f20*/  @!P0 IADD3 R190, P2, R192, R196, RZ ;  /* 0x000000c4c0be8210 */ /* 0x000fe20007f5e0ff */
[-C--:B-1----:R-:W-:Y:S04]  /*13f30*/  HMMA.16816.F32 R52, R172, R168.reuse, R52 ;  /* 0x000000a8ac34723c */ /* 0x082fe80000001834 */
[----:B------:R-:W-:Y:S02]  /*13f40*/  @!P0 IADD3.X R191, R193, R194, RZ, P2, !PT ;  /* 0x000000c2c1bf8210 */ /* 0x000fe400017fe4ff */
[----:B------:R-:W-:Y:S02]  /*13f50*/  @!P0 IADD3 R188, P1, R190, R196, RZ ;  /* 0x000000c4bebc8210 */ /* 0x000fe40007f3e0ff */
[C---:B------:R-:W-:Y:S01]  /*13f60*/  HMMA.16816.F32 R56, R180.reuse, R168, R56 ;  /* 0x000000a8b438723c */ /* 0x040fe20000001838 */
[----:B------:R1:W-:Y:S03]  /*13f70*/  @!P0 LDGSTS.E.BYPASS.LTC128B.128 [R227+0x900], [R190.64], !P5 ;  /* 0x00900000bee38fae */ /* 0x0003e6000e901d48 */
[----:B------:R-:W-:Y:S03]  /*13f80*/  @!P0 IADD3.X R189, R191, R194, RZ, P1, !PT ;  /* 0x000000c2bfbd8210 */ /* 0x000fe60000ffe4ff */
[----:B------:R-:W-:Y:S01]  /*13f90*/  @!P0 IADD3 R168, P3, R188, R196, RZ ;  /* 0x000000c4bca88210 */ /* 0x000fe20007f7e0ff */
[-C--:B------:R-:W-:Y:S01]  /*13fa0*/  HMMA.16816.F32 R60, R180, R170.reuse, R60 ;  /* 0x000000aab43c723c */ /* 0x080fe2000000183c */
[----:B------:R1:W-:Y:S03]  /*13fb0*/  @!P0 LDGSTS.E.BYPASS.LTC128B.128 [R227+0x1100], [R188.64], !P5 ;  /* 0x01100000bce38fae */ /* 0x0003e6000e901d48 */
[----:B------:R-:W-:Y:S02]  /*13fc0*/  @!P0 IADD3.X R169, R189, R194, RZ, P3, !PT ;  /* 0x000000c2bda98210 */ /* 0x000fe40001ffe4ff */
[----:B------:R-:W-:Y:S02]  /*13fd0*/  @!P0 IADD3 R2, P2, R168, R196, RZ ;  /* 0x000000c4a8028210 */ /* 0x000fe40007f5e0ff */
[C---:B------:R-:W-:Y:S01]  /*13fe0*/  HMMA.16816.F32 R64, R172.reuse, R170, R64 ;  /* 0x000000aaac40723c */ /* 0x040fe20000001840 */
[----:B------:R3:W-:Y:S03]  /*13ff0*/  @!P0 LDGSTS.E.BYPASS.LTC128B.128 [R227+0x1900], [R168.64], !P5 ;  /* 0x01900000a8e38fae */ /* 0x0007e6000e901d48 */
[----:B------:R-:W-:Y:S02]  /*14000*/  @!P0 IADD3.X R3, R169, R194, RZ, P2, !PT ;  /* 0x000000c2a9038210 */ /* 0x000fe400017fe4ff */
[----:B----4-:R-:W-:Y:S02]  /*14010*/  @!P0 IADD3 R192, P1, R2, R196, RZ ;  /* 0x000000c402c08210 */ /* 0x010fe40007f3e0ff */
[-C--:B--2---:R-:W-:Y:S01]  /*14020*/  HMMA.16816.F32 R68, R172, R176.reuse, R68 ;  /* 0x000000b0ac44723c */ /* 0x084fe20000001844 */
[----:B------:R2:W-:Y:S03]  /*14030*/  @!P0 LDGSTS.E.BYPASS.LTC128B.128 [R227+0x2100], [R2.64], !P5 ;  /* 0x0210000002e38fae */ /* 0x0005e6000e901d48 */
[----:B------:R-:W-:Y:S04]  /*14040*/  @!P0 IADD3.X R193, R3, R194, RZ, P1, !PT ;  /* 0x000000c203c18210 */ /* 0x000fe80000ffe4ff */
[C---:B------:R-:W-:Y:S01]  /*14050*/  HMMA.16816.F32 R72, R180.reuse, R176, R72 ;  /* 0x000000b0b448723c */ /* 0x040fe20000001848 */
[----:B------:R4:W-:Y:S03]  /*14060*/  @!P0 LDGSTS.E.BYPASS.LTC128B.128 [R227+0x2900], [R192.64], !P5 ;  /* 0x02900000c0e38fae */ /* 0x0009e6000e901d48 */
[C---:B------:R-:W-:Y:S02]  /*14070*/  ISETP.GT.AND P0, PT, R226.reuse, R228, PT ;  /* 0x000000e4e200720c */ /* 0x040fe40003f04270 */
[----:B------:R-:W-:Y:S02]  /*14080*/  MOV R228, c[0x0][0x1e0] ;  /* 0x0000780000e47a02 */ /* 0x000fe40000000f00 */
[-C--:B------:R-:W-:Y:S01]  /*14090*/  HMMA.16816.F32 R76, R180, R178.reuse, R76 ;  /* 0x000000b2b44c723c */ /* 0x080fe2000000184c */
[----:B-1----:R-:W-:Y:S07]  /*140a0*/  LDSM.16.M88.4 R188, [R214+0x3100] ;  /* 0x00310000d6bc783b */ /* 0x002fee0000000200 */
[C---:B------:R-:W-:Y:S01]  /*140b0*/  HMMA.16816.F32 R80, R172.reuse, R178, R80 ;  /* 0x000000b2ac50723c */ /* 0x040fe20000001850 */
[----:B------:R-:W0:Y:S03]  /*140c0*/  LDGDEPBAR ;  /* 0x00000000000079af */ /* 0x000e260000000000 */
[----:B------:R-:W-:Y:S02]  /*140d0*/  @P0 IADD3 R0, R226, -0x1, RZ ;  /* 0xffffffffe2000810 */ /* 0x000fe40007ffe0ff */
[----:B--2---:R-:W-:Y:S02]  /*140e0*/  @P0 MOV R3, R233 ;  /* 0x000000e900030202 */ /* 0x004fe40000000f00 */
[-C--:B---3--:R-:W-:Y:S01]  /*140f0*/  HMMA.16816.F32 R84, R172, R184.reuse, R84 ;  /* 0x000000b8ac54723c */ /* 0x088fe20000001854 */
[----:B------:R-:W1:Y:S03]  /*14100*/  LDSM.16.M88.4 R168, [R216+0x6100] ;  /* 0x00610000d8a8783b */ /* 0x000e660000000200 */
[----:B------:R-:W-:Y:S04]  /*14110*/  @P0 SHF.R.S32.HI R2, RZ, 0x1f, R0 ;  /* 0x0000001fff020819 */ /* 0x000fe80000011400 */
        /* <DEDUP_REMOVED lines=63> */
[----:B---3--:R-:W4:Y:S09]  /*14510*/  LDL R15, [R1+0x34] ;  /* 0x00003400010f7983 */ /* 0x008f320000100800 */
        /* <DEDUP_REMOVED lines=57> */
[----:B------:R-:W2:Y:S01]  /*148b0*/  MUFU.TANH R176, R20 ;  /* 0x0000001400b07308 */ /* 0x000ea20000002400 */
[----:B------:R-:W-:Y:S01]  /*148c0*/  BAR.SYNC.DEFER_BLOCKING 0x0 ;  /* 0x0000000000007b1d */ /* 0x000fe20000010000 */
[-C--:B-1----:R-:W-:Y:S05]  /*148d0*/  HMMA.16816.F32 R68, R172, R8.reuse, R68 ;  /* 0x00000008ac44723c */ /* 0x082fea0000001844 */
[----:B------:R-:W-:Y:S02]  /*148e0*/  FMUL.FTZ R62, R62, c[0x0][0x320] ;  /* 0x0000c8003e3e7a20 */ /* 0x000fe40000410000 */
[----:B------:R-:W-:Y:S01]  /*148f0*/  FMUL.FTZ R49, R49, c[0x0][0x320] ;  /* 0x0000c80031317a20 */ /* 0x000fe20000410000 */
[----:B------:R1:W1:Y:S01]  /*14900*/  MUFU.TANH R38, R58 ;  /* 0x0000003a00267308 */ /* 0x0002620000002400 */
[C---:B------:R-:W-:Y:S04]  /*14910*/  HMMA.16816.F32 R72, R188.reuse, R8, R72 ;  /* 0x00000008bc48723c */ /* 0x040fe80000001848 */
[----:B------:R-:W-:Y:S02]  /*14920*/  FMUL.FTZ R50, R50, c[0x0][0x320] ;  /* 0x0000c80032327a20 */ /* 0x000fe40000410000 */
[----:B------:R-:W-:Y:S01]  /*14930*/  FMUL.FTZ R51, R51, c[0x0][0x320] ;  /* 0x0000c80033337a20 */ /* 0x000fe20000410000 */
[----:B------:R-:W-:Y:S01]  /*14940*/  MOV R8, 0x5 ;  /* 0x0000000500087802 */ /* 0x000fe20000000f00 */
[-C--:B------:R-:W-:Y:S01]  /*14950*/  HMMA.16816.F32 R76, R188, R10.reuse, R76 ;  /* 0x0000000abc4c723c */ /* 0x080fe2000000184c */
[----:B------:R4:W4:Y:S03]  /*14960*/  MUFU.TANH R37, R62 ;  /* 0x0000003e00257308 */ /* 0x0009260000002400 */
[----:B------:R-:W-:Y:S02]  /*14970*/  FMUL.FTZ R52, R52, c[0x0][0x320] ;  /* 0x0000c80034347a20 */ /* 0x000fe40000410000 */
[----:B------:R-:W-:Y:S02]  /*14980*/  FMUL.FTZ R53, R53, c[0x0][0x320] ;  /* 0x0000c80035357a20 */ /* 0x000fe40000410000 */
[C---:B------:R-:W-:Y:S01]  /*14990*/  HMMA.16816.F32 R80, R172.reuse, R10, R80 ;  /* 0x0000000aac50723c */ /* 0x040fe20000001850 */
[----:B------:R-:W3:Y:S02]  /*149a0*/  LDL R10, [R1+0x10] ;  /* 0x00001000010a7983 */ /* 0x000ee40000100800 */
[----:B------:R3:W3:Y:S01]  /*149b0*/  MUFU.TANH R180, R22 ;  /* 0x0000001600b47308 */ /* 0x0006e20000002400 */
[----:B------:R-:W-:Y:S02]  /*149c0*/  FMUL.FTZ R54, R54, c[0x0][0x320] ;  /* 0x0000c80036367a20 */ /* 0x000fe40000410000 */
[----:B------:R-:W-:Y:S01]  /*149d0*/  FMUL.FTZ R55, R55, c[0x0][0x320] ;  /* 0x0000c80037377a20 */ /* 0x000fe20000410000 */
[----:B-1----:R-:W3:Y:S01]  /*149e0*/  LDL R58, [R1+0x30] ;  /* 0x00003000013a7983 */ /* 0x002ee20000100800 */
[-C--:B--2---:R-:W-:Y:S01]  /*149f0*/  HMMA.16816.F32 R84, R172, R4.reuse, R84 ;  /* 0x00000004ac54723c */ /* 0x084fe20000001854 */
[----:B------:R-:W-:Y:S03]  /*14a00*/  MOV R11, c[0x0][0x2c4] ;  /* 0x0000b100000b7a02 */ /* 0x000fe60000000f00 */
[----:B------:R-:W-:Y:S01]  /*14a10*/  FMUL.FTZ R56, R56, c[0x0][0x320] ;  /* 0x0000c80038387a20 */ /* 0x000fe20000410000 */
[----:B------:R1:W2:Y:S01]  /*14a20*/  MUFU.TANH R185, R25 ;  /* 0x0000001900b97308 */ /* 0x0002a20000002400 */
[----:B------:R-:W-:Y:S01]  /*14a30*/  ISETP.NE.AND P4, PT, R11, 0x1, PT ;  /* 0x000000010b00780c */ /* 0x000fe20003f85270 */
[----:B------:R-:W-:Y:S01]  /*14a40*/  FMUL.FTZ R57, R57, c[0x0][0x320] ;  /* 0x0000c80039397a20 */ /* 0x000fe20000410000 */
[C---:B------:R-:W-:Y:S01]  /*14a50*/  HMMA.16816.F32 R88, R188.reuse, R4, R88 ;  /* 0x00000004bc58723c */ /* 0x040fe20000001858 */
[----:B----4-:R-:W3:Y:S03]  /*14a60*/  LDL R62, [R1+0x2c] ;  /* 0x00002c00013e7983 */ /* 0x010ee60000100800 */
[----:B------:R-:W-:Y:S02]  /*14a70*/  FMUL.FTZ R59, R59, c[0x0][0x320] ;  /* 0x0000c8003b3b7a20 */ /* 0x000fe40000410000 */
[----:B------:R-:W-:Y:S01]  /*14a80*/  FMUL.FTZ R60, R60, c[0x0][0x320] ;  /* 0x0000c8003c3c7a20 */ /* 0x000fe20000410000 */
[----:B------:R1:W4:Y:S01]  /*14a90*/  MUFU.TANH R202, R26 ;  /* 0x0000001a00ca7308 */ /* 0x0003220000002400 */
        /* <DEDUP_REMOVED lines=22> */
[----:B------:R-:W-:Y:S01]  /*14c00*/  @P0 IADD3 R2, P1, R7, R4, RZ ;  /* 0x0000000407020210 */ /* 0x000fe20007f3e0ff */
[----:B------:R-:W-:Y:S01]  /*14c10*/  FMUL.FTZ R69, R69, c[0x0][0x320] ;  /* 0x0000c80045457a20 */ /* 0x000fe20000410000 */
[----:B------:R-:W-:Y:S01]  /*14c20*/  @P0 SHF.L.U64.HI R0, R228, R8, c[0x0][0x1e4] ;  /* 0x00007900e4000619 */ /* 0x000fe20000010208 */
[----:B------:R-:W-:Y:S01]  /*14c30*/  @!PT LDS RZ, [RZ] ;  /* 0x00000000fffff984 */ /* 0x000fe20000000800 */
[----:B------:R-:W-:Y:S01]  /*14c40*/  @!PT LDS RZ, [RZ] ;  /* 0x00000000fffff984 */ /* 0x000fe20000000800 */
[----:B------:R-:W-:Y:S01]  /*14c50*/  @!PT LDS RZ, [RZ] ;  /* 0x00000000fffff984 */ /* 0x000fe20000000800 */
[----:B------:R1:W-:Y:S01]  /*14c60*/  @P0 LDGSTS.E.BYPASS.LTC128B.128 [R227+0x3100], [R4.64], !P5 ;  /* 0x0310000004e30fae */ /* 0x0003e2000e901d48 */
[----:B------:R-:W-:Y:S01]  /*14c70*/  @P0 IADD3 R8, P2, R7, R2, RZ ;  /* 0x0000000207080210 */ /* 0x000fe20007f5e0ff */
[----:B------:R-:W-:Y:S01]  /*14c80*/  FMUL.FTZ R70, R70, c[0x0][0x320] ;  /* 0x0000c80046467a20 */ /* 0x000fe20000410000 */
[----:B------:R1:W1:Y:S01]  /*14c90*/  MUFU.TANH R28, R32 ;  /* 0x00000020001c7308 */ /* 0x0002620000002400 */
[----:B------:R-:W-:Y:S01]  /*14ca0*/  @P0 IADD3.X R3, R0, R5, RZ, P1, !PT ;  /* 0x0000000500030210 */ /* 0x000fe20000ffe4ff */
[----:B------:R-:W-:Y:S02]  /*14cb0*/  FMUL.FTZ R71, R71, c[0x0][0x320] ;  /* 0x0000c80047477a20 */ /* 0x000fe40000410000 */
[----:B------:R-:W-:Y:S01]  /*14cc0*/  FMUL.FTZ R72, R72, c[0x0][0x320] ;  /* 0x0000c80048487a20 */ /* 0x000fe20000410000 */
[----:B------:R-:W-:Y:S01]  /*14cd0*/  @P0 IADD3.X R9, R0, R3, RZ, P2, !PT ;  /* 0x0000000300090210 */ /* 0x000fe200017fe4ff */
        /* <DEDUP_REMOVED lines=13> */
[----:B-1----:R-:W-:Y:S01]  /*14db0*/  @P0 IADD3 R4, P1, R7, R8, RZ ;  /* 0x0000000807040210 */ /* 0x002fe20007f3e0ff */
[----:B------:R-:W-:Y:S01]  /*14dc0*/  FMUL.FTZ R82, R82, c[0x0][0x320] ;  /* 0x0000c80052527a20 */ /* 0x000fe20000410000 */
[----:B------:R-:W-:Y:S01]  /*14dd0*/  MOV R81, c[0x0][0x32c] ;  /* 0x0000cb0000517a02 */ /* 0x000fe20000000f00 */
[----:B------:R-:W-:Y:S01]  /*14de0*/  FMUL.FTZ R83, R83, c[0x0][0x320] ;  /* 0x0000c80053537a20 */ /* 0x000fe20000410000 */
[----:B------:R-:W-:Y:S01]  /*14df0*/  @P0 IADD3.X R5, R0, R9, RZ, P1, !PT ;  /* 0x0000000900050210 */ /* 0x000fe20000ffe4ff */
[----:B------:R-:W-:Y:S01]  /*14e00*/  FMUL.FTZ R18, R84, c[0x0][0x320] ;  /* 0x0000c80054127a20 */ /* 0x000fe20000410000 */
[----:B------:R-:W1:Y:S01]  /*14e10*/  MUFU.TANH R39, R39 ;  /* 0x0000002700277308 */ /* 0x000e620000002400 */
[----:B------:R-:W-:Y:S02]  /*14e20*/  FMUL.FTZ R17, R85, c[0x0][0x320] ;  /* 0x0000c80055117a20 */ /* 0x000fe40000410000 */
[----:B------:R3:W-:Y:S01]  /*14e30*/  @P0 LDGSTS.E.BYPASS.LTC128B.128 [R227+0x4900], [R4.64], !P5 ;  /* 0x0490000004e30fae */ /* 0x0007e2000e901d48 */
[----:B------:R-:W-:Y:S01]  /*14e40*/  @P0 IADD3 R2, P2, R7, R4, RZ ;  /* 0x0000000407020210 */ /* 0x000fe20007f5e0ff */
[----:B------:R-:W-:Y:S02]  /*14e50*/  FMUL.FTZ R86, R86, c[0x0][0x320] ;  /* 0x0000c80056567a20 */ /* 0x000fe40000410000 */
[----:B------:R-:W-:Y:S01]  /*14e60*/  FMUL.FTZ R87, R87, c[0x0][0x320] ;  /* 0x0000c80057577a20 */ /* 0x000fe20000410000 */
[----:B------:R-:W-:Y:S01]  /*14e70*/  @P0 IADD3.X R3, R0, R5, RZ, P2, !PT ;  /* 0x0000000500030210 */ /* 0x000fe200017fe4ff */
[----:B------:R-:W-:Y:S01]  /*14e80*/  FMUL.FTZ R88, R88, c[0x0][0x320] ;  /* 0x0000c80058587a20 */ /* 0x000fe20000410000 */
[----:B------:R-:W1:Y:S01]  /*14e90*/  MUFU.TANH R42, R42 ;  /* 0x0000002a002a7308 */ /* 0x000e620000002400 */
[----:B----4-:R-:W-:Y:S01]  /*14ea0*/  @P0 IADD3 R8, P1, R7, R2, RZ ;  /* 0x0000000207080210 */ /* 0x010fe20007f3e0ff */
[----:B------:R-:W-:Y:S01]  /*14eb0*/  FMUL.FTZ R89, R89, c[0x0][0x320] ;  /* 0x0000c80059597a20 */ /* 0x000fe20000410000 */
[----:B------:R4:W-:Y:S01]  /*14ec0*/  @P0 LDGSTS.E.BYPASS.LTC128B.128 [R227+0x5100], [R2.64], !P5 ;  /* 0x0510000002e30fae */ /* 0x0009e2000e901d48 */
[----:B------:R-:W-:Y:S01]  /*14ed0*/  FMUL.FTZ R91, R91, c[0x0][0x320] ;  /* 0x0000c8005b5b7a20 */ /* 0x000fe20000410000 */
[----:B------:R-:W-:Y:S01]  /*14ee0*/  @P0 IADD3.X R9, R0, R3, RZ, P1, !PT ;  /* 0x0000000300090210 */ /* 0x000fe20000ffe4ff */
[----:B------:R-:W-:Y:S02]  /*14ef0*/  FMUL.FTZ R92, R92, c[0x0][0x320] ;  /* 0x0000c8005c5c7a20 */ /* 0x000fe40000410000 */
[----:B------:R-:W-:Y:S02]  /*14f00*/  FMUL.FTZ R23, R93, c[0x0][0x320] ;  /* 0x0000c8005d177a20 */ /* 0x000fe40000410000 */
[----:B------:R-:W1:Y:S01]  /*14f10*/  MUFU.TANH R43, R43 ;  /* 0x0000002b002b7308 */ /* 0x000e620000002400 */
[----:B------:R1:W-:Y:S01]  /*14f20*/  @P0 LDGSTS.E.BYPASS.LTC128B.128 [R227+0x5900], [R8.64], !P5 ;  /* 0x0590000008e30fae */ /* 0x0003e2000e901d48 */
[----:B------:R-:W-:Y:S02]  /*14f30*/  FMUL.FTZ R95, R95, c[0x0][0x320] ;  /* 0x0000c8005f5f7a20 */ /* 0x000fe40000410000 */
[----:B------:R-:W-:Y:S02]  /*14f40*/  FMUL.FTZ R13, R96, c[0x0][0x320] ;  /* 0x0000c800600d7a20 */ /* 0x000fe40000410000 */
[----:B------:R-:W-:Y:S02]  /*14f50*/  FMUL.FTZ R12, R97, c[0x0][0x320] ;  /* 0x0000c800610c7a20 */ /* 0x000fe40000410000 */
[----:B------:R-:W-:Y:S01]  /*14f60*/  FMUL.FTZ R14, R98, c[0x0][0x320] ;  /* 0x0000c800620e7a20 */ /* 0x000fe20000410000 */
[----:B------:R-:W0:Y:S01]  /*14f70*/  LDGDEPBAR ;  /* 0x00000000000079af */ /* 0x000e220000000000 */
[----:B------:R-:W1:Y:S01]  /*14f80*/  MUFU.TANH R45, R45 ;  /* 0x0000002d002d7308 */ /* 0x000e620000002400 */
[----:B------:R-:W-:Y:S02]  /*14f90*/  FMUL.FTZ R11, R99, c[0x0][0x320] ;  /* 0x0000c800630b7a20 */ /* 0x000fe40000410000 */
[----:B------:R-:W-:Y:S02]  /*14fa0*/  FMUL.FTZ R27, R27, c[0x0][0x320] ;  /* 0x0000c8001b1b7a20 */ /* 0x000fe40000410000 */
[----:B------:R-:W-:Y:S02]  /*14fb0*/  FMUL.FTZ R30, R30, c[0x0][0x320] ;  /* 0x0000c8001e1e7a20 */ /* 0x000fe40000410000 */
[----:B------:R-:W-:Y:S02]  /*14fc0*/  FMUL.FTZ R33, R33, c[0x0][0x320] ;  /* 0x0000c80021217a20 */ /* 0x000fe40000410000 */
[----:B------:R-:W-:Y:S01]  /*14fd0*/  FMUL.FTZ R34, R34, c[0x0][0x320] ;  /* 0x0000c80022227a20 */ /* 0x000fe20000410000 */
[----:B------:R2:W2:Y:S01]  /*14fe0*/  MUFU.TANH R199, R27 ;  /* 0x0000001b00c77308 */ /* 0x0004a20000002400 */
[----:B------:R-:W-:Y:S02]  /*14ff0*/  FMUL.FTZ R40, R40, c[0x0][0x320] ;  /* 0x0000c80028287a20 */ /* 0x000fe40000410000 */
[----:B------:R-:W-:Y:S02]  /*15000*/  FMUL.FTZ R41, R41, c[0x0][0x320] ;  /* 0x0000c80029297a20 */ /* 0x000fe40000410000 */
[----:B------:R-:W-:Y:S02]  /*15010*/  FMUL.FTZ R44, R44, c[0x0][0x320] ;  /* 0x0000c8002c2c7a20 */ /* 0x000fe40000410000 */
[----:B------:R-:W-:Y:S02]  /*15020*/  FMUL.FTZ R90, R90, c[0x0][0x320] ;  /* 0x0000c8005a5a7a20 */ /* 0x000fe40000410000 */
[----:B------:R-:W-:Y:S01]  /*15030*/  FMUL.FTZ R94, R94, c[0x0][0x320] ;  /* 0x0000c8005e5e7a20 */ /* 0x000fe20000410000 */
[----:B------:R2:W2:Y:S01]  /*15040*/  MUFU.TANH R197, R30 ;  /* 0x0000001e00c57308 */ /* 0x0004a20000002400 */
[----:B----4-:R-:W-:Y:S05]  /*15050*/  IMAD R2, R226, -0x60, RZ ;  /* 0xffffffa0e2027824 */ /* 0x010fea00078e02ff */
[----:B-1----:R-:W-:Y:S04]  /*15060*/  IADD3 R8, -R15, 0x1, R2 ;  /* 0x000000010f087810 */ /* 0x002fe80007ffe102 */
[----:B------:R1:W4:Y:S10]  /*15070*/  MUFU.TANH R32, R33 ;  /* 0x0000002100207308 */ /* 0x0003340000002400 */
        /* <DEDUP_REMOVED lines=15> */
[----:B------:R-:W1:Y:S01]  /*15170*/  MUFU.TANH R57, R57 ;  /* 0x0000003900397308 */ /* 0x000e620000002400 */
[----:B---3--:R-:W-:Y:S04]  /*15180*/  IADD3 R4, -R58, R8, R62 ;  /* 0x000000083a047210 */ /* 0x008fe80007ffe13e */
[C---:B------:R-:W-:Y:S05]  /*15190*/  IADD3 R7, R4.reuse, c[0x0][0x328], RZ ;  /* 0x0000ca0004077a10 */ /* 0x040fea0007ffe0ff */
[----:B------:R-:W3:Y:S01]  /*151a0*/  MUFU.TANH R59, R59 ;  /* 0x0000003b003b7308 */ /* 0x000ee20000002400 */
[----:B------:R-:W-:Y:S09]  /*151b0*/  IADD3 R9, R4, UR7, RZ ;  /* 0x0000000704097c10 */ /* 0x000ff2000fffe0ff */
[----:B------:R-:W1:Y:S01]  /*151c0*/  MUFU.TANH R60, R60 ;  /* 0x0000003c003c7308 */ /* 0x000e620000002400 */
[----:B--2---:R-:W-:Y:S02]  /*151d0*/  @P4 MOV R6, R10 ;  /* 0x0000000a00064202 */ /* 0x004fe40000000f00 */
[----:B------:R-:W-:Y:S03]  /*151e0*/  ISETP.GE.AND P4, PT, R81, 0x1, PT ;  /* 0x000000015100780c */ /* 0x000fe60003f86270 */
[----:B------:R-:W2:Y:S04]  /*151f0*/  SHFL.IDX PT, R5, R6, RZ, 0x1c1f ;  /* 0x001c1fff06057589 */ /* 0x000ea800000e0000 */
[----:B------:R-:W1:Y:S10]  /*15200*/  MUFU.TANH R61, R61 ;  /* 0x0000003d003d7308 */ /* 0x000e740000002400 */
[----:B------:R-:W1:Y:S10]  /*15210*/  MUFU.TANH R63, R63 ;  /* 0x0000003f003f7308 */ /* 0x000e740000002400 */
[----:B------:R-:W1:Y:S01]  /*15220*/  MUFU.TANH R64, R64 ;  /* 0x0000004000407308 */ /* 0x000e620000002400 */
[----:B--2---:R-:W-:Y:S02]  /*15230*/  IADD3 R3, R7, R5, RZ ;  /* 0x0000000507037210 */ /* 0x004fe40007ffe0ff */
[----:B------:R-:W-:Y:S07]  /*15240*/  IADD3 R0, R5, R9, RZ ;  /* 0x0000000905007210 */ /* 0x000fee0007ffe0ff */
[----:B------:R-:W2:Y:S10]  /*15250*/  MUFU.TANH R65, R65 ;  /* 0x0000004100417308 */ /* 0x000eb40000002400 */
        /* <DEDUP_REMOVED lines=33> */
[----:B------:R-:W1:Y:S01]  /*15470*/  MUFU.TANH R11, R11 ;  /* 0x0000000b000b7308 */ /* 0x000e620000002400 */
[----:B------:R-:W-:-:S05]  /*15480*/  @!P4 BRA `(.L_x_439) ;  /* 0x000001800000c947 */ /* 0x000fca0003800000 */
[----:B--234-:R-:W-:Y:S01]  /*15490*/  IADD3 R5, -R58, R62, R5 ;  /* 0x0000003e3a057210 */ /* 0x01cfe20007ffe105 */
[----:B------:R-:W-:Y:S03]  /*154a0*/  BSSY B0, `(.L_x_440) ;  /* 0x0000011000007945 */ /* 0x000fe60003800000 */
        /* <DEDUP_REMOVED lines=11> */
.L_x_441:
[----:B------:R-:W-:Y:S04]  /*15560*/  MOV R10, c[0x0][0x32c] ;  /* 0x0000cb00000a7a02 */ /* 0x000fe80000000f00 */
[----:B------:R-:W-:Y:S11]  /*15570*/  ISETP.NE.AND P0, PT, R10, 0x1, PT ;  /* 0x000000010a00780c */ /* 0x000ff60003f05270 */
[----:B------:R-:W-:Y:S02]  /*15580*/  @!UPT UIADD3 URZ, URZ, URZ, URZ ;  /* 0x0000003f3f3ff290 */ /* 0x000fe4000fffe03f */
[----:B------:R-:W-:Y:S05]  /*15590*/  @P0 IMAD.HI.U32 R10, R5, c[0x0][0x330], RZ ;  /* 0x0000cc00050a0a27 */ /* 0x000fea00078e00ff */
[----:B------:R-:W-:Y:S02]  /*155a0*/  @P0 SHF.R.U32.HI R5, RZ, c[0x0][0x334], R10 ;  /* 0x0000cd00ff050a19 */ /* 0x000fe4000001160a */
.L_x_442:
[----:B------:R-:W-:Y:S05]  /*155b0*/  BSYNC B0 ;  /* 0x0000000000007941 */ /* 0x000fea0003800000 */
.L_x_440:
[----:B------:R-:W-:Y:S04]  /*155c0*/  IMAD.IADD R10, R2, 0x1, -R15 ;  /* 0x00000001020a7824 */ /* 0x000fe800078e0a0f */
[----:B------:R-:W-:Y:S05]  /*155d0*/  IMAD R5, R5, c[0x0][0x32c], R10 ;  /* 0x0000cb0005057a24 */ /* 0x000fea00078e020a */
[----:B------:R-:W-:Y:S02]  /*155e0*/  IADD3 R10, R5, c[0x0][0x32c], RZ ;  /* 0x0000cb00050a7a10 */ /* 0x000fe40007ffe0ff */
[----:B------:R-:W-:Y:S02]  /*155f0*/  IMNMX R0, R0, R5, !PT ;  /* 0x0000000500007217 */ /* 0x000fe40007800200 */
[----:B------:R-:W-:Y:S02]  /*15600*/  IMNMX R3, R3, R10, PT ;  /* 0x0000000a03037217 */ /* 0x000fe40003800200 */
.L_x_439:
[C---:B--234-:R-:W-:Y:S02]  /*15610*/  ISETP.GE.AND P1, PT, R2.reuse, 0x2, PT ;  /* 0x000000020200780c */ /* 0x05cfe40003f26270 */
[C---:B------:R-:W-:Y:S02]  /*15620*/  ISETP.GE.AND P0, PT, R2.reuse, 0x9, PT ;  /* 0x000000090200780c */ /* 0x040fe40003f06270 */
[----:B------:R-:W-:Y:S02]  /*15630*/  LOP3.LUT R225, R225, 0xffffdfff, RZ, 0xc0, !PT ;  /* 0xffffdfffe1e17812 */ /* 0x000fe400078ec0ff */
[C---:B------:R-:W-:Y:S02]  /*15640*/  ISETP.GE.AND P2, PT, R2.reuse, 0xa, PT ;  /* 0x0000000a0200780c */ /* 0x040fe40003f46270 */
[C---:B------:R-:W-:Y:S02]  /*15650*/  ISETP.GE.AND P6, PT, R2.reuse, 0x42, PT ;  /* 0x000000420200780c */ /* 0x040fe40003fc6270 */
[C---:B------:R-:W-:Y:S02]  /*15660*/  ISETP.GE.AND P4, PT, R2.reuse, 0x49, PT ;  /* 0x000000490200780c */ /* 0x040fe40003f86270 */
[----:B------:R-:W-:Y:S02]  /*15670*/  ISETP.GE.AND P3, PT, R2, 0x4a, PT ;  /* 0x0000004a0200780c */ /* 0x000fe40003f66270 */
[----:B------:R-:W-:Y:S02]  /*15680*/  @P1 LOP3.LUT R225, R225, 0x2000, RZ, 0xfc, !PT ;  /* 0x00002000e1e11812 */ /* 0x000fe400078efcff */
[C---:B------:R-:W-:Y:S02]  /*15690*/  ISETP.GT.AND P1, PT, R0.reuse, 0x1, !P1 ;  /* 0x000000010000780c */ /* 0x040fe40004f24270 */
[----:B------:R-:W-:Y:S02]  /*156a0*/  LOP3.LUT R225, R225, 0xfffdffff, RZ, 0xc0, !PT ;  /* 0xfffdffffe1e17812 */ /* 0x000fe400078ec0ff */
[----:B------:R-:W-:Y:S02]  /*156b0*/  ISETP.LT.OR P1, PT, R3, 0x2, P1 ;  /* 0x000000020300780c */ /* 0x000fe40000f21670 */
[----:B------:R-:W-:Y:S02]  /*156c0*/  @P0 LOP3.LUT R225, R225, 0x20000, RZ, 0xfc, !PT ;  /* 0x00020000e1e10812 */ /* 0x000fe400078efcff */
[----:B------:R-:W-:Y:S02]  /*156d0*/  ISETP.GT.AND P0, PT, R0, 0x8, !P0 ;  /* 0x000000080000780c */ /* 0x000fe40004704270 */
[----:B------:R-:W-:Y:S02]  /*156e0*/  FSEL R15, R178, -INF , !P1 ;  /* 0xff800000b20f7808 */ /* 0x000fe40004800000 */
[----:B------:R-:W-:Y:S02]  /*156f0*/  ISETP.GE.AND P1, PT, R2, 0x11, PT ;  /* 0x000000110200780c */ /* 0x000fe40003f26270 */
[----:B------:R-:W-:Y:S02]  /*15700*/  ISETP.LT.OR P0, PT, R3, 0x9, P0 ;  /* 0x000000090300780c */ /* 0x000fe40000701670 */
[----:B------:R-:W-:Y:S02]  /*15710*/  LOP3.LUT R225, R225, 0xffff7fff, RZ, 0xc0, !PT ;  /* 0xffff7fffe1e17812 */ /* 0x000fe400078ec0ff */
[----:B------:R-:W-:Y:S02]  /*15720*/  FSEL R16, R16, -INF , !P0 ;  /* 0xff80000010107808 */ /* 0x000fe40004000000 */
[----:B------:R-:W-:Y:S02]  /*15730*/  @P2 LOP3.LUT R225, R225, 0x8000, RZ, 0xfc, !PT ;  /* 0x00008000e1e12812 */ /* 0x000fe400078efcff */
[C---:B------:R-:W-:Y:S02]  /*15740*/  ISETP.GT.AND P0, PT, R0.reuse, 0x9, !P2 ;  /* 0x000000090000780c */ /* 0x040fe40005704270 */
[----:B------:R-:W-:Y:S02]  /*15750*/  LOP3.LUT R225, R225, 0xffffefff, RZ, 0xc0, !PT ;  /* 0xffffefffe1e17812 */ /* 0x000fe400078ec0ff */
[----:B------:R-:W-:Y:S02]  /*15760*/  ISETP.LT.OR P0, PT, R3, 0xa, P0 ;  /* 0x0000000a0300780c */ /* 0x000fe40000701670 */
[----:B------:R-:W-:Y:S02]  /*15770*/  @P1 LOP3.LUT R225, R225, 0x1000, RZ, 0xfc, !PT ;  /* 0x00001000e1e11812 */ /* 0x000fe400078efcff */
[----:B------:R-:W-:Y:S02]  /*15780*/  FSEL R20, R177, -INF , !P0 ;  /* 0xff800000b1147808 */ /* 0x000fe40004000000 */
[----:B------:R-:W-:Y:S02]  /*15790*/  ISETP.GT.AND P0, PT, R0, 0x10, !P1 ;  /* 0x000000100000780c */ /* 0x000fe40004f04270 */
[----:B------:R-:W-:Y:S02]  /*157a0*/  ISETP.GE.AND P1, PT, R2, 0x12, PT ;  /* 0x000000120200780c */ /* 0x000fe40003f26270 */
[----:B------:R-:W-:Y:S02]  /*157b0*/  ISETP.LT.OR P0, PT, R3, 0x11, P0 ;  /* 0x000000110300780c */ /* 0x000fe40000701670 */
[----:B------:R-:W-:Y:S02]  /*157c0*/  LOP3.LUT R225, R225, 0xfffff7ff, RZ, 0xc0, !PT ;  /* 0xfffff7ffe1e17812 */ /* 0x000fe400078ec0ff */
[----:B------:R-:W-:Y:S02]  /*157d0*/  FSEL R25, R176, -INF , !P0 ;  /* 0xff800000b0197808 */ /* 0x000fe40004000000 */
[----:B------:R-:W-:Y:S02]  /*157e0*/  ISETP.GT.AND P0, PT, R0, 0x11, !P1 ;  /* 0x000000110000780c */ /* 0x000fe40004f04270 */
[C---:B------:R-:W-:Y:S02]  /*157f0*/  ISETP.GE.AND P2, PT, R2.reuse, 0x51, PT ;  /* 0x000000510200780c */ /* 0x040fe40003f46270 */
[----:B------:R-:W-:Y:S02]  /*15800*/  ISETP.LT.OR P0, PT, R3, 0x12, P0 ;  /* 0x000000120300780c */ /* 0x000fe40000701670 */
[----:B------:R-:W-:Y:S02]  /*15810*/  @P1 LOP3.LUT R225, R225, 0x800, RZ, 0xfc, !PT ;  /* 0x00000800e1e11812 */ /* 0x000fe400078efcff */
[----:B------:R-:W-:Y:S02]  /*15820*/  ISETP.GE.AND P1, PT, R2, 0x19, PT ;  /* 0x000000190200780c */ /* 0x000fe40003f26270 */
[----:B------:R-:W-:Y:S02]  /*15830*/  LOP3.LUT R225, R225, 0xfffffbff, RZ, 0xc0, !PT ;  /* 0xfffffbffe1e17812 */ /* 0x000fe400078ec0ff */
[----:B------:R-:W-:Y:S02]  /*15840*/  FSEL R26, R171, -INF , !P0 ;  /* 0xff800000ab1a7808 */ /* 0x000fe40004000000 */
[----:B------:R-:W-:Y:S04]  /*15850*/  ISETP.GT.AND P0, PT, R0, 0x18, !P1 ;  /* 0x000000180000780c */ /* 0x000fe80004f04270 */
[----:B------:R-:W-:Y:S03]  /*15860*/  ISETP.LT.OR P0, PT, R3, 0x19, P0 ;  /* 0x000000190300780c */ /* 0x000fe60000701670 */
        /* <DEDUP_REMOVED lines=15> */
[----:B-1----:R-:W-:Y:S02]  /*15960*/  FSEL R41, R22, -INF , !P0 ;  /* 0xff80000016297808 */ /* 0x002fe40004000000 */
        /* <DEDUP_REMOVED lines=34> */
[----:B------:R-:W-:Y:S02]  /*15b90*/  FSEL R189, R64, -INF , !P0 ;  /* 0xff80000040bd7808 */ /* 0x000fe40004000000 */
[----:B------:R-:W-:Y:S02]  /*15ba0*/  LOP3.LUT R225, R225, 0xfffffffd, RZ, 0xc0, !PT ;  /* 0xfffffffde1e17812 */ /* 0x000fe400078ec0ff */
[----:B------:R-:W-:Y:S04]  /*15bb0*/  ISETP.GT.AND P0, PT, R0, 0x39, !P1 ;  /* 0x000000390000780c */ /* 0x000fe80004f04270 */
[----:B------:R-:W-:Y:S03]  /*15bc0*/  ISETP.LT.OR P0, PT, R3, 0x3a, P0 ;  /* 0x0000003a0300780c */ /* 0x000fe60000701670 */
[----:B------:R-:W-:Y:S02]  /*15bd0*/  @P1 LOP3.LUT R225, R225, 0x2, RZ, 0xfc, !PT ;  /* 0x00000002e1e11812 */ /* 0x000fe400078efcff */
[----:B------:R-:W-:Y:S02]  /*15be0*/  ISETP.GE.AND P1, PT, R2, 0x41, PT ;  /* 0x000000410200780c */ /* 0x000fe40003f26270 */
[----:B------:R-:W-:Y:S02]  /*15bf0*/  FSEL R191, R65, -INF , !P0 ;  /* 0xff80000041bf7808 */ /* 0x000fe40004000000 */
[----:B------:R-:W-:Y:S02]  /*15c00*/  ISETP.GT.AND P0, PT, R0, 0x40, !P1 ;  /* 0x000000400000780c */ /* 0x000fe40004f04270 */
[----:B------:R-:W-:Y:S02]  /*15c10*/  LOP3.LUT R225, R225, 0xfffffffe, RZ, 0xc0, !PT ;  /* 0xfffffffee1e17812 */ /* 0x000fe400078ec0ff */
[----:B------:R-:W-:Y:S04]  /*15c20*/  ISETP.LT.OR P0, PT, R3, 0x41, P0 ;  /* 0x000000410300780c */ /* 0x000fe80000701670 */
[----:B------:R-:W-:Y:S02]  /*15c30*/  FSEL R193, R68, -INF , !P0 ;  /* 0xff80000044c17808 */ /* 0x000fe40004000000 */
[----:B------:R-:W-:Y:S02]  /*15c40*/  ISETP.GT.AND P0, PT, R0, 0x41, !P6 ;  /* 0x000000410000780c */ /* 0x000fe40007704270 */
[----:B------:R-:W-:Y:S02]  /*15c50*/  @P1 LOP3.LUT R225, R225, 0x1, RZ, 0xfc, !PT ;  /* 0x00000001e1e11812 */ /* 0x000fe400078efcff */
[----:B------:R-:W-:Y:S02]  /*15c60*/  ISETP.LT.OR P0, PT, R3, 0x42, P0 ;  /* 0x000000420300780c */ /* 0x000fe40000701670 */
[----:B------:R-:W-:Y:S02]  /*15c70*/  ISETP.GE.AND P1, PT, R2, 0x52, PT ;  /* 0x000000520200780c */ /* 0x000fe40003f26270 */
[----:B------:R-:W-:Y:S02]  /*15c80*/  FSEL R195, R69, -INF , !P0 ;  /* 0xff80000045c37808 */ /* 0x000fe40004000000 */
[----:B------:R-:W-:Y:S02]  /*15c90*/  ISETP.GT.AND P0, PT, R0, 0x48, !P4 ;  /* 0x000000480000780c */ /* 0x000fe40006704270 */
[----:B------:R-:W-:Y:S02]  /*15ca0*/  LOP3.LUT R225, R225, 0xffffbfff, RZ, 0xc0, !PT ;  /* 0xffffbfffe1e17812 */ /* 0x000fe400078ec0ff */
[----:B------:R-:W-:Y:S04]  /*15cb0*/  ISETP.LT.OR P0, PT, R3, 0x49, P0 ;  /* 0x000000490300780c */ /* 0x000fe80000701670 */
[----:B------:R-:W-:Y:S02]  /*15cc0*/  FSEL R230, R80, -INF , !P0 ;  /* 0xff80000050e67808 */ /* 0x000fe40004000000 */
[C---:B------:R-:W-:Y:S02]  /*15cd0*/  ISETP.GT.AND P0, PT, R0.reuse, 0x49, !P3 ;  /* 0x000000490000780c */ /* 0x040fe40005f04270 */
[----:B------:R-:W-:Y:S02]  /*15ce0*/  @P1 LOP3.LUT R225, R225, 0x4000, RZ, 0xfc, !PT ;  /* 0x00004000e1e11812 */ /* 0x000fe400078efcff */
[----:B------:R-:W-:Y:S02]  /*15cf0*/  ISETP.LT.OR P0, PT, R3, 0x4a, P0 ;  /* 0x0000004a0300780c */ /* 0x000fe40000701670 */
[----:B------:R-:W-:Y:S02]  /*15d00*/  LOP3.LUT R225, R225, 0xfffeffff, RZ, 0xc0, !PT ;  /* 0xfffeffffe1e17812 */ /* 0x000fe400078ec0ff */
[----:B------:R-:W-:Y:S02]  /*15d10*/  FSEL R231, R19, -INF , !P0 ;  /* 0xff80000013e77808 */ /* 0x000fe40004000000 */
[----:B------:R-:W-:Y:S04]  /*15d20*/  ISETP.GT.AND P0, PT, R0, 0x50, !P2 ;  /* 0x000000500000780c */ /* 0x000fe80005704270 */
[C---:B------:R-:W-:Y:S04]  /*15d30*/  ISETP.LT.OR P0, PT, R3.reuse, 0x51, P0 ;  /* 0x000000510300780c */ /* 0x040fe80000701670 */
[----:B------:R-:W-:Y:S02]  /*15d40*/  FSEL R232, R18, -INF , !P0 ;  /* 0xff80000012e87808 */ /* 0x000fe40004000000 */
[----:B------:R-:W-:Y:S02]  /*15d50*/  ISETP.GT.AND P0, PT, R0, 0x51, !P1 ;  /* 0x000000510000780c */ /* 0x000fe40004f04270 */
[----:B------:R-:W-:Y:S02]  /*15d60*/  ISETP.GE.AND P1, PT, R2, 0x59, PT ;  /* 0x000000590200780c */ /* 0x000fe40003f26270 */
[----:B------:R-:W-:Y:S04]  /*15d70*/  ISETP.LT.OR P0, PT, R3, 0x52, P0 ;  /* 0x000000520300780c */ /* 0x000fe80000701670 */
[----:B------:R-:W-:Y:S02]  /*15d80*/  FSEL R233, R17, -INF , !P0 ;  /* 0xff80000011e97808 */ /* 0x000fe40004000000 */
[----:B------:R-:W-:Y:S04]  /*15d90*/  ISETP.GT.AND P0, PT, R0, 0x58, !P1 ;  /* 0x000000580000780c */ /* 0x000fe80004f04270 */
[----:B------:R-:W-:Y:S02]  /*15da0*/  ISETP.LT.OR P0, PT, R3, 0x59, P0 ;  /* 0x000000590300780c */ /* 0x000fe40000701670 */
[----:B------:R-:W-:Y:S02]  /*15db0*/  @P1 LOP3.LUT R225, R225, 0x10000, RZ, 0xfc, !PT ;  /* 0x00010000e1e11812 */ /* 0x000fe400078efcff */
[----:B------:R-:W-:Y:S02]  /*15dc0*/  ISETP.GE.AND P1, PT, R2, 0x1, PT ;  /* 0x000000010200780c */ /* 0x000fe40003f26270 */
[----:B------:R-:W-:Y:S02]  /*15dd0*/  FSEL R245, R13, -INF , !P0 ;  /* 0xff8000000df57808 */ /* 0x000fe40004000000 */
[----:B------:R-:W-:Y:S02]  /*15de0*/  ISETP.GT.AND P0, PT, R0, RZ, !P1 ;  /* 0x000000ff0000720c */ /* 0x000fe40004f04270 */
[----:B------:R-:W-:Y:S02]  /*15df0*/  LOP3.LUT R225, R225, 0xfffbffff, RZ, 0xc0, !PT ;  /* 0xfffbffffe1e17812 */ /* 0x000fe400078ec0ff */
[----:B------:R-:W-:Y:S04]  /*15e00*/  ISETP.LT.OR P0, PT, R3, 0x1, P0 ;  /* 0x000000010300780c */ /* 0x000fe80000701670 */
[----:B------:R-:W-:Y:S02]  /*15e10*/  FSEL R10, R192, -INF , !P0 ;  /* 0xff800000c00a7808 */ /* 0x000fe40004000000 */
[----:B------:R-:W-:Y:S11]  /*15e20*/  ISETP.GE.AND P0, PT, R2, 0x5a, PT ;  /* 0x0000005a0200780c */ /* 0x000ff60003f06270 */
[----:B------:R-:W-:Y:S02]  /*15e30*/  @!UPT UIADD3 URZ, URZ, URZ, URZ ;  /* 0x0000003f3f3ff290 */ /* 0x000fe4000fffe03f */
[----:B------:R-:W-:Y:S02]  /*15e40*/  @P0 LOP3.LUT R225, R225, 0x40000, RZ, 0xfc, !PT ;  /* 0x00040000e1e10812 */ /* 0x000fe400078efcff */
[----:B------:R-:W-:Y:S04]  /*15e50*/  ISETP.GT.AND P0, PT, R0, 0x59, !P0 ;  /* 0x000000590000780c */ /* 0x000fe80004704270 */
[----:B------:R-:W-:Y:S02]  /*15e60*/  ISETP.LT.OR P0, PT, R3, 0x5a, P0 ;  /* 0x0000005a0300780c */ /* 0x000fe40000701670 */
[----:B------:R-:W1:Y:S02]  /*15e70*/  SHFL.IDX PT, R3, R6, 0x1, 0x1c1f ;  /* 0x003c1f0006037f89 */ /* 0x000e6400000e0000 */
[----:B------:R-:W-:Y:S02]  /*15e80*/  FSEL R244, R12, -INF , !P0 ;  /* 0xff8000000cf47808 */ /* 0x000fe40004000000 */
[----:B------:R-:W-:Y:S01]  /*15e90*/  ISETP.GE.AND P0, PT, R81, 0x1, PT ;  /* 0x000000015100780c */ /* 0x000fe20003f06270 */
[--C-:B-1----:R-:W-:Y:S02]  /*15ea0*/  IMAD.IADD R2, R7, 0x1, R3.reuse ;  /* 0x0000000107027824 */ /* 0x102fe400078e0203 */
[----:B------:R-:W-:Y:S10]  /*15eb0*/  IMAD.IADD R0, R9, 0x1, R3 ;  /* 0x0000000109007824 */ /* 0x000ff400078e0203 */
[----:B------:R-:W-:-:S05]  /*15ec0*/  @!P0 BRA `(.L_x_443) ;  /* 0x000001a000008947 */ /* 0x000fca0003800000 */
[----:B------:R-:W-:Y:S01]  /*15ed0*/  IADD3 R0, -R58, R62, R3 ;  /* 0x0000003e3a007210 */ /* 0x000fe20007ffe103 */
        /* <DEDUP_REMOVED lines=12> */
.L_x_445:
[----:B------:R-:W-:Y:S04]  /*15fa0*/  MOV R2, c[0x0][0x32c] ;  /* 0x0000cb0000027a02 */ /* 0x000fe80000000f00 */
[----:B------:R-:W-:Y:S11]  /*15fb0*/  ISETP.NE.AND P0, PT, R2, 0x1, PT ;  /* 0x000000010200780c */ /* 0x000ff60003f05270 */
[----:B------:R-:W-:Y:S02]  /*15fc0*/  @!UPT UIADD3 URZ, URZ, URZ, URZ ;  /* 0x0000003f3f3ff290 */ /* 0x000fe4000fffe03f */
[----:B------:R-:W-:Y:S05]  /*15fd0*/  @P0 IMAD.HI.U32 R2, R0, c[0x0][0x330], RZ ;  /* 0x0000cc0000020a27 */ /* 0x000fea00078e00ff */
[----:B------:R-:W-:Y:S02]  /*15fe0*/  @P0 SHF.R.U32.HI R0, RZ, c[0x0][0x334], R2 ;  /* 0x0000cd00ff000a19 */ /* 0x000fe40000011602 */
.L_x_446:
[----:B------:R-:W-:Y:S05]  /*15ff0*/  BSYNC B0 ;  /* 0x0000000000007941 */ /* 0x000fea0003800000 */
.L_x_444:
[----:B------:R-:W-:Y:S02]  /*16000*/  IADD3 R2, R8, -0x1, RZ ;  /* 0xffffffff08027810 */ /* 0x000fe40007ffe0ff */
[C-C-:B------:R-:W-:Y:S02]  /*16010*/  IADD3 R5, R3.reuse, UR7, R4.reuse ;  /* 0x0000000703057c10 */ /* 0x140fe4000fffe004 */
[----:B------:R-:W-:Y:S01]  /*16020*/  IADD3 R3, R3, c[0x0][0x328], R4 ;  /* 0x0000ca0003037a10 */ /* 0x000fe20007ffe004 */
[----:B------:R-:W-:Y:S05]  /*16030*/  IMAD R0, R0, c[0x0][0x32c], R2 ;  /* 0x0000cb0000007a24 */ /* 0x000fea00078e0202 */
[----:B------:R-:W-:Y:S02]  /*16040*/  IADD3 R2, R0, c[0x0][0x32c], RZ ;  /* 0x0000cb0000027a10 */ /* 0x000fe40007ffe0ff */
[----:B------:R-:W-:Y:S02]  /*16050*/  IMNMX R0, R5, R0, !PT ;  /* 0x0000000005007217 */ /* 0x000fe40007800200 */
[----:B------:R-:W-:Y:S02]  /*16060*/  IMNMX R2, R3, R2, PT ;  /* 0x0000000203027217 */ /* 0x000fe40003800200 */
.L_x_443:
[C---:B------:R-:W-:Y:S01]  /*16070*/  LOP3.LUT P0, RZ, R225.reuse, 0x2000, RZ, 0xc0, !PT ;  /* 0x00002000e1ff7812 */ /* 0x040fe2000780c0ff */
[----:B------:R-:W1:Y:S03]  /*16080*/  SHFL.IDX PT, R3, R6, 0x2, 0x1c1f ;  /* 0x005c1f0006037f89 */ /* 0x000e6600000e0000 */
[----:B------:R-:W-:Y:S04]  /*16090*/  ISETP.GT.AND P0, PT, R0, 0x1, !P0 ;  /* 0x000000010000780c */ /* 0x000fe80004704270 */
[----:B------:R-:W-:Y:S04]  /*160a0*/  ISETP.LT.OR P0, PT, R2, 0x2, P0 ;  /* 0x000000020200780c */ /* 0x000fe80000701670 */
[----:B------:R-:W-:Y:S02]  /*160b0*/  FSEL R13, R194, -INF , !P0 ;  /* 0xff800000c20d7808 */ /* 0x000fe40004000000 */
[C---:B------:R-:W-:Y:S04]  /*160c0*/  LOP3.LUT P0, RZ, R225.reuse, 0x20000, RZ, 0xc0, !PT ;  /* 0x00020000e1ff7812 */ /* 0x040fe8000780c0ff */
[----:B------:R-:W-:Y:S04]  /*160d0*/  ISETP.GT.AND P0, PT, R0, 0x8, !P0 ;  /* 0x000000080000780c */ /* 0x000fe80004704270 */
[----:B------:R-:W-:Y:S04]  /*160e0*/  ISETP.LT.OR P0, PT, R2, 0x9, P0 ;  /* 0x000000090200780c */ /* 0x000fe80000701670 */
[----:B------:R-:W-:Y:S02]  /*160f0*/  FSEL R19, R184, -INF , !P0 ;  /* 0xff800000b8137808 */ /* 0x000fe40004000000 */
[----:B------:R-:W-:Y:S04]  /*16100*/  LOP3.LUT P0, RZ, R225, 0x8000, RZ, 0xc0, !PT ;  /* 0x00008000e1ff7812 */ /* 0x000fe8000780c0ff */
        /* <DEDUP_REMOVED lines=75> */
[----:B------:R-:W-:Y:S04]  /*165c0*/  ISETP.GT.AND P0, PT, R0, RZ, !P1 ;  /* 0x000000ff0000720c */ /* 0x000fe80004f04270 */
[----:B------:R-:W-:Y:S04]  /*165d0*/  ISETP.LT.OR P0, PT, R2, 0x1, P0 ;  /* 0x000000010200780c */ /* 0x000fe80000701670 */
[----:B------:R-:W-:Y:S02]  /*165e0*/  FSEL R12, R201, -INF , !P0 ;  /* 0xff800000c90c7808 */ /* 0x000fe40004000000 */
[----:B------:R-:W-:Y:S04]  /*165f0*/  LOP3.LUT P0, RZ, R225, 0x40000, RZ, 0xc0, !PT ;  /* 0x00040000e1ff7812 */ /* 0x000fe8000780c0ff */
[----:B------:R-:W-:Y:S01]  /*16600*/  ISETP.GT.AND P0, PT, R0, 0x59, !P0 ;  /* 0x000000590000780c */ /* 0x000fe20004704270 */
[--C-:B-1----:R-:W-:Y:S03]  /*16610*/  IMAD.IADD R0, R9, 0x1, R3.reuse ;  /* 0x0000000109007824 */ /* 0x102fe600078e0203 */
[----:B------:R-:W-:Y:S01]  /*16620*/  ISETP.LT.OR P0, PT, R2, 0x5a, P0 ;  /* 0x0000005a0200780c */ /* 0x000fe20000701670 */
[----:B------:R-:W-:Y:S03]  /*16630*/  IMAD.IADD R2, R7, 0x1, R3 ;  /* 0x0000000107027824 */ /* 0x000fe600078e0203 */
[----:B------:R-:W-:Y:S02]  /*16640*/  FSEL R243, R11, -INF , !P0 ;  /* 0xff8000000bf37808 */ /* 0x000fe40004000000 */
[----:B------:R-:W-:Y:S11]  /*16650*/  ISETP.GE.AND P0, PT, R81, 0x1, PT ;  /* 0x000000015100780c */ /* 0x000ff60003f06270 */
[----:B------:R-:W-:Y:S02]  /*16660*/  @!UPT UIADD3 URZ, URZ, URZ, URZ ;  /* 0x0000003f3f3ff290 */ /* 0x000fe4000fffe03f */
        /* <DEDUP_REMOVED lines=14> */
.L_x_449:
[----:B------:R-:W-:Y:S04]  /*16750*/  MOV R2, c[0x0][0x32c] ;  /* 0x0000cb0000027a02 */ /* 0x000fe80000000f00 */
[----:B------:R-:W-:Y:S11]  /*16760*/  ISETP.NE.AND P0, PT, R2, 0x1, PT ;  /* 0x000000010200780c */ /* 0x000ff60003f05270 */
[----:B------:R-:W-:Y:S02]  /*16770*/  @!UPT UIADD3 URZ, URZ, URZ, URZ ;  /* 0x0000003f3f3ff290 */ /* 0x000fe4000fffe03f */
[----:B------:R-:W-:Y:S05]  /*16780*/  @P0 IMAD.HI.U32 R2, R0, c[0x0][0x330], RZ ;  /* 0x0000cc0000020a27 */ /* 0x000fea00078e00ff */
[----:B------:R-:W-:Y:S02]  /*16790*/  @P0 SHF.R.U32.HI R0, RZ, c[0x0][0x334], R2 ;  /* 0x0000cd00ff000a19 */ /* 0x000fe40000011602 */
.L_x_450:
[----:B------:R-:W-:Y:S05]  /*167a0*/  BSYNC B0 ;  /* 0x0000000000007941 */ /* 0x000fea0003800000 */
.L_x_448:
[----:B------:R-:W-:Y:S02]  /*167b0*/  IADD3 R2, R8, -0x1, RZ ;  /* 0xffffffff08027810 */ /* 0x000fe40007ffe0ff */
[C-C-:B------:R-:W-:Y:S02]  /*167c0*/  IADD3 R5, R3.reuse, UR7, R4.reuse ;  /* 0x0000000703057c10 */ /* 0x140fe4000fffe004 */
[----:B------:R-:W-:Y:S01]  /*167d0*/  IADD3 R3, R3, c[0x0][0x328], R4 ;  /* 0x0000ca0003037a10 */ /* 0x000fe20007ffe004 */
[----:B------:R-:W-:Y:S05]  /*167e0*/  IMAD R0, R0, c[0x0][0x32c], R2 ;  /* 0x0000cb0000007a24 */ /* 0x000fea00078e0202 */
[----:B------:R-:W-:Y:S02]  /*167f0*/  IADD3 R2, R0, c[0x0][0x32c], RZ ;  /* 0x0000cb0000027a10 */ /* 0x000fe40007ffe0ff */
[----:B------:R-:W-:Y:S02]  /*16800*/  IMNMX R0, R5, R0, !PT ;  /* 0x0000000005007217 */ /* 0x000fe40007800200 */
[----:B------:R-:W-:Y:S02]  /*16810*/  IMNMX R2, R3, R2, PT ;  /* 0x0000000203027217 */ /* 0x000fe40003800200 */
.L_x_447:
[----:B------:R-:W-:Y:S01]  /*16820*/  LOP3.LUT P0, RZ, R225, 0x2000, RZ, 0xc0, !PT ;  /* 0x00002000e1ff7812 */ /* 0x000fe2000780c0ff */
        /* <DEDUP_REMOVED lines=109> */
.L_x_453:
[----:B------:R-:W-:Y:S04]  /*16f00*/  MOV R2, c[0x0][0x32c] ;  /* 0x0000cb0000027a02 */ /* 0x000fe80000000f00 */
[----:B------:R-:W-:Y:S11]  /*16f10*/  ISETP.NE.AND P0, PT, R2, 0x1, PT ;  /* 0x000000010200780c */ /* 0x000ff60003f05270 */
[----:B------:R-:W-:Y:S02]  /*16f20*/  @!UPT UIADD3 URZ, URZ, URZ, URZ ;  /* 0x0000003f3f3ff290 */ /* 0x000fe4000fffe03f */
[----:B------:R-:W-:Y:S05]  /*16f30*/  @P0 IMAD.HI.U32 R2, R0, c[0x0][0x330], RZ ;  /* 0x0000cc0000020a27 */ /* 0x000fea00078e00ff */
[----:B------:R-:W-:Y:S02]  /*16f40*/  @P0 SHF.R.U32.HI R0, RZ, c[0x0][0x334], R2 ;  /* 0x0000cd00ff000a19 */ /* 0x000fe40000011602 */
.L_x_454:
[----:B------:R-:W-:Y:S05]  /*16f50*/  BSYNC B0 ;  /* 0x0000000000007941 */ /* 0x000fea0003800000 */
.L_x_452:
[----:B------:R-:W-:Y:S02]  /*16f60*/  IADD3 R8, R8, -0x1, RZ ;  /* 0xffffffff08087810 */ /* 0x000fe40007ffe0ff */
[C-C-:B------:R-:W-:Y:S02]  /*16f70*/  IADD3 R5, R3.reuse, UR7, R4.reuse ;  /* 0x0000000703057c10 */ /* 0x140fe4000fffe004 */
[----:B------:R-:W-:Y:S01]  /*16f80*/  IADD3 R3, R3, c[0x0][0x328], R4 ;  /* 0x0000ca0003037a10 */ /* 0x000fe20007ffe004 */
[----:B------:R-:W-:Y:S05]  /*16f90*/  IMAD R0, R0, c[0x0][0x32c], R8 ;  /* 0x0000cb0000007a24 */ /* 0x000fea00078e0208 */
[----:B------:R-:W-:Y:S02]  /*16fa0*/  IADD3 R2, R0, c[0x0][0x32c], RZ ;  /* 0x0000cb0000027a10 */ /* 0x000fe40007ffe0ff */
[----:B------:R-:W-:Y:S02]  /*16fb0*/  IMNMX R0, R5, R0, !PT ;  /* 0x0000000005007217 */ /* 0x000fe40007800200 */
[----:B------:R-:W-:Y:S02]  /*16fc0*/  IMNMX R2, R3, R2, PT ;  /* 0x0000000203027217 */ /* 0x000fe40003800200 */
.L_x_451:
[----:B------:R-:W-:Y:S01]  /*16fd0*/  ISETP.GT.AND P0, PT, R0, RZ, !P1 ;  /* 0x000000ff0000720c */ /* 0x000fe20004f04270 */
[----:B------:R-:W-:Y:S01]  /*16fe0*/  LDSM.16.MT88.4 R52, [R210+0x100] ;  /* 0x00010000d234783b */ /* 0x000fe20000004200 */
[----:B------:R-:W-:Y:S02]  /*16ff0*/  LOP3.LUT P1, RZ, R225, 0x800, RZ, 0xc0, !PT ;  /* 0x00000800e1ff7812 */ /* 0x000fe4000782c0ff */
[----:B------:R-:W-:Y:S02]  /*17000*/  ISETP.LT.OR P0, PT, R2, 0x1, P0 ;  /* 0x000000010200780c */ /* 0x000fe40000701670 */
[----:B------:R-:W-:Y:S02]  /*17010*/  FMNMX.FTZ R72, R10, R100, !PT ;  /* 0x000000640a487209 */ /* 0x000fe40007810000 */
[----:B------:R-:W-:Y:S01]  /*17020*/  FSEL R7, R239, -INF , !P0 ;  /* 0xff800000ef077808 */ /* 0x000fe20004000000 */
[----:B------:R-:W-:Y:S01]  /*17030*/  LDSM.16.MT88.4 R84, [R209+0x900] ;  /* 0x00090000d154783b */ /* 0x000fe20000004200 */
[----:B------:R-:W-:Y:S02]  /*17040*/  LOP3.LUT P0, RZ, R225, 0x2000, RZ, 0xc0, !PT ;  /* 0x00002000e1ff7812 */ /* 0x000fe4000780c0ff */
[----:B------:R-:W-:Y:S02]  /*17050*/  FMNMX.FTZ R72, R15, R72, !PT ;  /* 0x000000480f487209 */ /* 0x000fe40007810000 */
[----:B------:R-:W-:Y:S02]  /*17060*/  ISETP.GT.AND P0, PT, R0, 0x1, !P0 ;  /* 0x000000010000780c */ /* 0x000fe40004704270 */
[----:B------:R-:W-:Y:S02]  /*17070*/  FMNMX.FTZ R72, R16, R72, !PT ;  /* 0x0000004810487209 */ /* 0x000fe40007810000 */
[----:B------:R-:W-:Y:S02]  /*17080*/  ISETP.LT.OR P0, PT, R2, 0x2, P0 ;  /* 0x000000020200780c */ /* 0x000fe40000701670 */
[----:B------:R-:W-:Y:S02]  /*17090*/  FMNMX.FTZ R72, R20, R72, !PT ;  /* 0x0000004814487209 */ /* 0x000fe40007810000 */
[----:B------:R-:W-:Y:S02]  /*170a0*/  FSEL R8, R237, -INF , !P0 ;  /* 0xff800000ed087808 */ /* 0x000fe40004000000 */
        /* <DEDUP_REMOVED lines=74> */
[----:B------:R-:W-:Y:S02]  /*17550*/  FMNMX.FTZ R4, R18, R4, !PT ;  /* 0x0000000412047209 */ /* 0x000fe40007810000 */
[----:B------:R-:W-:Y:S02]  /*17560*/  FMNMX.FTZ R3, R171, R3, !PT ;  /* 0x00000003ab037209 */ /* 0x000fe40007810000 */
[----:B------:R-:W-:Y:S02]  /*17570*/  FSEL R183, R38, -INF , !P0 ;  /* 0xff80000026b77808 */ /* 0x000fe40004000000 */
[----:B------:R-:W-:Y:S02]  /*17580*/  LOP3.LUT P0, RZ, R225, 0x8, RZ, 0xc0, !PT ;  /* 0x00000008e1ff7812 */ /* 0x000fe4000780c0ff */
[----:B------:R-:W-:Y:S02]  /*17590*/  FMNMX.FTZ R72, R245, R72, !PT ;  /* 0x00000048f5487209 */ /* 0x000fe40007810000 */
[----:B------:R-:W-:Y:S02]  /*175a0*/  FMNMX.FTZ R3, R176, R3, !PT ;  /* 0x00000003b0037209 */ /* 0x000fe40007810000 */
[----:B------:R-:W-:Y:S02]  /*175b0*/  FMNMX.FTZ R4, R30, R4, !PT ;  /* 0x000000041e047209 */ /* 0x000fe40007810000 */
[----:B------:R-:W-:Y:S02]  /*175c0*/  ISETP.GT.AND P0, PT, R0, 0x31, !P0 ;  /* 0x000000310000780c */ /* 0x000fe40004704270 */
[----:B------:R-:W-:Y:S02]  /*175d0*/  FMNMX.FTZ R72, R244, R72, !PT ;  /* 0x00000048f4487209 */ /* 0x000fe40007810000 */
[----:B------:R-:W-:Y:S02]  /*175e0*/  FMNMX.FTZ R4, R33, R4, !PT ;  /* 0x0000000421047209 */ /* 0x000fe40007810000 */
[----:B------:R-:W-:Y:S01]  /*175f0*/  FMNMX.FTZ R3, R179, R3, !PT ;  /* 0x00000003b3037209 */ /* 0x000fe20007810000 */
[----:B------:R-:W1:Y:S01]  /*17600*/  SHFL.BFLY PT, R5, R72, 0x2, 0x1f ;  /* 0x0c401f0048057f89 */ /* 0x000e6200000e0000 */
[----:B------:R-:W-:Y:S02]  /*17610*/  ISETP.LT.OR P0, PT, R2, 0x32, P0 ;  /* 0x000000320200780c */ /* 0x000fe40000701670 */
[----:B------:R-:W-:Y:S02]  /*17620*/  FMNMX.FTZ R4, R34, R4, !PT ;  /* 0x0000000422047209 */ /* 0x000fe40007810000 */
[----:B------:R-:W-:Y:S02]  /*17630*/  FMNMX.FTZ R3, R184, R3, !PT ;  /* 0x00000003b8037209 */ /* 0x000fe40007810000 */
[----:B------:R-:W-:Y:S02]  /*17640*/  FSEL R186, R59, -INF , !P0 ;  /* 0xff8000003bba7808 */ /* 0x000fe40004000000 */
[----:B------:R-:W-:Y:S02]  /*17650*/  LOP3.LUT P0, RZ, R225, 0x4, RZ, 0xc0, !PT ;  /* 0x00000004e1ff7812 */ /* 0x000fe4000780c0ff */
        /* <DEDUP_REMOVED lines=16> */
[----:B------:R-:W-:Y:S02]  /*17760*/  LOP3.LUT P1, RZ, R225, 0x1, RZ, 0xc0, !PT ;  /* 0x00000001e1ff7812 */ /* 0x000fe4000782c0ff */
[----:B------:R-:W-:Y:S02]  /*17770*/  FMNMX.FTZ R4, R180, R4, !PT ;  /* 0x00000004b4047209 */ /* 0x000fe40007810000 */
[----:B-1----:R-:W-:Y:S02]  /*17780*/  FMNMX.FTZ R72, R72, R5, !PT ;  /* 0x0000000548487209 */ /* 0x002fe40007810000 */
[----:B------:R-:W-:Y:S02]  /*17790*/  FMNMX.FTZ R3, R234, R3, !PT ;  /* 0x00000003ea037209 */ /* 0x000fe40007810000 */
[----:B------:R-:W-:Y:S01]  /*177a0*/  FSEL R190, R63, -INF , !P0 ;  /* 0xff8000003fbe7808 */ /* 0x000fe20004000000 */
[----:B------:R-:W1:Y:S01]  /*177b0*/  SHFL.BFLY PT, R5, R72, 0x1, 0x1f ;  /* 0x0c201f0048057f89 */ /* 0x000e6200000e0000 */
[----:B------:R-:W-:Y:S02]  /*177c0*/  ISETP.GT.AND P0, PT, R0, 0x40, !P1 ;  /* 0x000000400000780c */ /* 0x000fe40004f04270 */
[----:B------:R-:W-:Y:S02]  /*177d0*/  FMNMX.FTZ R4, R181, R4, !PT ;  /* 0x00000004b5047209 */ /* 0x000fe40007810000 */
[----:B------:R-:W-:Y:S02]  /*177e0*/  FMNMX.FTZ R3, R235, R3, !PT ;  /* 0x00000003eb037209 */ /* 0x000fe40007810000 */
[----:B------:R-:W-:Y:S02]  /*177f0*/  ISETP.LT.OR P0, PT, R2, 0x41, P0 ;  /* 0x000000410200780c */ /* 0x000fe40000701670 */
[----:B------:R-:W-:Y:S02]  /*17800*/  FMNMX.FTZ R71, R242, R3, !PT ;  /* 0x00000003f2477209 */ /* 0x000fe40007810000 */
[----:B------:R-:W-:Y:S02]  /*17810*/  FMNMX.FTZ R3, R182, R4, !PT ;  /* 0x00000004b6037209 */ /* 0x000fe40007810000 */
[----:B------:R-:W-:Y:S02]  /*17820*/  FSEL R199, R74, -INF , !P0 ;  /* 0xff8000004ac77808 */ /* 0x000fe40004000000 */
        /* <DEDUP_REMOVED lines=9> */
[----:B------:R-:W-:Y:S02]  /*178c0*/  FMNMX.FTZ R4, R7, R103, !PT ;  /* 0x0000006707047209 */ /* 0x000fe40007810000 */
[----:B------:R-:W-:Y:S02]  /*178d0*/  FSEL R203, R78, -INF , !P0 ;  /* 0xff8000004ecb7808 */ /* 0x000fe40004000000 */
[----:B------:R-:W-:Y:S02]  /*178e0*/  ISETP.GT.AND P0, PT, R0, 0x49, !P3 ;  /* 0x000000490000780c */ /* 0x000fe40005f04270 */
[----:B------:R-:W-:Y:S02]  /*178f0*/  FMNMX.FTZ R3, R204, R3, !PT ;  /* 0x00000003cc037209 */ /* 0x000fe40007810000 */
[----:B------:R-:W-:Y:S02]  /*17900*/  FMNMX.FTZ R4, R8, R4, !PT ;  /* 0x0000000408047209 */ /* 0x000fe40007810000 */
[----:B-1----:R-:W-:Y:S02]  /*17910*/  FMNMX.FTZ R72, R72, R5, !PT ;  /* 0x0000000548487209 */ /* 0x002fe40007810000 */
[----:B------:R-:W-:Y:S02]  /*17920*/  ISETP.LT.OR P0, PT, R2, 0x4a, P0 ;  /* 0x0000004a0200780c */ /* 0x000fe40000701670 */
[----:B------:R-:W-:Y:S01]  /*17930*/  FMNMX.FTZ R4, R9, R4, !PT ;  /* 0x0000000409047209 */ /* 0x000fe20007810000 */
[----:B------:R-:W-:Y:S01]  /*17940*/  FMUL.FTZ R74, R72, c[0x0][0x2d0] ;  /* 0x0000b400484a7a20 */ /* 0x000fe20000410000 */
[----:B------:R-:W-:Y:S02]  /*17950*/  FMNMX.FTZ R3, R236, R3, !PT ;  /* 0x00000003ec037209 */ /* 0x000fe40007810000 */
[----:B------:R-:W-:Y:S02]  /*17960*/  FSEL R207, R79, -INF , !P0 ;  /* 0xff8000004fcf7808 */ /* 0x000fe40004000000 */
[----:B------:R-:W-:Y:S02]  /*17970*/  ISETP.GT.AND P0, PT, R0, 0x50, !P2 ;  /* 0x000000500000780c */ /* 0x000fe40005704270 */
[----:B------:R-:W-:Y:S02]  /*17980*/  FSETP.NEU.FTZ.AND P2, PT, R72, -INF , PT ;  /* 0xff8000004800780b */ /* 0x000fe40003f5d000 */
        /* <DEDUP_REMOVED lines=9> */
[----:B------:R-:W1:Y:S01]  /*17a20*/  SHFL.BFLY PT, R6, R71, 0x2, 0x1f ;  /* 0x0c401f0047067f89 */ /* 0x000e6200000e0000 */
[----:B------:R-:W-:Y:S01]  /*17a30*/  FMNMX.FTZ R4, R62, R4, !PT ;  /* 0x000000043e047209 */ /* 0x000fe20007810000 */
[----:B------:R2:W-:Y:S01]  /*17a40*/  MUFU.EX2 R23, R3 ;  /* 0x0000000300177308 */ /* 0x0005e20000000800 */
[----:B------:R-:W-:Y:S02]  /*17a50*/  LOP3.LUT P1, RZ, R225, 0x4000, RZ, 0xc0, !PT ;  /* 0x00004000e1ff7812 */ /* 0x000fe4000782c0ff */
[----:B------:R-:W-:Y:S02]  /*17a60*/  FSEL R229, R35, -INF , !P0 ;  /* 0xff80000023e57808 */ /* 0x000fe40004000000 */
[----:B------:R-:W-:Y:S02]  /*17a70*/  ISETP.GT.AND P0, PT, R0, 0x51, !P1 ;  /* 0x000000510000780c */ /* 0x000fe40004f04270 */
[----:B------:R-:W-:Y:S02]  /*17a80*/  FMNMX.FTZ R70, R240, R70, !PT ;  /* 0x00000046f0467209 */ /* 0x000fe40007810000 */
[----:B------:R-:W-:Y:S02]  /*17a90*/  ISETP.LT.OR P0, PT, R2, 0x52, P0 ;  /* 0x000000520200780c */ /* 0x000fe40000701670 */
[----:B------:R-:W-:Y:S02]  /*17aa0*/  FMNMX.FTZ R70, R241, R70, !PT ;  /* 0x00000046f1467209 */ /* 0x000fe40007810000 */
[C---:B------:R-:W-:Y:S02]  /*17ab0*/  LOP3.LUT P4, RZ, R225.reuse, 0x10000, RZ, 0xc0, !PT ;  /* 0x00010000e1ff7812 */ /* 0x040fe4000788c0ff */
[----:B------:R-:W-:Y:S01]  /*17ac0*/  LOP3.LUT P6, RZ, R225, 0x40000, RZ, 0xc0, !PT ;  /* 0x00040000e1ff7812 */ /* 0x000fe200078cc0ff */
[----:B------:R-:W3:Y:S01]  /*17ad0*/  SHFL.BFLY PT, R5, R70, 0x2, 0x1f ;  /* 0x0c401f0046057f89 */ /* 0x000ee200000e0000 */
[----:B------:R-:W-:Y:S02]  /*17ae0*/  FSEL R206, R91, -INF , !P0 ;  /* 0xff8000005bce7808 */ /* 0x000fe40004000000 */
[C---:B------:R-:W-:Y:S02]  /*17af0*/  ISETP.GT.AND P3, PT, R0.reuse, 0x58, !P4 ;  /* 0x000000580000780c */ /* 0x040fe40006764270 */
[----:B------:R-:W-:Y:S02]  /*17b00*/  ISETP.GT.AND P0, PT, R0, 0x59, !P6 ;  /* 0x000000590000780c */ /* 0x000fe40007704270 */
[----:B-1----:R-:W-:Y:S02]  /*17b10*/  FMNMX.FTZ R71, R71, R6, !PT ;  /* 0x0000000647477209 */ /* 0x002fe40007810000 */
[----:B--2---:R-:W-:Y:S01]  /*17b20*/  FMNMX.FTZ R3, R88, R4, !PT ;  /* 0x0000000458037209 */ /* 0x004fe20007810000 */
[--C-:B------:R-:W-:Y:S01]  /*17b30*/  FFMA.FTZ R4, R15, c[0x0][0x2d0], -R74.reuse ;  /* 0x0000b4000f047a23 */ /* 0x100fe2000001084a */
[C---:B------:R-:W-:Y:S01]  /*17b40*/  ISETP.LT.OR P4, PT, R2.reuse, 0x59, P3 ;  /* 0x000000590200780c */ /* 0x040fe20001f81670 */
[----:B------:R-:W1:Y:S01]  /*17b50*/  SHFL.BFLY PT, R6, R71, 0x1, 0x1f ;  /* 0x0c201f0047067f89 */ /* 0x000e6200000e0000 */
[----:B------:R-:W-:Y:S01]  /*17b60*/  ISETP.LT.OR P3, PT, R2, 0x5a, P0 ;  /* 0x0000005a0200780c */ /* 0x000fe20000761670 */
[----:B------:R2:W-:Y:S01]  /*17b70*/  MUFU.EX2 R246, R4 ;  /* 0x0000000400f67308 */ /* 0x0005e20000000800 */
[----:B------:R-:W-:Y:S02]  /*17b80*/  FMNMX.FTZ R3, R169, R3, !PT ;  /* 0x00000003a9037209 */ /* 0x000fe40007810000 */
[----:B------:R-:W-:Y:S02]  /*17b90*/  FSEL R197, R36, -INF , !P4 ;  /* 0xff80000024c57808 */ /* 0x000fe40006000000 */
[----:B------:R-:W-:Y:S01]  /*17ba0*/  FMNMX.FTZ R3, R172, R3, !PT ;  /* 0x00000003ac037209 */ /* 0x000fe20007810000 */
[----:B------:R-:W-:Y:S01]  /*17bb0*/  LDSM.16.MT88.4 R36, [R212+0x100] ;  /* 0x00010000d424783b */ /* 0x000fe20000004200 */
[----:B------:R-:W-:Y:S02]  /*17bc0*/  FSEL R73, R95, -INF , !P3 ;  /* 0xff8000005f497808 */ /* 0x000fe40005800000 */
[----:B------:R-:W-:Y:S02]  /*17bd0*/  FMNMX.FTZ R3, R173, R3, !PT ;  /* 0x00000003ad037209 */ /* 0x000fe40007810000 */
[----:B---3--:R-:W-:Y:S02]  /*17be0*/  FMNMX.FTZ R70, R70, R5, !PT ;  /* 0x0000000546467209 */ /* 0x008fe40007810000 */
[----:B------:R-:W-:Y:S03]  /*17bf0*/  FMNMX.FTZ R3, R174, R3, !PT ;  /* 0x00000003ae037209 */ /* 0x000fe60007810000 */
[----:B------:R-:W3:Y:S01]  /*17c00*/  SHFL.BFLY PT, R5, R70, 0x1, 0x1f ;  /* 0x0c201f0046057f89 */ /* 0x000ee200000e0000 */
[----:B-1----:R-:W-:Y:S01]  /*17c10*/  FMNMX.FTZ R71, R71, R6, !PT ;  /* 0x0000000647477209 */ /* 0x002fe20007810000 */
[--C-:B--2---:R-:W-:Y:S03]  /*17c20*/  FFMA.FTZ R4, R16, c[0x0][0x2d0], -R74.reuse ;  /* 0x0000b40010047a23 */ /* 0x104fe6000001084a */
[C---:B------:R-:W-:Y:S01]  /*17c30*/  FSETP.NEU.FTZ.AND P1, PT, R71.reuse, -INF , PT ;  /* 0xff8000004700780b */ /* 0x040fe20003f3d000 */
[----:B------:R-:W-:Y:S01]  /*17c40*/  FMUL.FTZ R75, R71, c[0x0][0x2d0] ;  /* 0x0000b400474b7a20 */ /* 0x000fe20000410000 */
[----:B------:R1:W-:Y:S04]  /*17c50*/  MUFU.EX2 R60, R4 ;  /* 0x00000004003c7308 */ /* 0x0003e80000000800 */
[----:B------:R-:W-:Y:S05]  /*17c60*/  FSEL R75, R75, RZ, P1 ;  /* 0x000000ff4b4b7208 */ /* 0x000fea0000800000 */
[--C-:B------:R-:W-:Y:S02]  /*17c70*/  FFMA.FTZ R2, R21, c[0x0][0x2d0], -R75.reuse ;  /* 0x0000b40015027a23 */ /* 0x100fe4000001084b */
[--C-:B------:R-:W-:Y:S01]  /*17c80*/  FFMA.FTZ R16, R29, c[0x0][0x2d0], -R75.reuse ;  /* 0x0000b4001d107a23 */ /* 0x100fe2000001084b */
[----:B---3--:R-:W-:Y:S01]  /*17c90*/  FMNMX.FTZ R70, R70, R5, !PT ;  /* 0x0000000546467209 */ /* 0x008fe20007810000 */
[----:B------:R2:W-:Y:S01]  /*17ca0*/  MUFU.EX2 R50, R2 ;  /* 0x0000000200327308 */ /* 0x0005e20000000800 */
[--C-:B------:R-:W-:Y:S02]  /*17cb0*/  FFMA.FTZ R48, R48, c[0x0][0x2d0], -R75.reuse ;  /* 0x0000b40030307a23 */ /* 0x100fe4000001084b */
[C---:B------:R-:W-:Y:S01]  /*17cc0*/  FSETP.NEU.FTZ.AND P0, PT, R70.reuse, -INF , PT ;  /* 0xff8000004600780b */ /* 0x040fe20003f1d000 */
[----:B------:R-:W-:Y:S05]  /*17cd0*/  FMUL.FTZ R96, R70, c[0x0][0x2d0] ;  /* 0x0000b40046607a20 */ /* 0x000fea0000410000 */
[----:B------:R-:W-:Y:S01]  /*17ce0*/  FSEL R96, R96, RZ, P0 ;  /* 0x000000ff60607208 */ /* 0x000fe20000000000 */
[----:B------:R-:W-:Y:S01]  /*17cf0*/  MUFU.EX2 R63, R16 ;  /* 0x00000010003f7308 */ /* 0x000fe20000000800 */
[----:B-1----:R-:W-:Y:S01]  /*17d00*/  FMNMX.FTZ R4, R183, R3, !PT ;  /* 0x00000003b7047209 */ /* 0x002fe20007810000 */
[----:B------:R-:W-:Y:S03]  /*17d10*/  FFMA.FTZ R3, R20, c[0x0][0x2d0], -R74 ;  /* 0x0000b40014037a23 */ /* 0x000fe6000001084a */
[----:B------:R-:W-:Y:S04]  /*17d20*/  FMNMX.FTZ R4, R186, R4, !PT ;  /* 0x00000004ba047209 */ /* 0x000fe80007810000 */
[----:B------:R-:W-:Y:S01]  /*17d30*/  FMNMX.FTZ R4, R188, R4, !PT ;  /* 0x00000004bc047209 */ /* 0x000fe20007810000 */
[----:B------:R1:W3:Y:S03]  /*17d40*/  MUFU.EX2 R51, R3 ;  /* 0x0000000300337308 */ /* 0x0002e60000000800 */
[----:B------:R-:W-:Y:S01]  /*17d50*/  FMNMX.FTZ R4, R190, R4, !PT ;  /* 0x00000004be047209 */ /* 0x000fe20007810000 */
[----:B--2---:R-:W-:Y:S03]  /*17d60*/  FFMA.FTZ R2, R11, c[0x0][0x2d0], -R96 ;  /* 0x0000b4000b027a23 */ /* 0x004fe60000010860 */
[----:B------:R-:W-:Y:S03]  /*17d70*/  FMNMX.FTZ R4, R199, R4, !PT ;  /* 0x00000004c7047209 */ /* 0x000fe60007810000 */
[----:B------:R-:W-:Y:S01]  /*17d80*/  MUFU.EX2 R92, R2 ;  /* 0x00000002005c7308 */ /* 0x000fe20000000800 */
[----:B------:R-:W-:Y:S01]  /*17d90*/  FMNMX.FTZ R4, R202, R4, !PT ;  /* 0x00000004ca047209 */ /* 0x000fe20007810000 */
[--C-:B-1----:R-:W-:Y:S01]  /*17da0*/  FFMA.FTZ R3, R12, c[0x0][0x2d0], -R75.reuse ;  /* 0x0000b4000c037a23 */ /* 0x102fe2000001084b */
[----:B---3--:R-:W-:Y:S01]  /*17db0*/  F2FP.PACK_AB R78, R51, R60 ;  /* 0x0000003c334e723e */ /* 0x008fe200000000ff */
[----:B------:R-:W-:Y:S06]  /*17dc0*/  FFMA.FTZ R12, R32, c[0x0][0x2d0], -R74 ;  /* 0x0000b400200c7a23 */ /* 0x000fec000001084a */
[----:B------:R1:W-:Y:S01]  /*17dd0*/  MUFU.EX2 R89, R3 ;  /* 0x0000000300597308 */ /* 0x0003e20000000800 */
[----:B------:R-:W-:Y:S02]  /*17de0*/  FFMA.FTZ R32, R34, c[0x0][0x2d0], -R96 ;  /* 0x0000b40022207a23 */ /* 0x000fe40000010860 */
[--C-:B-1----:R-:W-:Y:S07]  /*17df0*/  FFMA.FTZ R3, R13, c[0x0][0x2d0], -R75.reuse ;  /* 0x0000b4000d037a23 */ /* 0x102fee000001084b */
[----:B------:R1:W2:Y:S02]  /*17e00*/  MUFU.EX2 R247, R3 ;  /* 0x0000000300f77308 */ /* 0x0002a40000000800 */
[----:B-1----:R-:W-:Y:S01]  /*17e10*/  FMNMX.FTZ R3, R203, R4, !PT ;  /* 0x00000004cb037209 */ /* 0x002fe20007810000 */
[----:B------:R-:W-:Y:S01]  /*17e20*/  FFMA.FTZ R4, R26, c[0x0][0x2d0], -R74 ;  /* 0x0000b4001a047a23 */ /* 0x000fe2000001084a */
[----:B--2---:R-:W-:Y:S02]  /*17e30*/  F2FP.PACK_AB R77, R247, R89 ;  /* 0x00000059f74d723e */ /* 0x004fe400000000ff */
[----:B------:R-:W-:Y:S04]  /*17e40*/  FMNMX.FTZ R0, R207, R3, !PT ;  /* 0x00000003cf007209 */ /* 0x000fe80007810000 */
[----:B------:R-:W-:Y:S01]  /*17e50*/  MUFU.EX2 R80, R4 ;  /* 0x0000000400507308 */ /* 0x000fe20000000800 */
[--C-:B------:R-:W-:Y:S01]  /*17e60*/  FFMA.FTZ R3, R19, c[0x0][0x2d0], -R75.reuse ;  /* 0x0000b40013037a23 */ /* 0x100fe2000001084b */
[----:B------:R-:W-:Y:S04]  /*17e70*/  FMNMX.FTZ R0, R229, R0, !PT ;  /* 0x00000000e5007209 */ /* 0x000fe80007810000 */
[----:B------:R-:W-:Y:S04]  /*17e80*/  FMNMX.FTZ R0, R206, R0, !PT ;  /* 0x00000000ce007209 */ /* 0x000fe80007810000 */
[----:B------:R1:W2:Y:S01]  /*17e90*/  MUFU.EX2 R45, R3 ;  /* 0x00000003002d7308 */ /* 0x0002a20000000800 */
[----:B------:R-:W-:Y:S04]  /*17ea0*/  FMNMX.FTZ R0, R197, R0, !PT ;  /* 0x00000000c5007209 */ /* 0x000fe80007810000 */
[----:B------:R-:W-:Y:S05]  /*17eb0*/  FMNMX.FTZ R0, R73, R0, !PT ;  /* 0x0000000049007209 */ /* 0x000fea0007810000 */
[----:B------:R-:W3:Y:S01]  /*17ec0*/  SHFL.BFLY PT, R2, R0, 0x2, 0x1f ;  /* 0x0c401f0000027f89 */ /* 0x000ee200000e0000 */
[--C-:B-1----:R-:W-:Y:S01]  /*17ed0*/  FFMA.FTZ R3, R14, c[0x0][0x2d0], -R96.reuse ;  /* 0x0000b4000e037a23 */ /* 0x102fe20000010860 */
[----:B--2---:R-:W-:Y:S03]  /*17ee0*/  F2FP.PACK_AB R79, R50, R45 ;  /* 0x0000002d324f723e */ /* 0x004fe600000000ff */
[----:B------:R1:W2:Y:S02]  /*17ef0*/  MUFU.EX2 R61, R3 ;  /* 0x00000003003d7308 */ /* 0x0002a40000000800 */
[--C-:B-1----:R-:W-:Y:S01]  /*17f00*/  FFMA.FTZ R3, R17, c[0x0][0x2d0], -R96.reuse ;  /* 0x0000b40011037a23 */ /* 0x102fe20000010860 */
[----:B--2---:R-:W-:Y:S07]  /*17f10*/  F2FP.PACK_AB R64, R61, R92 ;  /* 0x0000005c3d40723e */ /* 0x004fee00000000ff */
[----:B------:R1:W-:Y:S02]  /*17f20*/  MUFU.EX2 R57, R3 ;  /* 0x0000000300397308 */ /* 0x0003e40000000800 */
[----:B-1----:R-:W-:Y:S08]  /*17f30*/  FFMA.FTZ R3, R18, c[0x0][0x2d0], -R96 ;  /* 0x0000b40012037a23 */ /* 0x002ff00000010860 */
[----:B------:R1:W2:Y:S02]  /*17f40*/  MUFU.EX2 R49, R3 ;  /* 0x0000000300317308 */ /* 0x0002a40000000800 */
[----:B-1----:R-:W-:Y:S01]  /*17f50*/  FFMA.FTZ R3, R25, c[0x0][0x2d0], -R74 ;  /* 0x0000b40019037a23 */ /* 0x002fe2000001084a */
[----:B--2---:R-:W-:Y:S07]  /*17f60*/  F2FP.PACK_AB R66, R49, R57 ;  /* 0x000000393142723e */ /* 0x004fee00000000ff */
[----:B------:R3:W-:Y:S02]  /*17f70*/  MUFU.EX2 R81, R3 ;  /* 0x0000000300517308 */ /* 0x0007e40000000800 */
[----:B---3--:R-:W-:Y:S01]  /*17f80*/  FMNMX.FTZ R3, R0, R2, !PT ;  /* 0x0000000200037209 */ /* 0x008fe20007810000 */
[----:B------:R-:W-:Y:S01]  /*17f90*/  FFMA.FTZ R2, R22, c[0x0][0x2d0], -R75 ;  /* 0x0000b40016027a23 */ /* 0x000fe2000001084b */
[----:B------:R-:W-:Y:S06]  /*17fa0*/  FSEL R0, R72, RZ, P2 ;  /* 0x000000ff48007208 */ /* 0x000fec0001000000 */
[----:B------:R1:W-:Y:S01]  /*17fb0*/  MUFU.EX2 R82, R2 ;  /* 0x0000000200527308 */ /* 0x0003e20000000800 */
[----:B------:R-:W2:Y:S01]  /*17fc0*/  SHFL.BFLY PT, R4, R3, 0x1, 0x1f ;  /* 0x0c201f0003047f89 */ /* 0x000ea200000e0000 */
[----:B------:R-:W-:Y:S01]  /*17fd0*/  FADD.FTZ R0, -R0, R100 ;  /* 0x0000006400007221 */ /* 0x000fe20000010100 */
[----:B------:R-:W-:Y:S03]  /*17fe0*/  MOV R100, R23 ;  /* 0x0000001700647202 */ /* 0x000fe60000000f00 */
[----:B------:R-:W-:Y:S01]  /*17ff0*/  FMUL.FTZ R0, R0, c[0x0][0x2d0] ;  /* 0x0000b40000007a20 */ /* 0x000fe20000410000 */
[----:B------:R-:W-:Y:S02]  /*18000*/  F2FP.PACK_AB R76, R246, R100 ;  /* 0x00000064f64c723e */ /* 0x000fe400000000ff */
[----:B------:R-:W3:Y:S01]  /*18010*/  LDSM.16.MT88.4 R20, [R209+0x100] ;  /* 0x00010000d114783b */ /* 0x000ee20000004200 */
[----:B------:R4:W5:Y:S01]  /*18020*/  MUFU.EX2 R69, R0 ;  /* 0x0000000000457308 */ /* 0x0009620000000800 */
[----:B-1----:R-:W-:Y:S02]  /*18030*/  FSEL R2, R71, RZ, P1 ;  /* 0x000000ff47027208 */ /* 0x002fe40000800000 */
[----:B--2---:R-:W-:Y:S03]  /*18040*/  FMNMX.FTZ R3, R3, R4, !PT ;  /* 0x0000000403037209 */ /* 0x004fe60007810000 */
[----:B------:R-:W-:Y:S02]  /*18050*/  FADD.FTZ R2, -R2, R101 ;  /* 0x0000006502027221 */ /* 0x000fe40000010100 */
[----:B------:R-:W-:Y:S02]  /*18060*/  FMUL.FTZ R97, R3, c[0x0][0x2d0] ;  /* 0x0000b40003617a20 */ /* 0x000fe40000410000 */
[----:B------:R-:W-:Y:S01]  /*18070*/  FMUL.FTZ R2, R2, c[0x0][0x2d0] ;  /* 0x0000b40002027a20 */ /* 0x000fe20000410000 */
[----:B----4-:R-:W-:Y:S01]  /*18080*/  FSEL R0, R70, RZ, P0 ;  /* 0x000000ff46007208 */ /* 0x010fe20000000000 */
[----:B-----5:R-:W-:Y:S01]  /*18090*/  FMUL.FTZ R16, R69, R116 ;  /* 0x0000007445107220 */ /* 0x020fe20000410000 */
[----:B------:R-:W-:Y:S01]  /*180a0*/  FSETP.NEU.FTZ.AND P0, PT, R3, -INF , PT ;  /* 0xff8000000300780b */ /* 0x000fe20003f1d000 */
[----:B------:R-:W1:Y:S01]  /*180b0*/  MUFU.EX2 R68, R2 ;  /* 0x0000000200447308 */ /* 0x000e620000000800 */
[----:B------:R-:W-:Y:S02]  /*180c0*/  FMUL.FTZ R5, R69, R105 ;  /* 0x0000006945057220 */ /* 0x000fe40000410000 */
[----:B------:R-:W-:Y:S01]  /*180d0*/  FADD.FTZ R0, -R0, R102 ;  /* 0x0000006600007221 */ /* 0x000fe20000010100 */
[----:B------:R-:W-:Y:S01]  /*180e0*/  FSEL R97, R97, RZ, P0 ;  /* 0x000000ff61617208 */ /* 0x000fe20000000000 */
[----:B------:R-:W-:Y:S02]  /*180f0*/  FMUL.FTZ R17, R69, R117 ;  /* 0x0000007545117220 */ /* 0x000fe40000410000 */
[----:B------:R-:W-:Y:S02]  /*18100*/  FMUL.FTZ R0, R0, c[0x0][0x2d0] ;  /* 0x0000b40000007a20 */ /* 0x000fe40000410000 */
[--C-:B------:R-:W-:Y:S02]  /*18110*/  FFMA.FTZ R58, R58, c[0x0][0x2d0], -R97.reuse ;  /* 0x0000b4003a3a7a23 */ /* 0x100fe40000010861 */
[----:B------:R2:W4:Y:S01]  /*18120*/  MUFU.EX2 R2, R0 ;  /* 0x0000000000027308 */ /* 0x0005220000000800 */
[--C-:B------:R-:W-:Y:S02]  /*18130*/  FFMA.FTZ R4, R9, c[0x0][0x2d0], -R97.reuse ;  /* 0x0000b40009047a23 */ /* 0x100fe40000010861 */
[--C-:B------:R-:W-:Y:S07]  /*18140*/  FFMA.FTZ R62, R62, c[0x0][0x2d0], -R97.reuse ;  /* 0x0000b4003e3e7a23 */ /* 0x100fee0000010861 */
[----:B------:R5:W3:Y:S01]  /*18150*/  MUFU.EX2 R42, R4 ;  /* 0x00000004002a7308 */ /* 0x000ae20000000800 */
[C---:B-1----:R-:W-:Y:S02]  /*18160*/  FMUL.FTZ R6, R68.reuse, R106 ;  /* 0x0000006a44067220 */ /* 0x042fe40000410000 */
[C---:B------:R-:W-:Y:S02]  /*18170*/  FMUL.FTZ R18, R68.reuse, R118 ;  /* 0x0000007644127220 */ /* 0x040fe40000410000 */
[C---:B------:R-:W-:Y:S02]  /*18180*/  FMUL.FTZ R19, R68.reuse, R119 ;  /* 0x0000007744137220 */ /* 0x040fe40000410000 */
[----:B------:R-:W-:Y:S03]  /*18190*/  LDSM.16.MT88.4 R116, [R209+0x2900] ;  /* 0x00290000d174783b */ /* 0x000fe60000004200 */
[----:B------:R1:W-:Y:S01]  /*181a0*/  MUFU.EX2 R106, R12 ;  /* 0x0000000c006a7308 */ /* 0x0003e20000000800 */
[----:B------:R-:W-:Y:S02]  /*181b0*/  FMUL.FTZ R34, R68, R134 ;  /* 0x0000008644227220 */ /* 0x000fe40000410000 */
[--C-:B--2---:R-:W-:Y:S02]  /*181c0*/  FFMA.FTZ R0, R7, c[0x0][0x2d0], -R97.reuse ;  /* 0x0000b40007007a23 */ /* 0x104fe40000010861 */
[----:B----4-:R-:W-:Y:S01]  /*181d0*/  FMUL.FTZ R25, R2, R125 ;  /* 0x0000007d02197220 */ /* 0x010fe20000410000 */
[----:B------:R-:W-:Y:S01]  /*181e0*/  MOV R125, R82 ;  /* 0x00000052007d7202 */ /* 0x000fe20000000f00 */
[----:B------:R-:W-:Y:S03]  /*181f0*/  FMUL.FTZ R7, R68, R107 ;  /* 0x0000006b44077220 */ /* 0x000fe60000410000 */
[----:B------:R2:W-:Y:S01]  /*18200*/  MUFU.EX2 R196, R0 ;  /* 0x0000000000c47308 */ /* 0x0005e20000000800 */
[C---:B------:R-:W-:Y:S02]  /*18210*/  FMUL.FTZ R9, R2.reuse, R109 ;  /* 0x0000006d02097220 */ /* 0x040fe40000410000 */
[----:B------:R-:W-:Y:S02]  /*18220*/  FMUL.FTZ R13, R2, R113 ;  /* 0x00000071020d7220 */ /* 0x000fe40000410000 */
[--C-:B-----5:R-:W-:Y:S02]  /*18230*/  FFMA.FTZ R4, R24, c[0x0][0x2d0], -R97.reuse ;  /* 0x0000b40018047a23 */ /* 0x120fe40000010861 */
[----:B------:R-:W-:Y:S02]  /*18240*/  FMUL.FTZ R29, R2, R129 ;  /* 0x00000081021d7220 */ /* 0x000fe40000410000 */
[----:B------:R-:W-:Y:S01]  /*18250*/  FFMA.FTZ R24, R30, c[0x0][0x2d0], -R96 ;  /* 0x0000b4001e187a23 */ /* 0x000fe20000010860 */
[----:B------:R4:W-:Y:S01]  /*18260*/  MUFU.EX2 R10, R4 ;  /* 0x00000004000a7308 */ /* 0x0009e20000000800 */
[----:B-1----:R-:W-:Y:S01]  /*18270*/  FMUL.FTZ R12, R2, R112 ;  /* 0x00000070020c7220 */ /* 0x002fe20000410000 */
[----:B---3--:R-:W-:Y:S08]  /*18280*/  MOV R112, R42 ;  /* 0x0000002a00707202 */ /* 0x008ff00000000f00 */
[----:B------:R1:W3:Y:S01]  /*18290*/  MUFU.EX2 R46, R24 ;  /* 0x00000018002e7308 */ /* 0x0002e20000000800 */
[----:B--2---:R-:W-:Y:S02]  /*182a0*/  FFMA.FTZ R0, R8, c[0x0][0x2d0], -R97 ;  /* 0x0000b40008007a23 */ /* 0x004fe40000010861 */
[----:B------:R-:W-:Y:S02]  /*182b0*/  FFMA.FTZ R8, R28, c[0x0][0x2d0], -R74 ;  /* 0x0000b4001c087a23 */ /* 0x000fe4000001084a */
[----:B------:R-:W-:Y:S05]  /*182c0*/  FFMA.FTZ R28, R33, c[0x0][0x2d0], -R96 ;  /* 0x0000b400211c7a23 */ /* 0x000fea0000010860 */
[----:B------:R2:W5:Y:S01]  /*182d0*/  MUFU.EX2 R35, R0 ;  /* 0x0000000000237308 */ /* 0x0005620000000800 */
[----:B------:R-:W-:Y:S02]  /*182e0*/  FMUL.FTZ R33, R69, R133 ;  /* 0x0000008545217220 */ /* 0x000fe40000410000 */
[----:B----4-:R-:W-:Y:S07]  /*182f0*/  FFMA.FTZ R4, R27, c[0x0][0x2d0], -R75 ;  /* 0x0000b4001b047a23 */ /* 0x010fee000001084b */
[----:B------:R4:W-:Y:S01]  /*18300*/  MUFU.EX2 R43, R4 ;  /* 0x00000004002b7308 */ /* 0x0009e20000000800 */
[----:B-1----:R-:W-:Y:S02]  /*18310*/  FMUL.FTZ R24, R2, R124 ;  /* 0x0000007c02187220 */ /* 0x002fe40000410000 */
[----:B---3--:R-:W-:Y:S07]  /*18320*/  IMAD.MOV.U32 R124, RZ, RZ, R46 ;  /* 0x000000ffff7c7224 */ /* 0x008fee00078e002e */
[----:B------:R1:W3:Y:S01]  /*18330*/  MUFU.EX2 R59, R8 ;  /* 0x00000008003b7308 */ /* 0x0002e20000000800 */
[----:B--2---:R-:W-:Y:S02]  /*18340*/  FSEL R0, R3, RZ, P0 ;  /* 0x000000ff03007208 */ /* 0x004fe40000000000 */
[----:B-----5:R-:W-:Y:S03]  /*18350*/  F2FP.PACK_AB R65, R35, R196 ;  /* 0x000000c42341723e */ /* 0x020fe600000000ff */
[----:B------:R-:W-:Y:S04]  /*18360*/  FADD.FTZ R0, -R0, R103 ;  /* 0x0000006700007221 */ /* 0x000fe80000010100 */
[----:B------:R2:W-:Y:S01]  /*18370*/  MUFU.EX2 R47, R28 ;  /* 0x0000001c002f7308 */ /* 0x0005e20000000800 */
[----:B------:R-:W-:Y:S02]  /*18380*/  FMUL.FTZ R0, R0, c[0x0][0x2d0] ;  /* 0x0000b40000007a20 */ /* 0x000fe40000410000 */
[C---:B----4-:R-:W-:Y:S07]  /*18390*/  FMUL.FTZ R4, R69.reuse, R104 ;  /* 0x0000006845047220 */ /* 0x050fee0000410000 */
[----:B------:R-:W4:Y:S01]  /*183a0*/  MUFU.EX2 R0, R0 ;  /* 0x0000000000007308 */ /* 0x000f220000000800 */
[-C--:B------:R-:W-:Y:S05]  /*183b0*/  HMMA.16816.F32 R4, R76, R20.reuse, R4 ;  /* 0x000000144c04723c */ /* 0x080fea0000001804 */
[----:B-1----:R-:W-:Y:S02]  /*183c0*/  FMUL.FTZ R8, R2, R108 ;  /* 0x0000006c02087220 */ /* 0x002fe40000410000 */
[----:B------:R-:W-:Y:S02]  /*183d0*/  IMAD.MOV.U32 R108, RZ, RZ, R10 ;  /* 0x000000ffff6c7224 */ /* 0x000fe400078e000a */
[----:B------:R1:W-:Y:S03]  /*183e0*/  MUFU.EX2 R104, R32 ;  /* 0x0000002000687308 */ /* 0x0003e60000000800 */
[----:B---3--:R-:W-:Y:S01]  /*183f0*/  IMAD.MOV.U32 R129, RZ, RZ, R59 ;  /* 0x000000ffff817224 */ /* 0x008fe200078e003b */
[----:B------:R-:W-:Y:S01]  /*18400*/  F2FP.PACK_AB R67, R108, R42 ;  /* 0x0000002a6c43723e */ /* 0x000fe200000000ff */
[----:B--2---:R-:W-:Y:S01]  /*18410*/  FMUL.FTZ R28, R2, R128 ;  /* 0x00000080021c7220 */ /* 0x004fe20000410000 */
[----:B------:R-:W-:Y:S04]  /*18420*/  MOV R128, R63 ;  /* 0x0000003f00807202 */ /* 0x000fe80000000f00 */
[----:B------:R-:W-:Y:S01]  /*18430*/  MUFU.EX2 R103, R58 ;  /* 0x0000003a00677308 */ /* 0x000fe20000000800 */
[C---:B----4-:R-:W-:Y:S02]  /*18440*/  FMUL.FTZ R11, R0.reuse, R111 ;  /* 0x0000006f000b7220 */ /* 0x050fe40000410000 */
[C---:B------:R-:W-:Y:S01]  /*18450*/  FMUL.FTZ R10, R0.reuse, R110 ;  /* 0x0000006e000a7220 */ /* 0x040fe20000410000 */
[----:B------:R-:W-:Y:S01]  /*18460*/  MOV R110, R43 ;  /* 0x0000002b006e7202 */ /* 0x000fe20000000f00 */
[C---:B------:R-:W-:Y:S02]  /*18470*/  FMUL.FTZ R15, R0.reuse, R115 ;  /* 0x00000073000f7220 */ /* 0x040fe40000410000 */
[----:B------:R-:W2:Y:S01]  /*18480*/  LDL.LU R115, [R1+0x28] ;  /* 0x0000280001737983 */ /* 0x000ea20000300800 */
[----:B------:R-:W-:Y:S02]  /*18490*/  IMAD.MOV.U32 R111, RZ, RZ, R80 ;  /* 0x000000ffff6f7224 */ /* 0x000fe400078e0050 */
[C---:B------:R-:W-:Y:S04]  /*184a0*/  HMMA.16816.F32 R8, R64.reuse, R20, R8 ;  /* 0x000000144008723c */ /* 0x040fe80000001808 */
[C---:B------:R-:W-:Y:S02]  /*184b0*/  FMUL.FTZ R14, R0.reuse, R114 ;  /* 0x00000072000e7220 */ /* 0x040fe40000410000 */
[----:B-1----:R-:W-:Y:S01]  /*184c0*/  FMUL.FTZ R32, R69, R132 ;  /* 0x0000008445207220 */ /* 0x002fe20000410000 */
[----:B------:R-:W-:Y:S01]  /*184d0*/  MUFU.EX2 R114, R48 ;  /* 0x0000003000727308 */ /* 0x000fe20000000800 */
[----:B------:R-:W-:Y:S03]  /*184e0*/  FFMA.FTZ R20, R31, c[0x0][0x2d0], -R75 ;  /* 0x0000b4001f147a23 */ /* 0x000fe6000001084b */
[-C--:B------:R-:W-:Y:S03]  /*184f0*/  HMMA.16816.F32 R12, R64, R22.reuse, R12 ;  /* 0x00000016400c723c */ /* 0x080fe6000000180c */
[C---:B------:R-:W-:Y:S02]  /*18500*/  FMUL.FTZ R63, R0.reuse, R163 ;  /* 0x000000a3003f7220 */ /* 0x040fe40000410000 */
[----:B------:R-:W3:Y:S01]  /*18510*/  LDL.LU R163, [R1+0x24] ;  /* 0x0000240001a37983 */ /* 0x000ee20000300800 */
[----:B------:R1:W-:Y:S01]  /*18520*/  MUFU.EX2 R107, R20 ;  /* 0x00000014006b7308 */ /* 0x0003e20000000800 */
[C---:B------:R-:W-:Y:S01]  /*18530*/  FMUL.FTZ R26, R0.reuse, R126 ;  /* 0x0000007e001a7220 */ /* 0x040fe20000410000 */
[C---:B------:R-:W-:Y:S04]  /*18540*/  HMMA.16816.F32 R16, R76.reuse, R22, R16 ;  /* 0x000000164c10723c */ /* 0x040fe80000001810 */
[C---:B------:R-:W-:Y:S02]  /*18550*/  FMUL.FTZ R21, R69.reuse, R121 ;  /* 0x0000007945157220 */ /* 0x040fe40000410000 */
[----:B------:R-:W-:Y:S01]  /*18560*/  FMUL.FTZ R27, R0, R127 ;  /* 0x0000007f001b7220 */ /* 0x000fe20000410000 */
[----:B------:R-:W-:Y:S01]  /*18570*/  MOV R127, R35 ;  /* 0x00000023007f7202 */ /* 0x000fe20000000f00 */
[C---:B------:R-:W-:Y:S01]  /*18580*/  FMUL.FTZ R22, R68.reuse, R122 ;  /* 0x0000007a44167220 */ /* 0x040fe20000410000 */
[----:B------:R-:W-:Y:S01]  /*18590*/  MOV R122, R57 ;  /* 0x00000039007a7202 */ /* 0x000fe20000000f00 */
[----:B------:R-:W-:Y:S02]  /*185a0*/  MUFU.EX2 R121, R62 ;  /* 0x0000003e00797308 */ /* 0x000fe40000000800 */
[----:B------:R-:W-:Y:S02]  /*185b0*/  FMUL.FTZ R23, R68, R123 ;  /* 0x0000007b44177220 */ /* 0x000fe40000410000 */
[C---:B------:R-:W-:Y:S02]  /*185c0*/  FMUL.FTZ R30, R0.reuse, R130 ;  /* 0x00000082001e7220 */ /* 0x040fe40000410000 */
[----:B------:R-:W-:Y:S01]  /*185d0*/  FMUL.FTZ R31, R0, R131 ;  /* 0x00000083001f7220 */ /* 0x000fe20000410000 */
[----:B------:R-:W-:Y:S01]  /*185e0*/  MOV R131, R47 ;  /* 0x0000002f00837202 */ /* 0x000fe20000000f00 */
[----:B------:R-:W-:Y:S02]  /*185f0*/  FMUL.FTZ R35, R68, R135 ;  /* 0x0000008744237220 */ /* 0x000fe40000410000 */
[----:B------:R-:W-:Y:S01]  /*18600*/  FMUL.FTZ R42, R0, R142 ;  /* 0x0000008e002a7220 */ /* 0x000fe20000410000 */
[----:B------:R-:W-:Y:S01]  /*18610*/  LDSM.16.MT88.4 R132, [R212+0x2900] ;  /* 0x00290000d484783b */ /* 0x000fe20000004200 */
[C---:B-1----:R-:W-:Y:S02]  /*18620*/  FMUL.FTZ R20, R69.reuse, R120 ;  /* 0x0000007845147220 */ /* 0x042fe40000410000 */
[----:B------:R-:W-:Y:S01]  /*18630*/  IMAD.MOV.U32 R126, RZ, RZ, R81 ;  /* 0x000000ffff7e7224 */ /* 0x000fe200078e0051 */
[----:B------:R1:W-:Y:S01]  /*18640*/  MUFU.EX2 R120, R44 ;  /* 0x0000002c00787308 */ /* 0x0003e20000000800 */
[C---:B------:R-:W-:Y:S02]  /*18650*/  FMUL.FTZ R48, R69.reuse, R148 ;  /* 0x0000009445307220 */ /* 0x040fe40000410000 */
[----:B------:R-:W-:Y:S01]  /*18660*/  IMAD.MOV.U32 R148, RZ, RZ, R49 ;  /* 0x000000ffff947224 */ /* 0x000fe200078e0031 */
[-C--:B------:R-:W-:Y:S01]  /*18670*/  HMMA.16816.F32 R20, R76, R36.reuse, R20 ;  /* 0x000000244c14723c */ /* 0x080fe20000001814 */
[----:B------:R-:W4:Y:S02]  /*18680*/  LDSM.16.MT88.4 R80, [R211+0x100] ;  /* 0x00010000d350783b */ /* 0x000f240000004200 */
[----:B------:R-:W-:Y:S01]  /*18690*/  FMUL.FTZ R49, R69, R149 ;  /* 0x0000009545317220 */ /* 0x000fe20000410000 */
[----:B------:R-:W-:Y:S01]  /*186a0*/  MOV R149, R50 ;  /* 0x0000003200957202 */ /* 0x000fe20000000f00 */
[C---:B------:R-:W-:Y:S02]  /*186b0*/  FMUL.FTZ R50, R68.reuse, R150 ;  /* 0x0000009644327220 */ /* 0x040fe40000410000 */
[----:B------:R-:W-:Y:S01]  /*186c0*/  IMAD.MOV.U32 R150, RZ, RZ, R51 ;  /* 0x000000ffff967224 */ /* 0x000fe200078e0033 */
[C---:B------:R-:W-:Y:S04]  /*186d0*/  HMMA.16816.F32 R24, R64.reuse, R36, R24 ;  /* 0x000000244018723c */ /* 0x040fe80000001818 */
[----:B------:R-:W-:Y:S01]  /*186e0*/  FMUL.FTZ R51, R68, R151 ;  /* 0x0000009744337220 */ /* 0x000fe20000410000 */
[----:B------:R-:W-:Y:S01]  /*186f0*/  MOV R151, R60 ;  /* 0x0000003c00977202 */ /* 0x000fe20000000f00 */
[----:B------:R-:W-:Y:S02]  /*18700*/  FMUL.FTZ R43, R0, R143 ;  /* 0x0000008f002b7220 */ /* 0x000fe40000410000 */
[-C--:B------:R-:W-:Y:S04]  /*18710*/  HMMA.16816.F32 R28, R64, R38.reuse, R28 ;  /* 0x00000026401c723c */ /* 0x080fe8000000181c */
[----:B------:R-:W-:Y:S02]  /*18720*/  FFMA.FTZ R36, R40, c[0x0][0x2d0], -R96 ;  /* 0x0000b40028247a23 */ /* 0x000fe40000010860 */
[----:B------:R-:W-:Y:S02]  /*18730*/  FFMA.FTZ R40, R41, c[0x0][0x2d0], -R74 ;  /* 0x0000b40029287a23 */ /* 0x000fe4000001084a */
[C---:B------:R-:W-:Y:S01]  /*18740*/  HMMA.16816.F32 R32, R76.reuse, R38, R32 ;  /* 0x000000264c20723c */ /* 0x040fe20000001820 */
[----:B------:R5:W-:Y:S03]  /*18750*/  MUFU.EX2 R109, R36 ;  /* 0x00000024006d7308 */ /* 0x000be60000000800 */
[C---:B------:R-:W-:Y:S02]  /*18760*/  FMUL.FTZ R37, R69.reuse, R137 ;  /* 0x0000008945257220 */ /* 0x040fe40000410000 */
[----:B------:R-:W-:Y:S02]  /*18770*/  FMUL.FTZ R41, R2, R141 ;  /* 0x0000008d02297220 */ /* 0x000fe40000410000 */
[C---:B------:R-:W-:Y:S03]  /*18780*/  FMUL.FTZ R38, R68.reuse, R138 ;  /* 0x0000008a44267220 */ /* 0x040fe60000410000 */
[----:B------:R4:W-:Y:S01]  /*18790*/  MUFU.EX2 R113, R40 ;  /* 0x0000002800717308 */ /* 0x0009e20000000800 */
[----:B------:R-:W-:Y:S02]  /*187a0*/  FMUL.FTZ R39, R68, R139 ;  /* 0x0000008b44277220 */ /* 0x000fe40000410000 */
[----:B-1----:R-:W-:Y:S02]  /*187b0*/  FMUL.FTZ R44, R2, R144 ;  /* 0x00000090022c7220 */ /* 0x002fe40000410000 */
[C---:B------:R-:W-:Y:S02]  /*187c0*/  FMUL.FTZ R46, R0.reuse, R146 ;  /* 0x00000092002e7220 */ /* 0x040fe40000410000 */
[----:B------:R-:W-:Y:S02]  /*187d0*/  FMUL.FTZ R47, R0, R147 ;  /* 0x00000093002f7220 */ /* 0x000fe40000410000 */
[----:B------:R-:W-:Y:S02]  /*187e0*/  IMAD.MOV.U32 R123, RZ, RZ, R45 ;  /* 0x000000ffff7b7224 */ /* 0x000fe400078e002d */
[C---:B------:R-:W-:Y:S02]  /*187f0*/  FMUL.FTZ R45, R2.reuse, R145 ;  /* 0x00000091022d7220 */ /* 0x040fe40000410000 */
[----:B------:R-:W-:Y:S02]  /*18800*/  FMUL.FTZ R57, R2, R157 ;  /* 0x0000009d02397220 */ /* 0x000fe40000410000 */
[C---:B-----5:R-:W-:Y:S02]  /*18810*/  FMUL.FTZ R36, R69.reuse, R136 ;  /* 0x0000008845247220 */ /* 0x060fe40000410000 */
[C---:B------:R-:W-:Y:S02]  /*18820*/  FMUL.FTZ R58, R0.reuse, R158 ;  /* 0x0000009e003a7220 */ /* 0x040fe40000410000 */
[----:B------:R-:W-:Y:S02]  /*18830*/  FMUL.FTZ R59, R0, R159 ;  /* 0x0000009f003b7220 */ /* 0x000fe40000410000 */
[C---:B------:R-:W-:Y:S01]  /*18840*/  FMUL.FTZ R60, R2.reuse, R160 ;  /* 0x000000a0023c7220 */ /* 0x040fe20000410000 */
[-C--:B------:R-:W-:Y:S03]  /*18850*/  HMMA.16816.F32 R36, R76, R52.reuse, R36 ;  /* 0x000000344c24723c */ /* 0x080fe60000001824 */
[C---:B----4-:R-:W-:Y:S02]  /*18860*/  FMUL.FTZ R40, R2.reuse, R140 ;  /* 0x0000008c02287220 */ /* 0x050fe40000410000 */
[----:B------:R-:W-:Y:S02]  /*18870*/  IMAD.MOV.U32 R160, RZ, RZ, R61 ;  /* 0x000000ffffa07224 */ /* 0x000fe400078e003d */
[----:B------:R-:W-:Y:S01]  /*18880*/  FMUL.FTZ R61, R2, R161 ;  /* 0x000000a1023d7220 */ /* 0x000fe20000410000 */
[----:B------:R-:W-:Y:S01]  /*18890*/  MOV R161, R247 ;  /* 0x000000f700a17202 */ /* 0x000fe20000000f00 */
[----:B------:R-:W-:Y:S01]  /*188a0*/  FMUL.FTZ R62, R0, R162 ;  /* 0x000000a2003e7220 */ /* 0x000fe20000410000 */
[C---:B------:R-:W-:Y:S04]  /*188b0*/  HMMA.16816.F32 R40, R64.reuse, R52, R40 ;  /* 0x000000344028723c */ /* 0x040fe80000001828 */
[----:B------:R-:W-:Y:S03]  /*188c0*/  MOV R162, R246 ;  /* 0x000000f600a27202 */ /* 0x000fe60000000f00 */
[--C-:B------:R-:W-:Y:S01]  /*188d0*/  FFMA.FTZ R52, R56, c[0x0][0x2d0], -R97.reuse ;  /* 0x0000b40038347a23 */ /* 0x100fe20000010861 */
[-C--:B------:R-:W-:Y:S03]  /*188e0*/  HMMA.16816.F32 R44, R64, R54.reuse, R44 ;  /* 0x00000036402c723c */ /* 0x080fe6000000182c */
[----:B------:R1:W4:Y:S01]  /*188f0*/  MUFU.EX2 R105, R52 ;  /* 0x0000003400697308 */ /* 0x0003220000000800 */
[C---:B------:R-:W-:Y:S02]  /*18900*/  FMUL.FTZ R53, R69.reuse, R153 ;  /* 0x0000009945357220 */ /* 0x040fe40000410000 */
[----:B------:R-:W-:Y:S02]  /*18910*/  FMUL.FTZ R56, R2, R156 ;  /* 0x0000009c02387220 */ /* 0x000fe40000410000 */
[C---:B------:R-:W-:Y:S07]  /*18920*/  HMMA.16816.F32 R48, R76.reuse, R54, R48 ;  /* 0x000000364c30723c */ /* 0x040fee0000001830 */
[C---:B------:R-:W-:Y:S02]  /*18930*/  FMUL.FTZ R55, R68.reuse, R155 ;  /* 0x0000009b44377220 */ /* 0x040fe40000410000 */
[----:B------:R-:W-:Y:S03]  /*18940*/  FMUL.FTZ R54, R68, R154 ;  /* 0x0000009a44367220 */ /* 0x000fe60000410000 */
[----:B-1----:R-:W-:Y:S07]  /*18950*/  FMUL.FTZ R52, R69, R152 ;  /* 0x0000009845347220 */ /* 0x002fee0000410000 */
[-C--:B------:R-:W-:Y:S08]  /*18960*/  HMMA.16816.F32 R52, R76, R80.reuse, R52 ;  /* 0x000000504c34723c */ /* 0x080ff00000001834 */
[C---:B------:R-:W-:Y:S07]  /*18970*/  HMMA.16816.F32 R56, R64.reuse, R80, R56 ;  /* 0x000000504038723c */ /* 0x040fee0000001838 */
[----:B------:R-:W-:Y:S01]  /*18980*/  FFMA.FTZ R80, R88, c[0x0][0x2d0], -R97 ;  /* 0x0000b40058507a23 */ /* 0x000fe20000010861 */
[-C--:B------:R-:W-:Y:S03]  /*18990*/  HMMA.16816.F32 R60, R64, R82.reuse, R60 ;  /* 0x00000052403c723c */ /* 0x080fe6000000183c */
[----:B------:R1:W5:Y:S01]  /*189a0*/  MUFU.EX2 R139, R80 ;  /* 0x00000050008b7308 */ /* 0x0003620000000800 */
[----:B----4-:R-:W-:Y:S03]  /*189b0*/  F2FP.PACK_AB R81, R103, R105 ;  /* 0x000000696751723e */ /* 0x010fe600000000ff */
[C---:B------:R-:W-:Y:S02]  /*189c0*/  FMUL.FTZ R65, R69.reuse, R165 ;  /* 0x000000a545417220 */ /* 0x040fe40000410000 */
[C---:B------:R-:W-:Y:S01]  /*189d0*/  FMUL.FTZ R67, R68.reuse, R167 ;  /* 0x000000a744437220 */ /* 0x040fe20000410000 */
[----:B------:R-:W4:Y:S02]  /*189e0*/  LDL.LU R165, [R1+0x20] ;  /* 0x0000200001a57983 */ /* 0x000f240000300800 */
[----:B------:R-:W-:Y:S01]  /*189f0*/  FMUL.FTZ R66, R68, R166 ;  /* 0x000000a644427220 */ /* 0x000fe20000410000 */
[----:B------:R-:W-:Y:S01]  /*18a00*/  MOV R166, R89 ;  /* 0x0000005900a67202 */ /* 0x000fe20000000f00 */
[----:B------:R-:W-:Y:S01]  /*18a10*/  FMUL.FTZ R64, R69, R164 ;  /* 0x000000a445407220 */ /* 0x000fe20000410000 */
[----:B------:R-:W2:Y:S01]  /*18a20*/  LDL.LU R167, [R1+0x1c] ;  /* 0x00001c0001a77983 */ /* 0x000ea20000300800 */
[----:B------:R-:W-:Y:S02]  /*18a30*/  IMAD.MOV.U32 R164, RZ, RZ, R92 ;  /* 0x000000ffffa47224 */ /* 0x000fe400078e005c */
[--C-:B------:R-:W-:Y:S03]  /*18a40*/  FFMA.FTZ R92, R175, c[0x0][0x2d0], -R74.reuse ;  /* 0x0000b400af5c7a23 */ /* 0x100fe6000001084a */
[----:B------:R-:W-:Y:S01]  /*18a50*/  HMMA.16816.F32 R64, R76, R82, R64 ;  /* 0x000000524c40723c */ /* 0x000fe20000001840 */
[----:B------:R-:W-:Y:S03]  /*18a60*/  MUFU.EX2 R252, R92 ;  /* 0x0000005c00fc7308 */ /* 0x000fe60000000800 */
[--C-:B-1----:R-:W-:Y:S03]  /*18a70*/  FFMA.FTZ R80, R90, c[0x0][0x2d0], -R75.reuse ;  /* 0x0000b4005a507a23 */ /* 0x102fe6000001084b */
[----:B------:R-:W-:Y:S01]  /*18a80*/  F2FP.PACK_AB R76, R111, R126 ;  /* 0x0000007e6f4c723e */ /* 0x000fe200000000ff */
[----:B------:R-:W1:Y:S01]  /*18a90*/  LDSM.16.MT88.4 R88, [R212+0x900] ;  /* 0x00090000d458783b */ /* 0x000e620000004200 */
[----:B------:R-:W-:Y:S02]  /*18aa0*/  F2FP.PACK_AB R77, R110, R125 ;  /* 0x0000007d6e4d723e */ /* 0x000fe400000000ff */
[----:B------:R1:W-:Y:S01]  /*18ab0*/  MUFU.EX2 R138, R80 ;  /* 0x00000050008a7308 */ /* 0x0003e20000000800 */
[----:B------:R-:W-:Y:S02]  /*18ac0*/  F2FP.PACK_AB R78, R106, R129 ;  /* 0x000000816a4e723e */ /* 0x000fe400000000ff */
[----:B------:R-:W-:Y:S02]  /*18ad0*/  F2FP.PACK_AB R79, R107, R128 ;  /* 0x000000806b4f723e */ /* 0x000fe400000000ff */
[----:B------:R-:W-:Y:S02]  /*18ae0*/  F2FP.PACK_AB R82, R109, R104 ;  /* 0x000000686d52723e */ /* 0x000fe400000000ff */
[----:B-----5:R-:W-:Y:S03]  /*18af0*/  F2FP.PACK_AB R83, R139, R121 ;  /* 0x000000798b53723e */ /* 0x020fe600000000ff */
[-C--:B------:R-:W-:Y:S03]  /*18b00*/  HMMA.16816.F32 R4, R76, R84.reuse, R4 ;  /* 0x000000544c04723c */ /* 0x080fe60000001804 */
[----:B-1----:R-:W-:Y:S04]  /*18b10*/  FFMA.FTZ R80, R94, c[0x0][0x2d0], -R74 ;  /* 0x0000b4005e507a23 */ /* 0x002fe8000001084a */
[----:B------:R1:W-:Y:S02]  /*18b20*/  MUFU.EX2 R130, R80 ;  /* 0x0000005000827308 */ /* 0x0003e40000000800 */
[----:B-1----:R-:W-:Y:S07]  /*18b30*/  F2FP.PACK_AB R80, R131, R124 ;  /* 0x0000007c8350723e */ /* 0x002fee00000000ff */
[C---:B------:R-:W-:Y:S07]  /*18b40*/  HMMA.16816.F32 R8, R80.reuse, R84, R8 ;  /* 0x000000545008723c */ /* 0x040fee0000001808 */
[--C-:B------:R-:W-:Y:S01]  /*18b50*/  FFMA.FTZ R84, R93, c[0x0][0x2d0], -R75.reuse ;  /* 0x0000b4005d547a23 */ /* 0x100fe2000001084b */
[-C--:B------:R-:W-:Y:S01]  /*18b60*/  HMMA.16816.F32 R12, R80, R86.reuse, R12 ;  /* 0x00000056500c723c */ /* 0x080fe2000000180c */
[----:B------:R-:W1:Y:S02]  /*18b70*/  LDSM.16.MT88.4 R92, [R210+0x900] ;  /* 0x00090000d25c783b */ /* 0x000e640000004200 */
[----:B------:R5:W-:Y:S05]  /*18b80*/  MUFU.EX2 R251, R84 ;  /* 0x0000005400fb7308 */ /* 0x000bea0000000800 */
[C---:B------:R-:W-:Y:S08]  /*18b90*/  HMMA.16816.F32 R16, R76.reuse, R86, R16 ;  /* 0x000000564c10723c */ /* 0x040ff00000001810 */
[-C--:B------:R-:W-:Y:S08]  /*18ba0*/  HMMA.16816.F32 R20, R76, R88.reuse, R20 ;  /* 0x000000584c14723c */ /* 0x080ff00000001814 */
[C---:B------:R-:W-:Y:S04]  /*18bb0*/  HMMA.16816.F32 R24, R80.reuse, R88, R24 ;  /* 0x000000585018723c */ /* 0x040fe80000001818 */
[----:B-----5:R-:W-:Y:S03]  /*18bc0*/  FFMA.FTZ R84, R171, c[0x0][0x2d0], -R75 ;  /* 0x0000b400ab547a23 */ /* 0x020fe6000001084b */
[----:B------:R-:W-:Y:S01]  /*18bd0*/  FFMA.FTZ R88, R170, c[0x0][0x2d0], -R96 ;  /* 0x0000b400aa587a23 */ /* 0x000fe20000010860 */
[-C--:B------:R-:W-:Y:S01]  /*18be0*/  HMMA.16816.F32 R28, R80, R90.reuse, R28 ;  /* 0x0000005a501c723c */ /* 0x080fe2000000181c */
[----:B------:R5:W-:Y:S07]  /*18bf0*/  MUFU.EX2 R143, R84 ;  /* 0x00000054008f7308 */ /* 0x000bee0000000800 */
[C---:B------:R-:W-:Y:S03]  /*18c00*/  HMMA.16816.F32 R32, R76.reuse, R90, R32 ;  /* 0x0000005a4c20723c */ /* 0x040fe60000001820 */
[----:B------:R5:W-:Y:S01]  /*18c10*/  MUFU.EX2 R141, R88 ;  /* 0x00000058008d7308 */ /* 0x000be20000000800 */
[----:B---3--:R-:W-:Y:S04]  /*18c20*/  FFMA.FTZ R2, R2, R163, R164 ;  /* 0x000000a302027223 */ /* 0x008fe800000100a4 */
[-C--:B-1----:R-:W-:Y:S08]  /*18c30*/  HMMA.16816.F32 R36, R76, R92.reuse, R36 ;  /* 0x0000005c4c24723c */ /* 0x082ff00000001824 */
[C---:B------:R-:W-:Y:S04]  /*18c40*/  HMMA.16816.F32 R40, R80.reuse, R92, R40 ;  /* 0x0000005c5028723c */ /* 0x040fe80000001828 */
[----:B-----5:R-:W-:Y:S03]  /*18c50*/  FFMA.FTZ R84, R98, c[0x0][0x2d0], -R96 ;  /* 0x0000b40062547a23 */ /* 0x020fe60000010860 */
[--C-:B------:R-:W-:Y:S01]  /*18c60*/  FFMA.FTZ R92, R172, c[0x0][0x2d0], -R97.reuse ;  /* 0x0000b400ac5c7a23 */ /* 0x100fe20000010861 */
[-C--:B------:R-:W-:Y:S01]  /*18c70*/  HMMA.16816.F32 R44, R80, R94.reuse, R44 ;  /* 0x0000005e502c723c */ /* 0x080fe2000000182c */
[----:B------:R1:W-:Y:S03]  /*18c80*/  MUFU.EX2 R137, R84 ;  /* 0x0000005400897308 */ /* 0x0003e60000000800 */
[----:B------:R-:W-:Y:S04]  /*18c90*/  FFMA.FTZ R88, R177, c[0x0][0x2d0], -R74 ;  /* 0x0000b400b1587a23 */ /* 0x000fe8000001084a */
[C---:B------:R-:W-:Y:S03]  /*18ca0*/  HMMA.16816.F32 R48, R76.reuse, R94, R48 ;  /* 0x0000005e4c30723c */ /* 0x040fe60000001830 */
[----:B------:R3:W-:Y:S10]  /*18cb0*/  MUFU.EX2 R250, R88 ;  /* 0x0000005800fa7308 */ /* 0x0007f40000000800 */
[----:B------:R5:W-:Y:S01]  /*18cc0*/  MUFU.EX2 R147, R92 ;  /* 0x0000005c00937308 */ /* 0x000be20000000800 */
[----:B-1----:R-:W-:Y:S09]  /*18cd0*/  FFMA.FTZ R84, R99, c[0x0][0x2d0], -R96 ;  /* 0x0000b40063547a23 */ /* 0x002ff20000010860 */
[----:B------:R1:W-:Y:S01]  /*18ce0*/  MUFU.EX2 R136, R84 ;  /* 0x0000005400887308 */ /* 0x0003e20000000800 */
[----:B---3--:R-:W-:Y:S09]  /*18cf0*/  FFMA.FTZ R88, R178, c[0x0][0x2d0], -R74 ;  /* 0x0000b400b2587a23 */ /* 0x008ff2000001084a */
[----:B------:R3:W-:Y:S01]  /*18d00*/  MUFU.EX2 R249, R88 ;  /* 0x0000005800f97308 */ /* 0x0007e20000000800 */
[----:B-----5:R-:W-:Y:S09]  /*18d10*/  FFMA.FTZ R92, R173, c[0x0][0x2d0], -R97 ;  /* 0x0000b400ad5c7a23 */ /* 0x020ff20000010861 */
[----:B------:R5:W-:Y:S01]  /*18d20*/  MUFU.EX2 R146, R92 ;  /* 0x0000005c00927308 */ /* 0x000be20000000800 */
[----:B-1----:R-:W-:Y:S09]  /*18d30*/  FFMA.FTZ R84, R168, c[0x0][0x2d0], -R96 ;  /* 0x0000b400a8547a23 */ /* 0x002ff20000010860 */
[----:B------:R1:W1:Y:S01]  /*18d40*/  MUFU.EX2 R142, R84 ;  /* 0x00000054008e7308 */ /* 0x0002620000000800 */
[----:B---3--:R-:W-:Y:S09]  /*18d50*/  FFMA.FTZ R88, R176, c[0x0][0x2d0], -R75 ;  /* 0x0000b400b0587a23 */ /* 0x008ff2000001084b */
[----:B------:R3:W-:Y:S01]  /*18d60*/  MUFU.EX2 R248, R88 ;  /* 0x0000005800f87308 */ /* 0x0007e20000000800 */
[----:B-----5:R-:W-:Y:S09]  /*18d70*/  FFMA.FTZ R92, R191, c[0x0][0x2d0], -R74 ;  /* 0x0000b400bf5c7a23 */ /* 0x020ff2000001084a */
[----:B------:R5:W-:Y:S01]  /*18d80*/  MUFU.EX2 R239, R92 ;  /* 0x0000005c00ef7308 */ /* 0x000be20000000800 */
[----:B-1----:R-:W1:Y:S01]  /*18d90*/  LDSM.16.MT88.4 R84, [R211+0x900] ;  /* 0x00090000d354783b */ /* 0x002e620000004200 */
[--C-:B---3--:R-:W-:Y:S08]  /*18da0*/  FFMA.FTZ R88, R169, c[0x0][0x2d0], -R97.reuse ;  /* 0x0000b400a9587a23 */ /* 0x108ff00000010861 */
[----:B------:R3:W1:Y:S01]  /*18db0*/  MUFU.EX2 R140, R88 ;  /* 0x00000058008c7308 */ /* 0x0006620000000800 */
[----:B-----5:R-:W-:Y:S08]  /*18dc0*/  LDSM.16.MT88.4 R92, [R210+0x1100] ;  /* 0x00110000d25c783b */ /* 0x020ff00000004200 */
[----:B---3--:R-:W3:Y:S01]  /*18dd0*/  LDSM.16.MT88.4 R88, [R209+0x1100] ;  /* 0x00110000d158783b */ /* 0x008ee20000004200 */
[-C--:B-1----:R-:W-:Y:S08]  /*18de0*/  HMMA.16816.F32 R52, R76, R84.reuse, R52 ;  /* 0x000000544c34723c */ /* 0x082ff00000001834 */
[C---:B------:R-:W-:Y:S07]  /*18df0*/  HMMA.16816.F32 R56, R80.reuse, R84, R56 ;  /* 0x000000545038723c */ /* 0x040fee0000001838 */
[----:B------:R-:W-:Y:S01]  /*18e00*/  FFMA.FTZ R84, R174, c[0x0][0x2d0], -R97 ;  /* 0x0000b400ae547a23 */ /* 0x000fe20000010861 */
[-C--:B------:R-:W-:Y:S03]  /*18e10*/  HMMA.16816.F32 R60, R80, R86.reuse, R60 ;  /* 0x00000056503c723c */ /* 0x080fe6000000183c */
[----:B------:R1:W5:Y:S01]  /*18e20*/  MUFU.EX2 R247, R84 ;  /* 0x0000005400f77308 */ /* 0x0003620000000800 */
[----:B----4-:R-:W-:Y:S03]  /*18e30*/  FFMA.FTZ R68, R68, R165, R166 ;  /* 0x000000a544447223 */ /* 0x010fe600000100a6 */
[----:B------:R-:W-:Y:S01]  /*18e40*/  F2FP.PACK_AB R82, R141, R142 ;  /* 0x0000008e8d52723e */ /* 0x000fe200000000ff */
[----:B------:R-:W-:Y:S04]  /*18e50*/  HMMA.16816.F32 R64, R76, R86, R64 ;  /* 0x000000564c40723c */ /* 0x000fe80000001840 */
[--C-:B------:R-:W-:Y:S01]  /*18e60*/  FFMA.FTZ R80, R179, c[0x0][0x2d0], -R75.reuse ;  /* 0x0000b400b3507a23 */ /* 0x100fe2000001084b */
[----:B------:R-:W-:Y:S01]  /*18e70*/  F2FP.PACK_AB R81, R147, R140 ;  /* 0x0000008c9351723e */ /* 0x000fe200000000ff */
[----:B------:R-:W-:Y:S01]  /*18e80*/  FADD.FTZ R68, R161, R68 ;  /* 0x00000044a1447221 */ /* 0x000fe20000010000 */
[----:B------:R-:W-:Y:S01]  /*18e90*/  F2FP.PACK_AB R76, R120, R113 ;  /* 0x00000071784c723e */ /* 0x000fe200000000ff */
[----:B------:R4:W-:Y:S01]  /*18ea0*/  MUFU.EX2 R145, R80 ;  /* 0x0000005000917308 */ /* 0x0009e20000000800 */
[----:B------:R-:W-:Y:S03]  /*18eb0*/  F2FP.PACK_AB R77, R138, R114 ;  /* 0x000000728a4d723e */ /* 0x000fe600000000ff */
[----:B------:R-:W-:Y:S02]  /*18ec0*/  F2FP.PACK_AB R78, R252, R130 ;  /* 0x00000082fc4e723e */ /* 0x000fe400000000ff */
[----:B------:R-:W-:Y:S01]  /*18ed0*/  F2FP.PACK_AB R79, R143, R251 ;  /* 0x000000fb8f4f723e */ /* 0x000fe200000000ff */
[----:B-1----:R-:W1:Y:S01]  /*18ee0*/  LDSM.16.MT88.4 R84, [R212+0x1100] ;  /* 0x00110000d454783b */ /* 0x002e620000004200 */
[----:B-----5:R-:W-:Y:S05]  /*18ef0*/  F2FP.PACK_AB R83, R247, R146 ;  /* 0x00000092f753723e */ /* 0x020fea00000000ff */
[-C--:B---3--:R-:W-:Y:S03]  /*18f00*/  HMMA.16816.F32 R4, R76, R88.reuse, R4 ;  /* 0x000000584c04723c */ /* 0x088fe60000001804 */
[----:B----4-:R-:W-:Y:S04]  /*18f10*/  FFMA.FTZ R80, R189, c[0x0][0x2d0], -R74 ;  /* 0x0000b400bd507a23 */ /* 0x010fe8000001084a */
        /* <DEDUP_REMOVED lines=15> */
[-C--:B------:R-:W-:Y:S08]  /*19010*/  HMMA.16816.F32 R36, R76, R92.reuse, R36 ;  /* 0x0000005c4c24723c */ /* 0x080ff00000001824 */
[C---:B------:R-:W-:Y:S04]  /*19020*/  HMMA.16816.F32 R40, R80.reuse, R92, R40 ;  /* 0x0000005c5028723c */ /* 0x040fe80000001828 */
[--C-:B-1----:R-:W-:Y:S03]  /*19030*/  FFMA.FTZ R88, R180, c[0x0][0x2d0], -R96.reuse ;  /* 0x0000b400b4587a23 */ /* 0x102fe60000010860 */
[----:B------:R-:W-:Y:S01]  /*19040*/  FFMA.FTZ R92, R186, c[0x0][0x2d0], -R97 ;  /* 0x0000b400ba5c7a23 */ /* 0x000fe20000010861 */
[-C--:B------:R-:W-:Y:S01]  /*19050*/  HMMA.16816.F32 R44, R80, R94.reuse, R44 ;  /* 0x0000005e502c723c */ /* 0x080fe2000000182c */
[----:B------:R1:W-:Y:S03]  /*19060*/  MUFU.EX2 R144, R88 ;  /* 0x0000005800907308 */ /* 0x0003e60000000800 */
[--C-:B---3--:R-:W-:Y:S01]  /*19070*/  FFMA.FTZ R84, R185, c[0x0][0x2d0], -R96.reuse ;  /* 0x0000b400b9547a23 */ /* 0x108fe20000010860 */
[----:B------:R-:W-:Y:S03]  /*19080*/  MOV R186, R113 ;  /* 0x0000007100ba7202 */ /* 0x000fe60000000f00 */
[C---:B------:R-:W-:Y:S03]  /*19090*/  HMMA.16816.F32 R48, R76.reuse, R94, R48 ;  /* 0x0000005e4c30723c */ /* 0x040fe60000001830 */
[----:B------:R3:W4:Y:S10]  /*190a0*/  MUFU.EX2 R185, R84 ;  /* 0x0000005400b97308 */ /* 0x0007340000000800 */
[----:B------:R5:W-:Y:S01]  /*190b0*/  MUFU.EX2 R154, R92 ;  /* 0x0000005c009a7308 */ /* 0x000be20000000800 */
[----:B-1----:R-:W-:Y:S09]  /*190c0*/  FFMA.FTZ R88, R181, c[0x0][0x2d0], -R96 ;  /* 0x0000b400b5587a23 */ /* 0x002ff20000010860 */
[----:B------:R1:W-:Y:S01]  /*190d0*/  MUFU.EX2 R189, R88 ;  /* 0x0000005800bd7308 */ /* 0x0003e20000000800 */
[----:B---3--:R-:W-:Y:S01]  /*190e0*/  FFMA.FTZ R84, R193, c[0x0][0x2d0], -R74 ;  /* 0x0000b400c1547a23 */ /* 0x008fe2000001084a */
[----:B------:R-:W-:Y:S08]  /*190f0*/  MOV R193, R100 ;  /* 0x0000006400c17202 */ /* 0x000ff00000000f00 */
[----:B------:R3:W-:Y:S01]  /*19100*/  MUFU.EX2 R182, R84 ;  /* 0x0000005400b67308 */ /* 0x0007e20000000800 */
[----:B--2---:R-:W-:Y:S02]  /*19110*/  FFMA.FTZ R69, R69, R167, R193 ;  /* 0x000000a745457223 */ /* 0x004fe400000100c1 */
[----:B------:R-:W-:Y:S01]  /*19120*/  IMAD.MOV.U32 R193, RZ, RZ, R130 ;  /* 0x000000ffffc17224 */ /* 0x000fe200078e0082 */
[----:B------:R-:W-:Y:S01]  /*19130*/  MOV R130, R108 ;  /* 0x0000006c00827202 */ /* 0x000fe20000000f00 */
[----:B-----5:R-:W-:Y:S02]  /*19140*/  FFMA.FTZ R92, R188, c[0x0][0x2d0], -R97 ;  /* 0x0000b400bc5c7a23 */ /* 0x020fe40000010861 */
[----:B------:R-:W-:Y:S02]  /*19150*/  FADD.FTZ R69, R162, R69 ;  /* 0x00000045a2457221 */ /* 0x000fe40000010000 */
[----:B------:R-:W-:Y:S01]  /*19160*/  IMAD.MOV.U32 R188, RZ, RZ, R109 ;  /* 0x000000ffffbc7224 */ /* 0x000fe200078e006d */
[----:B------:R2:W-:Y:S01]  /*19170*/  MUFU.EX2 R153, R92 ;  /* 0x0000005c00997308 */ /* 0x0005e20000000800 */
[----:B------:R-:W-:Y:S01]  /*19180*/  FADD.FTZ R69, R151, R69 ;  /* 0x0000004597457221 */ /* 0x000fe20000010000 */
[----:B-1----:R-:W1:Y:S01]  /*19190*/  LDSM.16.MT88.4 R88, [R211+0x1100] ;  /* 0x00110000d358783b */ /* 0x002e620000004200 */
[--C-:B---3--:R-:W-:Y:S01]  /*191a0*/  FFMA.FTZ R84, R195, c[0x0][0x2d0], -R74.reuse ;  /* 0x0000b400c3547a23 */ /* 0x108fe2000001084a */
[----:B------:R-:W-:Y:S06]  /*191b0*/  MOV R195, R120 ;  /* 0x0000007800c37202 */ /* 0x000fec0000000f00 */
[----:B------:R3:W-:Y:S01]  /*191c0*/  MUFU.EX2 R184, R84 ;  /* 0x0000005400b87308 */ /* 0x0007e20000000800 */
[----:B--2---:R-:W-:Y:S01]  /*191d0*/  FFMA.FTZ R92, R231, c[0x0][0x2d0], -R74 ;  /* 0x0000b400e75c7a23 */ /* 0x004fe2000001084a */
[----:B------:R-:W-:Y:S08]  /*191e0*/  MOV R231, R104 ;  /* 0x0000006800e77202 */ /* 0x000ff00000000f00 */
[----:B------:R2:W-:Y:S01]  /*191f0*/  MUFU.EX2 R180, R92 ;  /* 0x0000005c00b47308 */ /* 0x0005e20000000800 */
[----:B---3--:R-:W-:Y:S01]  /*19200*/  FFMA.FTZ R84, R192, c[0x0][0x2d0], -R75 ;  /* 0x0000b400c0547a23 */ /* 0x008fe2000001084b */
[-C--:B-1----:R-:W-:Y:S08]  /*19210*/  HMMA.16816.F32 R52, R76, R88.reuse, R52 ;  /* 0x000000584c34723c */ /* 0x082ff00000001834 */
[----:B------:R1:W-:Y:S01]  /*19220*/  MUFU.EX2 R181, R84 ;  /* 0x0000005400b57308 */ /* 0x0003e20000000800 */
[----:B------:R-:W-:Y:S01]  /*19230*/  IMAD.MOV.U32 R192, RZ, RZ, R121 ;  /* 0x000000ffffc07224 */ /* 0x000fe200078e0079 */
[C---:B------:R-:W-:Y:S01]  /*19240*/  HMMA.16816.F32 R56, R80.reuse, R88, R56 ;  /* 0x000000585038723c */ /* 0x040fe20000001838 */
[----:B--2---:R-:W-:Y:S06]  /*19250*/  LDSM.16.MT88.4 R92, [R210+0x1900] ;  /* 0x00190000d25c783b */ /* 0x004fec0000004200 */
[----:B------:R-:W-:Y:S01]  /*19260*/  FFMA.FTZ R88, R190, c[0x0][0x2d0], -R97 ;  /* 0x0000b400be587a23 */ /* 0x000fe20000010861 */
[-C--:B------:R-:W-:Y:S03]  /*19270*/  HMMA.16816.F32 R60, R80, R90.reuse, R60 ;  /* 0x0000005a503c723c */ /* 0x080fe6000000183c */
[----:B------:R2:W3:Y:S01]  /*19280*/  MUFU.EX2 R102, R88 ;  /* 0x0000005800667308 */ /* 0x0004e20000000800 */
[----:B------:R-:W-:Y:S03]  /*19290*/  MOV R190, R107 ;  /* 0x0000006b00be7202 */ /* 0x000fe60000000f00 */
[----:B------:R-:W-:Y:S01]  /*192a0*/  FFMA.FTZ R80, R194, c[0x0][0x2d0], -R75 ;  /* 0x0000b400c2507a23 */ /* 0x000fe2000001084b */
[----:B------:R-:W-:Y:S04]  /*192b0*/  HMMA.16816.F32 R64, R76, R90, R64 ;  /* 0x0000005a4c40723c */ /* 0x000fe80000001840 */
[----:B-1----:R-:W-:Y:S01]  /*192c0*/  FFMA.FTZ R84, R183, c[0x0][0x2d0], -R97 ;  /* 0x0000b400b7547a23 */ /* 0x002fe20000010861 */
[----:B------:R1:W-:Y:S01]  /*192d0*/  MUFU.EX2 R159, R80 ;  /* 0x00000050009f7308 */ /* 0x0003e20000000800 */
[----:B----4-:R-:W-:Y:S01]  /*192e0*/  F2FP.PACK_AB R82, R185, R187 ;  /* 0x000000bbb952723e */ /* 0x010fe200000000ff */
[----:B------:R-:W-:Y:S01]  /*192f0*/  IMAD.MOV.U32 R194, RZ, RZ, R106 ;  /* 0x000000ffffc27224 */ /* 0x000fe200078e006a */
[----:B------:R-:W-:Y:S04]  /*19300*/  F2FP.PACK_AB R76, R249, R250 ;  /* 0x000000faf94c723e */ /* 0x000fe800000000ff */
[----:B------:R-:W-:Y:S02]  /*19310*/  F2FP.PACK_AB R77, R145, R248 ;  /* 0x000000f8914d723e */ /* 0x000fe400000000ff */
[----:B------:R-:W-:Y:S01]  /*19320*/  F2FP.PACK_AB R78, R239, R246 ;  /* 0x000000f6ef4e723e */ /* 0x000fe200000000ff */
[----:B------:R4:W5:Y:S01]  /*19330*/  MUFU.EX2 R155, R84 ;  /* 0x00000054009b7308 */ /* 0x0009620000000800 */
[----:B------:R-:W-:Y:S02]  /*19340*/  F2FP.PACK_AB R79, R237, R191 ;  /* 0x000000bfed4f723e */ /* 0x000fe400000000ff */
[----:B------:R-:W-:Y:S01]  /*19350*/  MOV R183, R114 ;  /* 0x0000007200b77202 */ /* 0x000fe20000000f00 */
[----:B--2---:R-:W-:Y:S01]  /*19360*/  LDSM.16.MT88.4 R88, [R212+0x1900] ;  /* 0x00190000d458783b */ /* 0x004fe20000004200 */
[----:B---3--:R-:W-:Y:S01]  /*19370*/  F2FP.PACK_AB R83, R102, R153 ;  /* 0x000000996653723e */ /* 0x008fe200000000ff */
[----:B-1----:R-:W-:Y:S01]  /*19380*/  FFMA.FTZ R80, R230, c[0x0][0x2d0], -R74 ;  /* 0x0000b400e6507a23 */ /* 0x002fe2000001084a */
[----:B------:R-:W-:Y:S03]  /*19390*/  MOV R230, R105 ;  /* 0x0000006900e67202 */ /* 0x000fe60000000f00 */
[----:B------:R1:W-:Y:S02]  /*193a0*/  MUFU.EX2 R158, R80 ;  /* 0x00000050009e7308 */ /* 0x0003e40000000800 */
[----:B----4-:R-:W2:Y:S01]  /*193b0*/  LDSM.16.MT88.4 R84, [R209+0x1900] ;  /* 0x00190000d154783b */ /* 0x010ea20000004200 */
[----:B-----5:R-:W-:Y:S02]  /*193c0*/  F2FP.PACK_AB R81, R154, R155 ;  /* 0x0000009b9a51723e */ /* 0x020fe400000000ff */
[----:B-1----:R-:W-:Y:S01]  /*193d0*/  F2FP.PACK_AB R80, R189, R144 ;  /* 0x00000090bd50723e */ /* 0x002fe200000000ff */
[-C--:B--2---:R-:W-:Y:S08]  /*193e0*/  HMMA.16816.F32 R4, R76, R84.reuse, R4 ;  /* 0x000000544c04723c */ /* 0x084ff00000001804 */
[C---:B------:R-:W-:Y:S07]  /*193f0*/  HMMA.16816.F32 R8, R80.reuse, R84, R8 ;  /* 0x000000545008723c */ /* 0x040fee0000001808 */
[--C-:B------:R-:W-:Y:S01]  /*19400*/  FFMA.FTZ R84, R205, c[0x0][0x2d0], -R75.reuse ;  /* 0x0000b400cd547a23 */ /* 0x100fe2000001084b */
[-C--:B------:R-:W-:Y:S03]  /*19410*/  HMMA.16816.F32 R12, R80, R86.reuse, R12 ;  /* 0x00000056500c723c */ /* 0x080fe6000000180c */
[----:B------:R1:W-:Y:S01]  /*19420*/  MUFU.EX2 R157, R84 ;  /* 0x00000054009d7308 */ /* 0x0003e20000000800 */
[----:B------:R-:W-:Y:S04]  /*19430*/  MOV R205, R110 ;  /* 0x0000006e00cd7202 */ /* 0x000fe80000000f00 */
[C---:B------:R-:W-:Y:S08]  /*19440*/  HMMA.16816.F32 R16, R76.reuse, R86, R16 ;  /* 0x000000564c10723c */ /* 0x040ff00000001810 */
[-C--:B------:R-:W-:Y:S08]  /*19450*/  HMMA.16816.F32 R20, R76, R88.reuse, R20 ;  /* 0x000000584c14723c */ /* 0x080ff00000001814 */
[C---:B------:R-:W-:Y:S04]  /*19460*/  HMMA.16816.F32 R24, R80.reuse, R88, R24 ;  /* 0x000000585018723c */ /* 0x040fe80000001818 */
[----:B-1----:R-:W-:Y:S01]  /*19470*/  FFMA.FTZ R84, R228, c[0x0][0x2d0], -R75 ;  /* 0x0000b400e4547a23 */ /* 0x002fe2000001084b */
[----:B------:R-:W-:Y:S02]  /*19480*/  MOV R228, R111 ;  /* 0x0000006f00e47202 */ /* 0x000fe40000000f00 */
[----:B------:R-:W-:Y:S01]  /*19490*/  FFMA.FTZ R88, R204, c[0x0][0x2d0], -R96 ;  /* 0x0000b400cc587a23 */ /* 0x000fe20000010860 */
[-C--:B------:R-:W-:Y:S01]  /*194a0*/  HMMA.16816.F32 R28, R80, R90.reuse, R28 ;  /* 0x0000005a501c723c */ /* 0x080fe2000000181c */
[----:B------:R1:W-:Y:S03]  /*194b0*/  MUFU.EX2 R179, R84 ;  /* 0x0000005400b37308 */ /* 0x0003e60000000800 */
[----:B------:R-:W-:Y:S04]  /*194c0*/  IMAD.MOV.U32 R204, RZ, RZ, R150 ;  /* 0x000000ffffcc7224 */ /* 0x000fe800078e0096 */
        /* <DEDUP_REMOVED lines=8> */
[----:B--2---:R-:W-:Y:S02]  /*19550*/  FFMA.FTZ R88, R232, c[0x0][0x2d0], -R74 ;  /* 0x0000b400e8587a23 */ /* 0x004fe4000001084a */
[--C-:B------:R-:W-:Y:S02]  /*19560*/  FFMA.FTZ R92, R202, c[0x0][0x2d0], -R97.reuse ;  /* 0x0000b400ca5c7a23 */ /* 0x100fe40000010861 */
[C---:B------:R-:W-:Y:S03]  /*19570*/  HMMA.16816.F32 R48, R76.reuse, R94, R48 ;  /* 0x0000005e4c30723c */ /* 0x040fe60000001830 */
[----:B------:R2:W-:Y:S10]  /*19580*/  MUFU.EX2 R175, R88 ;  /* 0x0000005800af7308 */ /* 0x0005f40000000800 */
[----:B------:R3:W-:Y:S01]  /*19590*/  MUFU.EX2 R101, R92 ;  /* 0x0000005c00657308 */ /* 0x0007e20000000800 */
[----:B-1----:R-:W-:Y:S01]  /*195a0*/  FFMA.FTZ R84, R200, c[0x0][0x2d0], -R96 ;  /* 0x0000b400c8547a23 */ /* 0x002fe20000010860 */
[----:B------:R-:W-:Y:S08]  /*195b0*/  MOV R200, R148 ;  /* 0x0000009400c87202 */ /* 0x000ff00000000f00 */
[----:B------:R1:W-:Y:S01]  /*195c0*/  MUFU.EX2 R156, R84 ;  /* 0x00000054009c7308 */ /* 0x0003e20000000800 */
[----:B--2---:R-:W-:Y:S09]  /*195d0*/  FFMA.FTZ R88, R233, c[0x0][0x2d0], -R74 ;  /* 0x0000b400e9587a23 */ /* 0x004ff2000001084a */
[----:B------:R2:W4:Y:S01]  /*195e0*/  MUFU.EX2 R176, R88 ;  /* 0x0000005800b07308 */ /* 0x0005220000000800 */
[--C-:B---3--:R-:W-:Y:S09]  /*195f0*/  FFMA.FTZ R92, R203, c[0x0][0x2d0], -R97.reuse ;  /* 0x0000b400cb5c7a23 */ /* 0x108ff20000010861 */
[----:B------:R3:W-:Y:S01]  /*19600*/  MUFU.EX2 R99, R92 ;  /* 0x0000005c00637308 */ /* 0x0007e20000000800 */
[----:B-1----:R-:W-:Y:S01]  /*19610*/  FFMA.FTZ R84, R201, c[0x0][0x2d0], -R96 ;  /* 0x0000b400c9547a23 */ /* 0x002fe20000010860 */
[----:B------:R-:W-:Y:S02]  /*19620*/  MOV R201, R149 ;  /* 0x0000009500c97202 */ /* 0x000fe40000000f00 */
[----:B------:R-:W-:Y:S06]  /*19630*/  LDSM.16.MT88.4 R148, [R210+0x2900] ;  /* 0x00290000d294783b */ /* 0x000fec0000004200 */
[----:B------:R1:W5:Y:S01]  /*19640*/  MUFU.EX2 R178, R84 ;  /* 0x0000005400b27308 */ /* 0x0003620000000800 */
[--C-:B--2---:R-:W-:Y:S01]  /*19650*/  FFMA.FTZ R88, R199, c[0x0][0x2d0], -R97.reuse ;  /* 0x0000b400c7587a23 */ /* 0x104fe20000010861 */
[----:B----4-:R-:W-:Y:S08]  /*19660*/  F2FP.PACK_AB R164, R176, R175 ;  /* 0x000000afb0a4723e */ /* 0x010ff000000000ff */
[----:B------:R2:W4:Y:S01]  /*19670*/  MUFU.EX2 R100, R88 ;  /* 0x0000005800647308 */ /* 0x0005220000000800 */
[----:B---3--:R-:W-:Y:S09]  /*19680*/  FFMA.FTZ R92, R207, c[0x0][0x2d0], -R97 ;  /* 0x0000b400cf5c7a23 */ /* 0x008ff20000010861 */
[----:B------:R3:W3:Y:S01]  /*19690*/  MUFU.EX2 R98, R92 ;  /* 0x0000005c00627308 */ /* 0x0006e20000000800 */
[----:B-1----:R-:W1:Y:S08]  /*196a0*/  LDSM.16.MT88.4 R84, [R211+0x1900] ;  /* 0x00190000d354783b */ /* 0x002e700000004200 */
[----:B--2---:R-:W2:Y:S08]  /*196b0*/  LDSM.16.MT88.4 R88, [R209+0x2100] ;  /* 0x00210000d158783b */ /* 0x004eb00000004200 */
[----:B---3--:R-:W3:Y:S01]  /*196c0*/  LDSM.16.MT88.4 R92, [R212+0x2100] ;  /* 0x00210000d45c783b */ /* 0x008ee20000004200 */
[-C--:B-1----:R-:W-:Y:S08]  /*196d0*/  HMMA.16816.F32 R52, R76, R84.reuse, R52 ;  /* 0x000000544c34723c */ /* 0x082ff00000001834 */
[C---:B------:R-:W-:Y:S07]  /*196e0*/  HMMA.16816.F32 R56, R80.reuse, R84, R56 ;  /* 0x000000545038723c */ /* 0x040fee0000001838 */
[--C-:B------:R-:W-:Y:S01]  /*196f0*/  FFMA.FTZ R84, R245, c[0x0][0x2d0], -R74.reuse ;  /* 0x0000b400f5547a23 */ /* 0x100fe2000001084a */
[-C--:B------:R-:W-:Y:S03]  /*19700*/  HMMA.16816.F32 R60, R80, R86.reuse, R60 ;  /* 0x00000056503c723c */ /* 0x080fe6000000183c */
[----:B------:R1:W-:Y:S01]  /*19710*/  MUFU.EX2 R172, R84 ;  /* 0x0000005400ac7308 */ /* 0x0003e20000000800 */
[----:B------:R-:W-:Y:S03]  /*19720*/  FFMA.FTZ R74, R244, c[0x0][0x2d0], -R74 ;  /* 0x0000b400f44a7a23 */ /* 0x000fe6000001084a */
[--C-:B------:R-:W-:Y:S01]  /*19730*/  FFMA.FTZ R80, R234, c[0x0][0x2d0], -R75.reuse ;  /* 0x0000b400ea507a23 */ /* 0x100fe2000001084b */
[----:B------:R-:W-:Y:S04]  /*19740*/  HMMA.16816.F32 R64, R76, R86, R64 ;  /* 0x000000564c40723c */ /* 0x000fe80000001840 */
[----:B-----5:R-:W-:Y:S01]  /*19750*/  F2FP.PACK_AB R82, R177, R178 ;  /* 0x000000b2b152723e */ /* 0x020fe200000000ff */
[----:B------:R5:W-:Y:S01]  /*19760*/  MUFU.EX2 R174, R80 ;  /* 0x0000005000ae7308 */ /* 0x000be20000000800 */
[----:B----4-:R-:W-:Y:S02]  /*19770*/  F2FP.PACK_AB R81, R101, R100 ;  /* 0x000000646551723e */ /* 0x010fe400000000ff */
[----:B------:R-:W-:Y:S04]  /*19780*/  F2FP.PACK_AB R76, R184, R182 ;  /* 0x000000b6b84c723e */ /* 0x000fe800000000ff */
[----:B------:R-:W-:Y:S02]  /*19790*/  F2FP.PACK_AB R77, R159, R181 ;  /* 0x000000b59f4d723e */ /* 0x000fe400000000ff */
[----:B------:R-:W-:Y:S01]  /*197a0*/  F2FP.PACK_AB R78, R180, R158 ;  /* 0x0000009eb44e723e */ /* 0x000fe200000000ff */
[----:B------:R4:W3:Y:S01]  /*197b0*/  MUFU.EX2 R171, R74 ;  /* 0x0000004a00ab7308 */ /* 0x0008e20000000800 */
[----:B------:R-:W-:Y:S02]  /*197c0*/  F2FP.PACK_AB R79, R179, R157 ;  /* 0x0000009db34f723e */ /* 0x000fe400000000ff */
[----:B------:R-:W-:Y:S01]  /*197d0*/  F2FP.PACK_AB R83, R98, R99 ;  /* 0x000000636253723e */ /* 0x000fe200000000ff */
[----:B-1----:R-:W1:Y:S04]  /*197e0*/  LDSM.16.MT88.4 R84, [R210+0x2100] ;  /* 0x00210000d254783b */ /* 0x002e680000004200 */
[-C--:B--2---:R-:W-:Y:S03]  /*197f0*/  HMMA.16816.F32 R4, R76, R88.reuse, R4 ;  /* 0x000000584c04723c */ /* 0x084fe60000001804 */
[--C-:B-----5:R-:W-:Y:S04]  /*19800*/  FFMA.FTZ R80, R235, c[0x0][0x2d0], -R75.reuse ;  /* 0x0000b400eb507a23 */ /* 0x120fe8000001084b */
[----:B------:R2:W5:Y:S01]  /*19810*/  MUFU.EX2 R173, R80 ;  /* 0x0000005000ad7308 */ /* 0x0005620000000800 */
[--C-:B----4-:R-:W-:Y:S01]  /*19820*/  FFMA.FTZ R74, R242, c[0x0][0x2d0], -R75.reuse ;  /* 0x0000b400f24a7a23 */ /* 0x110fe2000001084b */
[----:B---3--:R-:W-:Y:S03]  /*19830*/  F2FP.PACK_AB R166, R171, R172 ;  /* 0x000000acaba6723e */ /* 0x008fe600000000ff */
[----:B------:R-:W-:Y:S05]  /*19840*/  FFMA.FTZ R75, R243, c[0x0][0x2d0], -R75 ;  /* 0x0000b400f34b7a23 */ /* 0x000fea000001084b */
[----:B------:R3:W-:Y:S10]  /*19850*/  MUFU.EX2 R170, R74 ;  /* 0x0000004a00aa7308 */ /* 0x0007f40000000800 */
[----:B------:R-:W4:Y:S01]  /*19860*/  MUFU.EX2 R169, R75 ;  /* 0x0000004b00a97308 */ /* 0x000f220000000800 */
[----:B--2---:R-:W-:Y:S02]  /*19870*/  F2FP.PACK_AB R80, R156, R152 ;  /* 0x000000989c50723e */ /* 0x004fe400000000ff */
[----:B-----5:R-:W-:Y:S05]  /*19880*/  F2FP.PACK_AB R165, R173, R174 ;  /* 0x000000aeada5723e */ /* 0x020fea00000000ff */
[C---:B------:R-:W-:Y:S04]  /*19890*/  HMMA.16816.F32 R8, R80.reuse, R88, R8 ;  /* 0x000000585008723c */ /* 0x040fe80000001808 */
[--C-:B---3--:R-:W-:Y:S04]  /*198a0*/  FFMA.FTZ R74, R236, c[0x0][0x2d0], -R96.reuse ;  /* 0x0000b400ec4a7a23 */ /* 0x108fe80000010860 */
[-C--:B------:R-:W-:Y:S01]  /*198b0*/  HMMA.16816.F32 R12, R80, R90.reuse, R12 ;  /* 0x0000005a500c723c */ /* 0x080fe2000000180c */
[----:B------:R2:W-:Y:S03]  /*198c0*/  MUFU.EX2 R168, R74 ;  /* 0x0000004a00a87308 */ /* 0x0005e60000000800 */
[----:B----4-:R-:W-:Y:S04]  /*198d0*/  F2FP.PACK_AB R167, R169, R170 ;  /* 0x000000aaa9a7723e */ /* 0x010fe800000000ff */
[C---:B------:R-:W-:Y:S01]  /*198e0*/  HMMA.16816.F32 R16, R76.reuse, R90, R16 ;  /* 0x0000005a4c10723c */ /* 0x040fe20000001810 */
[----:B------:R-:W3:Y:S07]  /*198f0*/  LDSM.16.MT88.4 R88, [R211+0x2100] ;  /* 0x00210000d358783b */ /* 0x000eee0000004200 */
        /* <DEDUP_REMOVED lines=8> */
[--C-:B--2---:R-:W-:Y:S02]  /*19980*/  FFMA.FTZ R74, R240, c[0x0][0x2d0], -R96.reuse ;  /* 0x0000b400f04a7a23 */ /* 0x104fe40000010860 */
[----:B------:R-:W-:Y:S02]  /*19990*/  FFMA.FTZ R96, R241, c[0x0][0x2d0], -R96 ;  /* 0x0000b400f1607a23 */ /* 0x000fe40000010860 */
[----:B------:R1:W-:Y:S01]  /*199a0*/  MUFU.EX2 R93, R74 ;  /* 0x0000004a005d7308 */ /* 0x0003e20000000800 */
[-C--:B------:R-:W-:Y:S08]  /*199b0*/  HMMA.16816.F32 R44, R80, R86.reuse, R44 ;  /* 0x00000056502c723c */ /* 0x080ff0000000182c */
[C---:B------:R-:W-:Y:S01]  /*199c0*/  HMMA.16816.F32 R48, R76.reuse, R86, R48 ;  /* 0x000000564c30723c */ /* 0x040fe20000001830 */
[----:B------:R-:W2:Y:S07]  /*199d0*/  MUFU.EX2 R96, R96 ;  /* 0x0000006000607308 */ /* 0x000eae0000000800 */
[-C--:B---3--:R-:W-:Y:S04]  /*199e0*/  HMMA.16816.F32 R52, R76, R88.reuse, R52 ;  /* 0x000000584c34723c */ /* 0x088fe80000001834 */
[--C-:B-1----:R-:W-:Y:S04]  /*199f0*/  FFMA.FTZ R74, R229, c[0x0][0x2d0], -R97.reuse ;  /* 0x0000b400e54a7a23 */ /* 0x102fe80000010861 */
[C---:B------:R-:W-:Y:S01]  /*19a00*/  HMMA.16816.F32 R56, R80.reuse, R88, R56 ;  /* 0x000000585038723c */ /* 0x040fe20000001838 */
[----:B------:R1:W-:Y:S07]  /*19a10*/  MUFU.EX2 R75, R74 ;  /* 0x0000004a004b7308 */ /* 0x0003ee0000000800 */
[-C--:B------:R-:W-:Y:S04]  /*19a20*/  HMMA.16816.F32 R60, R80, R90.reuse, R60 ;  /* 0x0000005a503c723c */ /* 0x080fe8000000183c */
[----:B--2---:R-:W-:Y:S04]  /*19a30*/  F2FP.PACK_AB R162, R96, R93 ;  /* 0x0000005d60a2723e */ /* 0x004fe800000000ff */
[----:B------:R-:W-:Y:S08]  /*19a40*/  HMMA.16816.F32 R64, R76, R90, R64 ;  /* 0x0000005a4c40723c */ /* 0x000ff00000001840 */
[-C--:B------:R-:W-:Y:S05]  /*19a50*/  HMMA.16816.F32 R104, R164, R116.reuse, R4 ;  /* 0x00000074a468723c */ /* 0x080fea0000001804 */
[----:B-1----:R-:W-:Y:S02]  /*19a60*/  FFMA.FTZ R74, R206, c[0x0][0x2d0], -R97 ;  /* 0x0000b400ce4a7a23 */ /* 0x002fe40000010861 */
[----:B------:R-:W-:Y:S02]  /*19a70*/  FADD.FTZ R4, R204, R69 ;  /* 0x00000045cc047221 */ /* 0x000fe40000010000 */
[----:B------:R1:W2:Y:S03]  /*19a80*/  MUFU.EX2 R84, R74 ;  /* 0x0000004a00547308 */ /* 0x0002a60000000800 */
[----:B------:R-:W-:Y:S02]  /*19a90*/  FADD.FTZ R6, R126, R4 ;  /* 0x000000047e067221 */ /* 0x000fe40000010000 */
[--C-:B-1----:R-:W-:Y:S01]  /*19aa0*/  FFMA.FTZ R74, R197, c[0x0][0x2d0], -R97.reuse ;  /* 0x0000b400c54a7a23 */ /* 0x102fe20000010861 */
[----:B--2---:R-:W-:Y:S01]  /*19ab0*/  F2FP.PACK_AB R161, R84, R75 ;  /* 0x0000004b54a1723e */ /* 0x004fe200000000ff */
[----:B------:R-:W-:Y:S02]  /*19ac0*/  FFMA.FTZ R97, R73, c[0x0][0x2d0], -R97 ;  /* 0x0000b40049617a23 */ /* 0x000fe40000010861 */
[----:B------:R-:W-:Y:S01]  /*19ad0*/  FADD.FTZ R73, R160, R2 ;  /* 0x00000002a0497221 */ /* 0x000fe20000010000 */
[----:B------:R-:W-:Y:S01]  /*19ae0*/  F2FP.PACK_AB R160, R92, R168 ;  /* 0x000000a85ca0723e */ /* 0x000fe200000000ff */
[----:B------:R-:W-:Y:S01]  /*19af0*/  FADD.FTZ R2, R123, R68 ;  /* 0x000000447b027221 */ /* 0x000fe20000010000 */
[----:B------:R-:W-:Y:S01]  /*19b00*/  MUFU.EX2 R74, R74 ;  /* 0x0000004a004a7308 */ /* 0x000fe20000000800 */
[----:B------:R-:W-:Y:S02]  /*19b10*/  FFMA.FTZ R68, R0, R115, R196 ;  /* 0x0000007300447223 */ /* 0x000fe400000100c4 */
[----:B------:R-:W-:Y:S02]  /*19b20*/  FADD.FTZ R0, R122, R73 ;  /* 0x000000497a007221 */ /* 0x000fe40000010000 */
[----:B------:R-:W-:Y:S02]  /*19b30*/  FADD.FTZ R2, R201, R2 ;  /* 0x00000002c9027221 */ /* 0x000fe40000010000 */
[----:B------:R-:W-:Y:S02]  /*19b40*/  FADD.FTZ R0, R200, R0 ;  /* 0x00000000c8007221 */ /* 0x000fe40000010000 */
[----:B------:R-:W-:Y:S01]  /*19b50*/  FADD.FTZ R5, R125, R2 ;  /* 0x000000027d057221 */ /* 0x000fe20000010000 */
[----:B------:R-:W1:Y:S01]  /*19b60*/  MUFU.EX2 R97, R97 ;  /* 0x0000006100617308 */ /* 0x000e620000000800 */
        /* <DEDUP_REMOVED lines=8> */
[----:B-1----:R-:W-:Y:S07]  /*19bf0*/  F2FP.PACK_AB R163, R97, R74 ;  /* 0x0000004a61a3723e */ /* 0x002fee00000000ff */
[C---:B------:R-:W-:Y:S07]  /*19c00*/  HMMA.16816.F32 R108, R160.reuse, R116, R8 ;  /* 0x00000074a06c723c */ /* 0x040fee0000001808 */
[----:B------:R-:W-:Y:S01]  /*19c10*/  FADD.FTZ R8, R127, R68 ;  /* 0x000000447f087221 */ /* 0x000fe20000010000 */
[-C--:B------:R-:W-:Y:S01]  /*19c20*/  HMMA.16816.F32 R112, R160, R118.reuse, R12 ;  /* 0x00000076a070723c */ /* 0x080fe2000000180c */
[----:B------:R-:W2:Y:S03]  /*19c30*/  LDL R13, [R1+0xc] ;  /* 0x00000c00010d7983 */ /* 0x000ea60000100800 */
[----:B------:R-:W-:Y:S02]  /*19c40*/  FADD.FTZ R4, R198, R8 ;  /* 0x00000008c6047221 */ /* 0x000fe40000010000 */
[----:B------:R-:W-:Y:S02]  /*19c50*/  FADD.FTZ R10, R190, R5 ;  /* 0x00000005be0a7221 */ /* 0x000fe40000010000 */
[----:B------:R-:W-:Y:S01]  /*19c60*/  FADD.FTZ R4, R130, R4 ;  /* 0x0000000482047221 */ /* 0x000fe20000010000 */
[C---:B------:R-:W-:Y:S04]  /*19c70*/  HMMA.16816.F32 R116, R164.reuse, R118, R16 ;  /* 0x00000076a474723c */ /* 0x040fe80000001810 */
[----:B------:R-:W-:Y:S02]  /*19c80*/  FADD.FTZ R4, R230, R4 ;  /* 0x00000004e6047221 */ /* 0x000fe40000010000 */
[----:B------:R-:W-:Y:S02]  /*19c90*/  FADD.FTZ R8, R188, R2 ;  /* 0x00000002bc087221 */ /* 0x000fe40000010000 */
[----:B------:R-:W-:Y:S01]  /*19ca0*/  FADD.FTZ R11, R103, R4 ;  /* 0x00000004670b7221 */ /* 0x000fe20000010000 */
[-C--:B------:R-:W-:Y:S01]  /*19cb0*/  HMMA.16816.F32 R120, R164, R132.reuse, R20 ;  /* 0x00000084a478723c */ /* 0x080fe20000001814 */
[----:B------:R-:W1:Y:S02]  /*19cc0*/  LDSM.16.MT88.4 R4, [R211+0x2900] ;  /* 0x00290000d304783b */ /* 0x000e640000004200 */
[----:B------:R-:W-:Y:S01]  /*19cd0*/  FADD.FTZ R9, R186, R0 ;  /* 0x00000000ba097221 */ /* 0x000fe20000010000 */
[----:B------:R-:W-:Y:S01]  /*19ce0*/  MOV R103, R3 ;  /* 0x0000000300677202 */ /* 0x000fe20000000f00 */
        /* <DEDUP_REMOVED lines=83> */
[C---:B--2---:R-:W-:Y:S02]  /*1a220*/  ISETP.GT.AND P0, PT, R226.reuse, R13, PT ;  /* 0x0000000de200720c */ /* 0x044fe40003f04270 */
[----:B------:R-:W-:Y:S11]  /*1a230*/  IADD3 R226, R226, -0x1, RZ ;  /* 0xffffffffe2e27810 */ /* 0x000ff60007ffe0ff */
[----:B-1----:R-:W-:-:S05]  /*1a240*/  @P0 BRA `(.L_x_455) ;  /* 0xffff97d000000947 */ /* 0x002fca000383ffff */
.L_x_438:
[----:B-1----:R-:W2:Y:S04]  /*1a250*/  LDL R4, [R1+0x30] ;  /* 0x0000300001047983 */ /* 0x002ea80000100800 */
[----:B------:R-:W3:Y:S01]  /*1a260*/  LDL R2, [R1+0x2c] ;  /* 0x00002c0001027983 */ /* 0x000ee20000100800 */
[----:B------:R-:W-:-:S02]  /*1a270*/  IMAD.MOV.U32 R0, RZ, RZ, c[0x0][0x2c4] ;  /* 0x0000b100ff007624 */ /* 0x000fc400078e00ff */
[----:B------:R-:W-:-:S03]  /*1a280*/  IMAD.MOV.U32 R5, RZ, RZ, c[0x0][0x32c] ;  /* 0x0000cb00ff057624 */ /* 0x000fc600078e00ff */
[----:B------:R-:W-:Y:S02]  /*1a290*/  ISETP.NE.AND P1, PT, R0, 0x1, PT ;  /* 0x000000010000780c */ /* 0x000fe40003f25270 */
[----:B------:R-:W1:Y:S01]  /*1a2a0*/  S2R R0, SR_CTAID.X ;  /* 0x0000000000007919 */ /* 0x000e620000002500 */
[----:B------:R-:W-:Y:S02]  /*1a2b0*/  ISETP.GE.AND P0, PT, R5, 0x1, PT ;  /* 0x000000010500780c */ /* 0x000fe40003f06270 */
[----:B-1----:R-:W-:Y:S01]  /*1a2c0*/  LEA R0, R0, 0x7f, 0x7 ;  /* 0x0000007f00007811 */ /* 0x002fe200078e38ff */
[----:B--2---:R-:W-:-:S07]  /*1a2d0*/  IMAD.MOV.U32 R6, RZ, RZ, R4 ;  /* 0x000000ffff067224 */ /* 0x004fce00078e0004 */
[----:B------:R-:W-:Y:S01]  /*1a2e0*/  @P1 IMAD.HI.U32 R4, R0, c[0x0][0x2c8], RZ ;  /* 0x0000b20000041a27 */ /* 0x000fe200078e00ff */
[----:B---3--:R-:W-:-:S04]  /*1a2f0*/  IADD3 R2, R2, 0x1, -R6 ;  /* 0x0000000102027810 */ /* 0x008fc80007ffe806 */
[----:B------:R-:W-:-:S05]  /*1a300*/  @P1 SHF.R.U32.HI R0, RZ, c[0x0][0x2cc], R4 ;  /* 0x0000b300ff001a19 */ /* 0x000fca0000011604 */
[----:B------:R-:W-:-:S05]  /*1a310*/  IMAD.IADD R0, R0, 0x1, R2 ;  /* 0x0000000100007824 */ /* 0x000fca00078e0202 */
        /* <DEDUP_REMOVED lines=11> */
.L_x_457:
[----:B------:R-:W-:-:S04]  /*1a3d0*/  MOV R4, c[0x0][0x32c] ;  /* 0x0000cb0000047a02 */ /* 0x000fc80000000f00 */
[----:B------:R-:W-:-:S13]  /*1a3e0*/  ISETP.NE.AND P0, PT, R4, 0x1, PT ;  /* 0x000000010400780c */ /* 0x000fda0003f05270 */
[----:B------:R-:W-:-:S05]  /*1a3f0*/  @P0 IMAD.HI.U32 R4, R0, c[0x0][0x330], RZ ;  /* 0x0000cc0000040a27 */ /* 0x000fca00078e00ff */
[----:B------:R-:W-:-:S05]  /*1a400*/  @P0 SHF.R.U32.HI R0, RZ, c[0x0][0x334], R4 ;  /* 0x0000cd00ff000a19 */ /* 0x000fca0000011604 */
.L_x_458:
[----:B------:R-:W-:-:S05]  /*1a410*/  IMAD R0, R0, c[0x0][0x32c], RZ ;  /* 0x0000cb0000007a24 */ /* 0x000fca00078e02ff */
[----:B------:R-:W-:-:S03]  /*1a420*/  IMNMX R2, R2, R0, !PT ;  /* 0x0000000002027217 */ /* 0x000fc60007800200 */
.L_x_456:
[----:B------:R-:W2:Y:S01]  /*1a430*/  LDL R4, [R1+0x14] ;  /* 0x0000140001047983 */ /* 0x000ea20000100800 */
[----:B------:R-:W-:-:S05]  /*1a440*/  IADD3 R2, R2, 0x5f, RZ ;  /* 0x0000005f02027810 */ /* 0x000fca0007ffe0ff */
[----:B------:R-:W-:-:S05]  /*1a450*/  IMAD.HI R2, R2, 0x2aaaaaab, RZ ;  /* 0x2aaaaaab02027827 */ /* 0x000fca00078e02ff */
[----:B------:R-:W-:-:S04]  /*1a460*/  SHF.R.U32.HI R0, RZ, 0x1f, R2 ;  /* 0x0000001fff007819 */ /* 0x000fc80000011602 */
[----:B------:R-:W-:-:S04]  /*1a470*/  LEA.HI.SX32 R0, R2, R0, 0x1c ;  /* 0x0000000002007211 */ /* 0x000fc800078fe2ff */
[----:B--2---:R-:W-:-:S04]  /*1a480*/  IMNMX R4, R4, R0, !PT ;  /* 0x0000000004047217 */ /* 0x004fc80007800200 */
[----:B------:R-:W-:Y:S01]  /*1a490*/  ISETP.GE.AND P0, PT, R226, R4, PT ;  /* 0x00000004e200720c */ /* 0x000fe20003f06270 */
[----:B------:R1:W-:-:S12]  /*1a4a0*/  STL [R1+0x38], R4 ;  /* 0x0000380401007387 */ /* 0x0003d80000100800 */
[----:B------:R-:W-:Y:S05]  /*1a4b0*/  @!P0 BRA `(.L_x_459) ;  /* 0x000048b000008947 */ /* 0x000fea0003800000 */
[----:B------:R-:W-:Y:S01]  /*1a4c0*/  MOV R100, R71 ;  /* 0x0000004700647202 */ /* 0x000fe20000000f00 */
[----:B------:R-:W-:Y:S01]  /*1a4d0*/  IMAD.MOV.U32 R102, RZ, RZ, R3 ;  /* 0x000000ffff667224 */ /* 0x000fe200078e0003 */
[----:B------:R-:W-:Y:S01]  /*1a4e0*/  MOV R2, R72 ;  /* 0x0000004800027202 */ /* 0x000fe20000000f00 */
[----:B------:R-:W-:Y:S01]  /*1a4f0*/  IMAD.MOV.U32 R225, RZ, RZ, R226 ;  /* 0x000000ffffe17224 */ /* 0x000fe200078e00e2 */
[----:B------:R-:W-:Y:S02]  /*1a500*/  MOV R101, R70 ;  /* 0x0000004600657202 */ /* 0x000fe40000000f00 */
.L_x_460:
[----:B--2---:R-:W2:Y:S01]  /*1a510*/  LDL R226, [R1+0x14] ;  /* 0x0000140001e27983 */ /* 0x004ea20000100800 */
[----:B------:R-:W-:Y:S04]  /*1a520*/  DEPBAR.LE SB0, 0x0 ;  /* 0x000080000000791a */ /* 0x000fe80000000000 */
[----:B------:R-:W-:Y:S01]  /*1a530*/  BAR.SYNC.DEFER_BLOCKING 0x0 ;  /* 0x0000000000007b1d */ /* 0x000fe20000010000 */
[----:B------:R-:W-:Y:S02]  /*1a540*/  MOV R103, 0x5 ;  /* 0x0000000500677802 */ /* 0x000fe40000000f00 */
[----:B------:R-:W-:Y:S04]  /*1a550*/  MOV R3, c[0x0][0x208] ;  /* 0x0000820000037a02 */ /* 0x000fe80000000f00 */
[----:B------:R-:W-:Y:S01]  /*1a560*/  SHF.L.U64.HI R3, R3, R103, c[0x0][0x20c] ;  /* 0x0000830003037619 */ /* 0x000fe20000010267 */
[----:B-----5:R-:W-:Y:S08]  /*1a570*/  LDSM.16.M88.4 R96, [R215+0x6100] ;  /* 0x00610000d760783b */ /* 0x020ff00000000200 */
[----:B------:R-:W3:Y:S08]  /*1a580*/  LDSM.16.M88.4 R16, [R208+0x3100] ;  /* 0x00310000d010783b */ /* 0x000ef00000000200 */
[----:B------:R-:W4:Y:S06]  /*1a590*/  LDL.64 R198, [R1+0x50] ;  /* 0x0000500001c67983 */ /* 0x000f2c0000100a00 */
[----:B------:R-:W4:Y:S06]  /*1a5a0*/  LDL.64 R196, [R1+0x58] ;  /* 0x0000580001c47983 */ /* 0x000f2c0000100a00 */
        /* <DEDUP_REMOVED lines=9> */
[----:B------:R-:W2:Y:S08]  /*1a640*/  LDSM.16.M88.4 R184, [R224] ;  /* 0x00000000e0b8783b */ /* 0x000eb00000000200 */
[----:B------:R-:W2:Y:S08]  /*1a650*/  LDSM.16.M88.4 R188, [R223] ;  /* 0x00000000dfbc783b */ /* 0x000eb00000000200 */
[----:B------:R-:W-:Y:S04]  /*1a660*/  STL [R1+0x68], R215 ;  /* 0x000068d701007387 */ /* 0x000fe80000100800 */
[----:B------:R-:W-:Y:S04]  /*1a670*/  STL [R1+0x6c], R208 ;  /* 0x00006cd001007387 */ /* 0x000fe80000100800 */
[----:B------:R-:W-:Y:S04]  /*1a680*/  STL [R1+0x70], R219 ;  /* 0x000070db01007387 */ /* 0x000fe80000100800 */
[----:B------:R-:W-:Y:S01]  /*1a690*/  STL [R1+0x74], R218 ;  /* 0x000074da01007387 */ /* 0x000fe20000100800 */
[-C--:B-1-3--:R-:W-:Y:S08]  /*1a6a0*/  HMMA.16816.F32 R4, R96, R16.reuse, RZ ;  /* 0x000000106004723c */ /* 0x08aff000000018ff */
        /* <DEDUP_REMOVED lines=16> */
[C---:B------:R-:W-:Y:S02]  /*1a7b0*/  HMMA.16816.F32 R72, R92.reuse, R80, RZ ;  /* 0x000000505c48723c */ /* 0x040fe400000018ff */
[----:B--2---:R-:W-:Y:S06]  /*1a7c0*/  ISETP.GT.AND P0, PT, R226, R225, PT ;  /* 0x000000e1e200720c */ /* 0x004fec0003f04270 */
[-C--:B------:R-:W-:Y:S08]  /*1a7d0*/  HMMA.16816.F32 R76, R92, R82.reuse, RZ ;  /* 0x000000525c4c723c */ /* 0x080ff000000018ff */
[C---:B------:R-:W-:Y:S04]  /*1a7e0*/  HMMA.16816.F32 R80, R96.reuse, R82, RZ ;  /* 0x000000526050723c */ /* 0x040fe800000018ff */
[----:B------:R-:W-:Y:S04]  /*1a7f0*/  @!P0 SHF.R.S32.HI R0, RZ, 0x1f, R225 ;  /* 0x0000001fff008819 */ /* 0x000fe800000114e1 */
[-C--:B------:R-:W-:Y:S01]  /*1a800*/  HMMA.16816.F32 R84, R96, R168.reuse, RZ ;  /* 0x000000a86054723c */ /* 0x080fe200000018ff */
[----:B------:R-:W-:Y:S04]  /*1a810*/  @!P0 IMAD R0, R0, c[0x0][0x208], RZ ;  /* 0x0000820000008a24 */ /* 0x000fe800078e02ff */
[C---:B------:R-:W-:Y:S03]  /*1a820*/  @!P0 IMAD R0, R225.reuse, c[0x0][0x20c], R0 ;  /* 0x00008300e1008a24 */ /* 0x040fe600078e0200 */
        /* <DEDUP_REMOVED lines=13> */
[----:B----4-:R-:W-:Y:S01]  /*1a900*/  @!P0 MOV R185, R199 ;  /* 0x000000c700b98202 */ /* 0x010fe20000000f00 */
[-C--:B------:R-:W-:Y:S04]  /*1a910*/  HMMA.16816.F32 R28, R180, R186.reuse, R28 ;  /* 0x000000bab41c723c */ /* 0x080fe8000000181c */
[----:B------:R-:W-:Y:S02]  /*1a920*/  @!P0 MOV R184, R196 ;  /* 0x000000c400b88202 */ /* 0x000fe40000000f00 */
[----:B------:R-:W-:Y:S02]  /*1a930*/  MOV R196, c[0x0][0x208] ;  /* 0x0000820000c47a02 */ /* 0x000fe40000000f00 */
[C---:B------:R-:W-:Y:S04]  /*1a940*/  HMMA.16816.F32 R32, R172.reuse, R186, R32 ;  /* 0x000000baac20723c */ /* 0x040fe80000001820 */
[----:B------:R-:W-:Y:S01]  /*1a950*/  @!P0 IMAD.WIDE.U32 R184, R176, 0x60, R184 ;  /* 0x00000060b0b88825 */ /* 0x000fe200078e00b8 */
[----:B------:R-:W-:Y:S01]  /*1a960*/  SHF.L.U32 R196, R196, 0x5, RZ ;  /* 0x00000005c4c47819 */ /* 0x000fe200000006ff */
[----:B------:R-:W2:Y:S02]  /*1a970*/  LDSM.16.M88.4 R176, [R221] ;  /* 0x00000000ddb0783b */ /* 0x000ea40000000200 */
[-C--:B------:R-:W-:Y:S04]  /*1a980*/  HMMA.16816.F32 R36, R172, R188.reuse, R36 ;  /* 0x000000bcac24723c */ /* 0x080fe80000001824 */
[C---:B------:R-:W-:Y:S02]  /*1a990*/  @!P0 LEA R194, P1, R184.reuse, c[0x0][0x1f8], 0x1 ;  /* 0x00007e00b8c28a11 */ /* 0x040fe400078208ff */
[----:B------:R-:W-:Y:S02]  /*1a9a0*/  @!P0 IADD3 R0, R185, R0, RZ ;  /* 0x00000000b9008210 */ /* 0x000fe40007ffe0ff */
[C---:B------:R-:W-:Y:S04]  /*1a9b0*/  HMMA.16816.F32 R40, R180.reuse, R188, R40 ;  /* 0x000000bcb428723c */ /* 0x040fe80000001828 */
[----:B------:R-:W-:Y:S02]  /*1a9c0*/  @!P0 LEA.HI.X R195, R184, c[0x0][0x1fc], R0, 0x1, P1 ;  /* 0x00007f00b8c38a11 */ /* 0x000fe400008f0c00 */
[----:B------:R-:W3:Y:S01]  /*1a9d0*/  LDSM.16.M88.4 R184, [R220] ;  /* 0x00000000dcb8783b */ /* 0x000ee20000000200 */
[-C--:B------:R-:W-:Y:S01]  /*1a9e0*/  @!P0 IADD3 R192, P2, R194, R196.reuse, RZ ;  /* 0x000000c4c2c08210 */ /* 0x080fe20007f5e0ff */
[-C--:B------:R-:W-:Y:S04]  /*1a9f0*/  HMMA.16816.F32 R44, R180, R190.reuse, R44 ;  /* 0x000000beb42c723c */ /* 0x080fe8000000182c */
[-C--:B------:R-:W-:Y:S02]  /*1aa00*/  @!P0 IADD3.X R193, R195, R3.reuse, RZ, P2, !PT ;  /* 0x00000003c3c18210 */ /* 0x080fe400017fe4ff */
[----:B------:R-:W-:Y:S01]  /*1aa10*/  @!PT LDS RZ, [RZ] ;  /* 0x00000000fffff984 */ /* 0x000fe20000000800 */
[----:B------:R-:W-:Y:S01]  /*1aa20*/  @!PT LDS RZ, [RZ] ;  /* 0x00000000fffff984 */ /* 0x000fe20000000800 */
[----:B------:R-:W-:Y:S01]  /*1aa30*/  @!PT LDS RZ, [RZ] ;  /* 0x00000000fffff984 */ /* 0x000fe20000000800 */
[----:B------:R4:W-:Y:S02]  /*1aa40*/  @!P0 LDGSTS.E.BYPASS.LTC128B.128 [R227+0x100], [R194.64], !P5 ;  /* 0x00100000c2e38fae */ /* 0x0009e4000e901d48 */
[C---:B------:R-:W-:Y:S06]  /*1aa50*/  HMMA.16816.F32 R48, R172.reuse, R190, R48 ;  /* 0x000000beac30723c */ /* 0x040fec0000001830 */
[----:B------:R2:W-:Y:S01]  /*1aa60*/  @!P0 LDGSTS.E.BYPASS.LTC128B.128 [R227+0x900], [R192.64], !P5 ;  /* 0x00900000c0e38fae */ /* 0x0005e2000e901d48 */
[-C--:B------:R-:W-:Y:S01]  /*1aa70*/  @!P0 IADD3 R190, P1, R192, R196.reuse, RZ ;  /* 0x000000c4c0be8210 */ /* 0x080fe20007f3e0ff */
[-C--:B-1----:R-:W-:Y:S04]  /*1aa80*/  HMMA.16816.F32 R52, R172, R168.reuse, R52 ;  /* 0x000000a8ac34723c */ /* 0x082fe80000001834 */
[-C--:B------:R-:W-:Y:S02]  /*1aa90*/  @!P0 IADD3.X R191, R193, R3.reuse, RZ, P1, !PT ;  /* 0x00000003c1bf8210 */ /* 0x080fe40000ffe4ff */
[-C--:B------:R-:W-:Y:S02]  /*1aaa0*/  @!P0 IADD3 R188, P3, R190, R196.reuse, RZ ;  /* 0x000000c4bebc8210 */ /* 0x080fe40007f7e0ff */
[C---:B------:R-:W-:Y:S01]  /*1aab0*/  HMMA.16816.F32 R56, R180.reuse, R168, R56 ;  /* 0x000000a8b438723c */ /* 0x040fe20000001838 */
[----:B------:R1:W-:Y:S03]  /*1aac0*/  @!P0 LDGSTS.E.BYPASS.LTC128B.128 [R227+0x1100], [R190.64], !P5 ;  /* 0x01100000bee38fae */ /* 0x0003e6000e901d48 */
[-C--:B------:R-:W-:Y:S03]  /*1aad0*/  @!P0 IADD3.X R189, R191, R3.reuse, RZ, P3, !PT ;  /* 0x00000003bfbd8210 */ /* 0x080fe60001ffe4ff */
[-C--:B------:R-:W-:Y:S01]  /*1aae0*/  @!P0 IADD3 R168, P2, R188, R196.reuse, RZ ;  /* 0x000000c4bca88210 */ /* 0x080fe20007f5e0ff */
[-C--:B------:R-:W-:Y:S01]  /*1aaf0*/  HMMA.16816.F32 R60, R180, R170.reuse, R60 ;  /* 0x000000aab43c723c */ /* 0x080fe2000000183c */
[----:B------:R1:W-:Y:S03]  /*1ab00*/  @!P0 LDGSTS.E.BYPASS.LTC128B.128 [R227+0x1900], [R188.64], !P5 ;  /* 0x01900000bce38fae */ /* 0x0003e6000e901d48 */
[-C--:B------:R-:W-:Y:S02]  /*1ab10*/  @!P0 IADD3.X R169, R189, R3.reuse, RZ, P2, !PT ;  /* 0x00000003bda98210 */ /* 0x080fe400017fe4ff */
[----:B----4-:R-:W-:Y:S02]  /*1ab20*/  @!P0 IADD3 R194, P1, R168, R196, RZ ;  /* 0x000000c4a8c28210 */ /* 0x010fe40007f3e0ff */
[C---:B------:R-:W-:Y:S01]  /*1ab30*/  HMMA.16816.F32 R64, R172.reuse, R170, R64 ;  /* 0x000000aaac40723c */ /* 0x040fe20000001840 */
[----:B------:R4:W-:Y:S03]  /*1ab40*/  @!P0 LDGSTS.E.BYPASS.LTC128B.128 [R227+0x2100], [R168.64], !P5 ;  /* 0x02100000a8e38fae */ /* 0x0009e6000e901d48 */
[----:B------:R-:W-:Y:S04]  /*1ab50*/  @!P0 IADD3.X R195, R169, R3, RZ, P1, !PT ;  /* 0x00000003a9c38210 */ /* 0x000fe80000ffe4ff */
[-C--:B--2---:R-:W-:Y:S01]  /*1ab60*/  HMMA.16816.F32 R68, R172, R176.reuse, R68 ;  /* 0x000000b0ac44723c */ /* 0x084fe20000001844 */
[----:B------:R2:W-:Y:S02]  /*1ab70*/  @!P0 LDGSTS.E.BYPASS.LTC128B.128 [R227+0x2900], [R194.64], !P5 ;  /* 0x02900000c2e38fae */ /* 0x0005e4000e901d48 */
[C---:B------:R-:W-:Y:S02]  /*1ab80*/  ISETP.GT.AND P0, PT, R225.reuse, R226, PT ;  /* 0x000000e2e100720c */ /* 0x040fe40003f04270 */
[----:B------:R-:W-:Y:S03]  /*1ab90*/  IADD3 R226, R225, -0x1, RZ ;  /* 0xffffffffe1e27810 */ /* 0x000fe60007ffe0ff */
        /* <DEDUP_REMOVED lines=48> */
[----:B------:R-:W-:Y:S01]  /*1aea0*/  MUFU.TANH R168, R4 ;  /* 0x0000000400a87308 */ /* 0x000fe20000002400 */
        /* <DEDUP_REMOVED lines=10> */
[----:B------:R-:W-:Y:S01]  /*1af50*/  MUFU.TANH R103, R5 ;  /* 0x0000000500677308 */ /* 0x000fe20000002400 */
[----:B------:R-:W-:Y:S02]  /*1af60*/  FMUL.FTZ R16, R16, c[0x0][0x320] ;  /* 0x0000c80010107a20 */ /* 0x000fe40000410000 */
[----:B------:R-:W-:Y:S02]  /*1af70*/  FMUL.FTZ R17, R17, c[0x0][0x320] ;  /* 0x0000c80011117a20 */ /* 0x000fe40000410000 */
[----:B------:R-:W-:Y:S02]  /*1af80*/  FMUL.FTZ R18, R18, c[0x0][0x320] ;  /* 0x0000c80012127a20 */ /* 0x000fe40000410000 */
[----:B------:R-:W-:Y:S02]  /*1af90*/  FMUL.FTZ R19, R19, c[0x0][0x320] ;  /* 0x0000c80013137a20 */ /* 0x000fe40000410000 */
[----:B------:R-:W-:Y:S01]  /*1afa0*/  FMUL.FTZ R15, R15, c[0x0][0x320] ;  /* 0x0000c8000f0f7a20 */ /* 0x000fe20000410000 */
[----:B------:R1:W-:Y:S01]  /*1afb0*/  MUFU.TANH R169, R7 ;  /* 0x0000000700a97308 */ /* 0x0003e20000002400 */
[----:B------:R-:W-:Y:S09]  /*1afc0*/  FMUL.FTZ R14, R14, c[0x0][0x320] ;  /* 0x0000c8000e0e7a20 */ /* 0x000ff20000410000 */
[----:B------:R-:W-:Y:S10]  /*1afd0*/  MUFU.TANH R15, R15 ;  /* 0x0000000f000f7308 */ /* 0x000ff40000002400 */
[----:B------:R-:W2:Y:S01]  /*1afe0*/  MUFU.TANH R178, R8 ;  /* 0x0000000800b27308 */ /* 0x000ea20000002400 */
[----:B-1----:R-:W1:Y:S09]  /*1aff0*/  LDSM.16.M88.4 R4, [R213+0x800] ;  /* 0x00080000d504783b */ /* 0x002e720000000200 */
[----:B------:R-:W-:Y:S10]  /*1b000*/  MUFU.TANH R170, R9 ;  /* 0x0000000900aa7308 */ /* 0x000ff40000002400 */
[----:B------:R-:W-:Y:S10]  /*1b010*/  MUFU.TANH R176, R10 ;  /* 0x0000000a00b07308 */ /* 0x000ff40000002400 */
[----:B------:R3:W-:Y:S10]  /*1b020*/  MUFU.TANH R171, R11 ;  /* 0x0000000b00ab7308 */ /* 0x0007f40000002400 */
[----:B------:R-:W-:Y:S01]  /*1b030*/  MUFU.TANH R16, R16 ;  /* 0x0000001000107308 */ /* 0x000fe20000002400 */
[-C--:B-1----:R-:W-:Y:S09]  /*1b040*/  HMMA.16816.F32 R20, R172, R4.reuse, R20 ;  /* 0x00000004ac14723c */ /* 0x082ff20000001814 */
[----:B------:R-:W-:Y:S01]  /*1b050*/  MUFU.TANH R18, R18 ;  /* 0x0000001200127308 */ /* 0x000fe20000002400 */
[C---:B------:R-:W-:Y:S01]  /*1b060*/  HMMA.16816.F32 R24, R188.reuse, R4, R24 ;  /* 0x00000004bc18723c */ /* 0x040fe20000001818 */
[----:B---3--:R-:W1:Y:S08]  /*1b070*/  LDSM.16.M88.4 R8, [R213+0x1000] ;  /* 0x00100000d508783b */ /* 0x008e700000000200 */
[----:B------:R-:W-:Y:S01]  /*1b080*/  MUFU.TANH R17, R17 ;  /* 0x0000001100117308 */ /* 0x000fe20000002400 */
[-C--:B------:R-:W-:Y:S04]  /*1b090*/  HMMA.16816.F32 R28, R188, R6.reuse, R28 ;  /* 0x00000006bc1c723c */ /* 0x080fe8000000181c */
[----:B------:R-:W-:Y:S04]  /*1b0a0*/  FMUL.FTZ R20, R20, c[0x0][0x320] ;  /* 0x0000c80014147a20 */ /* 0x000fe80000410000 */
[C---:B------:R-:W-:Y:S01]  /*1b0b0*/  HMMA.16816.F32 R32, R172.reuse, R6, R32 ;  /* 0x00000006ac20723c */ /* 0x040fe20000001820 */
[----:B------:R-:W-:Y:S01]  /*1b0c0*/  MUFU.TANH R19, R19 ;  /* 0x0000001300137308 */ /* 0x000fe20000002400 */
[----:B------:R-:W3:Y:S02]  /*1b0d0*/  LDSM.16.M88.4 R4, [R213+0x1800] ;  /* 0x00180000d504783b */ /* 0x000ee40000000200 */
[----:B------:R-:W-:Y:S02]  /*1b0e0*/  FMUL.FTZ R22, R22, c[0x0][0x320] ;  /* 0x0000c80016167a20 */ /* 0x000fe40000410000 */
[----:B------:R-:W-:Y:S02]  /*1b0f0*/  FMUL.FTZ R21, R21, c[0x0][0x320] ;  /* 0x0000c80015157a20 */ /* 0x000fe40000410000 */
[----:B------:R-:W-:Y:S03]  /*1b100*/  FMUL.FTZ R23, R23, c[0x0][0x320] ;  /* 0x0000c80017177a20 */ /* 0x000fe60000410000 */
        /* <DEDUP_REMOVED lines=9> */
[-C--:B-1----:R-:W-:Y:S03]  /*1b1a0*/  HMMA.16816.F32 R36, R172, R8.reuse, R36 ;  /* 0x00000008ac24723c */ /* 0x082fe60000001824 */
        /* <DEDUP_REMOVED lines=11> */
[----:B------:R-:W-:Y:S01]  /*1b260*/  MUFU.TANH R21, R21 ;  /* 0x0000001500157308 */ /* 0x000fe20000002400 */
[----:B------:R-:W1:Y:S02]  /*1b270*/  LDSM.16.M88.4 R8, [R213+0x2000] ;  /* 0x00200000d508783b */ /* 0x000e640000000200 */
[----:B------:R-:W-:Y:S02]  /*1b280*/  FMUL.FTZ R39, R39, c[0x0][0x320] ;  /* 0x0000c80027277a20 */ /* 0x000fe40000410000 */
[----:B------:R-:W-:Y:S02]  /*1b290*/  FMUL.FTZ R36, R36, c[0x0][0x320] ;  /* 0x0000c80024247a20 */ /* 0x000fe40000410000 */
[-C--:B---3--:R-:W-:Y:S03]  /*1b2a0*/  HMMA.16816.F32 R52, R172, R4.reuse, R52 ;  /* 0x00000004ac34723c */ /* 0x088fe60000001834 */
[----:B------:R-:W-:Y:S01]  /*1b2b0*/  MUFU.TANH R23, R23 ;  /* 0x0000001700177308 */ /* 0x000fe20000002400 */
[----:B------:R-:W-:Y:S02]  /*1b2c0*/  FMUL.FTZ R37, R37, c[0x0][0x320] ;  /* 0x0000c80025257a20 */ /* 0x000fe40000410000 */
[----:B------:R-:W-:Y:S02]  /*1b2d0*/  FMUL.FTZ R43, R43, c[0x0][0x320] ;  /* 0x0000c8002b2b7a20 */ /* 0x000fe40000410000 */
[C---:B------:R-:W-:Y:S04]  /*1b2e0*/  HMMA.16816.F32 R56, R188.reuse, R4, R56 ;  /* 0x00000004bc38723c */ /* 0x040fe80000001838 */
[----:B------:R-:W-:Y:S01]  /*1b2f0*/  FMUL.FTZ R45, R45, c[0x0][0x320] ;  /* 0x0000c8002d2d7a20 */ /* 0x000fe20000410000 */
[----:B------:R-:W-:Y:S01]  /*1b300*/  MUFU.TANH R32, R32 ;  /* 0x0000002000207308 */ /* 0x000fe20000002400 */
[----:B------:R-:W-:Y:S02]  /*1b310*/  FMUL.FTZ R42, R42, c[0x0][0x320] ;  /* 0x0000c8002a2a7a20 */ /* 0x000fe40000410000 */
[-C--:B------:R-:W-:Y:S04]  /*1b320*/  HMMA.16816.F32 R60, R188, R6.reuse, R60 ;  /* 0x00000006bc3c723c */ /* 0x080fe8000000183c */
[----:B------:R-:W-:Y:S02]  /*1b330*/  FMUL.FTZ R51, R51, c[0x0][0x320] ;  /* 0x0000c80033337a20 */ /* 0x000fe40000410000 */
[----:B------:R-:W-:Y:S01]  /*1b340*/  FMUL.FTZ R50, R50, c[0x0][0x320] ;  /* 0x0000c80032327a20 */ /* 0x000fe20000410000 */
[----:B------:R-:W-:Y:S01]  /*1b350*/  MUFU.TANH R200, R45 ;  /* 0x0000002d00c87308 */ /* 0x000fe20000002400 */
[C---:B------:R-:W-:Y:S01]  /*1b360*/  HMMA.16816.F32 R64, R172.reuse, R6, R64 ;  /* 0x00000006ac40723c */ /* 0x040fe20000001840 */
[----:B------:R-:W3:Y:S01]  /*1b370*/  LDSM.16.M88.4 R4, [R213+0x2800] ;  /* 0x00280000d504783b */ /* 0x000ee20000000200 */
[----:B------:R-:W-:Y:S04]  /*1b380*/  DEPBAR.LE SB0, 0x0 ;  /* 0x000080000000791a */ /* 0x000fe80000000000 */
[----:B------:R-:W-:Y:S02]  /*1b390*/  FMUL.FTZ R54, R54, c[0x0][0x320] ;  /* 0x0000c80036367a20 */ /* 0x000fe40000410000 */
[----:B------:R-:W-:Y:S01]  /*1b3a0*/  FMUL.FTZ R58, R58, c[0x0][0x320] ;  /* 0x0000c8003a3a7a20 */ /* 0x000fe20000410000 */
[----:B------:R-:W-:Y:S01]  /*1b3b0*/  MUFU.TANH R192, R51 ;  /* 0x0000003300c07308 */ /* 0x000fe20000002400 */
[-C--:B-1----:R-:W-:Y:S01]  /*1b3c0*/  HMMA.16816.F32 R68, R172, R8.reuse, R68 ;  /* 0x00000008ac44723c */ /* 0x082fe20000001844 */
[----:B------:R-:W-:Y:S04]  /*1b3d0*/  BAR.SYNC.DEFER_BLOCKING 0x0 ;  /* 0x0000000000007b1d */ /* 0x000fe80000010000 */
[----:B------:R-:W-:Y:S02]  /*1b3e0*/  FMUL.FTZ R55, R55, c[0x0][0x320] ;  /* 0x0000c80037377a20 */ /* 0x000fe40000410000 */
[----:B------:R-:W-:Y:S01]  /*1b3f0*/  FMUL.FTZ R61, R61, c[0x0][0x320] ;  /* 0x0000c8003d3d7a20 */ /* 0x000fe20000410000 */
[C---:B------:R-:W-:Y:S01]  /*1b400*/  HMMA.16816.F32 R72, R188.reuse, R8, R72 ;  /* 0x00000008bc48723c */ /* 0x040fe20000001848 */
[----:B------:R-:W1:Y:S03]  /*1b410*/  MUFU.TANH R3, R54 ;  /* 0x0000003600037308 */ /* 0x000e660000002400 */
[----:B------:R-:W-:Y:S02]  /*1b420*/  FMUL.FTZ R52, R52, c[0x0][0x320] ;  /* 0x0000c80034347a20 */ /* 0x000fe40000410000 */
[----:B------:R-:W-:Y:S02]  /*1b430*/  FMUL.FTZ R53, R53, c[0x0][0x320] ;  /* 0x0000c80035357a20 */ /* 0x000fe40000410000 */
[-C--:B------:R-:W-:Y:S03]  /*1b440*/  HMMA.16816.F32 R76, R188, R10.reuse, R76 ;  /* 0x0000000abc4c723c */ /* 0x080fe6000000184c */
[----:B------:R4:W1:Y:S01]  /*1b450*/  MUFU.TANH R0, R55 ;  /* 0x0000003700007308 */ /* 0x0008620000002400 */
[----:B------:R-:W-:Y:S02]  /*1b460*/  FMUL.FTZ R60, R60, c[0x0][0x320] ;  /* 0x0000c8003c3c7a20 */ /* 0x000fe40000410000 */
[----:B------:R-:W-:Y:S02]  /*1b470*/  FMUL.FTZ R59, R59, c[0x0][0x320] ;  /* 0x0000c8003b3b7a20 */ /* 0x000fe40000410000 */
[C---:B------:R-:W-:Y:S04]  /*1b480*/  HMMA.16816.F32 R80, R172.reuse, R10, R80 ;  /* 0x0000000aac50723c */ /* 0x040fe80000001850 */
[----:B------:R-:W-:Y:S01]  /*1b490*/  FMUL.FTZ R48, R48, c[0x0][0x320] ;  /* 0x0000c80030307a20 */ /* 0x000fe20000410000 */
[----:B------:R-:W-:Y:S01]  /*1b4a0*/  MUFU.TANH R45, R58 ;  /* 0x0000003a002d7308 */ /* 0x000fe20000002400 */
[----:B------:R-:W-:Y:S02]  /*1b4b0*/  FMUL.FTZ R49, R49, c[0x0][0x320] ;  /* 0x0000c80031317a20 */ /* 0x000fe40000410000 */
[-C--:B---3--:R-:W-:Y:S04]  /*1b4c0*/  HMMA.16816.F32 R84, R172, R4.reuse, R84 ;  /* 0x00000004ac54723c */ /* 0x088fe80000001854 */
[----:B------:R-:W-:Y:S02]  /*1b4d0*/  FMUL.FTZ R73, R73, c[0x0][0x320] ;  /* 0x0000c80049497a20 */ /* 0x000fe40000410000 */
[----:B------:R-:W-:Y:S01]  /*1b4e0*/  FMUL.FTZ R74, R74, c[0x0][0x320] ;  /* 0x0000c8004a4a7a20 */ /* 0x000fe20000410000 */
[----:B------:R1:W-:Y:S01]  /*1b4f0*/  MUFU.TANH R51, R61 ;  /* 0x0000003d00337308 */ /* 0x0003e20000002400 */
[C---:B------:R-:W-:Y:S01]  /*1b500*/  HMMA.16816.F32 R88, R188.reuse, R4, R88 ;  /* 0x00000004bc58723c */ /* 0x040fe20000001858 */
[----:B----4-:R-:W3:Y:S03]  /*1b510*/  LDL.64 R54, [R1+0x40] ;  /* 0x0000400001367983 */ /* 0x010ee60000100a00 */
[----:B------:R-:W-:Y:S02]  /*1b520*/  FMUL.FTZ R76, R76, c[0x0][0x320] ;  /* 0x0000c8004c4c7a20 */ /* 0x000fe40000410000 */
[----:B------:R-:W-:Y:S01]  /*1b530*/  FMUL.FTZ R78, R78, c[0x0][0x320] ;  /* 0x0000c8004e4e7a20 */ /* 0x000fe20000410000 */
[----:B--2---:R-:W-:Y:S01]  /*1b540*/  FMNMX.FTZ R5, R178, R101, !PT ;  /* 0x00000065b2057209 */ /* 0x004fe20007810000 */
[----:B------:R-:W-:Y:S01]  /*1b550*/  FMUL.FTZ R80, R80, c[0x0][0x320] ;  /* 0x0000c80050507a20 */ /* 0x000fe20000410000 */
[----:B------:R-:W2:Y:S01]  /*1b560*/  MUFU.TANH R34, R34 ;  /* 0x0000002200227308 */ /* 0x000ea20000002400 */
[-C--:B------:R-:W-:Y:S03]  /*1b570*/  HMMA.16816.F32 R92, R188, R6.reuse, R92 ;  /* 0x00000006bc5c723c */ /* 0x080fe6000000185c */
[----:B------:R-:W-:Y:S02]  /*1b580*/  FMUL.FTZ R82, R82, c[0x0][0x320] ;  /* 0x0000c80052527a20 */ /* 0x000fe40000410000 */
[----:B------:R-:W-:Y:S02]  /*1b590*/  FMUL.FTZ R83, R83, c[0x0][0x320] ;  /* 0x0000c80053537a20 */ /* 0x000fe40000410000 */
[----:B------:R-:W-:Y:S01]  /*1b5a0*/  FMUL.FTZ R81, R81, c[0x0][0x320] ;  /* 0x0000c80051517a20 */ /* 0x000fe20000410000 */
[----:B------:R-:W-:Y:S01]  /*1b5b0*/  HMMA.16816.F32 R96, R172, R6, R96 ;  /* 0x00000006ac60723c */ /* 0x000fe20000001860 */
[----:B------:R4:W-:Y:S03]  /*1b5c0*/  MUFU.TANH R58, R80 ;  /* 0x00000050003a7308 */ /* 0x0009e60000002400 */
[----:B------:R-:W-:Y:S01]  /*1b5d0*/  FMUL.FTZ R86, R86, c[0x0][0x320] ;  /* 0x0000c80056567a20 */ /* 0x000fe20000410000 */
[----:B-1----:R-:W-:Y:S01]  /*1b5e0*/  MOV R61, R3 ;  /* 0x00000003003d7202 */ /* 0x002fe20000000f00 */
[----:B------:R-:W-:Y:S01]  /*1b5f0*/  FMUL.FTZ R87, R87, c[0x0][0x320] ;  /* 0x0000c80057577a20 */ /* 0x000fe20000410000 */
[----:B------:R-:W-:Y:S01]  /*1b600*/  FMNMX.FTZ R3, R177, R100, !PT ;  /* 0x00000064b1037209 */ /* 0x000fe20007810000 */
[----:B------:R-:W-:Y:S03]  /*1b610*/  FMUL.FTZ R84, R84, c[0x0][0x320] ;  /* 0x0000c80054547a20 */ /* 0x000fe60000410000 */
[----:B------:R-:W1:Y:S01]  /*1b620*/  MUFU.TANH R33, R33 ;  /* 0x0000002100217308 */ /* 0x000e620000002400 */
[----:B------:R-:W-:Y:S01]  /*1b630*/  FMUL.FTZ R85, R85, c[0x0][0x320] ;  /* 0x0000c80055557a20 */ /* 0x000fe20000410000 */
[----:B------:R-:W-:Y:S01]  /*1b640*/  FMNMX.FTZ R3, R169, R3, !PT ;  /* 0x00000003a9037209 */ /* 0x000fe20007810000 */
[----:B------:R-:W-:Y:S02]  /*1b650*/  FMUL.FTZ R88, R88, c[0x0][0x320] ;  /* 0x0000c80058587a20 */ /* 0x000fe40000410000 */
[----:B------:R-:W-:Y:S02]  /*1b660*/  FMUL.FTZ R89, R89, c[0x0][0x320] ;  /* 0x0000c80059597a20 */ /* 0x000fe40000410000 */
[----:B------:R-:W-:Y:S02]  /*1b670*/  FMUL.FTZ R93, R93, c[0x0][0x320] ;  /* 0x0000c8005d5d7a20 */ /* 0x000fe40000410000 */
[----:B------:R-:W-:Y:S01]  /*1b680*/  FMUL.FTZ R90, R90, c[0x0][0x320] ;  /* 0x0000c8005a5a7a20 */ /* 0x000fe20000410000 */
[----:B------:R-:W1:Y:S01]  /*1b690*/  MUFU.TANH R35, R35 ;  /* 0x0000002300237308 */ /* 0x000e620000002400 */
[----:B------:R-:W-:Y:S02]  /*1b6a0*/  FMUL.FTZ R72, R72, c[0x0][0x320] ;  /* 0x0000c80048487a20 */ /* 0x000fe40000410000 */
[----:B------:R-:W-:Y:S01]  /*1b6b0*/  FMUL.FTZ R91, R91, c[0x0][0x320] ;  /* 0x0000c8005b5b7a20 */ /* 0x000fe20000410000 */
[----:B----4-:R-:W-:Y:S01]  /*1b6c0*/  MOV R80, R0 ;  /* 0x0000000000507202 */ /* 0x010fe20000000f00 */
[----:B------:R-:W-:Y:S01]  /*1b6d0*/  FMUL.FTZ R99, R99, c[0x0][0x320] ;  /* 0x0000c80063637a20 */ /* 0x000fe20000410000 */
[----:B------:R-:W-:Y:S01]  /*1b6e0*/  FMNMX.FTZ R0, R168, R2, !PT ;  /* 0x00000002a8007209 */ /* 0x000fe20007810000 */
[----:B------:R-:W-:Y:S02]  /*1b6f0*/  FMUL.FTZ R98, R98, c[0x0][0x320] ;  /* 0x0000c80062627a20 */ /* 0x000fe40000410000 */
[----:B------:R-:W-:Y:S01]  /*1b700*/  FMUL.FTZ R96, R96, c[0x0][0x320] ;  /* 0x0000c80060607a20 */ /* 0x000fe20000410000 */
[----:B------:R-:W-:Y:S01]  /*1b710*/  MUFU.TANH R182, R36 ;  /* 0x0000002400b67308 */ /* 0x000fe20000002400 */
[----:B------:R-:W-:Y:S01]  /*1b720*/  FMNMX.FTZ R0, R103, R0, !PT ;  /* 0x0000000067007209 */ /* 0x000fe20007810000 */
[----:B------:R-:W-:Y:S02]  /*1b730*/  FMUL.FTZ R97, R97, c[0x0][0x320] ;  /* 0x0000c80061617a20 */ /* 0x000fe40000410000 */
[----:B------:R-:W-:Y:S01]  /*1b740*/  FMUL.FTZ R92, R92, c[0x0][0x320] ;  /* 0x0000c8005c5c7a20 */ /* 0x000fe20000410000 */
[----:B------:R-:W-:Y:S01]  /*1b750*/  FMNMX.FTZ R4, R16, R0, !PT ;  /* 0x0000000010047209 */ /* 0x000fe20007810000 */
[----:B------:R-:W-:Y:S01]  /*1b760*/  FMUL.FTZ R79, R79, c[0x0][0x320] ;  /* 0x0000c8004f4f7a20 */ /* 0x000fe20000410000 */
[----:B------:R-:W-:Y:S01]  /*1b770*/  FMNMX.FTZ R0, R18, R3, !PT ;  /* 0x0000000312007209 */ /* 0x000fe20007810000 */
[----:B------:R-:W-:Y:S01]  /*1b780*/  FMUL.FTZ R64, R64, c[0x0][0x320] ;  /* 0x0000c80040407a20 */ /* 0x000fe20000410000 */
[----:B------:R-:W-:Y:S01]  /*1b790*/  FMNMX.FTZ R4, R17, R4, !PT ;  /* 0x0000000411047209 */ /* 0x000fe20007810000 */
        /* <DEDUP_REMOVED lines=10> */
[----:B------:R-:W4:Y:S01]  /*1b840*/  MUFU.TANH R235, R72 ;  /* 0x0000004800eb7308 */ /* 0x000f220000002400 */
[----:B------:R-:W-:Y:S02]  /*1b850*/  FMUL.FTZ R41, R41, c[0x0][0x320] ;  /* 0x0000c80029297a20 */ /* 0x000fe40000410000 */
[----:B------:R-:W-:Y:S01]  /*1b860*/  FMNMX.FTZ R3, R12, R3, !PT ;  /* 0x000000030c037209 */ /* 0x000fe20007810000 */
[----:B------:R-:W-:Y:S02]  /*1b870*/  FMUL.FTZ R46, R46, c[0x0][0x320] ;  /* 0x0000c8002e2e7a20 */ /* 0x000fe40000410000 */
[----:B------:R-:W-:Y:S01]  /*1b880*/  FMUL.FTZ R44, R44, c[0x0][0x320] ;  /* 0x0000c8002c2c7a20 */ /* 0x000fe20000410000 */
[----:B------:R-:W-:Y:S01]  /*1b890*/  FMNMX.FTZ R5, R13, R3, !PT ;  /* 0x000000030d057209 */ /* 0x000fe20007810000 */
[----:B------:R-:W-:Y:S01]  /*1b8a0*/  FMUL.FTZ R47, R47, c[0x0][0x320] ;  /* 0x0000c8002f2f7a20 */ /* 0x000fe20000410000 */
[----:B------:R-:W-:Y:S01]  /*1b8b0*/  FMNMX.FTZ R3, R23, R0, !PT ;  /* 0x0000000017037209 */ /* 0x000fe20007810000 */
[----:B------:R4:W4:Y:S01]  /*1b8c0*/  MUFU.TANH R194, R39 ;  /* 0x0000002700c27308 */ /* 0x0009220000002400 */
[----:B------:R-:W-:Y:S01]  /*1b8d0*/  FMNMX.FTZ R0, R32, R4, !PT ;  /* 0x0000000420007209 */ /* 0x000fe20007810000 */
[----:B------:R-:W-:Y:S01]  /*1b8e0*/  FMUL.FTZ R63, R63, c[0x0][0x320] ;  /* 0x0000c8003f3f7a20 */ /* 0x000fe20000410000 */
[----:B--2---:R-:W-:Y:S01]  /*1b8f0*/  FMNMX.FTZ R3, R34, R3, !PT ;  /* 0x0000000322037209 */ /* 0x004fe20007810000 */
[----:B------:R-:W-:Y:S01]  /*1b900*/  FMUL.FTZ R66, R66, c[0x0][0x320] ;  /* 0x0000c80042427a20 */ /* 0x000fe20000410000 */
[----:B-1----:R-:W-:Y:S01]  /*1b910*/  FMNMX.FTZ R0, R33, R0, !PT ;  /* 0x0000000021007209 */ /* 0x002fe20007810000 */
[----:B------:R-:W-:Y:S01]  /*1b920*/  FMUL.FTZ R67, R67, c[0x0][0x320] ;  /* 0x0000c80043437a20 */ /* 0x000fe20000410000 */
[----:B------:R-:W-:Y:S01]  /*1b930*/  FMNMX.FTZ R3, R35, R3, !PT ;  /* 0x0000000323037209 */ /* 0x000fe20007810000 */
[----:B------:R-:W-:Y:S02]  /*1b940*/  FMUL.FTZ R70, R70, c[0x0][0x320] ;  /* 0x0000c80046467a20 */ /* 0x000fe40000410000 */
[----:B------:R1:W2:Y:S01]  /*1b950*/  MUFU.TANH R185, R37 ;  /* 0x0000002500b97308 */ /* 0x0002a20000002400 */
[----:B------:R-:W-:Y:S02]  /*1b960*/  FMUL.FTZ R56, R56, c[0x0][0x320] ;  /* 0x0000c80038387a20 */ /* 0x000fe40000410000 */
[----:B------:R-:W-:Y:S01]  /*1b970*/  FMUL.FTZ R62, R62, c[0x0][0x320] ;  /* 0x0000c8003e3e7a20 */ /* 0x000fe20000410000 */
[----:B----4-:R-:W-:Y:S01]  /*1b980*/  MOV R189, R235 ;  /* 0x000000eb00bd7202 */ /* 0x010fe20000000f00 */
[----:B------:R-:W-:Y:S01]  /*1b990*/  FMUL.FTZ R71, R71, c[0x0][0x320] ;  /* 0x0000c80047477a20 */ /* 0x000fe20000410000 */
[----:B------:R-:W-:Y:S01]  /*1b9a0*/  FMNMX.FTZ R72, R182, R0, !PT ;  /* 0x00000000b6487209 */ /* 0x000fe20007810000 */
[----:B------:R-:W-:Y:S01]  /*1b9b0*/  FMUL.FTZ R77, R77, c[0x0][0x320] ;  /* 0x0000c8004d4d7a20 */ /* 0x000fe20000410000 */
[----:B------:R-:W-:Y:S01]  /*1b9c0*/  FMNMX.FTZ R0, R193, R3, !PT ;  /* 0x00000003c1007209 */ /* 0x000fe20007810000 */
[----:B------:R-:W-:Y:S01]  /*1b9d0*/  FMUL.FTZ R75, R75, c[0x0][0x320] ;  /* 0x0000c8004b4b7a20 */ /* 0x000fe20000410000 */
[----:B------:R-:W4:Y:S01]  /*1b9e0*/  MUFU.TANH R187, R50 ;  /* 0x0000003200bb7308 */ /* 0x000f220000002400 */
[----:B------:R-:W-:Y:S01]  /*1b9f0*/  FMUL.FTZ R57, R57, c[0x0][0x320] ;  /* 0x0000c80039397a20 */ /* 0x000fe20000410000 */
[----:B------:R-:W3:Y:S01]  /*1ba00*/  LDL.64 R38, [R1+0x48] ;  /* 0x0000480001267983 */ /* 0x000ee20000100a00 */
[----:B------:R-:W-:Y:S07]  /*1ba10*/  FMNMX.FTZ R0, R194, R0, !PT ;  /* 0x00000000c2007209 */ /* 0x000fee0007810000 */
[----:B------:R-:W4:Y:S01]  /*1ba20*/  MUFU.TANH R48, R48 ;  /* 0x0000003000307308 */ /* 0x000f220000002400 */
[----:B-1----:R-:W-:Y:S02]  /*1ba30*/  MOV R37, c[0x0][0x1e0] ;  /* 0x0000780000257a02 */ /* 0x002fe40000000f00 */
[----:B--2---:R-:W-:Y:S07]  /*1ba40*/  FMNMX.FTZ R72, R185, R72, !PT ;  /* 0x00000048b9487209 */ /* 0x004fee0007810000 */
[----:B------:R-:W1:Y:S01]  /*1ba50*/  MUFU.TANH R49, R49 ;  /* 0x0000003100317308 */ /* 0x000e620000002400 */
[----:B----4-:R-:W-:Y:S04]  /*1ba60*/  FMNMX.FTZ R0, R187, R0, !PT ;  /* 0x00000000bb007209 */ /* 0x010fe80007810000 */
[----:B------:R-:W-:Y:S05]  /*1ba70*/  FMNMX.FTZ R0, R192, R0, !PT ;  /* 0x00000000c0007209 */ /* 0x000fea0007810000 */
[----:B------:R-:W2:Y:S01]  /*1ba80*/  MUFU.TANH R201, R52 ;  /* 0x0000003400c97308 */ /* 0x000ea20000002400 */
[----:B------:R-:W-:Y:S02]  /*1ba90*/  FMNMX.FTZ R0, R61, R0, !PT ;  /* 0x000000003d007209 */ /* 0x000fe40007810000 */
[----:B------:R-:W-:Y:S02]  /*1baa0*/  FMNMX.FTZ R72, R48, R72, !PT ;  /* 0x0000004830487209 */ /* 0x000fe40007810000 */
[----:B------:R-:W-:Y:S05]  /*1bab0*/  FMNMX.FTZ R0, R80, R0, !PT ;  /* 0x0000000050007209 */ /* 0x000fea0007810000 */
        /* <DEDUP_REMOVED lines=17> */
[----:B----4-:R-:W-:Y:S04]  /*1bbd0*/  MOV R191, R234 ;  /* 0x000000ea00bf7202 */ /* 0x010fe80000000f00 */
[----:B------:R-:W-:Y:S05]  /*1bbe0*/  FMNMX.FTZ R0, R191, R0, !PT ;  /* 0x00000000bf007209 */ /* 0x000fea0007810000 */
[----:B------:R-:W4:Y:S01]  /*1bbf0*/  MUFU.TANH R29, R29 ;  /* 0x0000001d001d7308 */ /* 0x000f220000002400 */
[----:B-1----:R-:W-:Y:S09]  /*1bc00*/  FMNMX.FTZ R4, R28, R4, !PT ;  /* 0x000000041c047209 */ /* 0x002ff20007810000 */
[----:B------:R-:W1:Y:S01]  /*1bc10*/  MUFU.TANH R207, R68 ;  /* 0x0000004400cf7308 */ /* 0x000e620000002400 */
[----:B--2---:R-:W-:Y:S09]  /*1bc20*/  FMNMX.FTZ R72, R197, R72, !PT ;  /* 0x00000048c5487209 */ /* 0x004ff20007810000 */
[----:B------:R-:W2:Y:S01]  /*1bc30*/  MUFU.TANH R206, R71 ;  /* 0x0000004700ce7308 */ /* 0x000ea20000002400 */
[----:B----4-:R-:W-:Y:S02]  /*1bc40*/  FMNMX.FTZ R3, R29, R4, !PT ;  /* 0x000000041d037209 */ /* 0x010fe40007810000 */
[----:B------:R-:W-:Y:S07]  /*1bc50*/  FMNMX.FTZ R4, R176, R102, !PT ;  /* 0x00000066b0047209 */ /* 0x000fee0007810000 */
[----:B------:R-:W-:Y:S01]  /*1bc60*/  MUFU.TANH R230, R56 ;  /* 0x0000003800e67308 */ /* 0x000fe20000002400 */
[----:B------:R-:W-:Y:S02]  /*1bc70*/  FMNMX.FTZ R4, R171, R4, !PT ;  /* 0x00000004ab047209 */ /* 0x000fe40007810000 */
[----:B-1----:R-:W-:Y:S07]  /*1bc80*/  FMNMX.FTZ R72, R207, R72, !PT ;  /* 0x00000048cf487209 */ /* 0x002fee0007810000 */
[----:B------:R-:W-:Y:S01]  /*1bc90*/  MUFU.TANH R56, R62 ;  /* 0x0000003e00387308 */ /* 0x000fe20000002400 */
[----:B--2---:R-:W-:Y:S09]  /*1bca0*/  FMNMX.FTZ R0, R206, R0, !PT ;  /* 0x00000000ce007209 */ /* 0x004ff20007810000 */
[----:B------:R-:W1:Y:S10]  /*1bcb0*/  MUFU.TANH R62, R69 ;  /* 0x00000045003e7308 */ /* 0x000e740000002400 */
[----:B------:R-:W2:Y:S10]  /*1bcc0*/  MUFU.TANH R232, R82 ;  /* 0x0000005200e87308 */ /* 0x000eb40000002400 */
[----:B------:R-:W4:Y:S01]  /*1bcd0*/  MUFU.TANH R14, R14 ;  /* 0x0000000e000e7308 */ /* 0x000f220000002400 */
[----:B-1----:R-:W-:Y:S04]  /*1bce0*/  FMNMX.FTZ R72, R62, R72, !PT ;  /* 0x000000483e487209 */ /* 0x002fe80007810000 */
[----:B------:R-:W-:Y:S05]  /*1bcf0*/  FMNMX.FTZ R72, R58, R72, !PT ;  /* 0x000000483a487209 */ /* 0x000fea0007810000 */
[----:B------:R-:W1:Y:S01]  /*1bd00*/  MUFU.TANH R219, R83 ;  /* 0x0000005300db7308 */ /* 0x000e620000002400 */
[----:B--2---:R-:W-:Y:S09]  /*1bd10*/  FMNMX.FTZ R0, R232, R0, !PT ;  /* 0x00000000e8007209 */ /* 0x004ff20007810000 */
[----:B------:R-:W2:Y:S01]  /*1bd20*/  MUFU.TANH R196, R40 ;  /* 0x0000002800c47308 */ /* 0x000ea20000002400 */
[----:B----4-:R-:W-:Y:S04]  /*1bd30*/  FMNMX.FTZ R4, R14, R4, !PT ;  /* 0x000000040e047209 */ /* 0x010fe80007810000 */
[----:B------:R-:W-:Y:S05]  /*1bd40*/  FMNMX.FTZ R4, R15, R4, !PT ;  /* 0x000000040f047209 */ /* 0x000fea0007810000 */
[----:B------:R-:W-:Y:S01]  /*1bd50*/  MUFU.TANH R228, R43 ;  /* 0x0000002b00e47308 */ /* 0x000fe20000002400 */
[----:B-1----:R-:W-:Y:S09]  /*1bd60*/  FMNMX.FTZ R0, R219, R0, !PT ;  /* 0x00000000db007209 */ /* 0x002ff20007810000 */
[----:B------:R-:W1:Y:S01]  /*1bd70*/  MUFU.TANH R43, R81 ;  /* 0x00000051002b7308 */ /* 0x000e620000002400 */
[----:B--2---:R-:W-:Y:S09]  /*1bd80*/  FMNMX.FTZ R3, R196, R3, !PT ;  /* 0x00000003c4037209 */ /* 0x004ff20007810000 */
[----:B------:R-:W2:Y:S10]  /*1bd90*/  MUFU.TANH R198, R41 ;  /* 0x0000002900c67308 */ /* 0x000eb40000002400 */
[----:B------:R-:W-:Y:S01]  /*1bda0*/  MUFU.TANH R203, R46 ;  /* 0x0000002e00cb7308 */ /* 0x000fe20000002400 */
[----:B-1----:R-:W-:Y:S09]  /*1bdb0*/  FMNMX.FTZ R72, R43, R72, !PT ;  /* 0x000000482b487209 */ /* 0x002ff20007810000 */
[----:B------:R-:W-:Y:S01]  /*1bdc0*/  MUFU.TANH R46, R60 ;  /* 0x0000003c002e7308 */ /* 0x000fe20000002400 */
[----:B--2---:R-:W-:Y:S09]  /*1bdd0*/  FMNMX.FTZ R3, R198, R3, !PT ;  /* 0x00000003c6037209 */ /* 0x004ff20007810000 */
[----:B------:R-:W1:Y:S10]  /*1bde0*/  MUFU.TANH R60, R86 ;  /* 0x00000056003c7308 */ /* 0x000e740000002400 */
[----:B------:R-:W2:Y:S10]  /*1bdf0*/  MUFU.TANH R8, R87 ;  /* 0x0000005700087308 */ /* 0x000eb40000002400 */
[----:B------:R2:W-:Y:S01]  /*1be00*/  MUFU.TANH R41, R99 ;  /* 0x0000006300297308 */ /* 0x0005e20000002400 */
[----:B-1----:R-:W-:Y:S09]  /*1be10*/  FMNMX.FTZ R0, R60, R0, !PT ;  /* 0x000000003c007209 */ /* 0x002ff20007810000 */
[----:B------:R-:W1:Y:S10]  /*1be20*/  MUFU.TANH R26, R26 ;  /* 0x0000001a001a7308 */ /* 0x000e740000002400 */
[----:B------:R-:W4:Y:S01]  /*1be30*/  MUFU.TANH R231, R84 ;  /* 0x0000005400e77308 */ /* 0x000f220000002400 */
[----:B--2---:R-:W-:Y:S04]  /*1be40*/  MOV R99, R8 ;  /* 0x0000000800637202 */ /* 0x004fe80000000f00 */
[----:B------:R-:W-:Y:S05]  /*1be50*/  FMNMX.FTZ R0, R99, R0, !PT ;  /* 0x0000000063007209 */ /* 0x000fea0007810000 */
[----:B------:R-:W2:Y:S01]  /*1be60*/  MUFU.TANH R27, R27 ;  /* 0x0000001b001b7308 */ /* 0x000ea20000002400 */
[----:B-1----:R-:W-:Y:S09]  /*1be70*/  FMNMX.FTZ R4, R26, R4, !PT ;  /* 0x000000041a047209 */ /* 0x002ff20007810000 */
[----:B------:R-:W1:Y:S01]  /*1be80*/  MUFU.TANH R199, R44 ;  /* 0x0000002c00c77308 */ /* 0x000e620000002400 */
[----:B----4-:R-:W-:Y:S09]  /*1be90*/  FMNMX.FTZ R72, R231, R72, !PT ;  /* 0x00000048e7487209 */ /* 0x010ff20007810000 */
[----:B------:R-:W4:Y:S01]  /*1bea0*/  MUFU.TANH R233, R85 ;  /* 0x0000005500e97308 */ /* 0x000f220000002400 */
[----:B--2---:R-:W-:Y:S09]  /*1beb0*/  FMNMX.FTZ R4, R27, R4, !PT ;  /* 0x000000041b047209 */ /* 0x004ff20007810000 */
[----:B------:R-:W2:Y:S01]  /*1bec0*/  MUFU.TANH R40, R98 ;  /* 0x0000006200287308 */ /* 0x000ea20000002400 */
[----:B-1----:R-:W-:Y:S04]  /*1bed0*/  FMNMX.FTZ R3, R199, R3, !PT ;  /* 0x00000003c7037209 */ /* 0x002fe80007810000 */
[----:B------:R-:W-:Y:S05]  /*1bee0*/  FMNMX.FTZ R3, R200, R3, !PT ;  /* 0x00000003c8037209 */ /* 0x000fea0007810000 */
[----:B------:R-:W1:Y:S01]  /*1bef0*/  MUFU.TANH R30, R30 ;  /* 0x0000001e001e7308 */ /* 0x000e620000002400 */
[----:B------:R-:W-:Y:S02]  /*1bf00*/  FMNMX.FTZ R3, R230, R3, !PT ;  /* 0x00000003e6037209 */ /* 0x000fe40007810000 */
[----:B----4-:R-:W-:Y:S07]  /*1bf10*/  FMNMX.FTZ R72, R233, R72, !PT ;  /* 0x00000048e9487209 */ /* 0x010fee0007810000 */
[----:B------:R-:W4:Y:S01]  /*1bf20*/  MUFU.TANH R173, R96 ;  /* 0x0000006000ad7308 */ /* 0x000f220000002400 */
[----:B--2---:R-:W-:Y:S04]  /*1bf30*/  FMNMX.FTZ R0, R40, R0, !PT ;  /* 0x0000000028007209 */ /* 0x004fe80007810000 */
[----:B------:R-:W-:Y:S05]  /*1bf40*/  FMNMX.FTZ R0, R41, R0, !PT ;  /* 0x0000000029007209 */ /* 0x000fea0007810000 */
[----:B------:R-:W2:Y:S01]  /*1bf50*/  MUFU.TANH R31, R31 ;  /* 0x0000001f001f7308 */ /* 0x000ea20000002400 */
[----:B------:R-:W3:Y:S01]  /*1bf60*/  SHFL.BFLY PT, R71, R0, 0x2, 0x1f ;  /* 0x0c401f0000477f89 */ /* 0x000ee200000e0000 */
[----:B-1----:R-:W-:Y:S08]  /*1bf70*/  FMNMX.FTZ R4, R30, R4, !PT ;  /* 0x000000041e047209 */ /* 0x002ff00007810000 */
[----:B------:R-:W1:Y:S01]  /*1bf80*/  MUFU.TANH R172, R97 ;  /* 0x0000006100ac7308 */ /* 0x000e620000002400 */
[----:B----4-:R-:W-:Y:S09]  /*1bf90*/  FMNMX.FTZ R72, R173, R72, !PT ;  /* 0x00000048ad487209 */ /* 0x010ff20007810000 */
[----:B------:R-:W4:Y:S01]  /*1bfa0*/  MUFU.TANH R204, R42 ;  /* 0x0000002a00cc7308 */ /* 0x000f220000002400 */
[----:B--2---:R-:W-:Y:S02]  /*1bfb0*/  FMNMX.FTZ R4, R31, R4, !PT ;  /* 0x000000041f047209 */ /* 0x004fe40007810000 */
[----:B---3--:R-:W-:Y:S07]  /*1bfc0*/  FMNMX.FTZ R71, R0, R71, !PT ;  /* 0x0000004700477209 */ /* 0x008fee0007810000 */
[----:B------:R-:W2:Y:S01]  /*1bfd0*/  MUFU.TANH R57, R57 ;  /* 0x0000003900397308 */ /* 0x000ea20000002400 */
[----:B-1----:R-:W-:Y:S05]  /*1bfe0*/  FMNMX.FTZ R72, R172, R72, !PT ;  /* 0x00000048ac487209 */ /* 0x002fea0007810000 */
[----:B------:R-:W1:Y:S04]  /*1bff0*/  SHFL.BFLY PT, R5, R72, 0x2, 0x1f ;  /* 0x0c401f0048057f89 */ /* 0x000e6800000e0000 */
[----:B------:R-:W3:Y:S01]  /*1c000*/  MUFU.TANH R180, R47 ;  /* 0x0000002f00b47308 */ /* 0x000ee20000002400 */
[----:B----4-:R-:W-:Y:S04]  /*1c010*/  FMNMX.FTZ R4, R204, R4, !PT ;  /* 0x00000004cc047209 */ /* 0x010fe80007810000 */
[----:B------:R-:W-:Y:S05]  /*1c020*/  FMNMX.FTZ R4, R228, R4, !PT ;  /* 0x00000004e4047209 */ /* 0x000fea0007810000 */
[----:B------:R-:W4:Y:S01]  /*1c030*/  MUFU.TANH R218, R73 ;  /* 0x0000004900da7308 */ /* 0x000f220000002400 */
[----:B------:R-:W-:Y:S02]  /*1c040*/  FMNMX.FTZ R4, R203, R4, !PT ;  /* 0x00000004cb047209 */ /* 0x000fe40007810000 */
[----:B--2---:R-:W-:Y:S04]  /*1c050*/  FMNMX.FTZ R3, R57, R3, !PT ;  /* 0x0000000339037209 */ /* 0x004fe80007810000 */
[----:B------:R-:W-:Y:S03]  /*1c060*/  FMNMX.FTZ R3, R46, R3, !PT ;  /* 0x000000032e037209 */ /* 0x000fe60007810000 */
[----:B------:R-:W2:Y:S01]  /*1c070*/  MUFU.TANH R208, R59 ;  /* 0x0000003b00d07308 */ /* 0x000ea20000002400 */
[----:B------:R-:W-:Y:S02]  /*1c080*/  FMNMX.FTZ R3, R51, R3, !PT ;  /* 0x0000000333037209 */ /* 0x000fe40007810000 */
[----:B---3--:R-:W-:Y:S02]  /*1c090*/  FMNMX.FTZ R4, R180, R4, !PT ;  /* 0x00000004b4047209 */ /* 0x008fe40007810000 */
[----:B------:R-:W-:Y:S02]  /*1c0a0*/  FMNMX.FTZ R3, R189, R3, !PT ;  /* 0x00000003bd037209 */ /* 0x000fe40007810000 */
[----:B------:R-:W-:Y:S03]  /*1c0b0*/  FMNMX.FTZ R4, R45, R4, !PT ;  /* 0x000000042d047209 */ /* 0x000fe60007810000 */
[----:B------:R-:W3:Y:S01]  /*1c0c0*/  MUFU.TANH R215, R76 ;  /* 0x0000004c00d77308 */ /* 0x000ee20000002400 */
[----:B-1----:R-:W-:Y:S02]  /*1c0d0*/  FMNMX.FTZ R72, R72, R5, !PT ;  /* 0x0000000548487209 */ /* 0x002fe40007810000 */
[----:B------:R-:W1:Y:S01]  /*1c0e0*/  SHFL.BFLY PT, R5, R71, 0x1, 0x1f ;  /* 0x0c201f0047057f89 */ /* 0x000e6200000e0000 */
[----:B----4-:R-:W-:Y:S06]  /*1c0f0*/  FMNMX.FTZ R3, R218, R3, !PT ;  /* 0x00000003da037209 */ /* 0x010fec0007810000 */
[----:B------:R-:W4:Y:S01]  /*1c100*/  MUFU.TANH R229, R77 ;  /* 0x0000004d00e57308 */ /* 0x000f220000002400 */
[----:B------:R-:W4:Y:S01]  /*1c110*/  SHFL.BFLY PT, R7, R72, 0x1, 0x1f ;  /* 0x0c201f0048077f89 */ /* 0x000f2200000e0000 */
[----:B--2---:R-:W-:Y:S04]  /*1c120*/  FMNMX.FTZ R4, R208, R4, !PT ;  /* 0x00000004d0047209 */ /* 0x004fe80007810000 */
[----:B------:R-:W-:Y:S04]  /*1c130*/  FMNMX.FTZ R0, R56, R4, !PT ;  /* 0x0000000438007209 */ /* 0x000fe80007810000 */
[----:B------:R-:W2:Y:S01]  /*1c140*/  MUFU.TANH R44, R63 ;  /* 0x0000003f002c7308 */ /* 0x000ea20000002400 */
[----:B---3--:R-:W-:Y:S02]  /*1c150*/  FMNMX.FTZ R3, R215, R3, !PT ;  /* 0x00000003d7037209 */ /* 0x008fe40007810000 */
[----:B-1----:R-:W-:Y:S07]  /*1c160*/  FMNMX.FTZ R71, R71, R5, !PT ;  /* 0x0000000547477209 */ /* 0x002fee0007810000 */
[----:B------:R-:W1:Y:S01]  /*1c170*/  MUFU.TANH R42, R88 ;  /* 0x00000058002a7308 */ /* 0x000e620000002400 */
[----:B----4-:R-:W-:Y:S02]  /*1c180*/  FMNMX.FTZ R3, R229, R3, !PT ;  /* 0x00000003e5037209 */ /* 0x010fe40007810000 */
[----:B------:R-:W-:Y:S07]  /*1c190*/  FMNMX.FTZ R72, R72, R7, !PT ;  /* 0x0000000748487209 */ /* 0x000fee0007810000 */
[----:B------:R3:W4:Y:S01]  /*1c1a0*/  MUFU.TANH R205, R74 ;  /* 0x0000004a00cd7308 */ /* 0x0007220000002400 */
[----:B------:R-:W-:Y:S01]  /*1c1b0*/  FMUL.FTZ R96, R72, c[0x0][0x2d0] ;  /* 0x0000b40048607a20 */ /* 0x000fe20000410000 */
[----:B--2---:R-:W-:Y:S03]  /*1c1c0*/  FMNMX.FTZ R0, R44, R0, !PT ;  /* 0x000000002c007209 */ /* 0x004fe60007810000 */
[--C-:B------:R-:W-:Y:S02]  /*1c1d0*/  FFMA.FTZ R7, R20, c[0x0][0x2d0], -R96.reuse ;  /* 0x0000b40014077a23 */ /* 0x100fe40000010860 */
[----:B------:R-:W-:Y:S03]  /*1c1e0*/  FFMA.FTZ R8, R21, c[0x0][0x2d0], -R96 ;  /* 0x0000b40015087a23 */ /* 0x000fe60000010860 */
[----:B------:R-:W2:Y:S01]  /*1c1f0*/  MUFU.TANH R50, R89 ;  /* 0x0000005900327308 */ /* 0x000ea20000002400 */
[----:B-1----:R-:W-:Y:S09]  /*1c200*/  FMNMX.FTZ R3, R42, R3, !PT ;  /* 0x000000032a037209 */ /* 0x002ff20007810000 */
[----:B------:R-:W-:Y:S01]  /*1c210*/  MUFU.EX2 R244, R8 ;  /* 0x0000000800f47308 */ /* 0x000fe20000000800 */
[----:B---3--:R-:W-:Y:S01]  /*1c220*/  FMUL.FTZ R74, R94, c[0x0][0x320] ;  /* 0x0000c8005e4a7a20 */ /* 0x008fe20000410000 */
[----:B----4-:R-:W-:Y:S01]  /*1c230*/  FMNMX.FTZ R4, R205, R0, !PT ;  /* 0x00000000cd047209 */ /* 0x010fe20007810000 */
[----:B------:R-:W-:Y:S07]  /*1c240*/  FMUL.FTZ R0, R95, c[0x0][0x320] ;  /* 0x0000c8005f007a20 */ /* 0x000fee0000410000 */
[----:B------:R-:W1:Y:S01]  /*1c250*/  MUFU.TANH R47, R92 ;  /* 0x0000005c002f7308 */ /* 0x000e620000002400 */
[----:B--2---:R-:W-:Y:S09]  /*1c260*/  FMNMX.FTZ R3, R50, R3, !PT ;  /* 0x0000000332037209 */ /* 0x004ff20007810000 */
[----:B------:R-:W2:Y:S10]  /*1c270*/  MUFU.TANH R175, R93 ;  /* 0x0000005d00af7308 */ /* 0x000eb40000002400 */
[----:B------:R-:W3:Y:S01]  /*1c280*/  MUFU.TANH R63, R75 ;  /* 0x0000004b003f7308 */ /* 0x000ee20000002400 */
[----:B-1----:R-:W-:Y:S09]  /*1c290*/  FMNMX.FTZ R3, R47, R3, !PT ;  /* 0x000000032f037209 */ /* 0x002ff20007810000 */
[----:B------:R1:W-:Y:S01]  /*1c2a0*/  MUFU.TANH R75, R0 ;  /* 0x00000000004b7308 */ /* 0x0003e20000002400 */
[----:B--2---:R-:W-:Y:S05]  /*1c2b0*/  FMNMX.FTZ R3, R175, R3, !PT ;  /* 0x00000003af037209 */ /* 0x004fea0007810000 */
[----:B------:R-:W2:Y:S04]  /*1c2c0*/  SHFL.BFLY PT, R6, R3, 0x2, 0x1f ;  /* 0x0c401f0003067f89 */ /* 0x000ea800000e0000 */
[----:B------:R-:W4:Y:S01]  /*1c2d0*/  MUFU.TANH R98, R78 ;  /* 0x0000004e00627308 */ /* 0x000f220000002400 */
[----:B---3--:R-:W-:Y:S09]  /*1c2e0*/  FMNMX.FTZ R4, R63, R4, !PT ;  /* 0x000000043f047209 */ /* 0x008ff20007810000 */
[----:B------:R-:W3:Y:S01]  /*1c2f0*/  MUFU.TANH R97, R79 ;  /* 0x0000004f00617308 */ /* 0x000ee20000002400 */
[----:B-1----:R-:W-:Y:S04]  /*1c300*/  FADD.FTZ R0, -R72, R2 ;  /* 0x0000000248007221 */ /* 0x002fe80000010100 */
[----:B------:R-:W-:Y:S05]  /*1c310*/  FMUL.FTZ R2, R0, c[0x0][0x2d0] ;  /* 0x0000b40000027a20 */ /* 0x000fea0000410000 */
[----:B------:R-:W1:Y:S01]  /*1c320*/  MUFU.TANH R59, R90 ;  /* 0x0000005a003b7308 */ /* 0x000e620000002400 */
[----:B--2---:R-:W-:Y:S02]  /*1c330*/  FMNMX.FTZ R3, R3, R6, !PT ;  /* 0x0000000603037209 */ /* 0x004fe40007810000 */
[----:B----4-:R-:W-:Y:S02]  /*1c340*/  FMNMX.FTZ R4, R98, R4, !PT ;  /* 0x0000000462047209 */ /* 0x010fe40007810000 */
[----:B------:R-:W-:Y:S01]  /*1c350*/  @P0 SHF.R.S32.HI R6, RZ, 0x1f, R226 ;  /* 0x0000001fff060819 */ /* 0x000fe200000114e2 */
[----:B------:R-:W2:Y:S04]  /*1c360*/  SHFL.BFLY PT, R70, R3, 0x1, 0x1f ;  /* 0x0c201f0003467f89 */ /* 0x000ea800000e0000 */
[----:B------:R-:W4:Y:S01]  /*1c370*/  MUFU.TANH R174, R91 ;  /* 0x0000005b00ae7308 */ /* 0x000f220000002400 */
[----:B------:R-:W-:Y:S01]  /*1c380*/  @P0 IMAD R6, R6, c[0x0][0x1e0], RZ ;  /* 0x0000780006060a24 */ /* 0x000fe200078e02ff */
[----:B---3--:R-:W-:Y:S03]  /*1c390*/  FMNMX.FTZ R4, R97, R4, !PT ;  /* 0x0000000461047209 */ /* 0x008fe60007810000 */
[----:B------:R-:W-:Y:S05]  /*1c3a0*/  @P0 IMAD R6, R226, c[0x0][0x1e4], R6 ;  /* 0x00007900e2060a24 */ /* 0x000fea00078e0206 */
[----:B------:R-:W3:Y:S01]  /*1c3b0*/  MUFU.TANH R74, R74 ;  /* 0x0000004a004a7308 */ /* 0x000ee20000002400 */
[----:B-1----:R-:W-:Y:S09]  /*1c3c0*/  FMNMX.FTZ R4, R59, R4, !PT ;  /* 0x000000043b047209 */ /* 0x002ff20007810000 */
[----:B------:R1:W1:Y:S01]  /*1c3d0*/  MUFU.EX2 R73, R2 ;  /* 0x0000000200497308 */ /* 0x0002620000000800 */
[----:B--2---:R-:W-:Y:S02]  /*1c3e0*/  FMNMX.FTZ R70, R3, R70, !PT ;  /* 0x0000004603467209 */ /* 0x004fe40007810000 */
[----:B----4-:R-:W-:Y:S01]  /*1c3f0*/  FMNMX.FTZ R0, R174, R4, !PT ;  /* 0x00000004ae007209 */ /* 0x010fe20007810000 */
[--C-:B------:R-:W-:Y:S01]  /*1c400*/  FFMA.FTZ R4, R168, c[0x0][0x2d0], -R96.reuse ;  /* 0x0000b400a8047a23 */ /* 0x100fe20000010860 */
[----:B------:R-:W-:Y:S01]  /*1c410*/  MOV R168, R40 ;  /* 0x0000002800a87202 */ /* 0x000fe20000000f00 */
[----:B------:R-:W-:Y:S04]  /*1c420*/  FFMA.FTZ R40, R185, c[0x0][0x2d0], -R96 ;  /* 0x0000b400b9287a23 */ /* 0x000fe80000010860 */
[----:B------:R-:W-:Y:S01]  /*1c430*/  MUFU.EX2 R249, R4 ;  /* 0x0000000400f97308 */ /* 0x000fe20000000800 */
[----:B---3--:R-:W-:Y:S04]  /*1c440*/  FMNMX.FTZ R0, R74, R0, !PT ;  /* 0x000000004a007209 */ /* 0x008fe80007810000 */
[----:B------:R-:W-:Y:S05]  /*1c450*/  FMNMX.FTZ R0, R75, R0, !PT ;  /* 0x000000004b007209 */ /* 0x000fea0007810000 */
[----:B------:R2:W-:Y:S01]  /*1c460*/  MUFU.EX2 R245, R7 ;  /* 0x0000000700f57308 */ /* 0x0005e20000000800 */
[----:B------:R-:W3:Y:S01]  /*1c470*/  SHFL.BFLY PT, R3, R0, 0x2, 0x1f ;  /* 0x0c401f0000037f89 */ /* 0x000ee200000e0000 */
[C---:B-1----:R-:W-:Y:S02]  /*1c480*/  FADD.FTZ R2, -R71.reuse, R100 ;  /* 0x0000006447027221 */ /* 0x042fe40000010100 */
[----:B------:R-:W-:Y:S02]  /*1c490*/  FMUL.FTZ R100, R71, c[0x0][0x2d0] ;  /* 0x0000b40047647a20 */ /* 0x000fe40000410000 */
[----:B------:R-:W-:Y:S04]  /*1c4a0*/  FMUL.FTZ R2, R2, c[0x0][0x2d0] ;  /* 0x0000b40002027a20 */ /* 0x000fe80000410000 */
[----:B------:R1:W4:Y:S01]  /*1c4b0*/  MUFU.EX2 R69, R2 ;  /* 0x0000000200457308 */ /* 0x0003220000000800 */
[----:B--2---:R-:W-:Y:S02]  /*1c4c0*/  @P0 MOV R7, R55 ;  /* 0x0000003700070202 */ /* 0x004fe40000000f00 */
[----:B---3--:R-:W-:Y:S01]  /*1c4d0*/  FMNMX.FTZ R0, R0, R3, !PT ;  /* 0x0000000300007209 */ /* 0x008fe20007810000 */
[----:B------:R-:W-:Y:S02]  /*1c4e0*/  FFMA.FTZ R3, R17, c[0x0][0x2d0], -R96 ;  /* 0x0000b40011037a23 */ /* 0x000fe40000010860 */
[----:B------:R-:W-:Y:S01]  /*1c4f0*/  FMUL.FTZ R17, R73, R117 ;  /* 0x0000007549117220 */ /* 0x000fe20000410000 */
[----:B------:R-:W-:Y:S03]  /*1c500*/  MOV R117, R207 ;  /* 0x000000cf00757202 */ /* 0x000fe60000000f00 */
[----:B------:R2:W-:Y:S01]  /*1c510*/  MUFU.EX2 R52, R3 ;  /* 0x0000000300347308 */ /* 0x0005e20000000800 */
[----:B-1----:R-:W-:Y:S01]  /*1c520*/  FADD.FTZ R2, -R70, R101 ;  /* 0x0000006546027221 */ /* 0x002fe20000010100 */
[----:B------:R-:W-:Y:S01]  /*1c530*/  MOV R101, R50 ;  /* 0x0000003200657202 */ /* 0x000fe20000000f00 */
[----:B----4-:R-:W-:Y:S02]  /*1c540*/  FMUL.FTZ R50, R69, R150 ;  /* 0x0000009645327220 */ /* 0x010fe40000410000 */
[----:B------:R-:W-:Y:S05]  /*1c550*/  FMUL.FTZ R2, R2, c[0x0][0x2d0] ;  /* 0x0000b40002027a20 */ /* 0x000fea0000410000 */
[----:B------:R1:W3:Y:S01]  /*1c560*/  MUFU.EX2 R68, R2 ;  /* 0x0000000200447308 */ /* 0x0002e20000000800 */
[----:B--2---:R-:W-:Y:S01]  /*1c570*/  FFMA.FTZ R3, R177, c[0x0][0x2d0], -R100 ;  /* 0x0000b400b1037a23 */ /* 0x004fe20000010864 */
[----:B------:R-:W-:Y:S08]  /*1c580*/  MOV R177, R231 ;  /* 0x000000e700b17202 */ /* 0x000ff00000000f00 */
[----:B------:R2:W-:Y:S01]  /*1c590*/  MUFU.EX2 R246, R3 ;  /* 0x0000000300f67308 */ /* 0x0005e20000000800 */
[----:B-1----:R-:W-:Y:S02]  /*1c5a0*/  FFMA.FTZ R2, R103, c[0x0][0x2d0], -R96 ;  /* 0x0000b40067027a23 */ /* 0x002fe40000010860 */
[----:B------:R-:W-:Y:S07]  /*1c5b0*/  FMUL.FTZ R103, R70, c[0x0][0x2d0] ;  /* 0x0000b40046677a20 */ /* 0x000fee0000410000 */
[----:B------:R1:W4:Y:S01]  /*1c5c0*/  MUFU.EX2 R251, R2 ;  /* 0x0000000200fb7308 */ /* 0x0003220000000800 */
[--C-:B------:R-:W-:Y:S02]  /*1c5d0*/  FFMA.FTZ R92, R199, c[0x0][0x2d0], -R103.reuse ;  /* 0x0000b400c75c7a23 */ /* 0x100fe40000010867 */
[--C-:B------:R-:W-:Y:S07]  /*1c5e0*/  FFMA.FTZ R101, R101, c[0x0][0x2d0], -R103.reuse ;  /* 0x0000b40065657a23 */ /* 0x100fee0000010867 */
[----:B------:R-:W-:Y:S01]  /*1c5f0*/  MUFU.EX2 R101, R101 ;  /* 0x0000006500657308 */ /* 0x000fe20000000800 */
[----:B--2---:R-:W-:Y:S01]  /*1c600*/  FFMA.FTZ R3, R169, c[0x0][0x2d0], -R100 ;  /* 0x0000b400a9037a23 */ /* 0x004fe20000010864 */
[----:B------:R-:W-:Y:S01]  /*1c610*/  MOV R169, R41 ;  /* 0x0000002900a97202 */ /* 0x000fe20000000f00 */
[----:B---3--:R-:W-:Y:S07]  /*1c620*/  FMUL.FTZ R41, R68, R141 ;  /* 0x0000008d44297220 */ /* 0x008fee0000410000 */
[----:B------:R2:W3:Y:S01]  /*1c630*/  MUFU.EX2 R247, R3 ;  /* 0x0000000300f77308 */ /* 0x0004e20000000800 */
[----:B-1----:R-:W-:Y:S01]  /*1c640*/  FFMA.FTZ R2, R16, c[0x0][0x2d0], -R96 ;  /* 0x0000b40010027a23 */ /* 0x002fe20000010860 */
[----:B----4-:R-:W-:Y:S01]  /*1c650*/  F2FP.PACK_AB R76, R251, R249 ;  /* 0x000000f9fb4c723e */ /* 0x010fe200000000ff */
[--C-:B------:R-:W-:Y:S02]  /*1c660*/  FFMA.FTZ R16, R29, c[0x0][0x2d0], -R103.reuse ;  /* 0x0000b4001d107a23 */ /* 0x100fe40000010867 */
[----:B------:R-:W-:Y:S05]  /*1c670*/  FMUL.FTZ R29, R68, R129 ;  /* 0x00000081441d7220 */ /* 0x000fea0000410000 */
[----:B------:R1:W-:Y:S01]  /*1c680*/  MUFU.EX2 R53, R2 ;  /* 0x0000000200357308 */ /* 0x0003e20000000800 */
[----:B--2---:R-:W-:Y:S01]  /*1c690*/  FFMA.FTZ R3, R18, c[0x0][0x2d0], -R100 ;  /* 0x0000b40012037a23 */ /* 0x004fe20000010864 */
[----:B---3--:R-:W-:Y:S01]  /*1c6a0*/  F2FP.PACK_AB R77, R247, R246 ;  /* 0x000000f6f74d723e */ /* 0x008fe200000000ff */
[----:B------:R-:W-:Y:S01]  /*1c6b0*/  FMUL.FTZ R18, R69, R118 ;  /* 0x0000007645127220 */ /* 0x000fe20000410000 */
[----:B------:R-:W-:Y:S06]  /*1c6c0*/  MOV R118, R44 ;  /* 0x0000002c00767202 */ /* 0x000fec0000000f00 */
[----:B------:R2:W-:Y:S01]  /*1c6d0*/  MUFU.EX2 R252, R3 ;  /* 0x0000000300fc7308 */ /* 0x0005e20000000800 */
[--C-:B------:R-:W-:Y:S02]  /*1c6e0*/  FFMA.FTZ R44, R48, c[0x0][0x2d0], -R96.reuse ;  /* 0x0000b400302c7a23 */ /* 0x100fe40000010860 */
[----:B------:R-:W-:Y:S02]  /*1c6f0*/  FFMA.FTZ R48, R49, c[0x0][0x2d0], -R96 ;  /* 0x0000b40031307a23 */ /* 0x000fe40000010860 */
[----:B------:R-:W-:Y:S01]  /*1c700*/  FMUL.FTZ R49, R73, R149 ;  /* 0x0000009549317220 */ /* 0x000fe20000410000 */
[----:B-1----:R-:W2:Y:S02]  /*1c710*/  SHFL.BFLY PT, R2, R0, 0x1, 0x1f ;  /* 0x0c201f0000027f89 */ /* 0x002ea400000e0000 */
[----:B--2---:R-:W-:Y:S01]  /*1c720*/  FMNMX.FTZ R3, R0, R2, !PT ;  /* 0x0000000200037209 */ /* 0x004fe20007810000 */
[--C-:B------:R-:W-:Y:S01]  /*1c730*/  FFMA.FTZ R2, R178, c[0x0][0x2d0], -R103.reuse ;  /* 0x0000b400b2027a23 */ /* 0x100fe20000010867 */
[----:B------:R-:W-:Y:S01]  /*1c740*/  MOV R178, R229 ;  /* 0x000000e500b27202 */ /* 0x000fe20000000f00 */
[----:B------:R-:W-:Y:S01]  /*1c750*/  FFMA.FTZ R0, R19, c[0x0][0x2d0], -R100 ;  /* 0x0000b40013007a23 */ /* 0x000fe20000010864 */
[----:B------:R1:W-:Y:S01]  /*1c760*/  MUFU.EX2 R229, R48 ;  /* 0x0000003000e57308 */ /* 0x0003e20000000800 */
[----:B------:R-:W-:Y:S01]  /*1c770*/  FMUL.FTZ R19, R69, R119 ;  /* 0x0000007745137220 */ /* 0x000fe20000410000 */
[----:B------:R-:W-:Y:S01]  /*1c780*/  MOV R119, R45 ;  /* 0x0000002d00777202 */ /* 0x000fe20000000f00 */
[----:B------:R-:W-:Y:S07]  /*1c790*/  FMUL.FTZ R45, R68, R145 ;  /* 0x00000091442d7220 */ /* 0x000fee0000410000 */
[----:B------:R2:W-:Y:S10]  /*1c7a0*/  MUFU.EX2 R240, R2 ;  /* 0x0000000200f07308 */ /* 0x0005f40000000800 */
[----:B------:R3:W-:Y:S01]  /*1c7b0*/  MUFU.EX2 R36, R0 ;  /* 0x0000000000247308 */ /* 0x0007e20000000800 */
[----:B-1----:R-:W-:Y:S02]  /*1c7c0*/  FMUL.FTZ R48, R73, R148 ;  /* 0x0000009449307220 */ /* 0x002fe40000410000 */
[--C-:B--2---:R-:W-:Y:S01]  /*1c7d0*/  FFMA.FTZ R2, R170, c[0x0][0x2d0], -R103.reuse ;  /* 0x0000b400aa027a23 */ /* 0x104fe20000010867 */
[----:B------:R-:W-:Y:S06]  /*1c7e0*/  MOV R170, R42 ;  /* 0x0000002a00aa7202 */ /* 0x000fec0000000f00 */
[----:B------:R1:W2:Y:S01]  /*1c7f0*/  MUFU.EX2 R241, R2 ;  /* 0x0000000200f17308 */ /* 0x0002a20000000800 */
[----:B---3--:R-:W-:Y:S01]  /*1c800*/  FADD.FTZ R0, -R3, R102 ;  /* 0x0000006603007221 */ /* 0x008fe20000010100 */
[----:B------:R-:W-:Y:S03]  /*1c810*/  MOV R102, R47 ;  /* 0x0000002f00667202 */ /* 0x000fe60000000f00 */
[----:B------:R-:W-:Y:S02]  /*1c820*/  FMUL.FTZ R0, R0, c[0x0][0x2d0] ;  /* 0x0000b40000007a20 */ /* 0x000fe40000410000 */
[--C-:B------:R-:W-:Y:S04]  /*1c830*/  FFMA.FTZ R102, R102, c[0x0][0x2d0], -R103.reuse ;  /* 0x0000b40066667a23 */ /* 0x100fe80000010867 */
[----:B------:R-:W3:Y:S01]  /*1c840*/  MUFU.EX2 R0, R0 ;  /* 0x0000000000007308 */ /* 0x000ee20000000800 */
[--C-:B-1----:R-:W-:Y:S01]  /*1c850*/  FFMA.FTZ R2, R12, c[0x0][0x2d0], -R103.reuse ;  /* 0x0000b4000c027a23 */ /* 0x102fe20000010867 */
[----:B--2---:R-:W-:Y:S08]  /*1c860*/  F2FP.PACK_AB R64, R241, R240 ;  /* 0x000000f0f140723e */ /* 0x004ff000000000ff */
[----:B------:R-:W-:Y:S10]  /*1c870*/  MUFU.EX2 R102, R102 ;  /* 0x0000006600667308 */ /* 0x000ff40000000800 */
[----:B------:R1:W-:Y:S01]  /*1c880*/  MUFU.EX2 R248, R2 ;  /* 0x0000000200f87308 */ /* 0x0003e20000000800 */
[C---:B---3--:R-:W-:Y:S02]  /*1c890*/  FMUL.FTZ R42, R0.reuse, R142 ;  /* 0x0000008e002a7220 */ /* 0x048fe40000410000 */
[----:B------:R-:W-:Y:S07]  /*1c8a0*/  FMUL.FTZ R47, R0, R147 ;  /* 0x00000093002f7220 */ /* 0x000fee0000410000 */
[----:B------:R-:W-:Y:S01]  /*1c8b0*/  MUFU.EX2 R142, R92 ;  /* 0x0000005c008e7308 */ /* 0x000fe20000000800 */
[----:B-1----:R-:W-:Y:S01]  /*1c8c0*/  FFMA.FTZ R2, R13, c[0x0][0x2d0], -R103 ;  /* 0x0000b4000d027a23 */ /* 0x002fe20000010867 */
[----:B------:R-:W-:Y:S08]  /*1c8d0*/  @P0 SHF.L.U32 R13, R37, 0x5, RZ ;  /* 0x00000005250d0819 */ /* 0x000ff000000006ff */
[----:B------:R1:W2:Y:S02]  /*1c8e0*/  MUFU.EX2 R250, R2 ;  /* 0x0000000200fa7308 */ /* 0x0002a40000000800 */
[----:B-1----:R-:W-:Y:S01]  /*1c8f0*/  FMUL.FTZ R2, R3, c[0x0][0x2d0] ;  /* 0x0000b40003027a20 */ /* 0x002fe20000410000 */
[----:B--2---:R-:W-:Y:S03]  /*1c900*/  F2FP.PACK_AB R66, R250, R248 ;  /* 0x000000f8fa42723e */ /* 0x004fe600000000ff */
[--C-:B------:R-:W-:Y:S01]  /*1c910*/  FFMA.FTZ R4, R176, c[0x0][0x2d0], -R2.reuse ;  /* 0x0000b400b0047a23 */ /* 0x100fe20000010802 */
[----:B------:R-:W-:Y:S01]  /*1c920*/  MOV R176, R233 ;  /* 0x000000e900b07202 */ /* 0x000fe20000000f00 */
[--C-:B------:R-:W-:Y:S02]  /*1c930*/  FFMA.FTZ R74, R74, c[0x0][0x2d0], -R2.reuse ;  /* 0x0000b4004a4a7a23 */ /* 0x100fe40000010802 */
[----:B------:R1:W-:Y:S02]  /*1c940*/  MUFU.EX2 R184, R4 ;  /* 0x0000000400b87308 */ /* 0x0003e40000000800 */
[--C-:B-1----:R-:W-:Y:S01]  /*1c950*/  FFMA.FTZ R4, R171, c[0x0][0x2d0], -R2.reuse ;  /* 0x0000b400ab047a23 */ /* 0x102fe20000010802 */
[----:B------:R-:W-:Y:S07]  /*1c960*/  MOV R171, R36 ;  /* 0x0000002400ab7202 */ /* 0x000fee0000000f00 */
[----:B------:R1:W2:Y:S01]  /*1c970*/  MUFU.EX2 R186, R4 ;  /* 0x0000000400ba7308 */ /* 0x0002a20000000800 */
[----:B------:R-:W-:Y:S01]  /*1c980*/  F2FP.PACK_AB R79, R171, R252 ;  /* 0x000000fcab4f723e */ /* 0x000fe200000000ff */
[--C-:B-1----:R-:W-:Y:S01]  /*1c990*/  FFMA.FTZ R4, R14, c[0x0][0x2d0], -R2.reuse ;  /* 0x0000b4000e047a23 */ /* 0x102fe20000010802 */
[----:B--2---:R-:W-:Y:S01]  /*1c9a0*/  F2FP.PACK_AB R65, R186, R184 ;  /* 0x000000b8ba41723e */ /* 0x004fe200000000ff */
[C---:B------:R-:W-:Y:S01]  /*1c9b0*/  FMUL.FTZ R14, R0.reuse, R114 ;  /* 0x00000072000e7220 */ /* 0x040fe20000410000 */
[----:B------:R-:W-:Y:S05]  /*1c9c0*/  MOV R114, R232 ;  /* 0x000000e800727202 */ /* 0x000fea0000000f00 */
[----:B------:R1:W-:Y:S10]  /*1c9d0*/  MUFU.EX2 R188, R4 ;  /* 0x0000000400bc7308 */ /* 0x0003f40000000800 */
[----:B------:R2:W-:Y:S01]  /*1c9e0*/  MUFU.EX2 R232, R16 ;  /* 0x0000001000e87308 */ /* 0x0005e20000000800 */
[----:B-1----:R-:W-:Y:S02]  /*1c9f0*/  FFMA.FTZ R4, R15, c[0x0][0x2d0], -R2 ;  /* 0x0000b4000f047a23 */ /* 0x002fe40000010802 */
[C---:B------:R-:W-:Y:S01]  /*1ca00*/  FMUL.FTZ R15, R0.reuse, R115 ;  /* 0x00000073000f7220 */ /* 0x040fe20000410000 */
[----:B------:R-:W-:Y:S06]  /*1ca10*/  MOV R115, R43 ;  /* 0x0000002b00737202 */ /* 0x000fec0000000f00 */
[----:B------:R1:W3:Y:S01]  /*1ca20*/  MUFU.EX2 R190, R4 ;  /* 0x0000000400be7308 */ /* 0x0002e20000000800 */
[C---:B------:R-:W-:Y:S02]  /*1ca30*/  FMUL.FTZ R43, R0.reuse, R143 ;  /* 0x0000008f002b7220 */ /* 0x040fe40000410000 */
[----:B--2---:R-:W-:Y:S01]  /*1ca40*/  FMUL.FTZ R16, R73, R116 ;  /* 0x0000007449107220 */ /* 0x004fe20000410000 */
[----:B------:R-:W-:Y:S01]  /*1ca50*/  MOV R116, R58 ;  /* 0x0000003a00747202 */ /* 0x000fe20000000f00 */
[----:B------:R-:W-:Y:S02]  /*1ca60*/  FMUL.FTZ R58, R0, R158 ;  /* 0x0000009e003a7220 */ /* 0x000fe40000410000 */
[----:B-1----:R-:W-:Y:S01]  /*1ca70*/  @P0 IMAD.WIDE.U32 R4, R226, c[0x0][0x1e0], RZ ;  /* 0x00007800e2040a25 */ /* 0x002fe200078e00ff */
[----:B---3--:R-:W-:Y:S04]  /*1ca80*/  F2FP.PACK_AB R67, R190, R188 ;  /* 0x000000bcbe43723e */ /* 0x008fe800000000ff */
[----:B------:R-:W-:Y:S02]  /*1ca90*/  @P0 IADD3 R5, R5, R6, RZ ;  /* 0x0000000605050210 */ /* 0x000fe40007ffe0ff */
[----:B------:R-:W-:Y:S02]  /*1caa0*/  @P0 MOV R6, R38 ;  /* 0x0000002600060202 */ /* 0x000fe40000000f00 */
[----:B------:R-:W-:Y:S01]  /*1cab0*/  MOV R38, 0x5 ;  /* 0x0000000500267802 */ /* 0x000fe20000000f00 */
[----:B------:R-:W-:Y:S02]  /*1cac0*/  @P0 IMAD R5, R5, 0x60, RZ ;  /* 0x0000006005050824 */ /* 0x000fe400078e02ff */
[----:B------:R-:W-:Y:S01]  /*1cad0*/  @P0 IMAD.WIDE.U32 R6, R4, 0x60, R6 ;  /* 0x0000006004060825 */ /* 0x000fe200078e0006 */
[----:B------:R-:W-:Y:S04]  /*1cae0*/  @P0 SHF.L.U64.HI R12, R37, R38, c[0x0][0x1e4] ;  /* 0x00007900250c0619 */ /* 0x000fe80000010226 */
[----:B------:R-:W-:Y:S01]  /*1caf0*/  @P0 IADD3 R5, R7, R5, RZ ;  /* 0x0000000507050210 */ /* 0x000fe20007ffe0ff */
[----:B------:R-:W-:Y:S01]  /*1cb00*/  FFMA.FTZ R7, R32, c[0x0][0x2d0], -R96 ;  /* 0x0000b40020077a23 */ /* 0x000fe20000010860 */
[C---:B------:R-:W-:Y:S01]  /*1cb10*/  @P0 LEA R4, P1, R6.reuse, c[0x0][0x1c8], 0x1 ;  /* 0x0000720006040a11 */ /* 0x040fe200078208ff */
[----:B------:R-:W-:Y:S02]  /*1cb20*/  FFMA.FTZ R32, R31, c[0x0][0x2d0], -R2 ;  /* 0x0000b4001f207a23 */ /* 0x000fe40000010802 */
[----:B------:R1:W-:Y:S01]  /*1cb30*/  MUFU.EX2 R243, R7 ;  /* 0x0000000700f37308 */ /* 0x0003e20000000800 */
[----:B------:R-:W-:Y:S01]  /*1cb40*/  @P0 LEA.HI.X R5, R6, c[0x0][0x1cc], R5, 0x1, P1 ;  /* 0x0000730006050a11 */ /* 0x000fe200008f0c05 */
[----:B------:R-:W-:Y:S01]  /*1cb50*/  FMUL.FTZ R31, R0, R131 ;  /* 0x00000083001f7220 */ /* 0x000fe20000410000 */
[C---:B------:R-:W-:Y:S03]  /*1cb60*/  @P0 IADD3 R10, P2, R13.reuse, R4, RZ ;  /* 0x000000040d0a0210 */ /* 0x040fe60007f5e0ff */
[----:B------:R2:W-:Y:S01]  /*1cb70*/  @P0 LDGSTS.E.BYPASS.LTC128B.128 [R227+0x3100], [R4.64], !P5 ;  /* 0x0310000004e30fae */ /* 0x0005e2000e901d48 */
[C---:B------:R-:W-:Y:S02]  /*1cb80*/  @P0 IADD3.X R11, R12.reuse, R5, RZ, P2, !PT ;  /* 0x000000050c0b0210 */ /* 0x040fe400017fe4ff */
[C---:B------:R-:W-:Y:S04]  /*1cb90*/  @P0 IADD3 R8, P1, R13.reuse, R10, RZ ;  /* 0x0000000a0d080210 */ /* 0x040fe80007f3e0ff */
[----:B------:R-:W-:Y:S01]  /*1cba0*/  @P0 IADD3.X R9, R12, R11, RZ, P1, !PT ;  /* 0x0000000b0c090210 */ /* 0x000fe20000ffe4ff */
[----:B------:R3:W-:Y:S01]  /*1cbb0*/  @P0 LDGSTS.E.BYPASS.LTC128B.128 [R227+0x3900], [R10.64], !P5 ;  /* 0x039000000ae30fae */ /* 0x0007e2000e901d48 */
[----:B------:R-:W-:Y:S07]  /*1cbc0*/  @P0 IADD3 R6, P3, R13, R8, RZ ;  /* 0x000000080d060210 */ /* 0x000fee0007f7e0ff */
[----:B------:R4:W-:Y:S01]  /*1cbd0*/  @P0 LDGSTS.E.BYPASS.LTC128B.128 [R227+0x4100], [R8.64], !P5 ;  /* 0x0410000008e30fae */ /* 0x0009e2000e901d48 */
[----:B-1----:R-:W-:Y:S02]  /*1cbe0*/  FFMA.FTZ R7, R33, c[0x0][0x2d0], -R96 ;  /* 0x0000b40021077a23 */ /* 0x002fe40000010860 */
[----:B------:R-:W-:Y:S02]  /*1cbf0*/  FMUL.FTZ R33, R73, R133 ;  /* 0x0000008549217220 */ /* 0x000fe40000410000 */
[----:B------:R1:W-:Y:S01]  /*1cc00*/  MUFU.EX2 R242, R7 ;  /* 0x0000000700f27308 */ /* 0x0003e20000000800 */
[C---:B--2---:R-:W-:Y:S04]  /*1cc10*/  @P0 IADD3 R4, P2, R13.reuse, R6, RZ ;  /* 0x000000060d040210 */ /* 0x044fe80007f5e0ff */
[----:B---3--:R-:W-:Y:S01]  /*1cc20*/  @P0 IADD3 R10, P1, R13, R4, RZ ;  /* 0x000000040d0a0210 */ /* 0x008fe20007f3e0ff */
[----:B------:R-:W-:Y:S02]  /*1cc30*/  FFMA.FTZ R11, R22, c[0x0][0x2d0], -R100 ;  /* 0x0000b400160b7a23 */ /* 0x000fe40000010864 */
[C---:B------:R-:W-:Y:S01]  /*1cc40*/  FMUL.FTZ R13, R68.reuse, R113 ;  /* 0x00000071440d7220 */ /* 0x040fe20000410000 */
[----:B------:R-:W-:Y:S01]  /*1cc50*/  MOV R113, R230 ;  /* 0x000000e600717202 */ /* 0x000fe20000000f00 */
[----:B------:R2:W-:Y:S01]  /*1cc60*/  MUFU.EX2 R239, R11 ;  /* 0x0000000b00ef7308 */ /* 0x0005e20000000800 */
[----:B----4-:R-:W-:Y:S01]  /*1cc70*/  FMUL.FTZ R8, R68, R108 ;  /* 0x0000006c44087220 */ /* 0x010fe20000410000 */
[----:B------:R-:W-:Y:S01]  /*1cc80*/  MOV R108, R63 ;  /* 0x0000003f006c7202 */ /* 0x000fe20000000f00 */
[----:B------:R-:W-:Y:S01]  /*1cc90*/  FMUL.FTZ R63, R0, R163 ;  /* 0x000000a3003f7220 */ /* 0x000fe20000410000 */
[----:B-1----:R-:W-:Y:S01]  /*1cca0*/  @P0 IADD3.X R7, R12, R9, RZ, P3, !PT ;  /* 0x000000090c070210 */ /* 0x002fe20001ffe4ff */
[----:B------:R-:W-:Y:S01]  /*1ccb0*/  FMUL.FTZ R9, R68, R109 ;  /* 0x0000006d44097220 */ /* 0x000fe20000410000 */
[----:B------:R-:W-:Y:S02]  /*1ccc0*/  MOV R109, R205 ;  /* 0x000000cd006d7202 */ /* 0x000fe40000000f00 */
[C---:B------:R-:W-:Y:S01]  /*1ccd0*/  @P0 IADD3.X R5, R12.reuse, R7, RZ, P2, !PT ;  /* 0x000000070c050210 */ /* 0x040fe200017fe4ff */
[----:B------:R1:W-:Y:S01]  /*1cce0*/  @P0 LDGSTS.E.BYPASS.LTC128B.128 [R227+0x4900], [R6.64], !P5 ;  /* 0x0490000006e30fae */ /* 0x0003e2000e901d48 */
[----:B------:R3:W-:Y:S07]  /*1ccf0*/  MUFU.EX2 R230, R44 ;  /* 0x0000002c00e67308 */ /* 0x0007ee0000000800 */
[----:B------:R4:W-:Y:S01]  /*1cd00*/  @P0 LDGSTS.E.BYPASS.LTC128B.128 [R227+0x5100], [R4.64], !P5 ;  /* 0x0510000004e30fae */ /* 0x0009e2000e901d48 */
[----:B--2---:R-:W-:Y:S01]  /*1cd10*/  @P0 IADD3.X R11, R12, R5, RZ, P1, !PT ;  /* 0x000000050c0b0210 */ /* 0x004fe20000ffe4ff */
[--C-:B------:R-:W-:Y:S02]  /*1cd20*/  FFMA.FTZ R12, R28, c[0x0][0x2d0], -R103.reuse ;  /* 0x0000b4001c0c7a23 */ /* 0x100fe40000010867 */
[----:B------:R-:W-:Y:S04]  /*1cd30*/  FFMA.FTZ R28, R30, c[0x0][0x2d0], -R2 ;  /* 0x0000b4001e1c7a23 */ /* 0x000fe80000010802 */
[----:B------:R2:W-:Y:S01]  /*1cd40*/  @P0 LDGSTS.E.BYPASS.LTC128B.128 [R227+0x5900], [R10.64], !P5 ;  /* 0x059000000ae30fae */ /* 0x0005e2000e901d48 */
[----:B------:R2:W-:Y:S01]  /*1cd50*/  MUFU.EX2 R233, R12 ;  /* 0x0000000c00e97308 */ /* 0x0005e20000000800 */
[----:B------:R-:W-:Y:S02]  /*1cd60*/  FMUL.FTZ R30, R0, R130 ;  /* 0x00000082001e7220 */ /* 0x000fe40000410000 */
[----:B---3--:R-:W-:Y:S04]  /*1cd70*/  FMUL.FTZ R44, R68, R144 ;  /* 0x00000090442c7220 */ /* 0x008fe80000410000 */
[----:B------:R-:W-:Y:S01]  /*1cd80*/  LDSM.16.MT88.4 R36, [R212+0x100] ;  /* 0x00010000d424783b */ /* 0x000fe20000004200 */
[--C-:B-1----:R-:W-:Y:S02]  /*1cd90*/  FFMA.FTZ R6, R23, c[0x0][0x2d0], -R100.reuse ;  /* 0x0000b40017067a23 */ /* 0x102fe40000010864 */
[----:B------:R-:W-:Y:S01]  /*1cda0*/  FMUL.FTZ R7, R69, R107 ;  /* 0x0000006b45077220 */ /* 0x000fe20000410000 */
[----:B------:R-:W-:Y:S01]  /*1cdb0*/  MOV R107, R60 ;  /* 0x0000003c006b7202 */ /* 0x000fe20000000f00 */
[----:B------:R1:W-:Y:S01]  /*1cdc0*/  MUFU.EX2 R236, R6 ;  /* 0x0000000600ec7308 */ /* 0x0003e20000000800 */
[--C-:B------:R-:W-:Y:S02]  /*1cdd0*/  FFMA.FTZ R60, R187, c[0x0][0x2d0], -R100.reuse ;  /* 0x0000b400bb3c7a23 */ /* 0x100fe40000010864 */
[----:B------:R-:W3:Y:S01]  /*1cde0*/  LDSM.16.MT88.4 R20, [R209+0x100] ;  /* 0x00010000d114783b */ /* 0x000ee20000004200 */
[--C-:B----4-:R-:W-:Y:S02]  /*1cdf0*/  FFMA.FTZ R4, R34, c[0x0][0x2d0], -R100.reuse ;  /* 0x0000b40022047a23 */ /* 0x110fe40000010864 */
[----:B------:R-:W-:Y:S01]  /*1ce00*/  FMUL.FTZ R5, R73, R105 ;  /* 0x0000006949057220 */ /* 0x000fe20000410000 */
[----:B------:R-:W-:Y:S01]  /*1ce10*/  MOV R105, R59 ;  /* 0x0000003b00697202 */ /* 0x000fe20000000f00 */
[C---:B------:R-:W-:Y:S02]  /*1ce20*/  FMUL.FTZ R34, R69.reuse, R134 ;  /* 0x0000008645227220 */ /* 0x040fe40000410000 */
[----:B------:R4:W-:Y:S01]  /*1ce30*/  MUFU.EX2 R237, R4 ;  /* 0x0000000400ed7308 */ /* 0x0009e20000000800 */
[----:B------:R-:W-:Y:S01]  /*1ce40*/  FMUL.FTZ R59, R0, R159 ;  /* 0x0000009f003b7220 */ /* 0x000fe20000410000 */
[----:B------:R-:W-:Y:S01]  /*1ce50*/  LDSM.16.MT88.4 R84, [R209+0x900] ;  /* 0x00090000d154783b */ /* 0x000fe20000004200 */
[----:B--2---:R-:W-:Y:S01]  /*1ce60*/  FMUL.FTZ R12, R68, R112 ;  /* 0x00000070440c7220 */ /* 0x004fe20000410000 */
[----:B------:R-:W-:Y:S01]  /*1ce70*/  MOV R112, R206 ;  /* 0x000000ce00707202 */ /* 0x000fe20000000f00 */
[C---:B------:R-:W-:Y:S01]  /*1ce80*/  FMUL.FTZ R10, R0.reuse, R110 ;  /* 0x0000006e000a7220 */ /* 0x040fe20000410000 */
[----:B------:R-:W-:Y:S01]  /*1ce90*/  MOV R110, R62 ;  /* 0x0000003e006e7202 */ /* 0x000fe20000000f00 */
[C---:B------:R-:W-:Y:S01]  /*1cea0*/  FMUL.FTZ R11, R0.reuse, R111 ;  /* 0x0000006f000b7220 */ /* 0x040fe20000410000 */
[----:B------:R-:W-:Y:S01]  /*1ceb0*/  MOV R111, R181 ;  /* 0x000000b5006f7202 */ /* 0x000fe20000000f00 */
[----:B------:R-:W-:Y:S01]  /*1cec0*/  FMUL.FTZ R62, R0, R162 ;  /* 0x000000a2003e7220 */ /* 0x000fe20000410000 */
[----:B------:R2:W-:Y:S01]  /*1ced0*/  MUFU.EX2 R207, R60 ;  /* 0x0000003c00cf7308 */ /* 0x0005e20000000800 */
[----:B------:R-:W-:Y:S01]  /*1cee0*/  LDSM.16.MT88.4 R88, [R212+0x900] ;  /* 0x00090000d458783b */ /* 0x000fe20000004200 */
[----:B-1----:R-:W-:Y:S01]  /*1cef0*/  FMUL.FTZ R6, R69, R106 ;  /* 0x0000006a45067220 */ /* 0x002fe20000410000 */
[----:B------:R-:W-:Y:S06]  /*1cf00*/  MOV R106, R52 ;  /* 0x00000034006a7202 */ /* 0x000fec0000000f00 */
[----:B------:R-:W-:Y:S01]  /*1cf10*/  LDSM.16.MT88.4 R92, [R210+0x900] ;  /* 0x00090000d25c783b */ /* 0x000fe20000004200 */
[----:B----4-:R-:W-:Y:S02]  /*1cf20*/  FFMA.FTZ R4, R35, c[0x0][0x2d0], -R100 ;  /* 0x0000b40023047a23 */ /* 0x010fe40000010864 */
[----:B------:R-:W-:Y:S05]  /*1cf30*/  FMUL.FTZ R35, R69, R135 ;  /* 0x0000008745237220 */ /* 0x000fea0000410000 */
[----:B------:R-:W0:Y:S01]  /*1cf40*/  LDGDEPBAR ;  /* 0x00000000000079af */ /* 0x000e220000000000 */
[----:B------:R1:W-:Y:S01]  /*1cf50*/  MUFU.EX2 R238, R4 ;  /* 0x0000000400ee7308 */ /* 0x0003e20000000800 */
[----:B--2---:R-:W-:Y:S02]  /*1cf60*/  FMUL.FTZ R60, R68, R160 ;  /* 0x000000a0443c7220 */ /* 0x004fe40000410000 */
[--C-:B-1----:R-:W-:Y:S02]  /*1cf70*/  FFMA.FTZ R4, R24, c[0x0][0x2d0], -R103.reuse ;  /* 0x0000b40018047a23 */ /* 0x102fe40000010867 */
[--C-:B------:R-:W-:Y:S05]  /*1cf80*/  FFMA.FTZ R24, R27, c[0x0][0x2d0], -R2.reuse ;  /* 0x0000b4001b187a23 */ /* 0x100fea0000010802 */
[----:B------:R1:W-:Y:S01]  /*1cf90*/  MUFU.EX2 R234, R4 ;  /* 0x0000000400ea7308 */ /* 0x0003e20000000800 */
[----:B------:R-:W-:Y:S01]  /*1cfa0*/  FMUL.FTZ R27, R0, R127 ;  /* 0x0000007f001b7220 */ /* 0x000fe20000410000 */
[----:B------:R-:W-:Y:S08]  /*1cfb0*/  MOV R127, R180 ;  /* 0x000000b4007f7202 */ /* 0x000ff00000000f00 */
[----:B------:R2:W-:Y:S10]  /*1cfc0*/  MUFU.EX2 R181, R24 ;  /* 0x0000001800b57308 */ /* 0x0005f40000000800 */
[----:B------:R4:W-:Y:S01]  /*1cfd0*/  MUFU.EX2 R180, R32 ;  /* 0x0000002000b47308 */ /* 0x0009e20000000800 */
[--C-:B-1----:R-:W-:Y:S02]  /*1cfe0*/  FFMA.FTZ R4, R25, c[0x0][0x2d0], -R103.reuse ;  /* 0x0000b40019047a23 */ /* 0x102fe40000010867 */
[C---:B------:R-:W-:Y:S01]  /*1cff0*/  FMUL.FTZ R25, R68.reuse, R125 ;  /* 0x0000007d44197220 */ /* 0x040fe20000410000 */
[----:B------:R-:W-:Y:S02]  /*1d000*/  MOV R125, R80 ;  /* 0x00000050007d7202 */ /* 0x000fe40000000f00 */
[----:B------:R-:W-:Y:S04]  /*1d010*/  LDSM.16.MT88.4 R80, [R211+0x100] ;  /* 0x00010000d350783b */ /* 0x000fe80000004200 */
[----:B------:R1:W-:Y:S01]  /*1d020*/  MUFU.EX2 R235, R4 ;  /* 0x0000000400eb7308 */ /* 0x0003e20000000800 */
[----:B--2---:R-:W-:Y:S01]  /*1d030*/  FMUL.FTZ R24, R68, R124 ;  /* 0x0000007c44187220 */ /* 0x004fe20000410000 */
[----:B------:R-:W-:Y:S08]  /*1d040*/  MOV R124, R179 ;  /* 0x000000b3007c7202 */ /* 0x000ff00000000f00 */
[----:B------:R2:W-:Y:S01]  /*1d050*/  MUFU.EX2 R179, R28 ;  /* 0x0000001c00b37308 */ /* 0x0005e20000000800 */
[C---:B----4-:R-:W-:Y:S02]  /*1d060*/  FMUL.FTZ R32, R73.reuse, R132 ;  /* 0x0000008449207220 */ /* 0x050fe40000410000 */
[----:B------:R-:W-:Y:S01]  /*1d070*/  LDSM.16.MT88.4 R132, [R212+0x2900] ;  /* 0x00290000d484783b */ /* 0x000fe20000004200 */
[C---:B-1----:R-:W-:Y:S01]  /*1d080*/  FMUL.FTZ R4, R73.reuse, R104 ;  /* 0x0000006849047220 */ /* 0x042fe20000410000 */
[----:B------:R-:W-:Y:S06]  /*1d090*/  MOV R104, R53 ;  /* 0x0000003500687202 */ /* 0x000fec0000000f00 */
[----:B------:R-:W1:Y:S01]  /*1d0a0*/  LDSM.16.MT88.4 R52, [R210+0x100] ;  /* 0x00010000d234783b */ /* 0x000e620000004200 */
[----:B------:R-:W-:Y:S01]  /*1d0b0*/  F2FP.PACK_AB R78, R106, R104 ;  /* 0x000000686a4e723e */ /* 0x000fe200000000ff */
[----:B--2---:R-:W-:Y:S01]  /*1d0c0*/  FMUL.FTZ R28, R68, R128 ;  /* 0x00000080441c7220 */ /* 0x004fe20000410000 */
[----:B------:R-:W-:Y:S05]  /*1d0d0*/  MOV R128, R228 ;  /* 0x000000e400807202 */ /* 0x000fea0000000f00 */
[-C--:B---3--:R-:W-:Y:S08]  /*1d0e0*/  HMMA.16816.F32 R4, R76, R20.reuse, R4 ;  /* 0x000000144c04723c */ /* 0x088ff00000001804 */
[C---:B------:R-:W-:Y:S07]  /*1d0f0*/  HMMA.16816.F32 R8, R64.reuse, R20, R8 ;  /* 0x000000144008723c */ /* 0x040fee0000001808 */
[----:B------:R-:W-:Y:S01]  /*1d100*/  FFMA.FTZ R20, R26, c[0x0][0x2d0], -R2 ;  /* 0x0000b4001a147a23 */ /* 0x000fe20000010802 */
[-C--:B------:R-:W-:Y:S03]  /*1d110*/  HMMA.16816.F32 R12, R64, R22.reuse, R12 ;  /* 0x00000016400c723c */ /* 0x080fe6000000180c */
[----:B------:R2:W3:Y:S01]  /*1d120*/  MUFU.EX2 R183, R20 ;  /* 0x0000001400b77308 */ /* 0x0004e20000000800 */
[----:B------:R-:W-:Y:S01]  /*1d130*/  FMUL.FTZ R21, R73, R121 ;  /* 0x0000007949157220 */ /* 0x000fe20000410000 */
[----:B------:R-:W-:Y:S01]  /*1d140*/  MOV R121, R46 ;  /* 0x0000002e00797202 */ /* 0x000fe20000000f00 */
[C---:B------:R-:W-:Y:S01]  /*1d150*/  FMUL.FTZ R26, R0.reuse, R126 ;  /* 0x0000007e001a7220 */ /* 0x040fe20000410000 */
[----:B------:R-:W-:Y:S01]  /*1d160*/  MOV R126, R61 ;  /* 0x0000003d007e7202 */ /* 0x000fe20000000f00 */
[C---:B------:R-:W-:Y:S04]  /*1d170*/  HMMA.16816.F32 R16, R76.reuse, R22, R16 ;  /* 0x000000164c10723c */ /* 0x040fe80000001810 */
[----:B------:R-:W-:Y:S02]  /*1d180*/  FMUL.FTZ R46, R0, R146 ;  /* 0x00000092002e7220 */ /* 0x000fe40000410000 */
[C---:B------:R-:W-:Y:S02]  /*1d190*/  FMUL.FTZ R61, R68.reuse, R161 ;  /* 0x000000a1443d7220 */ /* 0x040fe40000410000 */
[C---:B------:R-:W-:Y:S01]  /*1d1a0*/  FMUL.FTZ R22, R69.reuse, R122 ;  /* 0x0000007a45167220 */ /* 0x040fe20000410000 */
[----:B------:R-:W-:Y:S03]  /*1d1b0*/  MOV R122, R51 ;  /* 0x00000033007a7202 */ /* 0x000fe60000000f00 */
[C---:B------:R-:W-:Y:S01]  /*1d1c0*/  FMUL.FTZ R23, R69.reuse, R123 ;  /* 0x0000007b45177220 */ /* 0x040fe20000410000 */
[----:B------:R-:W-:Y:S01]  /*1d1d0*/  MOV R123, R57 ;  /* 0x00000039007b7202 */ /* 0x000fe20000000f00 */
[----:B------:R-:W-:Y:S02]  /*1d1e0*/  FMUL.FTZ R51, R69, R151 ;  /* 0x0000009745337220 */ /* 0x000fe40000410000 */
[----:B------:R-:W-:Y:S01]  /*1d1f0*/  FMUL.FTZ R57, R68, R157 ;  /* 0x0000009d44397220 */ /* 0x000fe20000410000 */
[----:B------:R-:W-:Y:S01]  /*1d200*/  LDSM.16.MT88.4 R148, [R210+0x2900] ;  /* 0x00290000d294783b */ /* 0x000fe20000004200 */
[C---:B--2---:R-:W-:Y:S01]  /*1d210*/  FMUL.FTZ R20, R73.reuse, R120 ;  /* 0x0000007849147220 */ /* 0x044fe20000410000 */
[----:B------:R-:W-:Y:S01]  /*1d220*/  MOV R120, R56 ;  /* 0x0000003800787202 */ /* 0x000fe20000000f00 */
[----:B------:R-:W-:Y:S04]  /*1d230*/  FFMA.FTZ R56, R194, c[0x0][0x2d0], -R100 ;  /* 0x0000b400c2387a23 */ /* 0x000fe80000010864 */
[----:B------:R2:W-:Y:S01]  /*1d240*/  MUFU.EX2 R228, R56 ;  /* 0x0000003800e47308 */ /* 0x0005e20000000800 */
[-C--:B------:R-:W-:Y:S08]  /*1d250*/  HMMA.16816.F32 R20, R76, R36.reuse, R20 ;  /* 0x000000244c14723c */ /* 0x080ff00000001814 */
[C---:B------:R-:W-:Y:S07]  /*1d260*/  HMMA.16816.F32 R24, R64.reuse, R36, R24 ;  /* 0x000000244018723c */ /* 0x040fee0000001818 */
[----:B------:R-:W-:Y:S01]  /*1d270*/  FFMA.FTZ R36, R182, c[0x0][0x2d0], -R96 ;  /* 0x0000b400b6247a23 */ /* 0x000fe20000010860 */
[-C--:B------:R-:W-:Y:S03]  /*1d280*/  HMMA.16816.F32 R28, R64, R38.reuse, R28 ;  /* 0x00000026401c723c */ /* 0x080fe6000000181c */
[----:B------:R4:W-:Y:S01]  /*1d290*/  MUFU.EX2 R231, R36 ;  /* 0x0000002400e77308 */ /* 0x0009e20000000800 */
[----:B------:R-:W-:Y:S02]  /*1d2a0*/  FMUL.FTZ R37, R73, R137 ;  /* 0x0000008949257220 */ /* 0x000fe40000410000 */
[C---:B--2---:R-:W-:Y:S02]  /*1d2b0*/  FMUL.FTZ R56, R68.reuse, R156 ;  /* 0x0000009c44387220 */ /* 0x044fe40000410000 */
[C---:B------:R-:W-:Y:S07]  /*1d2c0*/  HMMA.16816.F32 R32, R76.reuse, R38, R32 ;  /* 0x000000264c20723c */ /* 0x040fee0000001820 */
[C---:B------:R-:W-:Y:S02]  /*1d2d0*/  FMUL.FTZ R39, R69.reuse, R139 ;  /* 0x0000008b45277220 */ /* 0x040fe40000410000 */
[----:B------:R2:W-:Y:S03]  /*1d2e0*/  MUFU.EX2 R139, R40 ;  /* 0x00000028008b7308 */ /* 0x0005e60000000800 */
[----:B------:R-:W-:Y:S02]  /*1d2f0*/  FMUL.FTZ R38, R69, R138 ;  /* 0x0000008a45267220 */ /* 0x000fe40000410000 */
[----:B----4-:R-:W-:Y:S07]  /*1d300*/  FMUL.FTZ R36, R73, R136 ;  /* 0x0000008849247220 */ /* 0x010fee0000410000 */
[-C--:B-1----:R-:W-:Y:S03]  /*1d310*/  HMMA.16816.F32 R36, R76, R52.reuse, R36 ;  /* 0x000000344c24723c */ /* 0x082fe60000001824 */
[----:B--2---:R-:W-:Y:S07]  /*1d320*/  FMUL.FTZ R40, R68, R140 ;  /* 0x0000008c44287220 */ /* 0x004fee0000410000 */
[C---:B------:R-:W-:Y:S07]  /*1d330*/  HMMA.16816.F32 R40, R64.reuse, R52, R40 ;  /* 0x000000344028723c */ /* 0x040fee0000001828 */
[--C-:B------:R-:W-:Y:S01]  /*1d340*/  FFMA.FTZ R52, R193, c[0x0][0x2d0], -R100.reuse ;  /* 0x0000b400c1347a23 */ /* 0x100fe20000010864 */
[-C--:B------:R-:W-:Y:S03]  /*1d350*/  HMMA.16816.F32 R44, R64, R54.reuse, R44 ;  /* 0x00000036402c723c */ /* 0x080fe6000000182c */
[----:B------:R1:W-:Y:S01]  /*1d360*/  MUFU.EX2 R138, R52 ;  /* 0x00000034008a7308 */ /* 0x0003e20000000800 */
[----:B------:R-:W-:Y:S04]  /*1d370*/  FMUL.FTZ R53, R73, R153 ;  /* 0x0000009949357220 */ /* 0x000fe80000410000 */
        /* <DEDUP_REMOVED lines=8> */
[----:B------:R1:W-:Y:S01]  /*1d400*/  MUFU.EX2 R206, R80 ;  /* 0x0000005000ce7308 */ /* 0x0003e20000000800 */
[----:B---3--:R-:W-:Y:S03]  /*1d410*/  F2FP.PACK_AB R81, R181, R183 ;  /* 0x000000b7b551723e */ /* 0x008fe600000000ff */
        /* <DEDUP_REMOVED lines=15> */
[----:B------:R1:W-:Y:S02]  /*1d510*/  MUFU.EX2 R143, R80 ;  /* 0x00000050008f7308 */ /* 0x0003e40000000800 */
[----:B-1----:R-:W-:Y:S07]  /*1d520*/  F2FP.PACK_AB R80, R235, R234 ;  /* 0x000000eaeb50723e */ /* 0x002fee00000000ff */
[C---:B------:R-:W-:Y:S07]  /*1d530*/  HMMA.16816.F32 R8, R80.reuse, R84, R8 ;  /* 0x000000545008723c */ /* 0x040fee0000001808 */
[--C-:B------:R-:W-:Y:S01]  /*1d540*/  FFMA.FTZ R84, R200, c[0x0][0x2d0], -R103.reuse ;  /* 0x0000b400c8547a23 */ /* 0x100fe20000010867 */
[-C--:B------:R-:W-:Y:S03]  /*1d550*/  HMMA.16816.F32 R12, R80, R86.reuse, R12 ;  /* 0x00000056500c723c */ /* 0x080fe6000000180c */
[----:B------:R1:W2:Y:S05]  /*1d560*/  MUFU.EX2 R205, R84 ;  /* 0x0000005400cd7308 */ /* 0x0002aa0000000800 */
[C---:B------:R-:W-:Y:S08]  /*1d570*/  HMMA.16816.F32 R16, R76.reuse, R86, R16 ;  /* 0x000000564c10723c */ /* 0x040ff00000001810 */
[-C--:B------:R-:W-:Y:S08]  /*1d580*/  HMMA.16816.F32 R20, R76, R88.reuse, R20 ;  /* 0x000000584c14723c */ /* 0x080ff00000001814 */
[C---:B------:R-:W-:Y:S04]  /*1d590*/  HMMA.16816.F32 R24, R80.reuse, R88, R24 ;  /* 0x000000585018723c */ /* 0x040fe80000001818 */
[--C-:B-1----:R-:W-:Y:S04]  /*1d5a0*/  FFMA.FTZ R84, R204, c[0x0][0x2d0], -R2.reuse ;  /* 0x0000b400cc547a23 */ /* 0x102fe80000010802 */
[-C--:B------:R-:W-:Y:S01]  /*1d5b0*/  HMMA.16816.F32 R28, R80, R90.reuse, R28 ;  /* 0x0000005a501c723c */ /* 0x080fe2000000181c */
[----:B------:R1:W-:Y:S07]  /*1d5c0*/  MUFU.EX2 R136, R84 ;  /* 0x0000005400887308 */ /* 0x0003ee0000000800 */
[C---:B------:R-:W-:Y:S08]  /*1d5d0*/  HMMA.16816.F32 R32, R76.reuse, R90, R32 ;  /* 0x0000005a4c20723c */ /* 0x040ff00000001820 */
[-C--:B------:R-:W-:Y:S08]  /*1d5e0*/  HMMA.16816.F32 R36, R76, R92.reuse, R36 ;  /* 0x0000005c4c24723c */ /* 0x080ff00000001824 */
[C---:B------:R-:W-:Y:S04]  /*1d5f0*/  HMMA.16816.F32 R40, R80.reuse, R92, R40 ;  /* 0x0000005c5028723c */ /* 0x040fe80000001828 */
[--C-:B-1----:R-:W-:Y:S01]  /*1d600*/  FFMA.FTZ R84, R128, c[0x0][0x2d0], -R2.reuse ;  /* 0x0000b40080547a23 */ /* 0x102fe20000010802 */
[----:B------:R-:W-:Y:S02]  /*1d610*/  MOV R128, R127 ;  /* 0x0000007f00807202 */ /* 0x000fe40000000f00 */
[----:B------:R-:W-:Y:S01]  /*1d620*/  MOV R127, R126 ;  /* 0x0000007e007f7202 */ /* 0x000fe20000000f00 */
[-C--:B------:R-:W-:Y:S01]  /*1d630*/  HMMA.16816.F32 R44, R80, R94.reuse, R44 ;  /* 0x0000005e502c723c */ /* 0x080fe2000000182c */
[----:B------:R1:W3:Y:S03]  /*1d640*/  MUFU.EX2 R141, R84 ;  /* 0x00000054008d7308 */ /* 0x0002e60000000800 */
[----:B------:R-:W-:Y:S01]  /*1d650*/  FFMA.FTZ R88, R128, c[0x0][0x2d0], -R2 ;  /* 0x0000b40080587a23 */ /* 0x000fe20000010802 */
[----:B------:R-:W-:Y:S02]  /*1d660*/  MOV R128, R127 ;  /* 0x0000007f00807202 */ /* 0x000fe40000000f00 */
[----:B------:R-:W-:Y:S01]  /*1d670*/  MOV R126, R125 ;  /* 0x0000007d007e7202 */ /* 0x000fe20000000f00 */
[C---:B------:R-:W-:Y:S03]  /*1d680*/  HMMA.16816.F32 R48, R76.reuse, R94, R48 ;  /* 0x0000005e4c30723c */ /* 0x040fe60000001830 */
[----:B------:R4:W-:Y:S01]  /*1d690*/  MUFU.EX2 R144, R88 ;  /* 0x0000005800907308 */ /* 0x0009e20000000800 */
[----:B------:R-:W-:Y:S01]  /*1d6a0*/  FFMA.FTZ R92, R128, c[0x0][0x2d0], -R100 ;  /* 0x0000b400805c7a23 */ /* 0x000fe20000010864 */
[----:B------:R-:W-:Y:S02]  /*1d6b0*/  MOV R125, R111 ;  /* 0x0000006f007d7202 */ /* 0x000fe40000000f00 */
[----:B------:R-:W-:Y:S02]  /*1d6c0*/  MOV R127, R126 ;  /* 0x0000007e007f7202 */ /* 0x000fe40000000f00 */
[----:B------:R-:W-:Y:S03]  /*1d6d0*/  MOV R126, R125 ;  /* 0x0000007d007e7202 */ /* 0x000fe60000000f00 */
[----:B------:R-:W-:Y:S01]  /*1d6e0*/  MOV R125, R124 ;  /* 0x0000007c007d7202 */ /* 0x000fe20000000f00 */
[----:B------:R2:W-:Y:S01]  /*1d6f0*/  MUFU.EX2 R146, R92 ;  /* 0x0000005c00927308 */ /* 0x0005e20000000800 */
[----:B------:R-:W-:Y:S02]  /*1d700*/  MOV R128, R127 ;  /* 0x0000007f00807202 */ /* 0x000fe40000000f00 */
[----:B------:R-:W-:Y:S01]  /*1d710*/  MOV R127, R126 ;  /* 0x0000007e007f7202 */ /* 0x000fe20000000f00 */
[----:B-1----:R-:W-:Y:S01]  /*1d720*/  FFMA.FTZ R84, R203, c[0x0][0x2d0], -R2 ;  /* 0x0000b400cb547a23 */ /* 0x002fe20000010802 */
[----:B------:R-:W-:Y:S02]  /*1d730*/  MOV R126, R125 ;  /* 0x0000007d007e7202 */ /* 0x000fe40000000f00 */
[----:B------:R-:W-:Y:S02]  /*1d740*/  MOV R124, R113 ;  /* 0x00000071007c7202 */ /* 0x000fe40000000f00 */
[----:B------:R-:W-:Y:S01]  /*1d750*/  MOV R113, R219 ;  /* 0x000000db00717202 */ /* 0x000fe20000000f00 */
[----:B------:R1:W1:Y:S01]  /*1d760*/  MUFU.EX2 R140, R84 ;  /* 0x00000054008c7308 */ /* 0x0002620000000800 */
[----:B------:R-:W-:Y:S02]  /*1d770*/  MOV R125, R124 ;  /* 0x0000007c007d7202 */ /* 0x000fe40000000f00 */
[----:B------:R-:W-:Y:S01]  /*1d780*/  MOV R124, R123 ;  /* 0x0000007b007c7202 */ /* 0x000fe20000000f00 */
[----:B----4-:R-:W-:Y:S01]  /*1d790*/  FFMA.FTZ R88, R201, c[0x0][0x2d0], -R96 ;  /* 0x0000b400c9587a23 */ /* 0x010fe20000010860 */
[----:B------:R-:W-:Y:S02]  /*1d7a0*/  MOV R123, R122 ;  /* 0x0000007a007b7202 */ /* 0x000fe40000000f00 */
[----:B------:R-:W-:Y:S02]  /*1d7b0*/  MOV R122, R121 ;  /* 0x00000079007a7202 */ /* 0x000fe40000000f00 */
[----:B------:R-:W-:Y:S01]  /*1d7c0*/  MOV R121, R119 ;  /* 0x0000007700797202 */ /* 0x000fe20000000f00 */
[----:B------:R4:W-:Y:S01]  /*1d7d0*/  MUFU.EX2 R147, R88 ;  /* 0x0000005800937308 */ /* 0x0009e20000000800 */
[----:B------:R-:W-:Y:S02]  /*1d7e0*/  MOV R119, R118 ;  /* 0x0000007600777202 */ /* 0x000fe40000000f00 */
[----:B------:R-:W-:Y:S01]  /*1d7f0*/  MOV R118, R117 ;  /* 0x0000007500767202 */ /* 0x000fe20000000f00 */
[----:B--2---:R-:W-:Y:S01]  /*1d800*/  FFMA.FTZ R92, R128, c[0x0][0x2d0], -R100 ;  /* 0x0000b400805c7a23 */ /* 0x004fe20000010864 */
[----:B------:R-:W-:Y:S02]  /*1d810*/  MOV R128, R127 ;  /* 0x0000007f00807202 */ /* 0x000fe40000000f00 */
[----:B------:R-:W-:Y:S02]  /*1d820*/  MOV R127, R126 ;  /* 0x0000007e007f7202 */ /* 0x000fe40000000f00 */
[----:B------:R-:W-:Y:S01]  /*1d830*/  MOV R126, R125 ;  /* 0x0000007d007e7202 */ /* 0x000fe20000000f00 */
[----:B------:R2:W-:Y:S01]  /*1d840*/  MUFU.EX2 R201, R92 ;  /* 0x0000005c00c97308 */ /* 0x0005e20000000800 */
        /* <DEDUP_REMOVED lines=9> */
[--C-:B----4-:R-:W-:Y:S01]  /*1d8e0*/  FFMA.FTZ R88, R202, c[0x0][0x2d0], -R96.reuse ;  /* 0x0000b400ca587a23 */ /* 0x110fe20000010860 */
[----:B------:R-:W-:Y:S01]  /*1d8f0*/  MOV R110, R215 ;  /* 0x000000d7006e7202 */ /* 0x000fe20000000f00 */
[----:B------:R4:W5:Y:S02]  /*1d900*/  LDL.LU R219, [R1+0x70] ;  /* 0x0000700001db7983 */ /* 0x0009640000300800 */
[----:B------:R3:W-:Y:S02]  /*1d910*/  MUFU.EX2 R204, R88 ;  /* 0x0000005800cc7308 */ /* 0x0007e40000000800 */
[----:B------:R4:W5:Y:S04]  /*1d920*/  LDL.LU R208, [R1+0x6c] ;  /* 0x00006c0001d07983 */ /* 0x0009680000300800 */
[----:B------:R4:W5:Y:S01]  /*1d930*/  LDL.LU R215, [R1+0x68] ;  /* 0x0000680001d77983 */ /* 0x0009620000300800 */
[--C-:B--2---:R-:W-:Y:S02]  /*1d940*/  FFMA.FTZ R92, R125, c[0x0][0x2d0], -R103.reuse ;  /* 0x0000b4007d5c7a23 */ /* 0x104fe40000010867 */
[----:B---3--:R-:W-:Y:S01]  /*1d950*/  FFMA.FTZ R88, R195, c[0x0][0x2d0], -R96 ;  /* 0x0000b400c3587a23 */ /* 0x008fe20000010860 */
[-C--:B-1----:R-:W-:Y:S03]  /*1d960*/  HMMA.16816.F32 R52, R76, R84.reuse, R52 ;  /* 0x000000544c34723c */ /* 0x082fe60000001834 */
[----:B------:R1:W-:Y:S05]  /*1d970*/  MUFU.EX2 R203, R88 ;  /* 0x0000005800cb7308 */ /* 0x0003ea0000000800 */
[C---:B------:R-:W-:Y:S07]  /*1d980*/  HMMA.16816.F32 R56, R80.reuse, R84, R56 ;  /* 0x000000545038723c */ /* 0x040fee0000001838 */
[--C-:B------:R-:W-:Y:S01]  /*1d990*/  FFMA.FTZ R84, R128, c[0x0][0x2d0], -R100.reuse ;  /* 0x0000b40080547a23 */ /* 0x100fe20000010864 */
[-C--:B------:R-:W-:Y:S03]  /*1d9a0*/  HMMA.16816.F32 R60, R80, R86.reuse, R60 ;  /* 0x00000056503c723c */ /* 0x080fe6000000183c */
[----:B------:R2:W-:Y:S04]  /*1d9b0*/  MUFU.EX2 R200, R84 ;  /* 0x0000005400c87308 */ /* 0x0005e80000000800 */
[----:B------:R-:W-:Y:S01]  /*1d9c0*/  FFMA.FTZ R80, R127, c[0x0][0x2d0], -R100 ;  /* 0x0000b4007f507a23 */ /* 0x000fe20000010864 */
[----:B------:R-:W-:Y:S04]  /*1d9d0*/  HMMA.16816.F32 R64, R76, R86, R64 ;  /* 0x000000564c40723c */ /* 0x000fe80000001840 */
[----:B-1----:R-:W-:Y:S01]  /*1d9e0*/  FFMA.FTZ R88, R197, c[0x0][0x2d0], -R96 ;  /* 0x0000b400c5587a23 */ /* 0x002fe20000010860 */
[----:B------:R1:W-:Y:S01]  /*1d9f0*/  MUFU.EX2 R199, R80 ;  /* 0x0000005000c77308 */ /* 0x0003e20000000800 */
[----:B------:R-:W-:Y:S02]  /*1da00*/  F2FP.PACK_AB R82, R205, R142 ;  /* 0x0000008ecd52723e */ /* 0x000fe400000000ff */
[----:B------:R-:W-:Y:S04]  /*1da10*/  F2FP.PACK_AB R76, R139, R231 ;  /* 0x000000e78b4c723e */ /* 0x000fe800000000ff */
[----:B------:R-:W-:Y:S02]  /*1da20*/  F2FP.PACK_AB R78, R229, R230 ;  /* 0x000000e6e54e723e */ /* 0x000fe400000000ff */
[----:B------:R-:W-:Y:S01]  /*1da30*/  F2FP.PACK_AB R77, R228, R138 ;  /* 0x0000008ae44d723e */ /* 0x000fe200000000ff */
[----:B------:R3:W-:Y:S01]  /*1da40*/  MUFU.EX2 R202, R88 ;  /* 0x0000005800ca7308 */ /* 0x0007e20000000800 */
[----:B------:R-:W-:Y:S02]  /*1da50*/  F2FP.PACK_AB R79, R206, R207 ;  /* 0x000000cfce4f723e */ /* 0x000fe400000000ff */
[----:B------:R-:W-:Y:S01]  /*1da60*/  F2FP.PACK_AB R81, R141, R136 ;  /* 0x000000888d51723e */ /* 0x000fe200000000ff */
[----:B--2---:R-:W-:Y:S01]  /*1da70*/  LDSM.16.MT88.4 R84, [R212+0x1100] ;  /* 0x00110000d454783b */ /* 0x004fe20000004200 */
[----:B------:R-:W-:Y:S05]  /*1da80*/  F2FP.PACK_AB R83, R144, R140 ;  /* 0x0000008c9053723e */ /* 0x000fea00000000ff */
[----:B------:R2:W-:Y:S01]  /*1da90*/  MUFU.EX2 R197, R92 ;  /* 0x0000005c00c57308 */ /* 0x0005e20000000800 */
[--C-:B-1----:R-:W-:Y:S09]  /*1daa0*/  FFMA.FTZ R80, R126, c[0x0][0x2d0], -R103.reuse ;  /* 0x0000b4007e507a23 */ /* 0x102ff20000010867 */
[----:B------:R1:W-:Y:S01]  /*1dab0*/  MUFU.EX2 R145, R80 ;  /* 0x0000005000917308 */ /* 0x0003e20000000800 */
[----:B---3--:R-:W3:Y:S08]  /*1dac0*/  LDSM.16.MT88.4 R88, [R209+0x1100] ;  /* 0x00110000d158783b */ /* 0x008ef00000004200 */
[----:B--2---:R-:W2:Y:S01]  /*1dad0*/  LDSM.16.MT88.4 R92, [R210+0x1100] ;  /* 0x00110000d25c783b */ /* 0x004ea20000004200 */
[----:B-1----:R-:W-:Y:S01]  /*1dae0*/  F2FP.PACK_AB R80, R143, R137 ;  /* 0x000000898f50723e */ /* 0x002fe200000000ff */
[-C--:B---3--:R-:W-:Y:S08]  /*1daf0*/  HMMA.16816.F32 R4, R76, R88.reuse, R4 ;  /* 0x000000584c04723c */ /* 0x088ff00000001804 */
[C---:B------:R-:W-:Y:S07]  /*1db00*/  HMMA.16816.F32 R8, R80.reuse, R88, R8 ;  /* 0x000000585008723c */ /* 0x040fee0000001808 */
[--C-:B------:R-:W-:Y:S01]  /*1db10*/  FFMA.FTZ R88, R124, c[0x0][0x2d0], -R103.reuse ;  /* 0x0000b4007c587a23 */ /* 0x100fe20000010867 */
[-C--:B------:R-:W-:Y:S03]  /*1db20*/  HMMA.16816.F32 R12, R80, R90.reuse, R12 ;  /* 0x0000005a500c723c */ /* 0x080fe6000000180c */
[----:B------:R1:W-:Y:S05]  /*1db30*/  MUFU.EX2 R198, R88 ;  /* 0x0000005800c67308 */ /* 0x0003ea0000000800 */
[C---:B------:R-:W-:Y:S08]  /*1db40*/  HMMA.16816.F32 R16, R76.reuse, R90, R16 ;  /* 0x0000005a4c10723c */ /* 0x040ff00000001810 */
[-C--:B------:R-:W-:Y:S08]  /*1db50*/  HMMA.16816.F32 R20, R76, R84.reuse, R20 ;  /* 0x000000544c14723c */ /* 0x080ff00000001814 */
[C---:B------:R-:W-:Y:S04]  /*1db60*/  HMMA.16816.F32 R24, R80.reuse, R84, R24 ;  /* 0x000000545018723c */ /* 0x040fe80000001818 */
[--C-:B-1----:R-:W-:Y:S03]  /*1db70*/  FFMA.FTZ R88, R123, c[0x0][0x2d0], -R103.reuse ;  /* 0x0000b4007b587a23 */ /* 0x102fe60000010867 */
[--C-:B------:R-:W-:Y:S01]  /*1db80*/  FFMA.FTZ R84, R120, c[0x0][0x2d0], -R2.reuse ;  /* 0x0000b40078547a23 */ /* 0x100fe20000010802 */
[-C--:B------:R-:W-:Y:S01]  /*1db90*/  HMMA.16816.F32 R28, R80, R86.reuse, R28 ;  /* 0x00000056501c723c */ /* 0x080fe2000000181c */
[----:B------:R1:W3:Y:S07]  /*1dba0*/  MUFU.EX2 R196, R88 ;  /* 0x0000005800c47308 */ /* 0x0002ee0000000800 */
[C---:B------:R-:W-:Y:S03]  /*1dbb0*/  HMMA.16816.F32 R32, R76.reuse, R86, R32 ;  /* 0x000000564c20723c */ /* 0x040fe60000001820 */
[----:B------:R3:W-:Y:S05]  /*1dbc0*/  MUFU.EX2 R154, R84 ;  /* 0x00000054009a7308 */ /* 0x0007ea0000000800 */
[-C--:B--2---:R-:W-:Y:S08]  /*1dbd0*/  HMMA.16816.F32 R36, R76, R92.reuse, R36 ;  /* 0x0000005c4c24723c */ /* 0x084ff00000001824 */
[C---:B------:R-:W-:Y:S04]  /*1dbe0*/  HMMA.16816.F32 R40, R80.reuse, R92, R40 ;  /* 0x0000005c5028723c */ /* 0x040fe80000001828 */
[----:B-1----:R-:W-:Y:S03]  /*1dbf0*/  FFMA.FTZ R88, R122, c[0x0][0x2d0], -R2 ;  /* 0x0000b4007a587a23 */ /* 0x002fe60000010802 */
[----:B------:R-:W-:Y:S01]  /*1dc00*/  FFMA.FTZ R92, R115, c[0x0][0x2d0], -R96 ;  /* 0x0000b400735c7a23 */ /* 0x000fe20000010860 */
[-C--:B------:R-:W-:Y:S01]  /*1dc10*/  HMMA.16816.F32 R44, R80, R94.reuse, R44 ;  /* 0x0000005e502c723c */ /* 0x080fe2000000182c */
[----:B------:R1:W-:Y:S03]  /*1dc20*/  MUFU.EX2 R155, R88 ;  /* 0x00000058009b7308 */ /* 0x0003e60000000800 */
[--C-:B---3--:R-:W-:Y:S04]  /*1dc30*/  FFMA.FTZ R84, R119, c[0x0][0x2d0], -R2.reuse ;  /* 0x0000b40077547a23 */ /* 0x108fe80000010802 */
[C---:B------:R-:W-:Y:S03]  /*1dc40*/  HMMA.16816.F32 R48, R76.reuse, R94, R48 ;  /* 0x0000005e4c30723c */ /* 0x040fe60000001830 */
[----:B------:R2:W-:Y:S10]  /*1dc50*/  MUFU.EX2 R152, R84 ;  /* 0x0000005400987308 */ /* 0x0005f40000000800 */
[----:B------:R3:W-:Y:S01]  /*1dc60*/  MUFU.EX2 R192, R92 ;  /* 0x0000005c00c07308 */ /* 0x0007e20000000800 */
[----:B-1----:R-:W-:Y:S09]  /*1dc70*/  FFMA.FTZ R88, R121, c[0x0][0x2d0], -R2 ;  /* 0x0000b40079587a23 */ /* 0x002ff20000010802 */
[----:B------:R1:W1:Y:S01]  /*1dc80*/  MUFU.EX2 R153, R88 ;  /* 0x0000005800997308 */ /* 0x0002620000000800 */
[----:B--2---:R-:W-:Y:S09]  /*1dc90*/  FFMA.FTZ R84, R118, c[0x0][0x2d0], -R96 ;  /* 0x0000b40076547a23 */ /* 0x004ff20000010860 */
[----:B------:R2:W-:Y:S01]  /*1dca0*/  MUFU.EX2 R194, R84 ;  /* 0x0000005400c27308 */ /* 0x0005e20000000800 */
[----:B---3--:R-:W-:Y:S09]  /*1dcb0*/  FFMA.FTZ R92, R191, c[0x0][0x2d0], -R100 ;  /* 0x0000b400bf5c7a23 */ /* 0x008ff20000010864 */
[----:B------:R-:W-:Y:S01]  /*1dcc0*/  MUFU.EX2 R191, R92 ;  /* 0x0000005c00bf7308 */ /* 0x000fe20000000800 */
[----:B-1----:R-:W1:Y:S01]  /*1dcd0*/  LDSM.16.MT88.4 R88, [R211+0x1100] ;  /* 0x00110000d358783b */ /* 0x002e620000004200 */
[--C-:B--2---:R-:W-:Y:S08]  /*1dce0*/  FFMA.FTZ R84, R117, c[0x0][0x2d0], -R96.reuse ;  /* 0x0000b40075547a23 */ /* 0x104ff00000010860 */
[----:B------:R2:W-:Y:S02]  /*1dcf0*/  MUFU.EX2 R195, R84 ;  /* 0x0000005400c37308 */ /* 0x0005e40000000800 */
[----:B--2---:R-:W-:Y:S01]  /*1dd00*/  FFMA.FTZ R84, R116, c[0x0][0x2d0], -R96 ;  /* 0x0000b40074547a23 */ /* 0x004fe20000010860 */
[-C--:B-1----:R-:W-:Y:S01]  /*1dd10*/  HMMA.16816.F32 R52, R76, R88.reuse, R52 ;  /* 0x000000584c34723c */ /* 0x082fe20000001834 */
[----:B------:R-:W-:Y:S06]  /*1dd20*/  LDSM.16.MT88.4 R116, [R209+0x2900] ;  /* 0x00290000d174783b */ /* 0x000fec0000004200 */
[----:B------:R1:W-:Y:S01]  /*1dd30*/  MUFU.EX2 R193, R84 ;  /* 0x0000005400c17308 */ /* 0x0003e20000000800 */
[C---:B------:R-:W-:Y:S07]  /*1dd40*/  HMMA.16816.F32 R56, R80.reuse, R88, R56 ;  /* 0x000000585038723c */ /* 0x040fee0000001838 */
[--C-:B------:R-:W-:Y:S01]  /*1dd50*/  FFMA.FTZ R88, R112, c[0x0][0x2d0], -R100.reuse ;  /* 0x0000b40070587a23 */ /* 0x100fe20000010864 */
[-C--:B------:R-:W-:Y:S04]  /*1dd60*/  HMMA.16816.F32 R60, R80, R90.reuse, R60 ;  /* 0x0000005a503c723c */ /* 0x080fe8000000183c */
[----:B------:R-:W-:Y:S02]  /*1dd70*/  MOV R112, R189 ;  /* 0x000000bd00707202 */ /* 0x000fe40000000f00 */
[----:B------:R2:W-:Y:S01]  /*1dd80*/  MUFU.EX2 R189, R88 ;  /* 0x0000005800bd7308 */ /* 0x0005e20000000800 */
[--C-:B------:R-:W-:Y:S01]  /*1dd90*/  FFMA.FTZ R80, R114, c[0x0][0x2d0], -R100.reuse ;  /* 0x0000b40072507a23 */ /* 0x100fe20000010864 */
[----:B------:R-:W-:Y:S01]  /*1dda0*/  HMMA.16816.F32 R64, R76, R90, R64 ;  /* 0x0000005a4c40723c */ /* 0x000fe20000001840 */
[----:B-1----:R-:W1:Y:S03]  /*1ddb0*/  LDSM.16.MT88.4 R84, [R209+0x1900] ;  /* 0x00190000d154783b */ /* 0x002e660000004200 */
[----:B------:R-:W-:Y:S01]  /*1ddc0*/  F2FP.PACK_AB R82, R196, R198 ;  /* 0x000000c6c452723e */ /* 0x000fe200000000ff */
[--C-:B------:R-:W-:Y:S01]  /*1ddd0*/  FFMA.FTZ R92, R112, c[0x0][0x2d0], -R103.reuse ;  /* 0x0000b400705c7a23 */ /* 0x100fe20000010867 */
[----:B------:R-:W-:Y:S02]  /*1dde0*/  F2FP.PACK_AB R81, R153, R155 ;  /* 0x0000009b9951723e */ /* 0x000fe400000000ff */
[----:B------:R3:W-:Y:S01]  /*1ddf0*/  MUFU.EX2 R187, R80 ;  /* 0x0000005000bb7308 */ /* 0x0007e20000000800 */
[----:B------:R-:W-:Y:S03]  /*1de00*/  F2FP.PACK_AB R76, R204, R147 ;  /* 0x00000093cc4c723e */ /* 0x000fe600000000ff */
[----:B------:R-:W-:Y:S02]  /*1de10*/  F2FP.PACK_AB R78, R202, R203 ;  /* 0x000000cbca4e723e */ /* 0x000fe400000000ff */
[----:B------:R-:W-:Y:S02]  /*1de20*/  F2FP.PACK_AB R77, R201, R146 ;  /* 0x00000092c94d723e */ /* 0x000fe400000000ff */
[----:B------:R-:W-:Y:S02]  /*1de30*/  F2FP.PACK_AB R79, R199, R200 ;  /* 0x000000c8c74f723e */ /* 0x000fe400000000ff */
[----:B------:R1:W-:Y:S01]  /*1de40*/  MUFU.EX2 R159, R92 ;  /* 0x0000005c009f7308 */ /* 0x0003e20000000800 */
[----:B------:R-:W-:Y:S01]  /*1de50*/  F2FP.PACK_AB R83, R152, R154 ;  /* 0x0000009a9853723e */ /* 0x000fe200000000ff */
[----:B--2---:R-:W2:Y:S01]  /*1de60*/  LDSM.16.MT88.4 R88, [R212+0x1900] ;  /* 0x00190000d458783b */ /* 0x004ea20000004200 */
[----:B---3--:R-:W-:Y:S07]  /*1de70*/  FFMA.FTZ R80, R113, c[0x0][0x2d0], -R100 ;  /* 0x0000b40071507a23 */ /* 0x008fee0000010864 */
[----:B------:R3:W-:Y:S01]  /*1de80*/  MUFU.EX2 R185, R80 ;  /* 0x0000005000b97308 */ /* 0x0007e20000000800 */
[-C--:B-1----:R-:W-:Y:S01]  /*1de90*/  HMMA.16816.F32 R4, R76, R84.reuse, R4 ;  /* 0x000000544c04723c */ /* 0x082fe20000001804 */
[----:B------:R-:W1:Y:S02]  /*1dea0*/  LDSM.16.MT88.4 R92, [R210+0x1900] ;  /* 0x00190000d25c783b */ /* 0x000e640000004200 */
[----:B---3--:R-:W-:Y:S07]  /*1deb0*/  F2FP.PACK_AB R80, R197, R145 ;  /* 0x00000091c550723e */ /* 0x008fee00000000ff */
[C---:B------:R-:W-:Y:S07]  /*1dec0*/  HMMA.16816.F32 R8, R80.reuse, R84, R8 ;  /* 0x000000545008723c */ /* 0x040fee0000001808 */
[--C-:B------:R-:W-:Y:S01]  /*1ded0*/  FFMA.FTZ R84, R111, c[0x0][0x2d0], -R103.reuse ;  /* 0x0000b4006f547a23 */ /* 0x100fe20000010867 */
[-C--:B------:R-:W-:Y:S03]  /*1dee0*/  HMMA.16816.F32 R12, R80, R86.reuse, R12 ;  /* 0x00000056500c723c */ /* 0x080fe6000000180c */
[----:B------:R3:W-:Y:S01]  /*1def0*/  MUFU.EX2 R158, R84 ;  /* 0x00000054009e7308 */ /* 0x0007e20000000800 */
[----:B------:R-:W-:Y:S02]  /*1df00*/  MOV R111, R107 ;  /* 0x0000006b006f7202 */ /* 0x000fe40000000f00 */
[----:B------:R-:W-:Y:S02]  /*1df10*/  MOV R107, R175 ;  /* 0x000000af006b7202 */ /* 0x000fe40000000f00 */
[C---:B------:R-:W-:Y:S08]  /*1df20*/  HMMA.16816.F32 R16, R76.reuse, R86, R16 ;  /* 0x000000564c10723c */ /* 0x040ff00000001810 */
[-C--:B--2---:R-:W-:Y:S08]  /*1df30*/  HMMA.16816.F32 R20, R76, R88.reuse, R20 ;  /* 0x000000584c14723c */ /* 0x084ff00000001814 */
[C---:B------:R-:W-:Y:S04]  /*1df40*/  HMMA.16816.F32 R24, R80.reuse, R88, R24 ;  /* 0x000000585018723c */ /* 0x040fe80000001818 */
[--C-:B---3--:R-:W-:Y:S01]  /*1df50*/  FFMA.FTZ R84, R110, c[0x0][0x2d0], -R103.reuse ;  /* 0x0000b4006e547a23 */ /* 0x108fe20000010867 */
[----:B------:R-:W-:Y:S02]  /*1df60*/  MOV R110, R168 ;  /* 0x000000a8006e7202 */ /* 0x000fe40000000f00 */
[----:B------:R-:W-:Y:S01]  /*1df70*/  FFMA.FTZ R88, R98, c[0x0][0x2d0], -R2 ;  /* 0x0000b40062587a23 */ /* 0x000fe20000010802 */
[-C--:B------:R-:W-:Y:S01]  /*1df80*/  HMMA.16816.F32 R28, R80, R90.reuse, R28 ;  /* 0x0000005a501c723c */ /* 0x080fe2000000181c */
[----:B------:R2:W-:Y:S07]  /*1df90*/  MUFU.EX2 R182, R84 ;  /* 0x0000005400b67308 */ /* 0x0005ee0000000800 */
[C---:B------:R-:W-:Y:S03]  /*1dfa0*/  HMMA.16816.F32 R32, R76.reuse, R90, R32 ;  /* 0x0000005a4c20723c */ /* 0x040fe60000001820 */
[----:B------:R3:W-:Y:S05]  /*1dfb0*/  MUFU.EX2 R168, R88 ;  /* 0x0000005800a87308 */ /* 0x0007ea0000000800 */
[-C--:B-1----:R-:W-:Y:S08]  /*1dfc0*/  HMMA.16816.F32 R36, R76, R92.reuse, R36 ;  /* 0x0000005c4c24723c */ /* 0x082ff00000001824 */
[C---:B------:R-:W-:Y:S04]  /*1dfd0*/  HMMA.16816.F32 R40, R80.reuse, R92, R40 ;  /* 0x0000005c5028723c */ /* 0x040fe80000001828 */
[--C-:B--2---:R-:W-:Y:S03]  /*1dfe0*/  FFMA.FTZ R84, R178, c[0x0][0x2d0], -R103.reuse ;  /* 0x0000b400b2547a23 */ /* 0x104fe60000010867 */
[----:B------:R-:W-:Y:S01]  /*1dff0*/  FFMA.FTZ R92, R172, c[0x0][0x2d0], -R96 ;  /* 0x0000b400ac5c7a23 */ /* 0x000fe20000010860 */
[-C--:B------:R-:W-:Y:S01]  /*1e000*/  HMMA.16816.F32 R44, R80, R94.reuse, R44 ;  /* 0x0000005e502c723c */ /* 0x080fe2000000182c */
[----:B------:R1:W-:Y:S03]  /*1e010*/  MUFU.EX2 R178, R84 ;  /* 0x0000005400b27308 */ /* 0x0003e60000000800 */
[--C-:B---3--:R-:W-:Y:S04]  /*1e020*/  FFMA.FTZ R88, R97, c[0x0][0x2d0], -R2.reuse ;  /* 0x0000b40061587a23 */ /* 0x108fe80000010802 */
[C---:B------:R-:W-:Y:S04]  /*1e030*/  HMMA.16816.F32 R48, R76.reuse, R94, R48 ;  /* 0x0000005e4c30723c */ /* 0x040fe80000001830 */
[--C-:B-1----:R-:W-:Y:S01]  /*1e040*/  FFMA.FTZ R84, R109, c[0x0][0x2d0], -R2.reuse ;  /* 0x0000b4006d547a23 */ /* 0x102fe20000010802 */
[----:B------:R-:W-:Y:S02]  /*1e050*/  MOV R109, R170 ;  /* 0x000000aa006d7202 */ /* 0x000fe40000000f00 */
[----:B------:R-:W-:Y:S01]  /*1e060*/  MOV R170, R169 ;  /* 0x000000a900aa7202 */ /* 0x000fe20000000f00 */
[----:B------:R1:W-:Y:S10]  /*1e070*/  MUFU.EX2 R157, R84 ;  /* 0x00000054009d7308 */ /* 0x0003f40000000800 */
[----:B------:R2:W-:Y:S01]  /*1e080*/  MUFU.EX2 R169, R88 ;  /* 0x0000005800a97308 */ /* 0x0005e20000000800 */
[----:B-1----:R-:W-:Y:S01]  /*1e090*/  FFMA.FTZ R84, R108, c[0x0][0x2d0], -R2 ;  /* 0x0000b4006c547a23 */ /* 0x002fe20000010802 */
[----:B------:R-:W-:Y:S02]  /*1e0a0*/  MOV R108, R105 ;  /* 0x00000069006c7202 */ /* 0x000fe40000000f00 */
[----:B------:R-:W-:Y:S06]  /*1e0b0*/  MOV R105, R174 ;  /* 0x000000ae00697202 */ /* 0x000fec0000000f00 */
[----:B------:R1:W-:Y:S01]  /*1e0c0*/  MUFU.EX2 R156, R84 ;  /* 0x00000054009c7308 */ /* 0x0003e20000000800 */
[----:B------:R-:W-:Y:S02]  /*1e0d0*/  MOV R113, R108 ;  /* 0x0000006c00717202 */ /* 0x000fe40000000f00 */
[----:B------:R-:W-:Y:S01]  /*1e0e0*/  MOV R112, R105 ;  /* 0x0000006900707202 */ /* 0x000fe20000000f00 */
[----:B--2---:R-:W-:Y:S06]  /*1e0f0*/  FFMA.FTZ R88, R177, c[0x0][0x2d0], -R96 ;  /* 0x0000b400b1587a23 */ /* 0x004fec0000010860 */
[----:B------:R2:W-:Y:S10]  /*1e100*/  MUFU.EX2 R174, R92 ;  /* 0x0000005c00ae7308 */ /* 0x0005f40000000800 */
[----:B------:R3:W-:Y:S01]  /*1e110*/  MUFU.EX2 R177, R88 ;  /* 0x0000005800b17308 */ /* 0x0007e20000000800 */
[----:B-1----:R-:W1:Y:S01]  /*1e120*/  LDSM.16.MT88.4 R84, [R211+0x1900] ;  /* 0x00190000d354783b */ /* 0x002e620000004200 */
[----:B--2---:R-:W-:Y:S01]  /*1e130*/  FFMA.FTZ R92, R111, c[0x0][0x2d0], -R100 ;  /* 0x0000b4006f5c7a23 */ /* 0x004fe20000010864 */
[----:B------:R-:W-:Y:S04]  /*1e140*/  MOV R111, R171 ;  /* 0x000000ab006f7202 */ /* 0x000fe80000000f00 */
[----:B------:R-:W-:Y:S01]  /*1e150*/  MOV R124, R111 ;  /* 0x0000006f007c7202 */ /* 0x000fe20000000f00 */
[--C-:B---3--:R-:W-:Y:S04]  /*1e160*/  FFMA.FTZ R88, R176, c[0x0][0x2d0], -R96.reuse ;  /* 0x0000b400b0587a23 */ /* 0x108fe80000010860 */
[----:B------:R2:W3:Y:S01]  /*1e170*/  MUFU.EX2 R175, R88 ;  /* 0x0000005800af7308 */ /* 0x0004e20000000800 */
[-C--:B-1----:R-:W-:Y:S08]  /*1e180*/  HMMA.16816.F32 R52, R76, R84.reuse, R52 ;  /* 0x000000544c34723c */ /* 0x082ff00000001834 */
[C---:B------:R-:W-:Y:S04]  /*1e190*/  HMMA.16816.F32 R56, R80.reuse, R84, R56 ;  /* 0x000000545038723c */ /* 0x040fe80000001838 */
[----:B--2---:R-:W-:Y:S01]  /*1e1a0*/  FFMA.FTZ R88, R173, c[0x0][0x2d0], -R96 ;  /* 0x0000b400ad587a23 */ /* 0x004fe20000010860 */
[----:B---3--:R-:W-:Y:S01]  /*1e1b0*/  F2FP.PACK_AB R164, R175, R177 ;  /* 0x000000b1afa4723e */ /* 0x008fe200000000ff */
[----:B------:R-:W-:Y:S01]  /*1e1c0*/  MUFU.EX2 R173, R92 ;  /* 0x0000005c00ad7308 */ /* 0x000fe20000000800 */
[--C-:B------:R-:W-:Y:S01]  /*1e1d0*/  FFMA.FTZ R84, R99, c[0x0][0x2d0], -R100.reuse ;  /* 0x0000b40063547a23 */ /* 0x100fe20000010864 */
[-C--:B------:R-:W-:Y:S01]  /*1e1e0*/  HMMA.16816.F32 R60, R80, R86.reuse, R60 ;  /* 0x00000056503c723c */ /* 0x080fe2000000183c */
[----:B------:R-:W-:Y:S06]  /*1e1f0*/  LDSM.16.MT88.4 R96, [R210+0x2100] ;  /* 0x00210000d260783b */ /* 0x000fec0000004200 */
[--C-:B------:R-:W-:Y:S01]  /*1e200*/  FFMA.FTZ R80, R110, c[0x0][0x2d0], -R100.reuse ;  /* 0x0000b4006e507a23 */ /* 0x100fe20000010864 */
[----:B------:R-:W-:Y:S01]  /*1e210*/  HMMA.16816.F32 R64, R76, R86, R64 ;  /* 0x000000564c40723c */ /* 0x000fe20000001840 */
[----:B------:R-:W1:Y:S03]  /*1e220*/  MUFU.EX2 R176, R88 ;  /* 0x0000005800b07308 */ /* 0x000e660000000800 */
[----:B------:R-:W-:Y:S01]  /*1e230*/  FFMA.FTZ R81, R170, c[0x0][0x2d0], -R100 ;  /* 0x0000b400aa517a23 */ /* 0x000fe20000010864 */
[----:B------:R-:W-:Y:S01]  /*1e240*/  MOV R110, R106 ;  /* 0x0000006a006e7202 */ /* 0x000fe20000000f00 */
[--C-:B------:R-:W-:Y:S01]  /*1e250*/  FFMA.FTZ R100, R109, c[0x0][0x2d0], -R103.reuse ;  /* 0x0000b4006d647a23 */ /* 0x100fe20000010867 */
[----:B------:R-:W-:Y:S01]  /*1e260*/  F2FP.PACK_AB R76, R195, R194 ;  /* 0x000000c2c34c723e */ /* 0x000fe200000000ff */
[----:B------:R-:W2:Y:S01]  /*1e270*/  LDL R109, [R1+0x38] ;  /* 0x00003800016d7983 */ /* 0x000ea20000100800 */
[----:B------:R-:W-:Y:S02]  /*1e280*/  FFMA.FTZ R103, R107, c[0x0][0x2d0], -R103 ;  /* 0x0000b4006b677a23 */ /* 0x000fe40000010867 */
[----:B------:R3:W-:Y:S01]  /*1e290*/  MUFU.EX2 R171, R81 ;  /* 0x0000005100ab7308 */ /* 0x0007e20000000800 */
[----:B------:R-:W4:Y:S01]  /*1e2a0*/  LDL.LU R108, [R1+0x1c] ;  /* 0x00001c00016c7983 */ /* 0x000f220000300800 */
[----:B------:R-:W-:Y:S02]  /*1e2b0*/  F2FP.PACK_AB R78, R192, R193 ;  /* 0x000000c1c04e723e */ /* 0x000fe400000000ff */
[----:B------:R-:W-:Y:S01]  /*1e2c0*/  F2FP.PACK_AB R77, R189, R191 ;  /* 0x000000bfbd4d723e */ /* 0x000fe200000000ff */
[----:B------:R-:W4:Y:S01]  /*1e2d0*/  LDL.LU R107, [R1+0x20] ;  /* 0x00002000016b7983 */ /* 0x000f220000300800 */
[----:B------:R-:W-:Y:S02]  /*1e2e0*/  F2FP.PACK_AB R79, R185, R187 ;  /* 0x000000bbb94f723e */ /* 0x000fe400000000ff */
[----:B------:R-:W-:Y:S01]  /*1e2f0*/  F2FP.PACK_AB R82, R178, R182 ;  /* 0x000000b6b252723e */ /* 0x000fe200000000ff */
[----:B------:R-:W4:Y:S01]  /*1e300*/  LDL.LU R106, [R1+0x24] ;  /* 0x00002400016a7983 */ /* 0x000f220000300800 */
[----:B------:R3:W3:Y:S01]  /*1e310*/  MUFU.EX2 R170, R80 ;  /* 0x0000005000aa7308 */ /* 0x0006e20000000800 */
[----:B------:R-:W-:Y:S02]  /*1e320*/  F2FP.PACK_AB R83, R169, R168 ;  /* 0x000000a8a953723e */ /* 0x000fe400000000ff */
[----:B------:R-:W4:Y:S01]  /*1e330*/  LDL.LU R105, [R1+0x28] ;  /* 0x0000280001697983 */ /* 0x000f220000300800 */
[----:B-1----:R-:W-:Y:S02]  /*1e340*/  F2FP.PACK_AB R166, R174, R176 ;  /* 0x000000b0aea6723e */ /* 0x002fe400000000ff */
[----:B------:R-:W-:Y:S01]  /*1e350*/  MOV R125, R110 ;  /* 0x0000006e007d7202 */ /* 0x000fe20000000f00 */
[----:B------:R-:W1:Y:S03]  /*1e360*/  LDSM.16.MT88.4 R88, [R209+0x2100] ;  /* 0x00210000d158783b */ /* 0x000e660000004200 */
[----:B------:R3:W3:Y:S02]  /*1e370*/  MUFU.EX2 R172, R84 ;  /* 0x0000005400ac7308 */ /* 0x0006e40000000800 */
[----:B---3--:R-:W-:Y:S03]  /*1e380*/  F2FP.PACK_AB R81, R156, R157 ;  /* 0x0000009d9c51723e */ /* 0x008fe600000000ff */
[----:B------:R-:W3:Y:S05]  /*1e390*/  LDSM.16.MT88.4 R92, [R212+0x2100] ;  /* 0x00210000d45c783b */ /* 0x000eea0000004200 */
[----:B------:R-:W1:Y:S01]  /*1e3a0*/  MUFU.EX2 R103, R103 ;  /* 0x0000006700677308 */ /* 0x000e620000000800 */
[----:B------:R-:W-:Y:S02]  /*1e3b0*/  F2FP.PACK_AB R80, R158, R159 ;  /* 0x0000009f9e50723e */ /* 0x000fe400000000ff */
[----:B------:R-:W-:Y:S07]  /*1e3c0*/  F2FP.PACK_AB R167, R171, R170 ;  /* 0x000000aaaba7723e */ /* 0x000fee00000000ff */
[----:B------:R-:W3:Y:S01]  /*1e3d0*/  MUFU.EX2 R100, R100 ;  /* 0x0000006400647308 */ /* 0x000ee20000000800 */
[----:B------:R-:W3:Y:S01]  /*1e3e0*/  LDSM.16.MT88.4 R84, [R211+0x2100] ;  /* 0x00210000d354783b */ /* 0x000ee20000004200 */
[----:B------:R-:W-:Y:S02]  /*1e3f0*/  F2FP.PACK_AB R165, R172, R173 ;  /* 0x000000adaca5723e */ /* 0x000fe400000000ff */
[----:B-1----:R-:W-:Y:S01]  /*1e400*/  F2FP.PACK_AB R162, R103, R102 ;  /* 0x0000006667a2723e */ /* 0x002fe200000000ff */
[-C--:B------:R-:W-:Y:S03]  /*1e410*/  HMMA.16816.F32 R4, R76, R88.reuse, R4 ;  /* 0x000000584c04723c */ /* 0x080fe60000001804 */
[----:B---3--:R-:W-:Y:S05]  /*1e420*/  F2FP.PACK_AB R160, R101, R100 ;  /* 0x0000006465a0723e */ /* 0x008fea00000000ff */
[C---:B------:R-:W-:Y:S07]  /*1e430*/  HMMA.16816.F32 R8, R80.reuse, R88, R8 ;  /* 0x000000585008723c */ /* 0x040fee0000001808 */
[--C-:B------:R-:W-:Y:S01]  /*1e440*/  FFMA.FTZ R88, R113, c[0x0][0x2d0], -R2.reuse ;  /* 0x0000b40071587a23 */ /* 0x100fe20000010802 */
[-C--:B------:R-:W-:Y:S03]  /*1e450*/  HMMA.16816.F32 R12, R80, R90.reuse, R12 ;  /* 0x0000005a500c723c */ /* 0x080fe6000000180c */
[----:B------:R1:W-:Y:S05]  /*1e460*/  MUFU.EX2 R89, R88 ;  /* 0x0000005800597308 */ /* 0x0003ea0000000800 */
[C---:B------:R-:W-:Y:S08]  /*1e470*/  HMMA.16816.F32 R16, R76.reuse, R90, R16 ;  /* 0x0000005a4c10723c */ /* 0x040ff00000001810 */
[-C--:B------:R-:W-:Y:S08]  /*1e480*/  HMMA.16816.F32 R20, R76, R92.reuse, R20 ;  /* 0x0000005c4c14723c */ /* 0x080ff00000001814 */
[C---:B------:R-:W-:Y:S04]  /*1e490*/  HMMA.16816.F32 R24, R80.reuse, R92, R24 ;  /* 0x0000005c5018723c */ /* 0x040fe80000001818 */
[--C-:B-1----:R-:W-:Y:S02]  /*1e4a0*/  FFMA.FTZ R88, R112, c[0x0][0x2d0], -R2.reuse ;  /* 0x0000b40070587a23 */ /* 0x102fe40000010802 */
[----:B------:R-:W-:Y:S02]  /*1e4b0*/  FFMA.FTZ R2, R75, c[0x0][0x2d0], -R2 ;  /* 0x0000b4004b027a23 */ /* 0x000fe40000010802 */
[-C--:B------:R-:W-:Y:S01]  /*1e4c0*/  HMMA.16816.F32 R28, R80, R94.reuse, R28 ;  /* 0x0000005e501c723c */ /* 0x080fe2000000181c */
[----:B------:R-:W1:Y:S07]  /*1e4d0*/  MUFU.EX2 R90, R88 ;  /* 0x00000058005a7308 */ /* 0x000e6e0000000800 */
[C---:B------:R-:W-:Y:S03]  /*1e4e0*/  HMMA.16816.F32 R32, R76.reuse, R94, R32 ;  /* 0x0000005e4c20723c */ /* 0x040fe60000001820 */
[----:B------:R-:W-:Y:S05]  /*1e4f0*/  MUFU.EX2 R88, R74 ;  /* 0x0000004a00587308 */ /* 0x000fea0000000800 */
[-C--:B------:R-:W-:Y:S05]  /*1e500*/  HMMA.16816.F32 R36, R76, R96.reuse, R36 ;  /* 0x000000604c24723c */ /* 0x080fea0000001824 */
[----:B------:R-:W3:Y:S03]  /*1e510*/  MUFU.EX2 R74, R2 ;  /* 0x00000002004a7308 */ /* 0x000ee60000000800 */
[C---:B------:R-:W-:Y:S04]  /*1e520*/  HMMA.16816.F32 R40, R80.reuse, R96, R40 ;  /* 0x000000605028723c */ /* 0x040fe80000001828 */
[----:B-1----:R-:W-:Y:S04]  /*1e530*/  F2FP.PACK_AB R161, R90, R89 ;  /* 0x000000595aa1723e */ /* 0x002fe800000000ff */
[-C--:B------:R-:W-:Y:S08]  /*1e540*/  HMMA.16816.F32 R44, R80, R98.reuse, R44 ;  /* 0x00000062502c723c */ /* 0x080ff0000000182c */
[C---:B------:R-:W-:Y:S04]  /*1e550*/  HMMA.16816.F32 R48, R76.reuse, R98, R48 ;  /* 0x000000624c30723c */ /* 0x040fe80000001830 */
[----:B---3--:R-:W-:Y:S04]  /*1e560*/  F2FP.PACK_AB R163, R74, R88 ;  /* 0x000000584aa3723e */ /* 0x008fe800000000ff */
[-C--:B------:R-:W-:Y:S08]  /*1e570*/  HMMA.16816.F32 R52, R76, R84.reuse, R52 ;  /* 0x000000544c34723c */ /* 0x080ff00000001834 */
[C---:B------:R-:W-:Y:S08]  /*1e580*/  HMMA.16816.F32 R56, R80.reuse, R84, R56 ;  /* 0x000000545038723c */ /* 0x040ff00000001838 */
[-C--:B------:R-:W-:Y:S08]  /*1e590*/  HMMA.16816.F32 R60, R80, R86.reuse, R60 ;  /* 0x00000056503c723c */ /* 0x080ff0000000183c */
[----:B------:R-:W-:Y:S04]  /*1e5a0*/  HMMA.16816.F32 R64, R76, R86, R64 ;  /* 0x000000564c40723c */ /* 0x000fe80000001840 */
[----:B--2---:R-:W-:Y:S02]  /*1e5b0*/  ISETP.GT.AND P0, PT, R225, R109, PT ;  /* 0x0000006de100720c */ /* 0x004fe40003f04270 */
[----:B------:R-:W-:Y:S01]  /*1e5c0*/  MOV R225, R226 ;  /* 0x000000e200e17202 */ /* 0x000fe20000000f00 */
[----:B----4-:R-:W-:Y:S05]  /*1e5d0*/  FFMA.FTZ R73, R73, R108, R249 ;  /* 0x0000006c49497223 */ /* 0x010fea00000100f9 */
[----:B------:R-:W-:Y:S02]  /*1e5e0*/  FADD.FTZ R73, R251, R73 ;  /* 0x00000049fb497221 */ /* 0x000fe40000010000 */
[----:B------:R-:W-:Y:S02]  /*1e5f0*/  FFMA.FTZ R69, R69, R107, R246 ;  /* 0x0000006b45457223 */ /* 0x000fe400000100f6 */
[----:B------:R-:W-:Y:S02]  /*1e600*/  FFMA.FTZ R68, R68, R106, R240 ;  /* 0x0000006a44447223 */ /* 0x000fe400000100f0 */
[----:B------:R-:W-:Y:S02]  /*1e610*/  FADD.FTZ R73, R104, R73 ;  /* 0x0000004968497221 */ /* 0x000fe40000010000 */
[----:B------:R-:W-:Y:S02]  /*1e620*/  FFMA.FTZ R0, R0, R105, R184 ;  /* 0x0000006900007223 */ /* 0x000fe400000100b8 */
[----:B------:R-:W-:Y:S01]  /*1e630*/  FADD.FTZ R69, R247, R69 ;  /* 0x00000045f7457221 */ /* 0x000fe20000010000 */
        /* <DEDUP_REMOVED lines=93> */
[----:B------:R-:W-:Y:S01]  /*1ec10*/  FADD.FTZ R8, R100, R8 ;  /* 0x0000000864087221 */ /* 0x000fe20000010000 */
[----:B------:R-:W-:Y:S01]  /*1ec20*/  MOV R100, R71 ;  /* 0x0000004700647202 */ /* 0x000fe20000000f00 */
[----:B------:R-:W-:Y:S02]  /*1ec30*/  FADD.FTZ R4, R89, R4 ;  /* 0x0000000459047221 */ /* 0x000fe40000010000 */
[----:B------:R-:W-:Y:S02]  /*1ec40*/  FADD.FTZ R5, R172, R0 ;  /* 0x00000000ac057221 */ /* 0x000fe40000010000 */
[----:B------:R-:W-:Y:S02]  /*1ec50*/  FADD.FTZ R6, R176, R2 ;  /* 0x00000002b0067221 */ /* 0x000fe40000010000 */
[----:B------:R-:W-:Y:S01]  /*1ec60*/  FADD.FTZ R0, R101, R8 ;  /* 0x0000000865007221 */ /* 0x000fe20000010000 */
[----:B------:R-:W-:Y:S01]  /*1ec70*/  MOV R101, R70 ;  /* 0x0000004600657202 */ /* 0x000fe20000000f00 */
        /* <DEDUP_REMOVED lines=8> */
[----:B------:R-:W-:Y:S02]  /*1ed00*/  FADD.FTZ R2, R103, R2 ;  /* 0x0000000267027221 */ /* 0x000fe40000010000 */
[----:B------:R-:W-:Y:S01]  /*1ed10*/  FADD.FTZ R0, R74, R0 ;  /* 0x000000004a007221 */ /* 0x000fe20000010000 */
[----:B------:R-:W-:Y:S04]  /*1ed20*/  STL [R1+0x20], R4 ;  /* 0x0000200401007387 */ /* 0x000fe80000100800 */
[----:B------:R1:W-:Y:S04]  /*1ed30*/  STL [R1+0x24], R2 ;  /* 0x0000240201007387 */ /* 0x0003e80000100800 */
[----:B------:R2:W-:Y:S01]  /*1ed40*/  STL [R1+0x28], R0 ;  /* 0x0000280001007387 */ /* 0x0005e20000100800 */
[----:B-1----:R-:W-:Y:S01]  /*1ed50*/  MOV R2, R72 ;  /* 0x0000004800027202 */ /* 0x002fe20000000f00 */
[----:B------:R-:W-:-:S05]  /*1ed60*/  @P0 BRA `(.L_x_460) ;  /* 0xffffb7a000000947 */ /* 0x000fca000383ffff */
.L_x_459:
[----:B--2---:R-:W2:Y:S02]  /*1ed70*/  LDL R0, [R1+0x14] ;  /* 0x0000140001007983 */ /* 0x004ea40000100800 */
[----:B--2---:R-:W-:-:S13]  /*1ed80*/  ISETP.GE.AND P0, PT, R226, R0, PT ;  /* 0x00000000e200720c */ /* 0x004fda0003f06270 */
[----:B------:R-:W-:Y:S05]  /*1ed90*/  @!P0 BRA `(.L_x_461) ;  /* 0x0000677000008947 */ /* 0x000fea0003800000 */
[----:B------:R-:W2:Y:S01]  /*1eda0*/  LDL.LU.64 R6, [R1+0x50] ;  /* 0x0000500001067983 */ /* 0x000ea20000300a00 */
[----:B------:R-:W-:Y:S02]  /*1edb0*/  UMOV UR10, 0x60 ;  /* 0x00000060000a7882 */ /* 0x000fe40000000000 */
[----:B------:R-:W-:Y:S01]  /*1edc0*/  ULDC.64 UR4, c[0x0][0x208] ;  /* 0x0000820000047ab9 */ /* 0x000fe20000000a00 */
[----:B-1----:R-:W3:Y:S04]  /*1edd0*/  LDL.LU.64 R4, [R1+0x58] ;  /* 0x0000580001047983 */ /* 0x002ee80000300a00 */
[----:B------:R-:W4:Y:S01]  /*1ede0*/  LDL R0, [R1+0x60] ;  /* 0x0000600001007983 */ /* 0x000f220000100800 */
[----:B------:R-:W-:Y:S01]  /*1edf0*/  MOV R8, c[0x0][0x2c4] ;  /* 0x0000b10000087a02 */ /* 0x000fe20000000f00 */
[----:B------:R-:W-:Y:S01]  /*1ee00*/  UIMAD.WIDE.U32 UR12, UR10, UR4, URZ ;  /* 0x000000040a0c72a5 */ /* 0x000fe2000f8e003f */
[----:B------:R-:W-:Y:S01]  /*1ee10*/  MOV R103, R3 ;  /* 0x0000000300677202 */ /* 0x000fe20000000f00 */
[----:B------:R-:W-:Y:S01]  /*1ee20*/  UIMAD UR10, UR10, UR5, URZ ;  /* 0x000000050a0a72a4 */ /* 0x000fe2000f8e023f */
[----:B------:R-:W-:Y:S01]  /*1ee30*/  ISETP.NE.AND P1, PT, R8, 0x1, PT ;  /* 0x000000010800780c */ /* 0x000fe20003f25270 */
[----:B------:R-:W-:Y:S01]  /*1ee40*/  UMOV UR6, 0x5 ;  /* 0x0000000500067882 */ /* 0x000fe20000000000 */
[----:B------:R-:W-:Y:S01]  /*1ee50*/  MOV R101, R71 ;  /* 0x0000004700657202 */ /* 0x000fe20000000f00 */
[----:B------:R-:W-:Y:S01]  /*1ee60*/  ULDC.64 UR4, c[0x0][0x1e0] ;  /* 0x0000780000047ab9 */ /* 0x000fe20000000a00 */
[----:B------:R-:W-:Y:S01]  /*1ee70*/  IMAD.MOV.U32 R100, RZ, RZ, R72 ;  /* 0x000000ffff647224 */ /* 0x000fe200078e0048 */
[----:B------:R-:W-:Y:S01]  /*1ee80*/  USHF.L.U64.HI UR5, UR4, UR6, UR5 ;  /* 0x0000000604057299 */ /* 0x000fe20008010205 */
[----:B------:R-:W-:Y:S01]  /*1ee90*/  IMAD.MOV.U32 R102, RZ, RZ, R70 ;  /* 0x000000ffff667224 */ /* 0x000fe200078e0046 */
[----:B------:R-:W-:-:S02]  /*1eea0*/  USHF.L.U32 UR4, UR4, 0x5, URZ ;  /* 0x0000000504047899 */ /* 0x000fc4000800063f */
[----:B------:R-:W-:Y:S01]  /*1eeb0*/  UIADD3 UR10, UR13, UR10, URZ ;  /* 0x0000000a0d0a7290 */ /* 0x000fe2000fffe03f */
[----:B--2---:R-:W-:Y:S01]  /*1eec0*/  IMAD.MOV.U32 R3, RZ, RZ, R7 ;  /* 0x000000ffff037224 */ /* 0x004fe200078e0007 */
[----:B---3--:R-:W-:Y:S02]  /*1eed0*/  MOV R2, R4 ;  /* 0x0000000400027202 */ /* 0x008fe40000000f00 */
[----:B----4-:R-:W-:-:S03]  /*1eee0*/  @P1 IMAD.HI.U32 R0, R0, c[0x0][0x2c8], RZ ;  /* 0x0000b20000001a27 */ /* 0x010fc600078e00ff */
[----:B------:R1:W-:Y:S04]  /*1eef0*/  STL.64 [R1], R2 ;  /* 0x0000000201007387 */ /* 0x0003e80000100a00 */
[----:B------:R1:W-:Y:S02]  /*1ef00*/  @P1 STL [R1+0x8], R0 ;  /* 0x0000080001001387 */ /* 0x0003e40000100800 */
.L_x_478:
[----:B------:R-:W-:Y:S04]  /*1ef10*/  DEPBAR.LE SB0, 0x0 ;  /* 0x000080000000791a */ /* 0x000fe80000000000 */
[----:B------:R-:W-:Y:S01]  /*1ef20*/  BAR.SYNC.DEFER_BLOCKING 0x0 ;  /* 0x0000000000007b1d */ /* 0x000fe20000010000 */
[----:B-12---:R-:W-:Y:S01]  /*1ef30*/  SHF.R.S32.HI R2, RZ, 0x1f, R226 ;  /* 0x0000001fff027819 */ /* 0x006fe200000114e2 */
[----:B------:R-:W-:Y:S01]  /*1ef40*/  IMAD R0, R226, UR10, RZ ;  /* 0x0000000ae2007c24 */ /* 0x000fe2000f8e02ff */
[----:B------:R-:W-:Y:S02]  /*1ef50*/  MOV R198, c[0x0][0x208] ;  /* 0x0000820000c67a02 */ /* 0x000fe40000000f00 */
[----:B------:R-:W-:Y:S01]  /*1ef60*/  MOV R228, c[0x0][0x2c4] ;  /* 0x0000b10000e47a02 */ /* 0x000fe20000000f00 */
[----:B------:R-:W-:Y:S01]  /*1ef70*/  IMAD R0, R2, UR12, R0 ;  /* 0x0000000c02007c24 */ /* 0x000fe2000f8e0200 */
[----:B------:R-:W-:Y:S02]  /*1ef80*/  SHF.L.U32 R198, R198, 0x5, RZ ;  /* 0x00000005c6c67819 */ /* 0x000fe400000006ff */
[----:B------:R-:W-:Y:S01]  /*1ef90*/  ISETP.NE.AND P3, PT, R228, 0x1, PT ;  /* 0x00000001e400780c */ /* 0x000fe20003f65270 */
        /* <DEDUP_REMOVED lines=16> */
[----:B------:R-:W2:Y:S01]  /*1f0a0*/  LDL.64 R248, [R1+0x48] ;  /* 0x0000480001f87983 */ /* 0x000ea20000100a00 */
        /* <DEDUP_REMOVED lines=28> */
[-C--:B------:R-:W-:Y:S01]  /*1f270*/  HMMA.16816.F32 R12, R180, R178.reuse, R12 ;  /* 0x000000b2b40c723c */ /* 0x080fe2000000180c */
[----:B------:R-:W-:Y:S03]  /*1f280*/  MOV R197, 0x5 ;  /* 0x0000000500c57802 */ /* 0x000fe60000000f00 */
[C---:B------:R-:W-:Y:S02]  /*1f290*/  LEA R2, P0, R176.reuse, c[0x0][0x1f8], 0x1 ;  /* 0x00007e00b0027a11 */ /* 0x040fe400078008ff */
[----:B------:R-:W-:Y:S02]  /*1f2a0*/  IADD3 R0, R177, R0, RZ ;  /* 0x00000000b1007210 */ /* 0x000fe40007ffe0ff */
[C---:B------:R-:W-:Y:S01]  /*1f2b0*/  HMMA.16816.F32 R16, R172.reuse, R178, R16 ;  /* 0x000000b2ac10723c */ /* 0x040fe20000001810 */
[----:B------:R-:W-:Y:S03]  /*1f2c0*/  MOV R196, c[0x0][0x208] ;  /* 0x0000820000c47a02 */ /* 0x000fe60000000f00 */
[----:B------:R-:W-:Y:S02]  /*1f2d0*/  LEA.HI.X R3, R176, c[0x0][0x1fc], R0, 0x1, P0 ;  /* 0x00007f00b0037a11 */ /* 0x000fe400000f0c00 */
[----:B------:R-:W2:Y:S01]  /*1f2e0*/  LDSM.16.M88.4 R176, [R220] ;  /* 0x00000000dcb0783b */ /* 0x000ea20000000200 */
[----:B------:R-:W-:Y:S01]  /*1f2f0*/  SHF.L.U64.HI R196, R196, R197, c[0x0][0x20c] ;  /* 0x00008300c4c47619 */ /* 0x000fe200000102c5 */
        /* <DEDUP_REMOVED lines=10> */
[----:B------:R-:W-:Y:S01]  /*1f3a0*/  IADD3 R188, P1, R2, R198, RZ ;  /* 0x000000c602bc7210 */ /* 0x000fe20007f3e0ff */
[-C--:B------:R-:W-:Y:S04]  /*1f3b0*/  HMMA.16816.F32 R44, R180, R190.reuse, R44 ;  /* 0x000000beb42c723c */ /* 0x080fe8000000182c */
[----:B------:R-:W-:Y:S02]  /*1f3c0*/  IADD3.X R189, R3, R196, RZ, P1, !PT ;  /* 0x000000c403bd7210 */ /* 0x000fe40000ffe4ff */
[----:B------:R-:W-:Y:S02]  /*1f3d0*/  IADD3 R186, P0, R188, R198, RZ ;  /* 0x000000c6bcba7210 */ /* 0x000fe40007f1e0ff */
[C---:B------:R-:W-:Y:S01]  /*1f3e0*/  HMMA.16816.F32 R48, R172.reuse, R190, R48 ;  /* 0x000000beac30723c */ /* 0x040fe20000001830 */
[----:B------:R4:W-:Y:S03]  /*1f3f0*/  LDGSTS.E.BYPASS.LTC128B.128 [R227+0x900], [R188.64], !P5 ;  /* 0x00900000bce37fae */ /* 0x0009e6000e901d48 */
[----:B------:R-:W-:Y:S02]  /*1f400*/  IADD3.X R187, R189, R196, RZ, P0, !PT ;  /* 0x000000c4bdbb7210 */ /* 0x000fe400007fe4ff */
[----:B------:R-:W-:Y:S02]  /*1f410*/  IADD3 R184, P2, R186, R198, RZ ;  /* 0x000000c6bab87210 */ /* 0x000fe40007f5e0ff */
[-C--:B------:R-:W-:Y:S01]  /*1f420*/  HMMA.16816.F32 R52, R172, R192.reuse, R52 ;  /* 0x000000c0ac34723c */ /* 0x080fe20000001834 */
[----:B------:R1:W-:Y:S03]  /*1f430*/  LDGSTS.E.BYPASS.LTC128B.128 [R227+0x1100], [R186.64], !P5 ;  /* 0x01100000bae37fae */ /* 0x0003e6000e901d48 */
[----:B------:R-:W-:Y:S02]  /*1f440*/  IADD3.X R185, R187, R196, RZ, P2, !PT ;  /* 0x000000c4bbb97210 */ /* 0x000fe400017fe4ff */
[----:B---3--:R-:W-:Y:S02]  /*1f450*/  IADD3 R2, P1, R184, R198, RZ ;  /* 0x000000c6b8027210 */ /* 0x008fe40007f3e0ff */
[C---:B------:R-:W-:Y:S01]  /*1f460*/  HMMA.16816.F32 R56, R180.reuse, R192, R56 ;  /* 0x000000c0b438723c */ /* 0x040fe20000001838 */
[----:B------:R3:W-:Y:S03]  /*1f470*/  LDGSTS.E.BYPASS.LTC128B.128 [R227+0x1900], [R184.64], !P5 ;  /* 0x01900000b8e37fae */ /* 0x0007e6000e901d48 */
[----:B------:R-:W-:Y:S02]  /*1f480*/  IADD3.X R3, R185, R196, RZ, P1, !PT ;  /* 0x000000c4b9037210 */ /* 0x000fe40000ffe4ff */
[----:B------:R-:W-:Y:S02]  /*1f490*/  IADD3 R190, P0, R2, R198, RZ ;  /* 0x000000c602be7210 */ /* 0x000fe40007f1e0ff */
[-C--:B------:R-:W-:Y:S01]  /*1f4a0*/  HMMA.16816.F32 R60, R180, R194.reuse, R60 ;  /* 0x000000c2b43c723c */ /* 0x080fe2000000183c */
[----:B------:R2:W-:Y:S03]  /*1f4b0*/  LDGSTS.E.BYPASS.LTC128B.128 [R227+0x2100], [R2.64], !P5 ;  /* 0x0210000002e37fae */ /* 0x0005e6000e901d48 */
[----:B------:R-:W-:Y:S04]  /*1f4c0*/  IADD3.X R191, R3, R196, RZ, P0, !PT ;  /* 0x000000c403bf7210 */ /* 0x000fe800007fe4ff */
[C---:B------:R-:W-:Y:S01]  /*1f4d0*/  HMMA.16816.F32 R64, R172.reuse, R194, R64 ;  /* 0x000000c2ac40723c */ /* 0x040fe20000001840 */
[----:B------:R4:W-:Y:S07]  /*1f4e0*/  LDGSTS.E.BYPASS.LTC128B.128 [R227+0x2900], [R190.64], !P5 ;  /* 0x02900000bee37fae */ /* 0x0009ee000e901d48 */
[-C--:B-1----:R-:W-:Y:S01]  /*1f4f0*/  HMMA.16816.F32 R68, R172, R168.reuse, R68 ;  /* 0x000000a8ac44723c */ /* 0x082fe20000001844 */
[----:B------:R-:W-:Y:S07]  /*1f500*/  LDSM.16.M88.4 R192, [R216+0x8100] ;  /* 0x00810000d8c0783b */ /* 0x000fee0000000200 */
[C---:B------:R-:W-:Y:S01]  /*1f510*/  HMMA.16816.F32 R72, R180.reuse, R168, R72 ;  /* 0x000000a8b448723c */ /* 0x040fe20000001848 */
[----:B---3--:R-:W-:Y:S07]  /*1f520*/  LDSM.16.M88.4 R184, [R216+0x6100] ;  /* 0x00610000d8b8783b */ /* 0x008fee0000000200 */
[-C--:B------:R-:W-:Y:S01]  /*1f530*/  HMMA.16816.F32 R76, R180, R170.reuse, R76 ;  /* 0x000000aab44c723c */ /* 0x080fe2000000184c */
[----:B------:R-:W-:Y:S07]  /*1f540*/  LDSM.16.M88.4 R196, [R214+0x3900] ;  /* 0x00390000d6c4783b */ /* 0x000fee0000000200 */
[C---:B------:R-:W-:Y:S01]  /*1f550*/  HMMA.16816.F32 R80, R172.reuse, R170, R80 ;  /* 0x000000aaac50723c */ /* 0x040fe20000001850 */
[----:B----4-:R-:W1:Y:S07]  /*1f560*/  LDSM.16.M88.4 R188, [R214+0x3100] ;  /* 0x00310000d6bc783b */ /* 0x010e6e0000000200 */
[-C--:B--2---:R-:W-:Y:S01]  /*1f570*/  HMMA.16816.F32 R84, R172, R176.reuse, R84 ;  /* 0x000000b0ac54723c */ /* 0x084fe20000001854 */
[----:B------:R-:W2:Y:S07]  /*1f580*/  LDSM.16.M88.4 R200, [R214+0x4100] ;  /* 0x00410000d6c8783b */ /* 0x000eae0000000200 */
[C---:B------:R-:W-:Y:S01]  /*1f590*/  HMMA.16816.F32 R88, R180.reuse, R176, R88 ;  /* 0x000000b0b458723c */ /* 0x040fe20000001858 */
[----:B------:R-:W3:Y:S07]  /*1f5a0*/  LDSM.16.M88.4 R168, [R214+0x4900] ;  /* 0x00490000d6a8783b */ /* 0x000eee0000000200 */
[-C--:B------:R-:W-:Y:S01]  /*1f5b0*/  HMMA.16816.F32 R92, R180, R178.reuse, R92 ;  /* 0x000000b2b45c723c */ /* 0x080fe2000000185c */
[----:B------:R-:W4:Y:S07]  /*1f5c0*/  LDSM.16.M88.4 R180, [R214+0x5100] ;  /* 0x00510000d6b4783b */ /* 0x000f2e0000000200 */
[----:B------:R-:W-:Y:S01]  /*1f5d0*/  HMMA.16816.F32 R96, R172, R178, R96 ;  /* 0x000000b2ac60723c */ /* 0x000fe20000001860 */
[----:B------:R-:W2:Y:S07]  /*1f5e0*/  LDSM.16.M88.4 R204, [R214+0x5900] ;  /* 0x00590000d6cc783b */ /* 0x000eae0000000200 */
[-C--:B-1----:R-:W-:Y:S01]  /*1f5f0*/  HMMA.16816.F32 R4, R184, R188.reuse, R4 ;  /* 0x000000bcb804723c */ /* 0x082fe20000001804 */
[----:B------:R-:W-:Y:S07]  /*1f600*/  LDSM.16.M88.4 R172, [R217+0x6100] ;  /* 0x00610000d9ac783b */ /* 0x000fee0000000200 */
[C---:B------:R-:W-:Y:S01]  /*1f610*/  HMMA.16816.F32 R8, R192.reuse, R188, R8 ;  /* 0x000000bcc008723c */ /* 0x040fe20000001808 */
[----:B------:R-:W1:Y:S07]  /*1f620*/  LDSM.16.M88.4 R176, [R213] ;  /* 0x00000000d5b0783b */ /* 0x000e6e0000000200 */
[-C--:B------:R-:W-:Y:S01]  /*1f630*/  HMMA.16816.F32 R12, R192, R190.reuse, R12 ;  /* 0x000000bec00c723c */ /* 0x080fe2000000180c */
[----:B------:R-:W0:Y:S07]  /*1f640*/  LDGDEPBAR ;  /* 0x00000000000079af */ /* 0x000e2e0000000000 */
[C---:B------:R-:W-:Y:S01]  /*1f650*/  HMMA.16816.F32 R16, R184.reuse, R190, R16 ;  /* 0x000000beb810723c */ /* 0x040fe20000001810 */
[----:B------:R-:W1:Y:S07]  /*1f660*/  LDSM.16.M88.4 R188, [R217+0x8100] ;  /* 0x00810000d9bc783b */ /* 0x000e6e0000000200 */
[-C--:B------:R-:W-:Y:S08]  /*1f670*/  HMMA.16816.F32 R20, R184, R196.reuse, R20 ;  /* 0x000000c4b814723c */ /* 0x080ff00000001814 */
[C---:B------:R-:W-:Y:S08]  /*1f680*/  HMMA.16816.F32 R24, R192.reuse, R196, R24 ;  /* 0x000000c4c018723c */ /* 0x040ff00000001818 */
[-C--:B------:R-:W-:Y:S08]  /*1f690*/  HMMA.16816.F32 R28, R192, R198.reuse, R28 ;  /* 0x000000c6c01c723c */ /* 0x080ff0000000181c */
[C---:B------:R-:W-:Y:S08]  /*1f6a0*/  HMMA.16816.F32 R32, R184.reuse, R198, R32 ;  /* 0x000000c6b820723c */ /* 0x040ff00000001820 */
        /* <DEDUP_REMOVED lines=45> */
[----:B------:R-:W2:Y:S10]  /*1f980*/  MUFU.TANH R237, R12 ;  /* 0x0000000c00ed7308 */ /* 0x000eb40000002400 */
[----:B------:R-:W2:Y:S01]  /*1f990*/  MUFU.TANH R230, R13 ;  /* 0x0000000d00e67308 */ /* 0x000ea20000002400 */
[----:B-1----:R-:W1:Y:S01]  /*1f9a0*/  LDSM.16.M88.4 R8, [R213+0x1000] ;  /* 0x00100000d508783b */ /* 0x002e620000000200 */
[-C--:B----4-:R-:W-:Y:S08]  /*1f9b0*/  HMMA.16816.F32 R20, R172, R4.reuse, R20 ;  /* 0x00000004ac14723c */ /* 0x090ff00000001814 */
[----:B------:R-:W4:Y:S01]  /*1f9c0*/  MUFU.TANH R242, R14 ;  /* 0x0000000e00f27308 */ /* 0x000f220000002400 */
        /* <DEDUP_REMOVED lines=57> */
[----:B------:R-:W3:Y:S03]  /*1fd60*/  MUFU.TANH R178, R59 ;  /* 0x0000003b00b27308 */ /* 0x000ee60000002400 */
[----:B------:R-:W-:Y:S02]  /*1fd70*/  FMUL.FTZ R54, R54, c[0x0][0x320] ;  /* 0x0000c80036367a20 */ /* 0x000fe40000410000 */
[----:B------:R-:W-:Y:S02]  /*1fd80*/  FMUL.FTZ R55, R55, c[0x0][0x320] ;  /* 0x0000c80037377a20 */ /* 0x000fe40000410000 */
[C---:B------:R-:W-:Y:S01]  /*1fd90*/  HMMA.16816.F32 R80, R172.reuse, R10, R80 ;  /* 0x0000000aac50723c */ /* 0x040fe20000001850 */
[----:B------:R-:W3:Y:S02]  /*1fda0*/  LDL R11, [R1+0x8] ;  /* 0x00000800010b7983 */ /* 0x000ee40000100800 */
[----:B------:R4:W3:Y:S01]  /*1fdb0*/  MUFU.TANH R59, R62 ;  /* 0x0000003e003b7308 */ /* 0x0008e20000002400 */
[----:B------:R-:W-:Y:S01]  /*1fdc0*/  FMUL.FTZ R56, R56, c[0x0][0x320] ;  /* 0x0000c80038387a20 */ /* 0x000fe20000410000 */
[----:B------:R-:W3:Y:S01]  /*1fdd0*/  LDL R10, [R1+0x34] ;  /* 0x00003400010a7983 */ /* 0x000ee20000100800 */
[----:B------:R-:W-:Y:S02]  /*1fde0*/  FMUL.FTZ R57, R57, c[0x0][0x320] ;  /* 0x0000c80039397a20 */ /* 0x000fe40000410000 */
[-C--:B--2---:R-:W-:Y:S01]  /*1fdf0*/  HMMA.16816.F32 R84, R172, R4.reuse, R84 ;  /* 0x00000004ac54723c */ /* 0x084fe20000001854 */
[----:B-1----:R-:W2:Y:S03]  /*1fe00*/  LDL R58, [R1+0x14] ;  /* 0x00001400013a7983 */ /* 0x002ea60000100800 */
[----:B------:R-:W-:Y:S01]  /*1fe10*/  FMUL.FTZ R60, R60, c[0x0][0x320] ;  /* 0x0000c8003c3c7a20 */ /* 0x000fe20000410000 */
[----:B------:R-:W1:Y:S01]  /*1fe20*/  MUFU.TANH R21, R21 ;  /* 0x0000001500157308 */ /* 0x000e620000002400 */
[----:B------:R-:W-:Y:S02]  /*1fe30*/  FMUL.FTZ R61, R61, c[0x0][0x320] ;  /* 0x0000c8003d3d7a20 */ /* 0x000fe40000410000 */
[C---:B------:R-:W-:Y:S04]  /*1fe40*/  HMMA.16816.F32 R88, R188.reuse, R4, R88 ;  /* 0x00000004bc58723c */ /* 0x040fe80000001858 */
[----:B------:R-:W-:Y:S02]  /*1fe50*/  FMUL.FTZ R63, R63, c[0x0][0x320] ;  /* 0x0000c8003f3f7a20 */ /* 0x000fe40000410000 */
[----:B------:R-:W-:Y:S01]  /*1fe60*/  FMUL.FTZ R64, R64, c[0x0][0x320] ;  /* 0x0000c80040407a20 */ /* 0x000fe20000410000 */
[----:B------:R1:W1:Y:S01]  /*1fe70*/  MUFU.TANH R198, R22 ;  /* 0x0000001600c67308 */ /* 0x0002620000002400 */
[-C--:B------:R-:W-:Y:S01]  /*1fe80*/  HMMA.16816.F32 R92, R188, R6.reuse, R92 ;  /* 0x00000006bc5c723c */ /* 0x080fe2000000185c */
[----:B----4-:R-:W3:Y:S03]  /*1fe90*/  LDL R62, [R1+0x30] ;  /* 0x00003000013e7983 */ /* 0x010ee60000100800 */
[----:B------:R-:W-:Y:S02]  /*1fea0*/  FMUL.FTZ R65, R65, c[0x0][0x320] ;  /* 0x0000c80041417a20 */ /* 0x000fe40000410000 */
[----:B------:R-:W-:Y:S02]  /*1feb0*/  FMUL.FTZ R66, R66, c[0x0][0x320] ;  /* 0x0000c80042427a20 */ /* 0x000fe40000410000 */
[----:B------:R-:W-:Y:S01]  /*1fec0*/  HMMA.16816.F32 R96, R172, R6, R96 ;  /* 0x00000006ac60723c */ /* 0x000fe20000001860 */
[----:B------:R1:W1:Y:S03]  /*1fed0*/  MUFU.TANH R184, R23 ;  /* 0x0000001700b87308 */ /* 0x0002660000002400 */
[----:B------:R-:W-:Y:S02]  /*1fee0*/  FMUL.FTZ R67, R67, c[0x0][0x320] ;  /* 0x0000c80043437a20 */ /* 0x000fe40000410000 */
[----:B------:R-:W-:Y:S02]  /*1fef0*/  FMUL.FTZ R68, R68, c[0x0][0x320] ;  /* 0x0000c80044447a20 */ /* 0x000fe40000410000 */
[----:B------:R-:W-:Y:S03]  /*1ff00*/  FMUL.FTZ R69, R69, c[0x0][0x320] ;  /* 0x0000c80045457a20 */ /* 0x000fe60000410000 */
        /* <DEDUP_REMOVED lines=9> */
[----:B------:R-:W3:Y:S01]  /*1ffa0*/  LDL R96, [R1+0x2c] ;  /* 0x00002c0001607983 */ /* 0x000ee20000100800 */
        /* <DEDUP_REMOVED lines=21> */
[----:B------:R-:W-:Y:S01]  /*20100*/  FMUL.FTZ R27, R97, c[0x0][0x320] ;  /* 0x0000c800611b7a20 */ /* 0x000fe20000410000 */
[----:B------:R-:W-:Y:S01]  /*20110*/  MOV R97, c[0x0][0x32c] ;  /* 0x0000cb0000617a02 */ /* 0x000fe20000000f00 */
        /* <DEDUP_REMOVED lines=19> */
[----:B------:R1:W1:Y:S10]  /*20250*/  MUFU.TANH R170, R38 ;  /* 0x0000002600aa7308 */ /* 0x0002740000002400 */
        /* <DEDUP_REMOVED lines=12> */
[----:B------:R1:W1:Y:S10]  /*20320*/  MUFU.TANH R45, R51 ;  /* 0x00000033002d7308 */ /* 0x0002740000002400 */
[----:B------:R-:W1:Y:S10]  /*20330*/  MUFU.TANH R52, R52 ;  /* 0x0000003400347308 */ /* 0x000e740000002400 */
[----:B------:R-:W1:Y:S10]  /*20340*/  MUFU.TANH R53, R53 ;  /* 0x0000003500357308 */ /* 0x000e740000002400 */
[----:B------:R1:W1:Y:S01]  /*20350*/  MUFU.TANH R36, R54 ;  /* 0x0000003600247308 */ /* 0x0002620000002400 */
[C---:B--2---:R-:W-:Y:S09]  /*20360*/  ISETP.GT.AND P0, PT, R226.reuse, R58, PT ;  /* 0x0000003ae200720c */ /* 0x044ff20003f04270 */
[----:B------:R2:W1:Y:S04]  /*20370*/  MUFU.TANH R35, R55 ;  /* 0x0000003700237308 */ /* 0x0004680000002400 */
[----:B------:R-:W-:Y:S06]  /*20380*/  @P0 IADD3 R0, R226, -0x1, RZ ;  /* 0xffffffffe2000810 */ /* 0x000fec0007ffe0ff */
[----:B------:R2:W1:Y:S01]  /*20390*/  MUFU.TANH R168, R56 ;  /* 0x0000003800a87308 */ /* 0x0004620000002400 */
[----:B------:R-:W-:Y:S02]  /*203a0*/  @P0 MOV R3, R251 ;  /* 0x000000fb00030202 */ /* 0x000fe40000000f00 */
[----:B------:R-:W-:Y:S01]  /*203b0*/  @P0 SHF.R.S32.HI R2, RZ, 0x1f, R0 ;  /* 0x0000001fff020819 */ /* 0x000fe20000011400 */
[----:B------:R-:W-:Y:S04]  /*203c0*/  @P0 IMAD.WIDE.U32 R4, R0, c[0x0][0x1e0], RZ ;  /* 0x0000780000040a25 */ /* 0x000fe800078e00ff */
[----:B------:R-:W-:Y:S02]  /*203d0*/  @P0 IMAD R2, R2, c[0x0][0x1e0], RZ ;  /* 0x0000780002020a24 */ /* 0x000fe400078e02ff */
[----:B------:R2:W1:Y:S02]  /*203e0*/  MUFU.TANH R56, R57 ;  /* 0x0000003900387308 */ /* 0x0004640000002400 */
[----:B------:R-:W-:Y:S05]  /*203f0*/  @P0 IMAD R2, R0, c[0x0][0x1e4], R2 ;  /* 0x0000790000020a24 */ /* 0x000fea00078e0202 */
[----:B------:R-:W-:Y:S02]  /*20400*/  @P0 IADD3 R0, R5, R2, RZ ;  /* 0x0000000205000210 */ /* 0x000fe40007ffe0ff */
[----:B------:R-:W-:Y:S01]  /*20410*/  @P0 MOV R2, R248 ;  /* 0x000000f800020202 */ /* 0x000fe20000000f00 */
[----:B------:R-:W1:Y:S02]  /*20420*/  MUFU.TANH R60, R60 ;  /* 0x0000003c003c7308 */ /* 0x000e640000002400 */
[----:B------:R-:W-:Y:S02]  /*20430*/  @P0 IMAD R0, R0, 0x60, RZ ;  /* 0x0000006000000824 */ /* 0x000fe400078e02ff */
[----:B------:R-:W-:Y:S05]  /*20440*/  @P0 IMAD.WIDE.U32 R2, R4, 0x60, R2 ;  /* 0x0000006004020825 */ /* 0x000fea00078e0002 */
[C---:B------:R-:W-:Y:S01]  /*20450*/  @P0 LEA R4, P1, R2.reuse, c[0x0][0x1c8], 0x1 ;  /* 0x0000720002040a11 */ /* 0x040fe200078208ff */
[----:B------:R-:W1:Y:S01]  /*20460*/  MUFU.TANH R61, R61 ;  /* 0x0000003d003d7308 */ /* 0x000e620000002400 */
[----:B------:R-:W-:Y:S04]  /*20470*/  @P0 IADD3 R0, R3, R0, RZ ;  /* 0x0000000003000210 */ /* 0x000fe80007ffe0ff */
[----:B------:R-:W-:Y:S02]  /*20480*/  @P0 LEA.HI.X R5, R2, c[0x0][0x1cc], R0, 0x1, P1 ;  /* 0x0000730002050a11 */ /* 0x000fe400008f0c00 */
[----:B------:R-:W-:Y:S03]  /*20490*/  @P0 IADD3 R2, P1, R4, UR4, RZ ;  /* 0x0000000404020c10 */ /* 0x000fe6000ff3e0ff */
[----:B------:R-:W1:Y:S01]  /*204a0*/  MUFU.TANH R63, R63 ;  /* 0x0000003f003f7308 */ /* 0x000e620000002400 */
[----:B------:R-:W-:Y:S01]  /*204b0*/  @!PT LDS RZ, [RZ] ;  /* 0x00000000fffff984 */ /* 0x000fe20000000800 */
[----:B------:R-:W-:Y:S01]  /*204c0*/  @!PT LDS RZ, [RZ] ;  /* 0x00000000fffff984 */ /* 0x000fe20000000800 */
[----:B------:R-:W-:Y:S01]  /*204d0*/  @!PT LDS RZ, [RZ] ;  /* 0x00000000fffff984 */ /* 0x000fe20000000800 */
[----:B------:R1:W-:Y:S01]  /*204e0*/  @P0 LDGSTS.E.BYPASS.LTC128B.128 [R227+0x3100], [R4.64], !P5 ;  /* 0x0310000004e30fae */ /* 0x0003e2000e901d48 */
[----:B------:R-:W-:Y:S02]  /*204f0*/  @P0 IADD3.X R3, R5, UR5, RZ, P1, !PT ;  /* 0x0000000505030c10 */ /* 0x000fe40008ffe4ff */
[----:B------:R-:W-:Y:S04]  /*20500*/  @P0 IADD3 R8, P2, R2, UR4, RZ ;  /* 0x0000000402080c10 */ /* 0x000fe8000ff5e0ff */
[----:B------:R-:W-:Y:S01]  /*20510*/  @P0 IADD3.X R9, R3, UR5, RZ, P2, !PT ;  /* 0x0000000503090c10 */ /* 0x000fe200097fe4ff */
[----:B------:R2:W-:Y:S01]  /*20520*/  @P0 LDGSTS.E.BYPASS.LTC128B.128 [R227+0x3900], [R2.64], !P5 ;  /* 0x0390000002e30fae */ /* 0x0005e2000e901d48 */
[----:B------:R-:W2:Y:S01]  /*20530*/  MUFU.TANH R64, R64 ;  /* 0x0000004000407308 */ /* 0x000ea20000002400 */
[----:B------:R-:W-:Y:S04]  /*20540*/  @P0 IADD3 R6, P1, R8, UR4, RZ ;  /* 0x0000000408060c10 */ /* 0x000fe8000ff3e0ff */
[----:B------:R-:W-:Y:S02]  /*20550*/  @P0 IADD3.X R7, R9, UR5, RZ, P1, !PT ;  /* 0x0000000509070c10 */ /* 0x000fe40008ffe4ff */
[----:B------:R3:W-:Y:S03]  /*20560*/  @P0 LDGSTS.E.BYPASS.LTC128B.128 [R227+0x4100], [R8.64], !P5 ;  /* 0x0410000008e30fae */ /* 0x0007e6000e901d48 */
[----:B------:R-:W3:Y:S05]  /*20570*/  MUFU.TANH R65, R65 ;  /* 0x0000004100417308 */ /* 0x000eea0000002400 */
[----:B------:R3:W-:Y:S05]  /*20580*/  @P0 LDGSTS.E.BYPASS.LTC128B.128 [R227+0x4900], [R6.64], !P5 ;  /* 0x0490000006e30fae */ /* 0x0007ea000e901d48 */
[----:B------:R-:W3:Y:S03]  /*20590*/  MUFU.TANH R66, R66 ;  /* 0x0000004200427308 */ /* 0x000ee60000002400 */
[----:B-1----:R1:W4:Y:S01]  /*205a0*/  LDL R5, [R1+0x60] ;  /* 0x0000600001057983 */ /* 0x0023220000100800 */
[----:B--2---:R-:W-:Y:S06]  /*205b0*/  @P0 IADD3 R2, P2, R6, UR4, RZ ;  /* 0x0000000406020c10 */ /* 0x004fec000ff5e0ff */
[----:B------:R-:W2:Y:S01]  /*205c0*/  MUFU.TANH R67, R67 ;  /* 0x0000004300437308 */ /* 0x000ea20000002400 */
[----:B------:R-:W-:Y:S02]  /*205d0*/  @P0 IADD3.X R3, R7, UR5, RZ, P2, !PT ;  /* 0x0000000507030c10 */ /* 0x000fe400097fe4ff */
[----:B---3--:R-:W-:Y:S03]  /*205e0*/  @P0 IADD3 R8, P1, R2, UR4, RZ ;  /* 0x0000000402080c10 */ /* 0x008fe6000ff3e0ff */
[----:B------:R3:W-:Y:S01]  /*205f0*/  @P0 LDGSTS.E.BYPASS.LTC128B.128 [R227+0x5100], [R2.64], !P5 ;  /* 0x0510000002e30fae */ /* 0x0007e2000e901d48 */
[----:B------:R-:W-:Y:S03]  /*20600*/  @P0 IADD3.X R9, R3, UR5, RZ, P1, !PT ;  /* 0x0000000503090c10 */ /* 0x000fe60008ffe4ff */
[----:B------:R-:W1:Y:S04]  /*20610*/  MUFU.TANH R68, R68 ;  /* 0x0000004400447308 */ /* 0x000e680000002400 */
[----:B------:R1:W-:Y:S06]  /*20620*/  @P0 LDGSTS.E.BYPASS.LTC128B.128 [R227+0x5900], [R8.64], !P5 ;  /* 0x0590000008e30fae */ /* 0x0003ec000e901d48 */
[----:B------:R-:W2:Y:S02]  /*20630*/  MUFU.TANH R69, R69 ;  /* 0x0000004500457308 */ /* 0x000ea40000002400 */
[----:B------:R-:W0:Y:S08]  /*20640*/  LDGDEPBAR ;  /* 0x00000000000079af */ /* 0x000e300000000000 */
[----:B------:R-:W2:Y:S01]  /*20650*/  MUFU.TANH R70, R70 ;  /* 0x0000004600467308 */ /* 0x000ea20000002400 */
[----:B---3--:R-:W-:Y:S05]  /*20660*/  IMAD R2, R226, -0x60, RZ ;  /* 0xffffffa0e2027824 */ /* 0x008fea00078e02ff */
[C---:B------:R-:W-:Y:S04]  /*20670*/  IADD3 R7, -R10.reuse, 0x1, R2 ;  /* 0x000000010a077810 */ /* 0x040fe80007ffe102 */
[----:B------:R-:W3:Y:S01]  /*20680*/  MUFU.TANH R71, R71 ;  /* 0x0000004700477308 */ /* 0x000ee20000002400 */
[----:B-1----:R-:W-:Y:S02]  /*20690*/  IADD3 R8, -R10, R2, RZ ;  /* 0x000000020a087210 */ /* 0x002fe40007ffe1ff */
[----:B------:R-:W-:Y:S04]  /*206a0*/  IADD3 R7, -R62, R7, R96 ;  /* 0x000000073e077210 */ /* 0x000fe80007ffe160 */
[C---:B------:R-:W-:Y:S02]  /*206b0*/  IADD3 R6, R7.reuse, c[0x0][0x328], RZ ;  /* 0x0000ca0007067a10 */ /* 0x040fe40007ffe0ff */
[----:B------:R-:W-:Y:S01]  /*206c0*/  IADD3 R7, R7, UR7, RZ ;  /* 0x0000000707077c10 */ /* 0x000fe2000fffe0ff */
        /* <DEDUP_REMOVED lines=24> */
[----:B------:R-:W1:Y:S01]  /*20850*/  MUFU.TANH R30, R30 ;  /* 0x0000001e001e7308 */ /* 0x000e620000002400 */
[----:B----4-:R-:W-:Y:S02]  /*20860*/  @P3 SHF.R.U32.HI R5, RZ, c[0x0][0x2cc], R11 ;  /* 0x0000b300ff053a19 */ /* 0x010fe4000001160b */
[----:B------:R-:W-:Y:S03]  /*20870*/  ISETP.GE.AND P3, PT, R97, 0x1, PT ;  /* 0x000000016100780c */ /* 0x000fe60003f66270 */
[----:B------:R-:W4:Y:S04]  /*20880*/  SHFL.IDX PT, R4, R5, RZ, 0x1c1f ;  /* 0x001c1fff05047589 */ /* 0x000f2800000e0000 */
[----:B------:R-:W1:Y:S10]  /*20890*/  MUFU.TANH R27, R27 ;  /* 0x0000001b001b7308 */ /* 0x000e740000002400 */
[----:B------:R-:W1:Y:S10]  /*208a0*/  MUFU.TANH R29, R29 ;  /* 0x0000001d001d7308 */ /* 0x000e740000002400 */
[----:B------:R-:W1:Y:S01]  /*208b0*/  MUFU.TANH R28, R28 ;  /* 0x0000001c001c7308 */ /* 0x000e620000002400 */
[-C--:B----4-:R-:W-:Y:S02]  /*208c0*/  IADD3 R3, R6, R4.reuse, RZ ;  /* 0x0000000406037210 */ /* 0x090fe40007ffe0ff */
[----:B------:R-:W-:Y:S01]  /*208d0*/  IADD3 R0, R7, R4, RZ ;  /* 0x0000000407007210 */ /* 0x000fe20007ffe0ff */
[----:B------:R-:W-:-:S06]  /*208e0*/  @!P3 BRA `(.L_x_462) ;  /* 0x000001700000b947 */ /* 0x000fcc0003800000 */
[----:B--23--:R-:W-:Y:S01]  /*208f0*/  IADD3 R4, -R62, R96, R4 ;  /* 0x000000603e047210 */ /* 0x00cfe20007ffe104 */
        /* <DEDUP_REMOVED lines=12> */
.L_x_464:
[----:B------:R-:W-:Y:S04]  /*209c0*/  MOV R9, c[0x0][0x32c] ;  /* 0x0000cb0000097a02 */ /* 0x000fe80000000f00 */
[----:B------:R-:W-:Y:S11]  /*209d0*/  ISETP.NE.AND P0, PT, R9, 0x1, PT ;  /* 0x000000010900780c */ /* 0x000ff60003f05270 */
[----:B------:R-:W-:Y:S02]  /*209e0*/  @!UPT UIADD3 URZ, URZ, URZ, URZ ;  /* 0x0000003f3f3ff290 */ /* 0x000fe4000fffe03f */
[----:B------:R-:W-:Y:S05]  /*209f0*/  @P0 IMAD.HI.U32 R9, R4, c[0x0][0x330], RZ ;  /* 0x0000cc0004090a27 */ /* 0x000fea00078e00ff */
[----:B------:R-:W-:Y:S02]  /*20a00*/  @P0 SHF.R.U32.HI R4, RZ, c[0x0][0x334], R9 ;  /* 0x0000cd00ff040a19 */ /* 0x000fe40000011609 */
.L_x_465:
[----:B------:R-:W-:Y:S05]  /*20a10*/  BSYNC B0 ;  /* 0x0000000000007941 */ /* 0x000fea0003800000 */
.L_x_463:
[----:B------:R-:W-:Y:S05]  /*20a20*/  IMAD R4, R4, c[0x0][0x32c], R8 ;  /* 0x0000cb0004047a24 */ /* 0x000fea00078e0208 */
[----:B------:R-:W-:Y:S02]  /*20a30*/  IADD3 R9, R4, c[0x0][0x32c], RZ ;  /* 0x0000cb0004097a10 */ /* 0x000fe40007ffe0ff */
[----:B------:R-:W-:Y:S02]  /*20a40*/  IMNMX R0, R0, R4, !PT ;  /* 0x0000000400007217 */ /* 0x000fe40007800200 */
[----:B------:R-:W-:Y:S02]  /*20a50*/  IMNMX R3, R3, R9, PT ;  /* 0x0000000903037217 */ /* 0x000fe40003800200 */
.L_x_462:
[C---:B--23--:R-:W-:Y:S02]  /*20a60*/  ISETP.GE.AND P0, PT, R2.reuse, 0x9, PT ;  /* 0x000000090200780c */ /* 0x04cfe40003f06270 */
[----:B------:R-:W-:Y:S02]  /*20a70*/  ISETP.GE.AND P1, PT, R2, 0x2, PT ;  /* 0x000000020200780c */ /* 0x000fe40003f26270 */
[----:B------:R-:W-:Y:S02]  /*20a80*/  P2R R25, PR, RZ, 0x1 ;  /* 0x00000001ff197803 */ /* 0x000fe40000000000 */
[C---:B------:R-:W-:Y:S02]  /*20a90*/  ISETP.GT.AND P0, PT, R0.reuse, 0x8, !P0 ;  /* 0x000000080000780c */ /* 0x040fe40004704270 */
[----:B------:R-:W-:Y:S02]  /*20aa0*/  P2R R26, PR, RZ, 0x2 ;  /* 0x00000002ff1a7803 */ /* 0x000fe40000000000 */
[----:B------:R-:W-:Y:S02]  /*20ab0*/  ISETP.GT.AND P1, PT, R0, 0x1, !P1 ;  /* 0x000000010000780c */ /* 0x000fe40004f24270 */
[C---:B------:R-:W-:Y:S02]  /*20ac0*/  ISETP.LT.OR P0, PT, R3.reuse, 0x9, P0 ;  /* 0x000000090300780c */ /* 0x040fe40000701670 */
[----:B------:R-:W-:Y:S02]  /*20ad0*/  ISETP.GE.AND P2, PT, R2, 0xa, PT ;  /* 0x0000000a0200780c */ /* 0x000fe40003f46270 */
[C---:B------:R-:W-:Y:S02]  /*20ae0*/  ISETP.LT.OR P1, PT, R3.reuse, 0x2, P1 ;  /* 0x000000020300780c */ /* 0x040fe40000f21670 */
        /* <DEDUP_REMOVED lines=67> */
[C---:B------:R-:W-:Y:S02]  /*20f20*/  ISETP.GE.AND P6, PT, R2.reuse, 0x42, PT ;  /* 0x000000420200780c */ /* 0x040fe40003fc6270 */
        /* <DEDUP_REMOVED lines=18> */
[----:B------:R-:W-:Y:S04]  /*21050*/  ISETP.GT.AND P0, PT, R0, 0x50, !P2 ;  /* 0x000000500000780c */ /* 0x000fe80005704270 */
[C---:B------:R-:W-:Y:S04]  /*21060*/  ISETP.LT.OR P0, PT, R3.reuse, 0x51, P0 ;  /* 0x000000510300780c */ /* 0x040fe80000701670 */
        /* <DEDUP_REMOVED lines=36> */
.L_x_468:
[----:B------:R-:W-:Y:S04]  /*212b0*/  MOV R27, c[0x0][0x32c] ;  /* 0x0000cb00001b7a02 */ /* 0x000fe80000000f00 */
[----:B------:R-:W-:Y:S11]  /*212c0*/  ISETP.NE.AND P0, PT, R27, 0x1, PT ;  /* 0x000000011b00780c */ /* 0x000ff60003f05270 */
[----:B------:R-:W-:Y:S02]  /*212d0*/  @!UPT UIADD3 URZ, URZ, URZ, URZ ;  /* 0x0000003f3f3ff290 */ /* 0x000fe4000fffe03f */
[----:B------:R-:W-:Y:S05]  /*212e0*/  @P0 IMAD.HI.U32 R27, R3, c[0x0][0x330], RZ ;  /* 0x0000cc00031b0a27 */ /* 0x000fea00078e00ff */
[----:B------:R-:W-:Y:S02]  /*212f0*/  @P0 SHF.R.U32.HI R3, RZ, c[0x0][0x334], R27 ;  /* 0x0000cd00ff030a19 */ /* 0x000fe4000001161b */
.L_x_469:
[----:B------:R-:W-:Y:S05]  /*21300*/  BSYNC B0 ;  /* 0x0000000000007941 */ /* 0x000fea0003800000 */
.L_x_467:
[----:B------:R-:W-:Y:S05]  /*21310*/  IMAD R3, R3, c[0x0][0x32c], R8 ;  /* 0x0000cb0003037a24 */ /* 0x000fea00078e0208 */
[----:B------:R-:W-:Y:S02]  /*21320*/  IADD3 R27, R3, c[0x0][0x32c], RZ ;  /* 0x0000cb00031b7a10 */ /* 0x000fe40007ffe0ff */
[----:B------:R-:W-:Y:S02]  /*21330*/  IMNMX R0, R0, R3, !PT ;  /* 0x0000000300007217 */ /* 0x000fe40007800200 */
[----:B------:R-:W-:Y:S02]  /*21340*/  IMNMX R2, R2, R27, PT ;  /* 0x0000001b02027217 */ /* 0x000fe40003800200 */
.L_x_466:
        /* <DEDUP_REMOVED lines=110> */
.L_x_472:
[----:B------:R-:W-:Y:S04]  /*21a30*/  MOV R27, c[0x0][0x32c] ;  /* 0x0000cb00001b7a02 */ /* 0x000fe80000000f00 */
[----:B------:R-:W-:Y:S11]  /*21a40*/  ISETP.NE.AND P0, PT, R27, 0x1, PT ;  /* 0x000000011b00780c */ /* 0x000ff60003f05270 */
[----:B------:R-:W-:Y:S02]  /*21a50*/  @!UPT UIADD3 URZ, URZ, URZ, URZ ;  /* 0x0000003f3f3ff290 */ /* 0x000fe4000fffe03f */
[----:B------:R-:W-:Y:S05]  /*21a60*/  @P0 IMAD.HI.U32 R27, R3, c[0x0][0x330], RZ ;  /* 0x0000cc00031b0a27 */ /* 0x000fea00078e00ff */
[----:B------:R-:W-:Y:S02]  /*21a70*/  @P0 SHF.R.U32.HI R3, RZ, c[0x0][0x334], R27 ;  /* 0x0000cd00ff030a19 */ /* 0x000fe4000001161b */
.L_x_473:
[----:B------:R-:W-:Y:S05]  /*21a80*/  BSYNC B0 ;  /* 0x0000000000007941 */ /* 0x000fea0003800000 */
.L_x_471:
[----:B------:R-:W-:Y:S05]  /*21a90*/  IMAD R3, R3, c[0x0][0x32c], R8 ;  /* 0x0000cb0003037a24 */ /* 0x000fea00078e0208 */
[----:B------:R-:W-:Y:S02]  /*21aa0*/  IADD3 R27, R3, c[0x0][0x32c], RZ ;  /* 0x0000cb00031b7a10 */ /* 0x000fe40007ffe0ff */
[----:B------:R-:W-:Y:S02]  /*21ab0*/  IMNMX R0, R0, R3, !PT ;  /* 0x0000000300007217 */ /* 0x000fe40007800200 */
[----:B------:R-:W-:Y:S02]  /*21ac0*/  IMNMX R2, R2, R27, PT ;  /* 0x0000001b02027217 */ /* 0x000fe40003800200 */
.L_x_470:
        /* <DEDUP_REMOVED lines=110> */
.L_x_476:
[----:B------:R-:W-:Y:S04]  /*221b0*/  MOV R5, c[0x0][0x32c] ;  /* 0x0000cb0000057a02 */ /* 0x000fe80000000f00 */
[----:B------:R-:W-:Y:S11]  /*221c0*/  ISETP.NE.AND P0, PT, R5, 0x1, PT ;  /* 0x000000010500780c */ /* 0x000ff60003f05270 */
[----:B------:R-:W-:Y:S02]  /*221d0*/  @!UPT UIADD3 URZ, URZ, URZ, URZ ;  /* 0x0000003f3f3ff290 */ /* 0x000fe4000fffe03f */
[----:B------:R-:W-:Y:S05]  /*221e0*/  @P0 IMAD.HI.U32 R5, R3, c[0x0][0x330], RZ ;  /* 0x0000cc0003050a27 */ /* 0x000fea00078e00ff */
[----:B------:R-:W-:Y:S02]  /*221f0*/  @P0 SHF.R.U32.HI R3, RZ, c[0x0][0x334], R5 ;  /* 0x0000cd00ff030a19 */ /* 0x000fe40000011605 */
.L_x_477:
[----:B------:R-:W-:Y:S05]  /*22200*/  BSYNC B0 ;  /* 0x0000000000007941 */ /* 0x000fea0003800000 */
.L_x_475:
[----:B------:R-:W-:Y:S05]  /*22210*/  IMAD R8, R3, c[0x0][0x32c], R8 ;  /* 0x0000cb0003087a24 */ /* 0x000fea00078e0208 */
[----:B------:R-:W-:Y:S02]  /*22220*/  IADD3 R3, R8, c[0x0][0x32c], RZ ;  /* 0x0000cb0008037a10 */ /* 0x000fe40007ffe0ff */
[----:B------:R-:W-:Y:S02]  /*22230*/  IMNMX R0, R0, R8, !PT ;  /* 0x0000000800007217 */ /* 0x000fe40007800200 */
[----:B------:R-:W-:Y:S02]  /*22240*/  IMNMX R2, R2, R3, PT ;  /* 0x0000000302027217 */ /* 0x000fe40003800200 */
.L_x_474:
[----:B------:R-:W-:Y:S02]  /*22250*/  ISETP.GT.AND P0, PT, R0, RZ, !P1 ;  /* 0x000000ff0000720c */ /* 0x000fe40004f04270 */
[----:B------:R-:W-:Y:S02]  /*22260*/  ISETP.NE.AND P1, PT, R22, RZ, PT ;  /* 0x000000ff1600720c */ /* 0x000fe40003f25270 */
[----:B------:R-:W-:Y:S02]  /*22270*/  ISETP.LT.OR P0, PT, R2, 0x1, P0 ;  /* 0x000000010200780c */ /* 0x000fe40000701670 */
[----:B------:R-:W-:Y:S02]  /*22280*/  MOV R52, R58 ;  /* 0x0000003a00347202 */ /* 0x000fe40000000f00 */
[----:B------:R-:W-:Y:S02]  /*22290*/  FSEL R8, R247, -INF , !P0 ;  /* 0xff800000f7087808 */ /* 0x000fe40004000000 */
[----:B------:R-:W-:Y:S01]  /*222a0*/  ISETP.NE.AND P0, PT, R26, RZ, PT ;  /* 0x000000ff1a00720c */ /* 0x000fe20003f05270 */
[----:B------:R-:W-:Y:S01]  /*222b0*/  IMAD.MOV.U32 R82, RZ, RZ, R52 ;  /* 0x000000ffff527224 */ /* 0x000fe200078e0034 */
        /* <DEDUP_REMOVED lines=97> */
[----:B------:R-:W-:Y:S01]  /*228d0*/  ISETP.LT.OR P0, PT, R2, 0x39, P0 ;  /* 0x000000390200780c */ /* 0x000fe20000701670 */
[----:B------:R-:W1:Y:S01]  /*228e0*/  SHFL.BFLY PT, R5, R72, 0x2, 0x1f ;  /* 0x0c401f0048057f89 */ /* 0x000e6200000e0000 */
[----:B------:R-:W-:Y:S02]  /*228f0*/  FMNMX.FTZ R3, R244, R3, !PT ;  /* 0x00000003f4037209 */ /* 0x000fe40007810000 */
[----:B------:R-:W-:Y:S02]  /*22900*/  FSEL R183, R59, -INF , !P0 ;  /* 0xff8000003bb77808 */ /* 0x000fe40004000000 */
[----:B------:R-:W-:Y:S02]  /*22910*/  ISETP.NE.AND P0, PT, R12, RZ, PT ;  /* 0x000000ff0c00720c */ /* 0x000fe40003f05270 */
[----:B------:R-:W-:Y:S02]  /*22920*/  FMNMX.FTZ R3, R249, R3, !PT ;  /* 0x00000003f9037209 */ /* 0x000fe40007810000 */
[----:B------:R-:W-:Y:S02]  /*22930*/  ISETP.GT.AND P0, PT, R0, 0x39, !P0 ;  /* 0x000000390000780c */ /* 0x000fe40004704270 */
[----:B------:R-:W-:Y:S02]  /*22940*/  FMNMX.FTZ R3, R250, R3, !PT ;  /* 0x00000003fa037209 */ /* 0x000fe40007810000 */
[----:B------:R-:W-:Y:S02]  /*22950*/  ISETP.LT.OR P0, PT, R2, 0x3a, P0 ;  /* 0x0000003a0200780c */ /* 0x000fe40000701670 */
[----:B------:R-:W-:Y:S01]  /*22960*/  ISETP.NE.AND P1, PT, R11, RZ, PT ;  /* 0x000000ff0b00720c */ /* 0x000fe20003f25270 */
[----:B------:R-:W2:Y:S01]  /*22970*/  SHFL.BFLY PT, R6, R3, 0x2, 0x1f ;  /* 0x0c401f0003067f89 */ /* 0x000ea200000e0000 */
[----:B------:R-:W-:Y:S02]  /*22980*/  FSEL R186, R63, -INF , !P0 ;  /* 0xff8000003fba7808 */ /* 0x000fe40004000000 */
[----:B------:R-:W-:Y:S02]  /*22990*/  ISETP.GT.AND P0, PT, R0, 0x40, !P1 ;  /* 0x000000400000780c */ /* 0x000fe40004f04270 */
[----:B------:R-:W-:Y:S02]  /*229a0*/  ISETP.NE.AND P1, PT, R10, RZ, PT ;  /* 0x000000ff0a00720c */ /* 0x000fe40003f25270 */
[----:B------:R-:W-:Y:S04]  /*229b0*/  ISETP.LT.OR P0, PT, R2, 0x41, P0 ;  /* 0x000000410200780c */ /* 0x000fe80000701670 */
[----:B------:R-:W-:Y:S02]  /*229c0*/  FSEL R193, R74, -INF , !P0 ;  /* 0xff8000004ac17808 */ /* 0x000fe40004000000 */
[----:B------:R-:W-:Y:S02]  /*229d0*/  ISETP.GT.AND P0, PT, R0, 0x41, !P6 ;  /* 0x000000410000780c */ /* 0x000fe40007704270 */
[----:B------:R-:W-:Y:S02]  /*229e0*/  ISETP.NE.AND P6, PT, R4, RZ, PT ;  /* 0x000000ff0400720c */ /* 0x000fe40003fc5270 */
[----:B------:R-:W-:Y:S02]  /*229f0*/  FMNMX.FTZ R4, R27, R102, !PT ;  /* 0x000000661b047209 */ /* 0x000fe40007810000 */
[----:B------:R-:W-:Y:S02]  /*22a00*/  ISETP.LT.OR P0, PT, R2, 0x42, P0 ;  /* 0x000000420200780c */ /* 0x000fe40000701670 */
[----:B------:R-:W-:Y:S02]  /*22a10*/  FMNMX.FTZ R4, R28, R4, !PT ;  /* 0x000000041c047209 */ /* 0x000fe40007810000 */
[----:B------:R-:W-:Y:S02]  /*22a20*/  FSEL R197, R75, -INF , !P0 ;  /* 0xff8000004bc57808 */ /* 0x000fe40004000000 */
[----:B-1----:R-:W-:Y:S02]  /*22a30*/  FMNMX.FTZ R72, R72, R5, !PT ;  /* 0x0000000548487209 */ /* 0x002fe40007810000 */
[----:B------:R-:W-:Y:S02]  /*22a40*/  FMNMX.FTZ R4, R35, R4, !PT ;  /* 0x0000000423047209 */ /* 0x000fe40007810000 */
[----:B--2---:R-:W-:Y:S01]  /*22a50*/  FMNMX.FTZ R3, R3, R6, !PT ;  /* 0x0000000603037209 */ /* 0x004fe20007810000 */
        /* <DEDUP_REMOVED lines=14> */
[----:B-1----:R-:W-:Y:S02]  /*22b40*/  FMNMX.FTZ R72, R72, R7, !PT ;  /* 0x0000000748487209 */ /* 0x002fe40007810000 */
[----:B------:R-:W-:Y:S02]  /*22b50*/  FMNMX.FTZ R4, R169, R4, !PT ;  /* 0x00000004a9047209 */ /* 0x000fe40007810000 */
[----:B------:R-:W-:Y:S01]  /*22b60*/  ISETP.GT.AND P0, PT, R0, 0x50, !P2 ;  /* 0x000000500000780c */ /* 0x000fe20005704270 */
[C---:B------:R-:W-:Y:S01]  /*22b70*/  FMUL.FTZ R74, R72.reuse, c[0x0][0x2d0] ;  /* 0x0000b400484a7a20 */ /* 0x040fe20000410000 */
[----:B------:R-:W-:Y:S02]  /*22b80*/  FSETP.NEU.FTZ.AND P2, PT, R72, -INF , PT ;  /* 0xff8000004800780b */ /* 0x000fe40003f5d000 */
[----:B------:R-:W-:Y:S02]  /*22b90*/  FMNMX.FTZ R5, R8, R103, !PT ;  /* 0x0000006708057209 */ /* 0x000fe40007810000 */
[----:B------:R-:W-:Y:S02]  /*22ba0*/  FMNMX.FTZ R4, R173, R4, !PT ;  /* 0x00000004ad047209 */ /* 0x000fe40007810000 */
[----:B------:R-:W-:Y:S02]  /*22bb0*/  FSEL R74, R74, RZ, P2 ;  /* 0x000000ff4a4a7208 */ /* 0x000fe40001000000 */
[----:B------:R-:W-:Y:S02]  /*22bc0*/  FMNMX.FTZ R5, R22, R5, !PT ;  /* 0x0000000516057209 */ /* 0x000fe40007810000 */
[----:B------:R-:W-:Y:S01]  /*22bd0*/  FMNMX.FTZ R4, R175, R4, !PT ;  /* 0x00000004af047209 */ /* 0x000fe20007810000 */
[--C-:B------:R-:W-:Y:S01]  /*22be0*/  FFMA.FTZ R16, R43, c[0x0][0x2d0], -R74.reuse ;  /* 0x0000b4002b107a23 */ /* 0x100fe2000001084a */
[----:B------:R-:W-:Y:S02]  /*22bf0*/  FMNMX.FTZ R5, R25, R5, !PT ;  /* 0x0000000519057209 */ /* 0x000fe40007810000 */
[----:B--2---:R-:W-:Y:S01]  /*22c00*/  FMNMX.FTZ R71, R3, R71, !PT ;  /* 0x0000004703477209 */ /* 0x004fe20007810000 */
[--C-:B------:R-:W-:Y:S01]  /*22c10*/  FFMA.FTZ R3, R32, c[0x0][0x2d0], -R74.reuse ;  /* 0x0000b40020037a23 */ /* 0x100fe2000001084a */
[----:B------:R-:W-:Y:S02]  /*22c20*/  FMNMX.FTZ R4, R182, R4, !PT ;  /* 0x00000004b6047209 */ /* 0x000fe40007810000 */
        /* <DEDUP_REMOVED lines=21> */
[----:B------:R-:W-:Y:S02]  /*22d80*/  FSETP.NEU.FTZ.AND P1, PT, R71, -INF , PT ;  /* 0xff8000004700780b */ /* 0x000fe40003f3d000 */
[----:B------:R-:W-:Y:S02]  /*22d90*/  ISETP.LT.OR P0, PT, R2, 0x52, P0 ;  /* 0x000000520200780c */ /* 0x000fe40000701670 */
[----:B------:R-:W-:Y:S01]  /*22da0*/  FSEL R75, R75, RZ, P1 ;  /* 0x000000ff4b4b7208 */ /* 0x000fe20000800000 */
[----:B------:R2:W3:Y:S01]  /*22db0*/  MUFU.EX2 R80, R3 ;  /* 0x0000000300507308 */ /* 0x0004e20000000800 */
[----:B------:R-:W-:Y:S02]  /*22dc0*/  FMNMX.FTZ R4, R237, R4, !PT ;  /* 0x00000004ed047209 */ /* 0x000fe40007810000 */
[----:B------:R-:W-:Y:S01]  /*22dd0*/  FMNMX.FTZ R6, R168, R6, !PT ;  /* 0x00000006a8067209 */ /* 0x000fe20007810000 */
[--C-:B------:R-:W-:Y:S01]  /*22de0*/  FFMA.FTZ R12, R42, c[0x0][0x2d0], -R75.reuse ;  /* 0x0000b4002a0c7a23 */ /* 0x100fe2000001084b */
[----:B------:R-:W-:Y:S02]  /*22df0*/  FMNMX.FTZ R4, R238, R4, !PT ;  /* 0x00000004ee047209 */ /* 0x000fe40007810000 */
[----:B------:R-:W-:Y:S02]  /*22e00*/  ISETP.NE.AND P4, PT, R9, RZ, PT ;  /* 0x000000ff0900720c */ /* 0x000fe40003f85270 */
[----:B------:R-:W-:Y:S02]  /*22e10*/  FMNMX.FTZ R4, R239, R4, !PT ;  /* 0x00000004ef047209 */ /* 0x000fe40007810000 */
[----:B------:R-:W-:Y:S02]  /*22e20*/  FSEL R199, R91, -INF , !P0 ;  /* 0xff8000005bc77808 */ /* 0x000fe40004000000 */
[----:B------:R-:W-:Y:S02]  /*22e30*/  FMNMX.FTZ R4, R245, R4, !PT ;  /* 0x00000004f5047209 */ /* 0x000fe40007810000 */
[----:B-1----:R-:W-:Y:S01]  /*22e40*/  FMNMX.FTZ R5, R170, R6, !PT ;  /* 0x00000006aa057209 */ /* 0x002fe20007810000 */
[----:B------:R-:W-:Y:S01]  /*22e50*/  FFMA.FTZ R6, R31, c[0x0][0x2d0], -R74 ;  /* 0x0000b4001f067a23 */ /* 0x000fe2000001084a */
[----:B------:R-:W-:Y:S01]  /*22e60*/  ISETP.GT.AND P3, PT, R0, 0x58, !P4 ;  /* 0x000000580000780c */ /* 0x000fe20006764270 */
[----:B------:R-:W1:Y:S01]  /*22e70*/  SHFL.BFLY PT, R7, R4, 0x2, 0x1f ;  /* 0x0c401f0004077f89 */ /* 0x000e6200000e0000 */
[----:B------:R-:W-:Y:S01]  /*22e80*/  FMNMX.FTZ R5, R172, R5, !PT ;  /* 0x00000005ac057209 */ /* 0x000fe20007810000 */
[----:B------:R-:W4:Y:S01]  /*22e90*/  MUFU.EX2 R247, R6 ;  /* 0x0000000600f77308 */ /* 0x000f220000000800 */
[----:B------:R-:W-:Y:S02]  /*22ea0*/  ISETP.GT.AND P0, PT, R0, 0x59, !P6 ;  /* 0x000000590000780c */ /* 0x000fe40007704270 */
[----:B------:R-:W-:Y:S01]  /*22eb0*/  FMNMX.FTZ R5, R179, R5, !PT ;  /* 0x00000005b3057209 */ /* 0x000fe20007810000 */
[--C-:B--2---:R-:W-:Y:S01]  /*22ec0*/  FFMA.FTZ R3, R29, c[0x0][0x2d0], -R75.reuse ;  /* 0x0000b4001d037a23 */ /* 0x104fe2000001084b */
[----:B---3--:R-:W-:Y:S02]  /*22ed0*/  F2FP.PACK_AB R78, R80, R61 ;  /* 0x0000003d504e723e */ /* 0x008fe400000000ff */
[C---:B------:R-:W-:Y:S02]  /*22ee0*/  ISETP.LT.OR P0, PT, R2.reuse, 0x5a, P0 ;  /* 0x0000005a0200780c */ /* 0x040fe40000701670 */
[----:B------:R-:W-:Y:S01]  /*22ef0*/  ISETP.LT.OR P3, PT, R2, 0x59, P3 ;  /* 0x000000590200780c */ /* 0x000fe20001f61670 */
[----:B------:R2:W-:Y:S01]  /*22f00*/  MUFU.EX2 R92, R3 ;  /* 0x00000003005c7308 */ /* 0x0005e20000000800 */
[----:B------:R-:W-:Y:S01]  /*22f10*/  FMNMX.FTZ R5, R178, R5, !PT ;  /* 0x00000005b2057209 */ /* 0x000fe20007810000 */
[--C-:B------:R-:W-:Y:S01]  /*22f20*/  FFMA.FTZ R2, R37, c[0x0][0x2d0], -R75.reuse ;  /* 0x0000b40025027a23 */ /* 0x100fe2000001084b */
[----:B------:R-:W-:Y:S02]  /*22f30*/  FSEL R73, R54, -INF , !P0 ;  /* 0xff80000036497808 */ /* 0x000fe40004000000 */
[----:B------:R-:W-:Y:S02]  /*22f40*/  FMNMX.FTZ R5, R183, R5, !PT ;  /* 0x00000005b7057209 */ /* 0x000fe40007810000 */
[----:B------:R-:W-:Y:S02]  /*22f50*/  FSEL R192, R57, -INF , !P3 ;  /* 0xff80000039c07808 */ /* 0x000fe40005800000 */
[----:B------:R-:W-:Y:S01]  /*22f60*/  FMNMX.FTZ R5, R186, R5, !PT ;  /* 0x00000005ba057209 */ /* 0x000fe20007810000 */
[----:B------:R3:W-:Y:S01]  /*22f70*/  MUFU.EX2 R60, R2 ;  /* 0x00000002003c7308 */ /* 0x0007e20000000800 */
[----:B-1----:R-:W-:Y:S02]  /*22f80*/  FMNMX.FTZ R4, R4, R7, !PT ;  /* 0x0000000704047209 */ /* 0x002fe40007810000 */
[----:B------:R-:W-:Y:S02]  /*22f90*/  FMNMX.FTZ R5, R193, R5, !PT ;  /* 0x00000005c1057209 */ /* 0x000fe40007810000 */
[----:B----4-:R-:W-:Y:S01]  /*22fa0*/  F2FP.PACK_AB R76, R247, R89 ;  /* 0x00000059f74c723e */ /* 0x010fe200000000ff */
[----:B------:R-:W1:Y:S01]  /*22fb0*/  SHFL.BFLY PT, R70, R4, 0x1, 0x1f ;  /* 0x0c201f0004467f89 */ /* 0x000e6200000e0000 */
[----:B------:R-:W-:Y:S04]  /*22fc0*/  FMNMX.FTZ R5, R197, R5, !PT ;  /* 0x00000005c5057209 */ /* 0x000fe80007810000 */
[----:B--2---:R-:W-:Y:S01]  /*22fd0*/  FMNMX.FTZ R3, R200, R5, !PT ;  /* 0x00000005c8037209 */ /* 0x004fe20007810000 */
[--C-:B------:R-:W-:Y:S02]  /*22fe0*/  FFMA.FTZ R5, R33, c[0x0][0x2d0], -R75.reuse ;  /* 0x0000b40021057a23 */ /* 0x100fe4000001084b */
[----:B------:R-:W-:Y:S01]  /*22ff0*/  MUFU.EX2 R33, R16 ;  /* 0x0000001000217308 */ /* 0x000fe20000000800 */
[----:B------:R-:W-:Y:S04]  /*23000*/  FMNMX.FTZ R3, R204, R3, !PT ;  /* 0x00000003cc037209 */ /* 0x000fe80007810000 */
[----:B------:R-:W-:Y:S01]  /*23010*/  FMNMX.FTZ R0, R205, R3, !PT ;  /* 0x00000003cd007209 */ /* 0x000fe20007810000 */
[--C-:B------:R-:W-:Y:S03]  /*23020*/  FFMA.FTZ R3, R38, c[0x0][0x2d0], -R75.reuse ;  /* 0x0000b40026037a23 */ /* 0x100fe6000001084b */
[----:B------:R-:W-:Y:S01]  /*23030*/  FMNMX.FTZ R0, R199, R0, !PT ;  /* 0x00000000c7007209 */ /* 0x000fe20007810000 */
[----:B------:R-:W2:Y:S03]  /*23040*/  MUFU.EX2 R81, R3 ;  /* 0x0000000300517308 */ /* 0x000ea60000000800 */
[----:B------:R-:W-:Y:S02]  /*23050*/  FMNMX.FTZ R0, R192, R0, !PT ;  /* 0x00000000c0007209 */ /* 0x000fe40007810000 */
[----:B-1----:R-:W-:Y:S02]  /*23060*/  FMNMX.FTZ R70, R4, R70, !PT ;  /* 0x0000004604467209 */ /* 0x002fe40007810000 */
[----:B------:R-:W-:Y:S02]  /*23070*/  FMNMX.FTZ R0, R73, R0, !PT ;  /* 0x0000000049007209 */ /* 0x000fe40007810000 */
[C---:B------:R-:W-:Y:S01]  /*23080*/  FSETP.NEU.FTZ.AND P0, PT, R70.reuse, -INF , PT ;  /* 0xff8000004600780b */ /* 0x040fe20003f1d000 */
[----:B------:R-:W1:Y:S01]  /*23090*/  MUFU.EX2 R85, R5 ;  /* 0x0000000500557308 */ /* 0x000e620000000800 */
[----:B------:R-:W-:Y:S01]  /*230a0*/  FMUL.FTZ R96, R70, c[0x0][0x2d0] ;  /* 0x0000b40046607a20 */ /* 0x000fe20000410000 */
[----:B---3--:R-:W3:Y:S04]  /*230b0*/  SHFL.BFLY PT, R2, R0, 0x2, 0x1f ;  /* 0x0c401f0000027f89 */ /* 0x008ee800000e0000 */
[----:B------:R-:W-:Y:S05]  /*230c0*/  FSEL R96, R96, RZ, P0 ;  /* 0x000000ff60607208 */ /* 0x000fea0000000000 */
[--C-:B------:R-:W-:Y:S02]  /*230d0*/  FFMA.FTZ R4, R36, c[0x0][0x2d0], -R96.reuse ;  /* 0x0000b40024047a23 */ /* 0x100fe40000010860 */
[--C-:B------:R-:W-:Y:S01]  /*230e0*/  FFMA.FTZ R32, R45, c[0x0][0x2d0], -R96.reuse ;  /* 0x0000b4002d207a23 */ /* 0x100fe20000010860 */
[----:B--2---:R-:W-:Y:S01]  /*230f0*/  F2FP.PACK_AB R79, R81, R60 ;  /* 0x0000003c514f723e */ /* 0x004fe200000000ff */
[----:B------:R-:W-:Y:S01]  /*23100*/  MUFU.EX2 R83, R4 ;  /* 0x0000000400537308 */ /* 0x000fe20000000800 */
[--C-:B------:R-:W-:Y:S01]  /*23110*/  FFMA.FTZ R3, R27, c[0x0][0x2d0], -R96.reuse ;  /* 0x0000b4001b037a23 */ /* 0x100fe20000010860 */
[----:B-1----:R-:W-:Y:S08]  /*23120*/  F2FP.PACK_AB R77, R85, R92 ;  /* 0x0000005c554d723e */ /* 0x002ff000000000ff */
[----:B------:R1:W-:Y:S02]  /*23130*/  MUFU.EX2 R93, R3 ;  /* 0x00000003005d7308 */ /* 0x0003e40000000800 */
[--C-:B-1----:R-:W-:Y:S02]  /*23140*/  FFMA.FTZ R3, R28, c[0x0][0x2d0], -R96.reuse ;  /* 0x0000b4001c037a23 */ /* 0x102fe40000010860 */
[----:B------:R-:W-:Y:S06]  /*23150*/  FFMA.FTZ R28, R47, c[0x0][0x2d0], -R75 ;  /* 0x0000b4002f1c7a23 */ /* 0x000fec000001084b */
[----:B------:R1:W-:Y:S02]  /*23160*/  MUFU.EX2 R86, R3 ;  /* 0x0000000300567308 */ /* 0x0003e40000000800 */
[----:B-1----:R-:W-:Y:S08]  /*23170*/  FFMA.FTZ R3, R35, c[0x0][0x2d0], -R96 ;  /* 0x0000b40023037a23 */ /* 0x002ff00000010860 */
[----:B------:R3:W1:Y:S02]  /*23180*/  MUFU.EX2 R84, R3 ;  /* 0x0000000300547308 */ /* 0x0006640000000800 */
[----:B---3--:R-:W-:Y:S01]  /*23190*/  FMNMX.FTZ R3, R0, R2, !PT ;  /* 0x0000000200037209 */ /* 0x008fe20007810000 */
[----:B------:R-:W-:Y:S01]  /*231a0*/  FFMA.FTZ R2, R39, c[0x0][0x2d0], -R74 ;  /* 0x0000b40027027a23 */ /* 0x000fe2000001084a */
[----:B------:R-:W-:Y:S01]  /*231b0*/  FSEL R0, R72, RZ, P2 ;  /* 0x000000ff48007208 */ /* 0x000fe20001000000 */
[----:B------:R-:W-:Y:S01]  /*231c0*/  LDSM.16.MT88.4 R36, [R212+0x100] ;  /* 0x00010000d424783b */ /* 0x000fe20000004200 */
[----:B-1----:R-:W-:Y:S04]  /*231d0*/  F2FP.PACK_AB R66, R83, R84 ;  /* 0x000000545342723e */ /* 0x002fe800000000ff */
        /* <DEDUP_REMOVED lines=18> */
[----:B------:R-:W-:Y:S01]  /*23300*/  FMUL.FTZ R17, R69, R117 ;  /* 0x0000007545117220 */ /* 0x000fe20000410000 */
[----:B------:R-:W-:Y:S01]  /*23310*/  MUFU.EX2 R105, R12 ;  /* 0x0000000c00697308 */ /* 0x000fe20000000800 */
[--C-:B------:R-:W-:Y:S02]  /*23320*/  FFMA.FTZ R4, R25, c[0x0][0x2d0], -R97.reuse ;  /* 0x0000b40019047a23 */ /* 0x100fe40000010861 */
[--C-:B------:R-:W-:Y:S02]  /*23330*/  FFMA.FTZ R62, R62, c[0x0][0x2d0], -R97.reuse ;  /* 0x0000b4003e3e7a23 */ /* 0x100fe40000010861 */
[--C-:B------:R-:W-:Y:S05]  /*23340*/  FFMA.FTZ R58, R58, c[0x0][0x2d0], -R97.reuse ;  /* 0x0000b4003a3a7a23 */ /* 0x100fea0000010861 */
[----:B------:R2:W3:Y:S01]  /*23350*/  MUFU.EX2 R2, R0 ;  /* 0x0000000000027308 */ /* 0x0004e20000000800 */
[C---:B-1----:R-:W-:Y:S02]  /*23360*/  FMUL.FTZ R18, R68.reuse, R118 ;  /* 0x0000007644127220 */ /* 0x042fe40000410000 */
[C---:B------:R-:W-:Y:S02]  /*23370*/  FMUL.FTZ R19, R68.reuse, R119 ;  /* 0x0000007744137220 */ /* 0x040fe40000410000 */
[----:B------:R-:W-:Y:S01]  /*23380*/  LDSM.16.MT88.4 R116, [R209+0x2900] ;  /* 0x00290000d174783b */ /* 0x000fe20000004200 */
[C---:B------:R-:W-:Y:S04]  /*23390*/  FMUL.FTZ R34, R68.reuse, R134 ;  /* 0x0000008644227220 */ /* 0x040fe80000410000 */
[----:B------:R-:W1:Y:S01]  /*233a0*/  MUFU.EX2 R53, R4 ;  /* 0x0000000400357308 */ /* 0x000e620000000800 */
[C---:B------:R-:W-:Y:S02]  /*233b0*/  FMUL.FTZ R7, R68.reuse, R107 ;  /* 0x0000006b44077220 */ /* 0x040fe40000410000 */
[C---:B------:R-:W-:Y:S02]  /*233c0*/  FMUL.FTZ R6, R68.reuse, R106 ;  /* 0x0000006a44067220 */ /* 0x040fe40000410000 */
[----:B------:R-:W-:Y:S02]  /*233d0*/  FMUL.FTZ R35, R68, R135 ;  /* 0x0000008744237220 */ /* 0x000fe40000410000 */
[----:B--2---:R-:W-:Y:S02]  /*233e0*/  FFMA.FTZ R0, R8, c[0x0][0x2d0], -R97 ;  /* 0x0000b40008007a23 */ /* 0x004fe40000010861 */
[----:B---3--:R-:W-:Y:S02]  /*233f0*/  FMUL.FTZ R12, R2, R112 ;  /* 0x00000070020c7220 */ /* 0x008fe40000410000 */
[----:B------:R2:W-:Y:S01]  /*23400*/  MUFU.EX2 R196, R0 ;  /* 0x0000000000c47308 */ /* 0x0005e20000000800 */
[----:B------:R-:W-:Y:S02]  /*23410*/  FFMA.FTZ R8, R40, c[0x0][0x2d0], -R75 ;  /* 0x0000b40028087a23 */ /* 0x000fe4000001084b */
[C---:B------:R-:W-:Y:S01]  /*23420*/  FMUL.FTZ R13, R2.reuse, R113 ;  /* 0x00000071020d7220 */ /* 0x040fe20000410000 */
[----:B------:R-:W-:Y:S01]  /*23430*/  MOV R113, R83 ;  /* 0x0000005300717202 */ /* 0x000fe20000000f00 */
[----:B------:R-:W-:Y:S01]  /*23440*/  FMUL.FTZ R45, R2, R145 ;  /* 0x00000091022d7220 */ /* 0x000fe20000410000 */
[----:B-1----:R-:W-:Y:S01]  /*23450*/  MOV R107, R53 ;  /* 0x00000035006b7202 */ /* 0x002fe20000000f00 */
[----:B------:R-:W-:Y:S01]  /*23460*/  FFMA.FTZ R4, R24, c[0x0][0x2d0], -R97 ;  /* 0x0000b40018047a23 */ /* 0x000fe20000010861 */
[----:B------:R-:W-:Y:S01]  /*23470*/  LDSM.16.MT88.4 R52, [R210+0x100] ;  /* 0x00010000d234783b */ /* 0x000fe20000004200 */
[C---:B------:R-:W-:Y:S01]  /*23480*/  FMUL.FTZ R9, R2.reuse, R109 ;  /* 0x0000006d02097220 */ /* 0x040fe20000410000 */
[----:B------:R1:W3:Y:S01]  /*23490*/  MUFU.EX2 R31, R8 ;  /* 0x00000008001f7308 */ /* 0x0002e20000000800 */
[C---:B------:R-:W-:Y:S02]  /*234a0*/  FMUL.FTZ R25, R2.reuse, R125 ;  /* 0x0000007d02197220 */ /* 0x040fe40000410000 */
[----:B------:R-:W-:Y:S02]  /*234b0*/  FMUL.FTZ R29, R2, R129 ;  /* 0x00000081021d7220 */ /* 0x000fe40000410000 */
[----:B------:R-:W-:Y:S02]  /*234c0*/  FFMA.FTZ R40, R49, c[0x0][0x2d0], -R96 ;  /* 0x0000b40031287a23 */ /* 0x000fe40000010860 */
[----:B------:R-:W-:Y:S02]  /*234d0*/  FMUL.FTZ R49, R69, R149 ;  /* 0x0000009545317220 */ /* 0x000fe40000410000 */
[----:B------:R-:W-:Y:S01]  /*234e0*/  IMAD.MOV.U32 R149, RZ, RZ, R86 ;  /* 0x000000ffff957224 */ /* 0x000fe200078e0056 */
[----:B------:R4:W-:Y:S01]  /*234f0*/  MUFU.EX2 R64, R4 ;  /* 0x0000000400407308 */ /* 0x0009e20000000800 */
[----:B------:R-:W-:Y:S02]  /*23500*/  FFMA.FTZ R24, R44, c[0x0][0x2d0], -R75 ;  /* 0x0000b4002c187a23 */ /* 0x000fe4000001084b */
[----:B------:R-:W-:Y:S02]  /*23510*/  FFMA.FTZ R44, R50, c[0x0][0x2d0], -R96 ;  /* 0x0000b400322c7a23 */ /* 0x000fe40000010860 */
[----:B--2---:R-:W-:Y:S02]  /*23520*/  FFMA.FTZ R0, R22, c[0x0][0x2d0], -R97 ;  /* 0x0000b40016007a23 */ /* 0x004fe40000010861 */
[----:B------:R-:W2:Y:S01]  /*23530*/  LDSM.16.MT88.4 R20, [R209+0x100] ;  /* 0x00010000d114783b */ /* 0x000ea20000004200 */
[----:B------:R-:W-:Y:S01]  /*23540*/  FMUL.FTZ R50, R68, R150 ;  /* 0x0000009644327220 */ /* 0x000fe20000410000 */
[----:B------:R-:W-:Y:S01]  /*23550*/  MOV R150, R85 ;  /* 0x0000005500967202 */ /* 0x000fe20000000f00 */
[----:B------:R5:W5:Y:S01]  /*23560*/  MUFU.EX2 R87, R0 ;  /* 0x0000000000577308 */ /* 0x000b620000000800 */
[C---:B-1----:R-:W-:Y:S01]  /*23570*/  FMUL.FTZ R8, R2.reuse, R108 ;  /* 0x0000006c02087220 */ /* 0x042fe20000410000 */
[----:B---3--:R-:W-:Y:S08]  /*23580*/  MOV R125, R31 ;  /* 0x0000001f007d7202 */ /* 0x008ff00000000f00 */
[----:B------:R-:W1:Y:S01]  /*23590*/  MUFU.EX2 R30, R24 ;  /* 0x00000018001e7308 */ /* 0x000e620000000800 */
[----:B----4-:R-:W-:Y:S02]  /*235a0*/  FFMA.FTZ R4, R41, c[0x0][0x2d0], -R74 ;  /* 0x0000b40029047a23 */ /* 0x010fe4000001084a */
[----:B------:R-:W-:Y:S07]  /*235b0*/  FMUL.FTZ R41, R2, R141 ;  /* 0x0000008d02297220 */ /* 0x000fee0000410000 */
[----:B------:R3:W4:Y:S01]  /*235c0*/  MUFU.EX2 R246, R4 ;  /* 0x0000000400f67308 */ /* 0x0007220000000800 */
[----:B-----5:R-:W-:Y:S01]  /*235d0*/  FSEL R0, R3, RZ, P0 ;  /* 0x000000ff03007208 */ /* 0x020fe20000000000 */
[----:B------:R-:W-:Y:S01]  /*235e0*/  IMAD.MOV.U32 R112, RZ, RZ, R87 ;  /* 0x000000ffff707224 */ /* 0x000fe200078e0057 */
[----:B------:R-:W-:Y:S03]  /*235f0*/  F2FP.PACK_AB R65, R87, R196 ;  /* 0x000000c45741723e */ /* 0x000fe600000000ff */
[----:B------:R-:W-:Y:S04]  /*23600*/  FADD.FTZ R0, -R0, R103 ;  /* 0x0000006700007221 */ /* 0x000fe80000010100 */
[----:B------:R5:W-:Y:S01]  /*23610*/  MUFU.EX2 R108, R40 ;  /* 0x00000028006c7308 */ /* 0x000be20000000800 */
[----:B------:R-:W-:Y:S01]  /*23620*/  FMUL.FTZ R0, R0, c[0x0][0x2d0] ;  /* 0x0000b40000007a20 */ /* 0x000fe20000410000 */
[----:B-1----:R-:W-:Y:S01]  /*23630*/  MOV R129, R30 ;  /* 0x0000001e00817202 */ /* 0x002fe20000000f00 */
[----:B------:R-:W-:Y:S07]  /*23640*/  FMUL.FTZ R24, R2, R124 ;  /* 0x0000007c02187220 */ /* 0x000fee0000410000 */
[----:B------:R-:W1:Y:S01]  /*23650*/  MUFU.EX2 R0, R0 ;  /* 0x0000000000007308 */ /* 0x000e620000000800 */
[C---:B---3--:R-:W-:Y:S01]  /*23660*/  FMUL.FTZ R4, R69.reuse, R104 ;  /* 0x0000006845047220 */ /* 0x048fe20000410000 */
[----:B----4-:R-:W-:Y:S01]  /*23670*/  MOV R106, R246 ;  /* 0x000000f6006a7202 */ /* 0x010fe20000000f00 */
[----:B------:R-:W-:Y:S01]  /*23680*/  IMAD.MOV.U32 R104, RZ, RZ, R64 ;  /* 0x000000ffff687224 */ /* 0x000fe200078e0040 */
[----:B------:R-:W-:Y:S06]  /*23690*/  F2FP.PACK_AB R64, R86, R93 ;  /* 0x0000005d5640723e */ /* 0x000fec00000000ff */
[----:B------:R3:W-:Y:S01]  /*236a0*/  MUFU.EX2 R124, R32 ;  /* 0x00000020007c7308 */ /* 0x0007e20000000800 */
[-C--:B--2---:R-:W-:Y:S05]  /*236b0*/  HMMA.16816.F32 R4, R76, R20.reuse, R4 ;  /* 0x000000144c04723c */ /* 0x084fea0000001804 */
[----:B------:R-:W-:Y:S01]  /*236c0*/  F2FP.PACK_AB R67, R104, R107 ;  /* 0x0000006b6843723e */ /* 0x000fe200000000ff */
[----:B-----5:R-:W-:Y:S03]  /*236d0*/  FMUL.FTZ R40, R2, R140 ;  /* 0x0000008c02287220 */ /* 0x020fe60000410000 */
[----:B------:R-:W-:Y:S03]  /*236e0*/  MUFU.EX2 R59, R44 ;  /* 0x0000002c003b7308 */ /* 0x000fe60000000800 */
[C---:B-1----:R-:W-:Y:S02]  /*236f0*/  FMUL.FTZ R10, R0.reuse, R110 ;  /* 0x0000006e000a7220 */ /* 0x042fe40000410000 */
[C---:B------:R-:W-:Y:S02]  /*23700*/  FMUL.FTZ R11, R0.reuse, R111 ;  /* 0x0000006f000b7220 */ /* 0x040fe40000410000 */
[C---:B------:R-:W-:Y:S02]  /*23710*/  FMUL.FTZ R14, R0.reuse, R114 ;  /* 0x00000072000e7220 */ /* 0x040fe40000410000 */
[----:B------:R-:W-:Y:S01]  /*23720*/  IMAD.MOV.U32 R114, RZ, RZ, R82 ;  /* 0x000000ffff727224 */ /* 0x000fe200078e0052 */
[----:B------:R-:W-:Y:S01]  /*23730*/  MUFU.EX2 R103, R58 ;  /* 0x0000003a00677308 */ /* 0x000fe20000000800 */
[C---:B------:R-:W-:Y:S01]  /*23740*/  FMUL.FTZ R27, R0.reuse, R127 ;  /* 0x0000007f001b7220 */ /* 0x040fe20000410000 */
[C---:B------:R-:W-:Y:S04]  /*23750*/  HMMA.16816.F32 R8, R64.reuse, R20, R8 ;  /* 0x000000144008723c */ /* 0x040fe80000001808 */
[----:B------:R-:W-:Y:S01]  /*23760*/  FMUL.FTZ R15, R0, R115 ;  /* 0x00000073000f7220 */ /* 0x000fe20000410000 */
[----:B------:R-:W-:Y:S01]  /*23770*/  MOV R127, R81 ;  /* 0x00000051007f7202 */ /* 0x000fe20000000f00 */
[C---:B---3--:R-:W-:Y:S02]  /*23780*/  FMUL.FTZ R32, R69.reuse, R132 ;  /* 0x0000008445207220 */ /* 0x048fe40000410000 */
[----:B------:R-:W-:Y:S01]  /*23790*/  FFMA.FTZ R20, R46, c[0x0][0x2d0], -R74 ;  /* 0x0000b4002e147a23 */ /* 0x000fe2000001084a */
[----:B------:R1:W-:Y:S02]  /*237a0*/  MUFU.EX2 R111, R28 ;  /* 0x0000001c006f7308 */ /* 0x0003e40000000800 */
[-C--:B------:R-:W-:Y:S03]  /*237b0*/  HMMA.16816.F32 R12, R64, R22.reuse, R12 ;  /* 0x00000016400c723c */ /* 0x080fe6000000180c */
[C---:B------:R-:W-:Y:S02]  /*237c0*/  FMUL.FTZ R31, R0.reuse, R131 ;  /* 0x00000083001f7220 */ /* 0x040fe40000410000 */
[----:B------:R-:W-:Y:S02]  /*237d0*/  IMAD.MOV.U32 R131, RZ, RZ, R80 ;  /* 0x000000ffff837224 */ /* 0x000fe400078e0050 */
[----:B------:R-:W2:Y:S01]  /*237e0*/  LDSM.16.MT88.4 R80, [R211+0x100] ;  /* 0x00010000d350783b */ /* 0x000ea20000004200 */
[C---:B------:R-:W-:Y:S01]  /*237f0*/  HMMA.16816.F32 R16, R76.reuse, R22, R16 ;  /* 0x000000164c10723c */ /* 0x040fe20000001810 */
[----:B------:R3:W-:Y:S03]  /*23800*/  MUFU.EX2 R110, R20 ;  /* 0x00000014006e7308 */ /* 0x0007e60000000800 */
[C---:B------:R-:W-:Y:S02]  /*23810*/  FMUL.FTZ R21, R69.reuse, R121 ;  /* 0x0000007945157220 */ /* 0x040fe40000410000 */
[----:B------:R-:W-:Y:S02]  /*23820*/  FMUL.FTZ R26, R0, R126 ;  /* 0x0000007e001a7220 */ /* 0x000fe40000410000 */
[C---:B------:R-:W-:Y:S04]  /*23830*/  FMUL.FTZ R22, R68.reuse, R122 ;  /* 0x0000007a44167220 */ /* 0x040fe80000410000 */
[----:B------:R-:W-:Y:S01]  /*23840*/  FMUL.FTZ R23, R68, R123 ;  /* 0x0000007b44177220 */ /* 0x000fe20000410000 */
[----:B------:R-:W-:Y:S01]  /*23850*/  MOV R123, R60 ;  /* 0x0000003c007b7202 */ /* 0x000fe20000000f00 */
[----:B-1----:R-:W-:Y:S02]  /*23860*/  FMUL.FTZ R28, R2, R128 ;  /* 0x00000080021c7220 */ /* 0x002fe40000410000 */
[C---:B------:R-:W-:Y:S02]  /*23870*/  FMUL.FTZ R30, R0.reuse, R130 ;  /* 0x00000082001e7220 */ /* 0x040fe40000410000 */
[----:B------:R-:W-:Y:S02]  /*23880*/  IMAD.MOV.U32 R130, RZ, RZ, R33 ;  /* 0x000000ffff827224 */ /* 0x000fe400078e0021 */
[C---:B------:R-:W-:Y:S02]  /*23890*/  FMUL.FTZ R33, R69.reuse, R133 ;  /* 0x0000008545217220 */ /* 0x040fe40000410000 */
[C---:B------:R-:W-:Y:S01]  /*238a0*/  FMUL.FTZ R42, R0.reuse, R142 ;  /* 0x0000008e002a7220 */ /* 0x040fe20000410000 */
[----:B------:R-:W-:Y:S01]  /*238b0*/  LDSM.16.MT88.4 R132, [R212+0x2900] ;  /* 0x00290000d484783b */ /* 0x000fe20000004200 */
[C---:B------:R-:W-:Y:S02]  /*238c0*/  FMUL.FTZ R43, R0.reuse, R143 ;  /* 0x0000008f002b7220 */ /* 0x040fe40000410000 */
[C---:B---3--:R-:W-:Y:S02]  /*238d0*/  FMUL.FTZ R20, R69.reuse, R120 ;  /* 0x0000007845147220 */ /* 0x048fe40000410000 */
[----:B------:R-:W-:Y:S01]  /*238e0*/  IMAD.MOV.U32 R122, RZ, RZ, R84 ;  /* 0x000000ffff7a7224 */ /* 0x000fe200078e0054 */
[----:B------:R1:W-:Y:S01]  /*238f0*/  MUFU.EX2 R120, R62 ;  /* 0x0000003e00787308 */ /* 0x0003e20000000800 */
[----:B------:R-:W-:Y:S01]  /*23900*/  FMUL.FTZ R63, R0, R163 ;  /* 0x000000a3003f7220 */ /* 0x000fe20000410000 */
[----:B------:R-:W3:Y:S01]  /*23910*/  LDSM.16.MT88.4 R84, [R209+0x900] ;  /* 0x00090000d154783b */ /* 0x000ee20000004200 */
[----:B------:R-:W-:Y:S01]  /*23920*/  MOV R163, R93 ;  /* 0x0000005d00a37202 */ /* 0x000fe20000000f00 */
[-C--:B------:R-:W-:Y:S03]  /*23930*/  HMMA.16816.F32 R20, R76, R36.reuse, R20 ;  /* 0x000000244c14723c */ /* 0x080fe60000001814 */
[----:B------:R-:W-:Y:S02]  /*23940*/  FMUL.FTZ R44, R2, R144 ;  /* 0x00000090022c7220 */ /* 0x000fe40000410000 */
[C---:B------:R-:W-:Y:S02]  /*23950*/  FMUL.FTZ R46, R0.reuse, R146 ;  /* 0x00000092002e7220 */ /* 0x040fe40000410000 */
[C---:B------:R-:W-:Y:S01]  /*23960*/  FMUL.FTZ R47, R0.reuse, R147 ;  /* 0x00000093002f7220 */ /* 0x040fe20000410000 */
[C---:B------:R-:W-:Y:S04]  /*23970*/  HMMA.16816.F32 R24, R64.reuse, R36, R24 ;  /* 0x000000244018723c */ /* 0x040fe80000001818 */
[----:B------:R-:W-:Y:S02]  /*23980*/  FMUL.FTZ R58, R0, R158 ;  /* 0x0000009e003a7220 */ /* 0x000fe40000410000 */
[----:B------:R-:W-:Y:S02]  /*23990*/  FMUL.FTZ R60, R2, R160 ;  /* 0x000000a0023c7220 */ /* 0x000fe40000410000 */
[-C--:B------:R-:W-:Y:S04]  /*239a0*/  HMMA.16816.F32 R28, R64, R38.reuse, R28 ;  /* 0x00000026401c723c */ /* 0x080fe8000000181c */
[----:B------:R-:W-:Y:S02]  /*239b0*/  FFMA.FTZ R36, R48, c[0x0][0x2d0], -R96 ;  /* 0x0000b40030247a23 */ /* 0x000fe40000010860 */
[----:B-1----:R-:W-:Y:S02]  /*239c0*/  FMUL.FTZ R62, R0, R162 ;  /* 0x000000a2003e7220 */ /* 0x002fe40000410000 */
[C---:B------:R-:W-:Y:S01]  /*239d0*/  HMMA.16816.F32 R32, R76.reuse, R38, R32 ;  /* 0x000000264c20723c */ /* 0x040fe20000001820 */
[----:B------:R1:W-:Y:S01]  /*239e0*/  MUFU.EX2 R128, R36 ;  /* 0x0000002400807308 */ /* 0x0003e20000000800 */
[----:B------:R-:W4:Y:S02]  /*239f0*/  LDL.LU R162, [R1+0x24] ;  /* 0x0000240001a27983 */ /* 0x000f240000300800 */
[----:B------:R-:W-:Y:S02]  /*23a00*/  FMUL.FTZ R37, R69, R137 ;  /* 0x0000008945257220 */ /* 0x000fe40000410000 */
[----:B------:R-:W-:Y:S02]  /*23a10*/  FFMA.FTZ R48, R51, c[0x0][0x2d0], -R74 ;  /* 0x0000b40033307a23 */ /* 0x000fe4000001084a */
[C---:B------:R-:W-:Y:S03]  /*23a20*/  FMUL.FTZ R38, R68.reuse, R138 ;  /* 0x0000008a44267220 */ /* 0x040fe60000410000 */
[----:B------:R-:W5:Y:S01]  /*23a30*/  MUFU.EX2 R57, R48 ;  /* 0x0000003000397308 */ /* 0x000f620000000800 */
[C---:B------:R-:W-:Y:S02]  /*23a40*/  FMUL.FTZ R39, R68.reuse, R139 ;  /* 0x0000008b44277220 */ /* 0x040fe40000410000 */
[----:B------:R-:W-:Y:S02]  /*23a50*/  FMUL.FTZ R51, R68, R151 ;  /* 0x0000009744337220 */ /* 0x000fe40000410000 */
[----:B------:R-:W-:Y:S02]  /*23a60*/  IMAD.MOV.U32 R160, RZ, RZ, R61 ;  /* 0x000000ffffa07224 */ /* 0x000fe400078e003d */
[----:B------:R-:W-:Y:S01]  /*23a70*/  FMUL.FTZ R61, R2, R161 ;  /* 0x000000a1023d7220 */ /* 0x000fe20000410000 */
[----:B------:R-:W-:Y:S01]  /*23a80*/  MOV R161, R247 ;  /* 0x000000f700a17202 */ /* 0x000fe20000000f00 */
[----:B------:R-:W-:Y:S02]  /*23a90*/  IMAD.MOV.U32 R126, RZ, RZ, R242 ;  /* 0x000000ffff7e7224 */ /* 0x000fe400078e00f2 */
[C---:B-1----:R-:W-:Y:S07]  /*23aa0*/  FMUL.FTZ R36, R69.reuse, R136 ;  /* 0x0000008845247220 */ /* 0x042fee0000410000 */
[-C--:B------:R-:W-:Y:S03]  /*23ab0*/  HMMA.16816.F32 R36, R76, R52.reuse, R36 ;  /* 0x000000344c24723c */ /* 0x080fe60000001824 */
[----:B-----5:R-:W-:Y:S01]  /*23ac0*/  MOV R151, R57 ;  /* 0x0000003900977202 */ /* 0x020fe20000000f00 */
[C---:B------:R-:W-:Y:S01]  /*23ad0*/  FMUL.FTZ R48, R69.reuse, R148 ;  /* 0x0000009445307220 */ /* 0x040fe20000410000 */
[----:B------:R-:W-:Y:S01]  /*23ae0*/  MOV R148, R59 ;  /* 0x0000003b00947202 */ /* 0x000fe20000000f00 */
[----:B------:R-:W-:Y:S02]  /*23af0*/  FMUL.FTZ R59, R0, R159 ;  /* 0x0000009f003b7220 */ /* 0x000fe40000410000 */
[C---:B------:R-:W-:Y:S04]  /*23b00*/  HMMA.16816.F32 R40, R64.reuse, R52, R40 ;  /* 0x000000344028723c */ /* 0x040fe80000001828 */
[----:B------:R-:W-:Y:S03]  /*23b10*/  FMUL.FTZ R57, R2, R157 ;  /* 0x0000009d02397220 */ /* 0x000fe60000410000 */
[--C-:B------:R-:W-:Y:S01]  /*23b20*/  FFMA.FTZ R52, R56, c[0x0][0x2d0], -R97.reuse ;  /* 0x0000b40038347a23 */ /* 0x100fe20000010861 */
[-C--:B------:R-:W-:Y:S03]  /*23b30*/  HMMA.16816.F32 R44, R64, R54.reuse, R44 ;  /* 0x00000036402c723c */ /* 0x080fe6000000182c */
[----:B------:R1:W5:Y:S01]  /*23b40*/  MUFU.EX2 R109, R52 ;  /* 0x00000034006d7308 */ /* 0x0003620000000800 */
[C---:B------:R-:W-:Y:S02]  /*23b50*/  FMUL.FTZ R53, R69.reuse, R153 ;  /* 0x0000009945357220 */ /* 0x040fe40000410000 */
[----:B------:R-:W-:Y:S02]  /*23b60*/  FMUL.FTZ R56, R2, R156 ;  /* 0x0000009c02387220 */ /* 0x000fe40000410000 */
[C---:B------:R-:W-:Y:S07]  /*23b70*/  HMMA.16816.F32 R48, R76.reuse, R54, R48 ;  /* 0x000000364c30723c */ /* 0x040fee0000001830 */
[C---:B------:R-:W-:Y:S02]  /*23b80*/  FMUL.FTZ R54, R68.reuse, R154 ;  /* 0x0000009a44367220 */ /* 0x040fe40000410000 */
[----:B------:R-:W-:Y:S03]  /*23b90*/  FMUL.FTZ R55, R68, R155 ;  /* 0x0000009b44377220 */ /* 0x000fe60000410000 */
[----:B-1----:R-:W-:Y:S07]  /*23ba0*/  FMUL.FTZ R52, R69, R152 ;  /* 0x0000009845347220 */ /* 0x002fee0000410000 */
[-C--:B--2---:R-:W-:Y:S08]  /*23bb0*/  HMMA.16816.F32 R52, R76, R80.reuse, R52 ;  /* 0x000000504c34723c */ /* 0x084ff00000001834 */
[C---:B------:R-:W-:Y:S07]  /*23bc0*/  HMMA.16816.F32 R56, R64.reuse, R80, R56 ;  /* 0x000000504038723c */ /* 0x040fee0000001838 */
[----:B------:R-:W-:Y:S01]  /*23bd0*/  FFMA.FTZ R80, R88, c[0x0][0x2d0], -R97 ;  /* 0x0000b40058507a23 */ /* 0x000fe20000010861 */
[-C--:B------:R-:W-:Y:S03]  /*23be0*/  HMMA.16816.F32 R60, R64, R82.reuse, R60 ;  /* 0x00000052403c723c */ /* 0x080fe6000000183c */
[----:B------:R1:W2:Y:S01]  /*23bf0*/  MUFU.EX2 R115, R80 ;  /* 0x0000005000737308 */ /* 0x0002a20000000800 */
[----:B-----5:R-:W-:Y:S03]  /*23c00*/  F2FP.PACK_AB R81, R103, R109 ;  /* 0x0000006d6751723e */ /* 0x020fe600000000ff */
[C---:B------:R-:W-:Y:S02]  /*23c10*/  FMUL.FTZ R64, R69.reuse, R164 ;  /* 0x000000a445407220 */ /* 0x040fe40000410000 */
[C---:B------:R-:W-:Y:S01]  /*23c20*/  FMUL.FTZ R66, R68.reuse, R166 ;  /* 0x000000a644427220 */ /* 0x040fe20000410000 */
[----:B------:R-:W5:Y:S02]  /*23c30*/  LDL.LU R164, [R1+0x20] ;  /* 0x0000200001a47983 */ /* 0x000f640000300800 */
[----:B------:R-:W-:Y:S01]  /*23c40*/  FMUL.FTZ R67, R68, R167 ;  /* 0x000000a744437220 */ /* 0x000fe20000410000 */
[----:B------:R-:W-:Y:S01]  /*23c50*/  MOV R167, R89 ;  /* 0x0000005900a77202 */ /* 0x000fe20000000f00 */
[----:B------:R-:W-:Y:S01]  /*23c60*/  FMUL.FTZ R65, R69, R165 ;  /* 0x000000a545417220 */ /* 0x000fe20000410000 */
[----:B------:R-:W5:Y:S01]  /*23c70*/  LDL.LU R166, [R1+0x1c] ;  /* 0x00001c0001a67983 */ /* 0x000f620000300800 */
        /* <DEDUP_REMOVED lines=12> */
[----:B--2---:R-:W-:Y:S03]  /*23d40*/  F2FP.PACK_AB R83, R115, R120 ;  /* 0x000000787353723e */ /* 0x004fe600000000ff */
[-C--:B---3--:R-:W-:Y:S03]  /*23d50*/  HMMA.16816.F32 R4, R76, R84.reuse, R4 ;  /* 0x000000544c04723c */ /* 0x088fe60000001804 */
[--C-:B-1----:R-:W-:Y:S02]  /*23d60*/  FFMA.FTZ R80, R94, c[0x0][0x2d0], -R75.reuse ;  /* 0x0000b4005e507a23 */ /* 0x102fe4000001084b */
[----:B------:R-:W1:Y:S02]  /*23d70*/  LDSM.16.MT88.4 R92, [R210+0x900] ;  /* 0x00090000d25c783b */ /* 0x000e640000004200 */
[----:B------:R2:W-:Y:S02]  /*23d80*/  MUFU.EX2 R139, R80 ;  /* 0x00000050008b7308 */ /* 0x0005e40000000800 */
        /* <DEDUP_REMOVED lines=8> */
[----:B--2---:R-:W-:Y:S03]  /*23e10*/  FFMA.FTZ R84, R177, c[0x0][0x2d0], -R74 ;  /* 0x0000b400b1547a23 */ /* 0x004fe6000001084a */
[--C-:B------:R-:W-:Y:S01]  /*23e20*/  FFMA.FTZ R88, R169, c[0x0][0x2d0], -R96.reuse ;  /* 0x0000b400a9587a23 */ /* 0x100fe20000010860 */
        /* <DEDUP_REMOVED lines=17> */
[----:B------:R2:W2:Y:S01]  /*23f40*/  MUFU.EX2 R141, R88 ;  /* 0x00000058008d7308 */ /* 0x0004a20000000800 */
[----:B----4-:R-:W-:Y:S02]  /*23f50*/  FFMA.FTZ R2, R2, R162, R163 ;  /* 0x000000a202027223 */ /* 0x010fe400000100a3 */
[----:B---3--:R-:W-:Y:S07]  /*23f60*/  FFMA.FTZ R92, R170, c[0x0][0x2d0], -R97 ;  /* 0x0000b400aa5c7a23 */ /* 0x008fee0000010861 */
        /* <DEDUP_REMOVED lines=9> */
[----:B------:R2:W4:Y:S01]  /*24000*/  MUFU.EX2 R140, R88 ;  /* 0x00000058008c7308 */ /* 0x0005220000000800 */
        /* <DEDUP_REMOVED lines=9> */
[----:B------:R-:W-:Y:S01]  /*240a0*/  F2FP.PACK_AB R82, R141, R142 ;  /* 0x0000008e8d52723e */ /* 0x000fe200000000ff */
[----:B------:R2:W-:Y:S01]  /*240b0*/  MUFU.EX2 R147, R80 ;  /* 0x0000005000937308 */ /* 0x0005e20000000800 */
[----:B----4-:R-:W-:Y:S01]  /*240c0*/  F2FP.PACK_AB R81, R234, R140 ;  /* 0x0000008cea51723e */ /* 0x010fe200000000ff */
[----:B-----5:R-:W-:Y:S01]  /*240d0*/  FFMA.FTZ R69, R69, R166, R167 ;  /* 0x000000a645457223 */ /* 0x020fe200000100a7 */
[----:B------:R-:W-:Y:S01]  /*240e0*/  F2FP.PACK_AB R76, R121, R151 ;  /* 0x00000097794c723e */ /* 0x000fe200000000ff */
[----:B------:R-:W-:Y:S03]  /*240f0*/  FFMA.FTZ R68, R68, R164, R165 ;  /* 0x000000a444447223 */ /* 0x000fe600000100a5 */
[----:B------:R-:W-:Y:S02]  /*24100*/  F2FP.PACK_AB R77, R138, R139 ;  /* 0x0000008b8a4d723e */ /* 0x000fe400000000ff */
[----:B------:R-:W-:Y:S02]  /*24110*/  F2FP.PACK_AB R78, R246, R247 ;  /* 0x000000f7f64e723e */ /* 0x000fe400000000ff */
[----:B------:R-:W-:Y:S01]  /*24120*/  F2FP.PACK_AB R79, R143, R242 ;  /* 0x000000f28f4f723e */ /* 0x000fe200000000ff */
[----:B-1----:R-:W1:Y:S01]  /*24130*/  LDSM.16.MT88.4 R84, [R212+0x1100] ;  /* 0x00110000d454783b */ /* 0x002e620000004200 */
[----:B---3--:R-:W-:Y:S05]  /*24140*/  F2FP.PACK_AB R83, R207, R233 ;  /* 0x000000e9cf53723e */ /* 0x008fea00000000ff */
[-C--:B--2---:R-:W-:Y:S03]  /*24150*/  HMMA.16816.F32 R4, R76, R88.reuse, R4 ;  /* 0x000000584c04723c */ /* 0x084fe60000001804 */
[--C-:B------:R-:W-:Y:S04]  /*24160*/  FFMA.FTZ R80, R181, c[0x0][0x2d0], -R75.reuse ;  /* 0x0000b400b5507a23 */ /* 0x100fe8000001084b */
        /* <DEDUP_REMOVED lines=9> */
[----:B--2---:R-:W-:Y:S03]  /*24200*/  FFMA.FTZ R88, R195, c[0x0][0x2d0], -R74 ;  /* 0x0000b400c3587a23 */ /* 0x004fe6000001084a */
        /* <DEDUP_REMOVED lines=17> */
[--C-:B--2---:R-:W-:Y:S01]  /*24320*/  FFMA.FTZ R84, R188, c[0x0][0x2d0], -R96.reuse ;  /* 0x0000b400bc547a23 */ /* 0x104fe20000010860 */
[----:B------:R-:W-:Y:S04]  /*24330*/  MOV R188, R114 ;  /* 0x0000007200bc7202 */ /* 0x000fe80000000f00 */
[----:B------:R-:W-:Y:S04]  /*24340*/  ISETP.GT.AND P0, PT, R226, R188, PT ;  /* 0x000000bce200720c */ /* 0x000fe80003f04270 */
[----:B------:R2:W-:Y:S01]  /*24350*/  MUFU.EX2 R185, R84 ;  /* 0x0000005400b97308 */ /* 0x0005e20000000800 */
[----:B---3--:R-:W-:Y:S01]  /*24360*/  FFMA.FTZ R92, R183, c[0x0][0x2d0], -R97 ;  /* 0x0000b400b75c7a23 */ /* 0x008fe20000010861 */
[----:B------:R-:W-:Y:S08]  /*24370*/  MOV R183, R160 ;  /* 0x000000a000b77202 */ /* 0x000ff00000000f00 */
[----:B------:R3:W-:Y:S01]  /*24380*/  MUFU.EX2 R154, R92 ;  /* 0x0000005c009a7308 */ /* 0x0007e20000000800 */
[----:B-1----:R-:W1:Y:S01]  /*24390*/  LDSM.16.MT88.4 R88, [R211+0x1100] ;  /* 0x00110000d358783b */ /* 0x002e620000004200 */
[----:B--2---:R-:W-:Y:S01]  /*243a0*/  FFMA.FTZ R84, R190, c[0x0][0x2d0], -R96 ;  /* 0x0000b400be547a23 */ /* 0x004fe20000010860 */
[----:B------:R-:W-:Y:S07]  /*243b0*/  MOV R190, R115 ;  /* 0x0000007300be7202 */ /* 0x000fee0000000f00 */
[----:B------:R2:W4:Y:S01]  /*243c0*/  MUFU.EX2 R187, R84 ;  /* 0x0000005400bb7308 */ /* 0x0005220000000800 */
[----:B---3--:R-:W-:Y:S02]  /*243d0*/  FFMA.FTZ R92, R202, c[0x0][0x2d0], -R75 ;  /* 0x0000b400ca5c7a23 */ /* 0x008fe4000001084b */
[----:B------:R-:W-:Y:S07]  /*243e0*/  IMAD.MOV.U32 R202, RZ, RZ, R110 ;  /* 0x000000ffffca7224 */ /* 0x000fee00078e006e */
[----:B------:R3:W-:Y:S01]  /*243f0*/  MUFU.EX2 R159, R92 ;  /* 0x0000005c009f7308 */ /* 0x0007e20000000800 */
[--C-:B--2---:R-:W-:Y:S01]  /*24400*/  FFMA.FTZ R84, R201, c[0x0][0x2d0], -R74.reuse ;  /* 0x0000b400c9547a23 */ /* 0x104fe2000001084a */
[-C--:B-1----:R-:W-:Y:S08]  /*24410*/  HMMA.16816.F32 R52, R76, R88.reuse, R52 ;  /* 0x000000584c34723c */ /* 0x082ff00000001834 */
[----:B------:R1:W-:Y:S01]  /*24420*/  MUFU.EX2 R184, R84 ;  /* 0x0000005400b87308 */ /* 0x0003e20000000800 */
[----:B------:R-:W-:Y:S01]  /*24430*/  IMAD.MOV.U32 R201, RZ, RZ, R151 ;  /* 0x000000ffffc97224 */ /* 0x000fe200078e0097 */
[C---:B------:R-:W-:Y:S01]  /*24440*/  HMMA.16816.F32 R56, R80.reuse, R88, R56 ;  /* 0x000000585038723c */ /* 0x040fe20000001838 */
[----:B---3--:R-:W-:Y:S06]  /*24450*/  LDSM.16.MT88.4 R92, [R210+0x1900] ;  /* 0x00190000d25c783b */ /* 0x008fec0000004200 */
[--C-:B------:R-:W-:Y:S01]  /*24460*/  FFMA.FTZ R88, R186, c[0x0][0x2d0], -R97.reuse ;  /* 0x0000b400ba587a23 */ /* 0x100fe20000010861 */
[-C--:B------:R-:W-:Y:S03]  /*24470*/  HMMA.16816.F32 R60, R80, R90.reuse, R60 ;  /* 0x0000005a503c723c */ /* 0x080fe6000000183c */
[----:B------:R2:W3:Y:S01]  /*24480*/  MUFU.EX2 R102, R88 ;  /* 0x0000005800667308 */ /* 0x0004e20000000800 */
[----:B------:R-:W-:Y:S02]  /*24490*/  MOV R186, R201 ;  /* 0x000000c900ba7202 */ /* 0x000fe40000000f00 */
[----:B------:R-:W-:Y:S01]  /*244a0*/  MOV R201, R121 ;  /* 0x0000007900c97202 */ /* 0x000fe20000000f00 */
[--C-:B------:R-:W-:Y:S01]  /*244b0*/  FFMA.FTZ R80, R228, c[0x0][0x2d0], -R74.reuse ;  /* 0x0000b400e4507a23 */ /* 0x100fe2000001084a */
[----:B------:R-:W-:Y:S04]  /*244c0*/  HMMA.16816.F32 R64, R76, R90, R64 ;  /* 0x0000005a4c40723c */ /* 0x000fe80000001840 */
[----:B-1----:R-:W-:Y:S01]  /*244d0*/  FFMA.FTZ R84, R179, c[0x0][0x2d0], -R97 ;  /* 0x0000b400b3547a23 */ /* 0x002fe20000010861 */
[----:B------:R1:W-:Y:S01]  /*244e0*/  MUFU.EX2 R181, R80 ;  /* 0x0000005000b57308 */ /* 0x0003e20000000800 */
[----:B----4-:R-:W-:Y:S02]  /*244f0*/  F2FP.PACK_AB R82, R187, R185 ;  /* 0x000000b9bb52723e */ /* 0x010fe400000000ff */
        /* <DEDUP_REMOVED lines=25> */
[--C-:B------:R-:W-:Y:S01]  /*24690*/  FFMA.FTZ R88, R225, c[0x0][0x2d0], -R96.reuse ;  /* 0x0000b400e1587a23 */ /* 0x100fe20000010860 */
[-C--:B------:R-:W-:Y:S01]  /*246a0*/  HMMA.16816.F32 R28, R80, R90.reuse, R28 ;  /* 0x0000005a501c723c */ /* 0x080fe2000000181c */
[----:B------:R1:W-:Y:S03]  /*246b0*/  MUFU.EX2 R180, R84 ;  /* 0x0000005400b47308 */ /* 0x0003e60000000800 */
[----:B------:R-:W-:Y:S04]  /*246c0*/  IMAD.MOV.U32 R225, RZ, RZ, R113 ;  /* 0x000000ffffe17224 */ /* 0x000fe800078e0071 */
        /* <DEDUP_REMOVED lines=9> */
[--C-:B--2---:R-:W-:Y:S02]  /*24760*/  FFMA.FTZ R88, R229, c[0x0][0x2d0], -R96.reuse ;  /* 0x0000b400e5587a23 */ /* 0x104fe40000010860 */
[----:B------:R-:W-:Y:S01]  /*24770*/  IMAD.MOV.U32 R229, RZ, RZ, R127 ;  /* 0x000000ffffe57224 */ /* 0x000fe200078e007f */
        /* <DEDUP_REMOVED lines=8> */
[----:B------:R-:W-:Y:S01]  /*24800*/  MOV R230, R131 ;  /* 0x0000008300e67202 */ /* 0x000fe20000000f00 */
[----:B------:R-:W-:Y:S07]  /*24810*/  IMAD.MOV.U32 R131, RZ, RZ, R104 ;  /* 0x000000ffff837224 */ /* 0x000fee00078e0068 */
[----:B------:R2:W4:Y:S01]  /*24820*/  MUFU.EX2 R177, R88 ;  /* 0x0000005800b17308 */ /* 0x0005220000000800 */
[----:B---3--:R-:W-:Y:S09]  /*24830*/  FFMA.FTZ R92, R200, c[0x0][0x2d0], -R97 ;  /* 0x0000b400c85c7a23 */ /* 0x008ff20000010861 */
[----:B------:R3:W-:Y:S01]  /*24840*/  MUFU.EX2 R99, R92 ;  /* 0x0000005c00637308 */ /* 0x0007e20000000800 */
[----:B-1----:R-:W-:Y:S02]  /*24850*/  FFMA.FTZ R84, R203, c[0x0][0x2d0], -R96 ;  /* 0x0000b400cb547a23 */ /* 0x002fe40000010860 */
[----:B------:R-:W-:Y:S07]  /*24860*/  IMAD.MOV.U32 R203, RZ, RZ, R107 ;  /* 0x000000ffffcb7224 */ /* 0x000fee00078e006b */
        /* <DEDUP_REMOVED lines=36> */
[----:B------:R-:W-:Y:S04]  /*24ab0*/  FFMA.FTZ R74, R252, c[0x0][0x2d0], -R74 ;  /* 0x0000b400fc4a7a23 */ /* 0x000fe8000001084a */
[C---:B------:R-:W-:Y:S05]  /*24ac0*/  HMMA.16816.F32 R16, R76.reuse, R90, R16 ;  /* 0x0000005a4c10723c */ /* 0x040fea0000001810 */
[----:B------:R3:W4:Y:S03]  /*24ad0*/  MUFU.EX2 R171, R74 ;  /* 0x0000004a00ab7308 */ /* 0x0007260000000800 */
[-C--:B-1----:R-:W-:Y:S08]  /*24ae0*/  HMMA.16816.F32 R20, R76, R84.reuse, R20 ;  /* 0x000000544c14723c */ /* 0x082ff00000001814 */
        /* <DEDUP_REMOVED lines=13> */
[C---:B------:R-:W-:Y:S01]  /*24bc0*/  HMMA.16816.F32 R48, R76.reuse, R94, R48 ;  /* 0x0000005e4c30723c */ /* 0x040fe20000001830 */
[----:B------:R2:W-:Y:S03]  /*24bd0*/  MUFU.EX2 R168, R74 ;  /* 0x0000004a00a87308 */ /* 0x0005e60000000800 */
[----:B---3--:R-:W-:Y:S04]  /*24be0*/  F2FP.PACK_AB R167, R169, R170 ;  /* 0x000000aaa9a7723e */ /* 0x008fe800000000ff */
[-C--:B-1----:R-:W-:Y:S08]  /*24bf0*/  HMMA.16816.F32 R52, R76, R88.reuse, R52 ;  /* 0x000000584c34723c */ /* 0x082ff00000001834 */
[C---:B------:R-:W-:Y:S08]  /*24c00*/  HMMA.16816.F32 R56, R80.reuse, R88, R56 ;  /* 0x000000585038723c */ /* 0x040ff00000001838 */
[-C--:B------:R-:W-:Y:S04]  /*24c10*/  HMMA.16816.F32 R60, R80, R90.reuse, R60 ;  /* 0x0000005a503c723c */ /* 0x080fe8000000183c */
[--C-:B--2---:R-:W-:Y:S04]  /*24c20*/  FFMA.FTZ R74, R238, c[0x0][0x2d0], -R96.reuse ;  /* 0x0000b400ee4a7a23 */ /* 0x104fe80000010860 */
[----:B------:R-:W-:Y:S01]  /*24c30*/  HMMA.16816.F32 R64, R76, R90, R64 ;  /* 0x0000005a4c40723c */ /* 0x000fe20000001840 */
[----:B------:R-:W2:Y:S01]  /*24c40*/  LDL.LU R76, [R1+0x28] ;  /* 0x00002800014c7983 */ /* 0x000ea20000300800 */
[----:B------:R1:W3:Y:S06]  /*24c50*/  MUFU.EX2 R85, R74 ;  /* 0x0000004a00557308 */ /* 0x0002ec0000000800 */
[-C--:B------:R-:W-:Y:S05]  /*24c60*/  HMMA.16816.F32 R104, R164, R116.reuse, R4 ;  /* 0x00000074a468723c */ /* 0x080fea0000001804 */
[--C-:B-1----:R-:W-:Y:S01]  /*24c70*/  FFMA.FTZ R74, R239, c[0x0][0x2d0], -R96.reuse ;  /* 0x0000b400ef4a7a23 */ /* 0x102fe20000010860 */
[----:B---3--:R-:W-:Y:S01]  /*24c80*/  F2FP.PACK_AB R160, R85, R168 ;  /* 0x000000a855a0723e */ /* 0x008fe200000000ff */
[----:B------:R-:W-:Y:S02]  /*24c90*/  FFMA.FTZ R96, R245, c[0x0][0x2d0], -R96 ;  /* 0x0000b400f5607a23 */ /* 0x000fe40000010860 */
[----:B------:R1:W-:Y:S10]  /*24ca0*/  MUFU.EX2 R86, R74 ;  /* 0x0000004a00567308 */ /* 0x0003f40000000800 */
[----:B------:R-:W3:Y:S01]  /*24cb0*/  MUFU.EX2 R96, R96 ;  /* 0x0000006000607308 */ /* 0x000ee20000000800 */
[--C-:B-1----:R-:W-:Y:S09]  /*24cc0*/  FFMA.FTZ R74, R205, c[0x0][0x2d0], -R97.reuse ;  /* 0x0000b400cd4a7a23 */ /* 0x102ff20000010861 */
[----:B------:R1:W-:Y:S01]  /*24cd0*/  MUFU.EX2 R75, R74 ;  /* 0x0000004a004b7308 */ /* 0x0003e20000000800 */
[----:B---3--:R-:W-:Y:S01]  /*24ce0*/  F2FP.PACK_AB R162, R96, R86 ;  /* 0x0000005660a2723e */ /* 0x008fe200000000ff */
[--C-:B-1----:R-:W-:Y:S08]  /*24cf0*/  FFMA.FTZ R74, R199, c[0x0][0x2d0], -R97.reuse ;  /* 0x0000b400c74a7a23 */ /* 0x102ff00000010861 */
[----:B------:R1:W3:Y:S02]  /*24d00*/  MUFU.EX2 R84, R74 ;  /* 0x0000004a00547308 */ /* 0x0002e40000000800 */
[--C-:B-1----:R-:W-:Y:S02]  /*24d10*/  FFMA.FTZ R74, R192, c[0x0][0x2d0], -R97.reuse ;  /* 0x0000b400c04a7a23 */ /* 0x102fe40000010861 */
[----:B------:R-:W-:Y:S02]  /*24d20*/  FFMA.FTZ R97, R73, c[0x0][0x2d0], -R97 ;  /* 0x0000b40049617a23 */ /* 0x000fe40000010861 */
[----:B------:R-:W-:Y:S01]  /*24d30*/  FADD.FTZ R73, R161, R69 ;  /* 0x00000045a1497221 */ /* 0x000fe20000010000 */
[----:B---3--:R-:W-:Y:S01]  /*24d40*/  F2FP.PACK_AB R161, R84, R75 ;  /* 0x0000004b54a1723e */ /* 0x008fe200000000ff */
[----:B------:R-:W-:Y:S02]  /*24d50*/  FADD.FTZ R69, R150, R68 ;  /* 0x0000004496457221 */ /* 0x000fe40000010000 */
[----:B------:R-:W-:Y:S01]  /*24d60*/  MUFU.EX2 R74, R74 ;  /* 0x0000004a004a7308 */ /* 0x000fe20000000800 */
[----:B------:R-:W-:Y:S02]  /*24d70*/  FADD.FTZ R68, R149, R2 ;  /* 0x0000000295447221 */ /* 0x000fe40000010000 */
[----:B------:R-:W-:Y:S01]  /*24d80*/  FADD.FTZ R4, R183, R73 ;  /* 0x00000049b7047221 */ /* 0x000fe20000010000 */
[----:B------:R-:W1:Y:S01]  /*24d90*/  LDSM.16.MT88.4 R148, [R210+0x2900] ;  /* 0x00290000d294783b */ /* 0x000e620000004200 */
[----:B------:R-:W-:Y:S02]  /*24da0*/  FADD.FTZ R2, R123, R69 ;  /* 0x000000457b027221 */ /* 0x000fe40000010000 */
[----:B------:R-:W-:Y:S02]  /*24db0*/  FADD.FTZ R5, R122, R68 ;  /* 0x000000447a057221 */ /* 0x000fe40000010000 */
[----:B------:R-:W-:Y:S01]  /*24dc0*/  FADD.FTZ R4, R230, R4 ;  /* 0x00000004e6047221 */ /* 0x000fe20000010000 */
[----:B------:R-:W3:Y:S01]  /*24dd0*/  MUFU.EX2 R97, R97 ;  /* 0x0000006100617308 */ /* 0x000ee20000000800 */
[----:B------:R-:W-:Y:S02]  /*24de0*/  FADD.FTZ R2, R229, R2 ;  /* 0x00000002e5027221 */ /* 0x000fe40000010000 */
[----:B------:R-:W-:Y:S02]  /*24df0*/  FADD.FTZ R6, R126, R4 ;  /* 0x000000047e067221 */ /* 0x000fe40000010000 */
[----:B------:R-:W-:Y:S01]  /*24e00*/  IMAD.MOV.U32 R183, RZ, RZ, R120 ;  /* 0x000000ffffb77224 */ /* 0x000fe200078e0078 */
[----:B---3--:R-:W-:Y:S07]  /*24e10*/  F2FP.PACK_AB R163, R97, R74 ;  /* 0x0000004a61a3723e */ /* 0x008fee00000000ff */
[C---:B------:R-:W-:Y:S08]  /*24e20*/  HMMA.16816.F32 R108, R160.reuse, R116, R8 ;  /* 0x00000074a06c723c */ /* 0x040ff00000001808 */
[-C--:B------:R-:W-:Y:S08]  /*24e30*/  HMMA.16816.F32 R112, R160, R118.reuse, R12 ;  /* 0x00000076a070723c */ /* 0x080ff0000000180c */
[C---:B------:R-:W-:Y:S08]  /*24e40*/  HMMA.16816.F32 R116, R164.reuse, R118, R16 ;  /* 0x00000076a474723c */ /* 0x040ff00000001810 */
[-C--:B------:R-:W-:Y:S04]  /*24e50*/  HMMA.16816.F32 R120, R164, R132.reuse, R20 ;  /* 0x00000084a478723c */ /* 0x080fe80000001814 */
[----:B--2---:R-:W-:Y:S02]  /*24e60*/  FFMA.FTZ R8, R0, R76, R196 ;  /* 0x0000004c00087223 */ /* 0x004fe400000100c4 */
        /* <DEDUP_REMOVED lines=18> */
[----:B------:R-:W-:Y:S01]  /*24f90*/  FADD.FTZ R11, R103, R4 ;  /* 0x00000004670b7221 */ /* 0x000fe20000010000 */
[----:B------:R-:W-:Y:S01]  /*24fa0*/  MOV R103, R3 ;  /* 0x0000000300677202 */ /* 0x000fe20000000f00 */
[----:B------:R-:W-:Y:S01]  /*24fb0*/  FADD.FTZ R8, R228, R2 ;  /* 0x00000002e4087221 */ /* 0x000fe20000010000 */
[----:B------:R-:W2:Y:S01]  /*24fc0*/  LDSM.16.MT88.4 R4, [R211+0x2900] ;  /* 0x00290000d304783b */ /* 0x000ea20000004200 */
        /* <DEDUP_REMOVED lines=84> */
.L_x_461:
[----:B------:R-:W3:Y:S04]  /*25510*/  LDL.LU R0, [R1+0x1c] ;  /* 0x00001c0001007983 */ /* 0x000ee80000300800 */
[----:B-12---:R-:W2:Y:S04]  /*25520*/  LDL.LU R4, [R1+0x20] ;  /* 0x0000200001047983 */ /* 0x006ea80000300800 */
[----:B------:R-:W4:Y:S04]  /*25530*/  LDL.LU R9, [R1+0x24] ;  /* 0x0000240001097983 */ /* 0x000f280000300800 */
[----:B------:R-:W4:Y:S01]  /*25540*/  LDL.LU R2, [R1+0x28] ;  /* 0x0000280001027983 */ /* 0x000f220000300800 */
[----:B------:R-:W-:-:S02]  /*25550*/  MOV R37, 0xff800000 ;  /* 0xff80000000257802 */ /* 0x000fc40000000f00 */
[----:B------:R-:W-:Y:S02]  /*25560*/  MOV R38, 0xff800000 ;  /* 0xff80000000267802 */ /* 0x000fe40000000f00 */
[----:B------:R-:W-:Y:S02]  /*25570*/  MOV R39, 0xff800000 ;  /* 0xff80000000277802 */ /* 0x000fe40000000f00 */
[----:B------:R-:W-:Y:S02]  /*25580*/  MOV R40, 0xff800000 ;  /* 0xff80000000287802 */ /* 0x000fe40000000f00 */
[----:B------:R-:W-:Y:S01]  /*25590*/  PLOP3.LUT P4, PT, PT, PT, PT, 0x8, 0x0 ;  /* 0x000000000000781c */ /* 0x000fe20003f8e170 */
[----:B---3--:R-:W1:Y:S04]  /*255a0*/  SHFL.BFLY PT, R5, R0, 0x2, 0x1f ;  /* 0x0c401f0000057f89 */ /* 0x008e6800000e0000 */
[----:B--2---:R-:W2:Y:S04]  /*255b0*/  SHFL.BFLY PT, R6, R4, 0x2, 0x1f ;  /* 0x0c401f0004067f89 */ /* 0x004ea800000e0000 */
        /* <DEDUP_REMOVED lines=110> */
.L_x_367:
[----:B--2---:R-:W2:Y:S02]  /*25ca0*/  S2R R55, SR_CTAID.Y ;  /* 0x0000000000377919 */ /* 0x004ea40000002600 */
[----:B--2---:R-:W-:Y:S01]  /*25cb0*/  SHF.R.S32.HI R43, RZ, 0x1f, R55 ;  /* 0x0000001fff2b7819 */ /* 0x004fe20000011437 */
[----:B------:R-:W-:Y:S05]  /*25cc0*/  @P4 BRA `(.L_x_479) ;  /* 0x0000130000004947 */ /* 0x000fea0003800000 */
[----:B------:R-:W2:Y:S01]  /*25cd0*/  LDL R44, [R1+0x64] ;  /* 0x00006400012c7983 */ /* 0x000ea20000100800 */
[----:B------:R-:W-:Y:S01]  /*25ce0*/  IMAD.MOV.U32 R6, RZ, RZ, -0x10 ;  /* 0xfffffff0ff067424 */ /* 0x000fe200078e00ff */
[----:B------:R-:W-:Y:S02]  /*25cf0*/  F2FP.PACK_AB R5, R105, R104 ;  /* 0x000000686905723e */ /* 0x000fe400000000ff */
[----:B------:R-:W3:Y:S01]  /*25d00*/  S2R R41, SR_TID.X ;  /* 0x0000000000297919 */ /* 0x000ee20000002100 */
        /* <DEDUP_REMOVED lines=12> */
[----:B---3--:R-:W-:Y:S02]  /*25dd0*/  SHF.R.S32.HI R42, RZ, 0x1f, R41 ;  /* 0x0000001fff2a7819 */ /* 0x008fe40000011429 */
        /* <DEDUP_REMOVED lines=29> */
[----:B------:R-:W-:Y:S02]  /*25fb0*/  R2P PR, R3, 0x6 ;  /* 0x0000000603007804 */ /* 0x000fe40000000000 */
[----:B------:R-:W-:Y:S02]  /*25fc0*/  SEL R6, R6, 0x10, !P0 ;  /* 0x0000001006067807 */ /* 0x000fe40004000000 */
[C---:B------:R-:W-:Y:S02]  /*25fd0*/  IADD3 R4, R2.reuse, 0x80, RZ ;  /* 0x0000008002047810 */ /* 0x040fe40007ffe0ff */
[C---:B------:R-:W-:Y:S01]  /*25fe0*/  IADD3 R0, R2.reuse, 0xc0, RZ ;  /* 0x000000c002007810 */ /* 0x040fe20007ffe0ff */
[----:B------:R-:W-:Y:S01]  /*25ff0*/  IMAD.IADD R3, R2, 0x1, R6 ;  /* 0x0000000102037824 */ /* 0x000fe200078e0206 */
[----:B------:R-:W-:-:S02]  /*26000*/  F2FP.PACK_AB R26, R26, R146 ;  /* 0x000000921a1a723e */ /* 0x000fc400000000ff */
[----:B------:R-:W-:Y:S02]  /*26010*/  F2FP.PACK_AB R18, R18, R152 ;  /* 0x000000981212723e */ /* 0x000fe400000000ff */
[----:B------:R-:W-:Y:S02]  /*26020*/  F2FP.PACK_AB R16, R16, R154 ;  /* 0x0000009a1010723e */ /* 0x000fe400000000ff */
[----:B------:R-:W-:Y:S02]  /*26030*/  @P2 IADD3 R0, R4, -0x40, RZ ;  /* 0xffffffc004002810 */ /* 0x000fe40007ffe0ff */
[----:B------:R-:W-:Y:S02]  /*26040*/  F2FP.PACK_AB R12, R12, R164 ;  /* 0x000000a40c0c723e */ /* 0x000fe400000000ff */
[----:B------:R-:W-:Y:S02]  /*26050*/  F2FP.PACK_AB R11, R167, R166 ;  /* 0x000000a6a70b723e */ /* 0x000fe400000000ff */
[----:B------:R-:W-:-:S02]  /*26060*/  F2FP.PACK_AB R13, R13, R156 ;  /* 0x0000009c0d0d723e */ /* 0x000fc400000000ff */
[----:B------:R-:W-:Y:S01]  /*26070*/  F2FP.PACK_AB R15, R15, R158 ;  /* 0x0000009e0f0f723e */ /* 0x000fe200000000ff */
[----:B------:R3:W-:Y:S01]  /*26080*/  STS [R2+0x80], R5 ;  /* 0x0000800502007388 */ /* 0x0007e20000000800 */
[----:B------:R-:W-:Y:S02]  /*26090*/  F2FP.PACK_AB R10, R161, R160 ;  /* 0x000000a0a10a723e */ /* 0x000fe400000000ff */
[----:B-1----:R-:W-:Y:S01]  /*260a0*/  F2FP.PACK_AB R9, R163, R162 ;  /* 0x000000a2a309723e */ /* 0x002fe200000000ff */
[----:B------:R-:W-:Y:S01]  /*260b0*/  STS [R2+0x480], R7 ;  /* 0x0004800702007388 */ /* 0x000fe20000000800 */
[----:B------:R-:W-:-:S03]  /*260c0*/  ISETP.NE.U32.AND P0, PT, RZ, c[0x0][0x500], PT ;  /* 0x00014000ff007a0c */ /* 0x000fc60003f05070 */
[----:B------:R1:W-:Y:S04]  /*260d0*/  STS [R3+0x80], R8 ;  /* 0x0000800803007388 */ /* 0x0003e80000000800 */
[----:B------:R-:W-:Y:S04]  /*260e0*/  STS [R3+0x480], R30 ;  /* 0x0004801e03007388 */ /* 0x000fe80000000800 */
[----:B------:R-:W-:Y:S04]  /*260f0*/  STS [R2+0x2080], R34 ;  /* 0x0020802202007388 */ /* 0x000fe80000000800 */
[----:B------:R4:W-:Y:S04]  /*26100*/  STS [R2+0x2480], R110 ;  /* 0x0024806e02007388 */ /* 0x0009e80000000800 */
[----:B------:R-:W-:Y:S01]  /*26110*/  STS [R3+0x2080], R33 ;  /* 0x0020802103007388 */ /* 0x000fe20000000800 */
[----:B---3--:R-:W-:-:S03]  /*26120*/  IMAD.MOV.U32 R5, RZ, RZ, 0x20 ;  /* 0x00000020ff057424 */ /* 0x008fc600078e00ff */
[----:B------:R3:W-:Y:S02]  /*26130*/  STS [R3+0x2480], R114 ;  /* 0x0024807203007388 */ /* 0x0007e40000000800 */
[----:B-1----:R-:W-:Y:S02]  /*26140*/  SEL R8, R5, 0xffffffe0, !P1 ;  /* 0xffffffe005087807 */ /* 0x002fe40004800000 */
[----:B------:R-:W-:Y:S02]  /*26150*/  ISETP.NE.AND.EX P1, PT, RZ, c[0x0][0x504], PT, P0 ;  /* 0x00014100ff007a0c */ /* 0x000fe40003f25300 */
[----:B------:R-:W-:Y:S01]  /*26160*/  ISETP.NE.U32.AND P0, PT, RZ, c[0x0][0x508], PT ;  /* 0x00014200ff007a0c */ /* 0x000fe20003f05070 */
[----:B------:R-:W-:Y:S02]  /*26170*/  IMAD.IADD R5, R2, 0x1, R8 ;  /* 0x0000000102057824 */ /* 0x000fe400078e0208 */
[----:B------:R-:W-:Y:S01]  /*26180*/  IMAD.IADD R4, R8, 0x1, R3 ;  /* 0x0000000108047824 */ /* 0x000fe200078e0203 */
[----:B------:R-:W-:-:S02]  /*26190*/  ISETP.NE.AND.EX P0, PT, RZ, c[0x0][0x50c], PT, P0 ;  /* 0x00014300ff007a0c */ /* 0x000fc40003f05300 */
[----:B------:R-:W-:Y:S01]  /*261a0*/  STS [R5+0x80], R29 ;  /* 0x0000801d05007388 */ /* 0x000fe20000000800 */
[----:B----4-:R-:W-:-:S03]  /*261b0*/  IADD3 R2, R8, 0x400, R0 ;  /* 0x0000040008027810 */ /* 0x010fc60007ffe000 */
[----:B------:R-:W-:Y:S02]  /*261c0*/  STS [R5+0x480], R28 ;  /* 0x0004801c05007388 */ /* 0x000fe40000000800 */
[C---:B------:R-:W-:Y:S02]  /*261d0*/  IMAD.IADD R7, R6.reuse, 0x1, R2 ;  /* 0x0000000106077824 */ /* 0x040fe400078e0202 */
[----:B------:R-:W-:Y:S01]  /*261e0*/  STS [R4+0x80], R14 ;  /* 0x0000800e04007388 */ /* 0x000fe20000000800 */
[----:B------:R-:W-:-:S03]  /*261f0*/  IMAD.IADD R2, R6, 0x1, R0 ;  /* 0x0000000106027824 */ /* 0x000fc600078e0200 */
[----:B------:R-:W-:Y:S01]  /*26200*/  STS [R4+0x480], R25 ;  /* 0x0004801904007388 */ /* 0x000fe20000000800 */
[----:B---3--:R-:W-:-:S03]  /*26210*/  IMAD.IADD R3, R8, 0x1, R2 ;  /* 0x0000000108037824 */ /* 0x008fc600078e0202 */
        /* <DEDUP_REMOVED lines=36> */
.L_x_480:
        /* <DEDUP_REMOVED lines=11> */
[C---:B------:R-:W-:Y:S01]  /*26510*/  LOP3.LUT R6, R4.reuse, 0x1ffffffe, RZ, 0xc0, !PT ;  /* 0x1ffffffe04067812 */ /* 0x040fe200078ec0ff */
[----:B------:R-:W-:Y:S01]  /*26520*/  IMAD.SHL.U32 R4, R4, 0x20, RZ ;  /* 0x0000002004047824 */ /* 0x000fe200078e00ff */
        /* <DEDUP_REMOVED lines=19> */
[----:B------:R-:W-:Y:S02]  /*26660*/  IMAD R6, R55, c[0x0][0x494], R6 ;  /* 0x0001250037067a24 */ /* 0x000fe400078e0206 */
[----:B------:R-:W-:Y:S02]  /*26670*/  IMAD.IADD R3, R3, 0x1, R0 ;  /* 0x0000000103037824 */ /* 0x000fe400078e0200 */
[----:B------:R-:W-:Y:S02]  /*26680*/  IMAD.IADD R8, R16, 0x1, R7 ;  /* 0x0000000110087824 */ /* 0x000fe400078e0207 */
[----:B------:R-:W-:Y:S02]  /*26690*/  IMAD.IADD R9, R41, 0x1, -R9 ;  /* 0x0000000129097824 */ /* 0x000fe400078e0a09 */
[----:B------:R-:W-:Y:S02]  /*266a0*/  IMAD.SHL.U32 R0, R21, 0x40, RZ ;  /* 0x0000004015007824 */ /* 0x000fe400078e00ff */
[----:B------:R-:W-:-:S02]  /*266b0*/  IMAD.IADD R5, R5, 0x1, R6 ;  /* 0x0000000105057824 */ /* 0x000fc400078e0206 */
[----:B-1----:R-:W-:Y:S01]  /*266c0*/  IMAD R8, R24, 0x80, R8 ;  /* 0x0000008018087824 */ /* 0x002fe200078e0208 */
[----:B------:R-:W-:Y:S01]  /*266d0*/  LOP3.LUT R0, R0, 0x1c0, RZ, 0xc0, !PT ;  /* 0x000001c000007812 */ /* 0x000fe200078ec0ff */
[----:B------:R-:W-:Y:S02]  /*266e0*/  IMAD.SHL.U32 R6, R9, 0x8, RZ ;  /* 0x0000000809067824 */ /* 0x000fe400078e00ff */
[----:B------:R-:W-:-:S03]  /*266f0*/  @P2 IMAD.HI.U32 R10, R8, c[0x0][0x4ec], RZ ;  /* 0x00013b00080a2a27 */ /* 0x000fc600078e00ff */
[----:B------:R-:W-:Y:S01]  /*26700*/  LOP3.LUT R11, R0, 0x38, R6, 0xf8, !PT ;  /* 0x00000038000b7812 */ /* 0x000fe200078ef806 */
[----:B------:R-:W-:Y:S01]  /*26710*/  IMAD.MOV.U32 R7, RZ, RZ, R8 ;  /* 0x000000ffff077224 */ /* 0x000fe200078e0008 */
[----:B------:R-:W-:Y:S01]  /*26720*/  SHF.R.U32.HI R0, RZ, 0x3, R0 ;  /* 0x00000003ff007819 */ /* 0x000fe20000011600 */
[----:B------:R-:W-:Y:S01]  /*26730*/  IMAD R9, R9, 0x10, R21 ;  /* 0x0000001009097824 */ /* 0x000fe200078e0215 */
[----:B------:R-:W-:Y:S01]  /*26740*/  @P2 SHF.R.U32.HI R7, RZ, c[0x0][0x4f0], R10 ;  /* 0x00013c00ff072a19 */ /* 0x000fe2000001160a */
[----:B------:R-:W-:Y:S01]  /*26750*/  IMAD.WIDE.U32 R2, R55, c[0x0][0x3e8], R2 ;  /* 0x0000fa0037027a25 */ /* 0x000fe200078e0002 */
[----:B------:R-:W-:Y:S02]  /*26760*/  LOP3.LUT R22, R11, R0, RZ, 0x3c, !PT ;  /* 0x000000000b167212 */ /* 0x000fe400078e3cff */
[----:B------:R-:W-:Y:S01]  /*26770*/  SEL R11, R12, RZ, !P1 ;  /* 0x000000ff0c0b7207 */ /* 0x000fe20004800000 */
[----:B------:R-:W-:Y:S01]  /*26780*/  IMAD R12, R24, 0x80, R9 ;  /* 0x00000080180c7824 */ /* 0x000fe200078e0209 */
[----:B------:R-:W-:Y:S01]  /*26790*/  SEL R10, R44, RZ, !P1 ;  /* 0x000000ff2c0a7207 */ /* 0x000fe20004800000 */
[----:B------:R-:W-:Y:S01]  /*267a0*/  IMAD.MOV R0, RZ, RZ, -R7 ;  /* 0x000000ffff007224 */ /* 0x000fe200078e0a07 */
[----:B------:R-:W-:Y:S01]  /*267b0*/  SHF.R.S32.HI R53, RZ, 0x1f, R6 ;  /* 0x0000001fff357819 */ /* 0x000fe20000011406 */
[----:B------:R-:W-:-:S02]  /*267c0*/  IMAD.IADD R3, R3, 0x1, R13 ;  /* 0x0000000103037824 */ /* 0x000fc400078e020d */
        /* <DEDUP_REMOVED lines=11> */
[C---:B------:R-:W-:Y:S01]  /*26880*/  IMAD.WIDE.U32 R2, R10.reuse, c[0x0][0x3f0], R2 ;  /* 0x0000fc000a027a25 */ /* 0x040fe200078e0002 */
        /* <DEDUP_REMOVED lines=9> */
[----:B------:R-:W-:Y:S01]  /*26920*/  IMAD R18, R10, c[0x0][0x4e8], R12 ;  /* 0x00013a000a127a24 */ /* 0x000fe200078e020c */
[----:B------:R-:W-:Y:S01]  /*26930*/  SHFL.IDX PT, R14, R7, 0x1, 0x1c1f ;  /* 0x003c1f00070e7f89 */ /* 0x000fe200000e0000 */
[----:B------:R-:W-:Y:S01]  /*26940*/  IMAD.IADD R3, R3, 0x1, R11 ;  /* 0x0000000103037824 */ /* 0x000fe200078e020b */
[----:B------:R-:W-:Y:S01]  /*26950*/  LEA.HI.X R4, R4, c[0x0][0x454], R9, 0x2, P1 ;  /* 0x0001150004047a11 */ /* 0x000fe200008f1409 */
[----:B------:R-:W-:Y:S01]  /*26960*/  IMAD R8, R13, c[0x0][0x3e0], RZ ;  /* 0x0000f8000d087a24 */ /* 0x000fe200078e02ff */
[----:B------:R-:W-:Y:S01]  /*26970*/  SHF.R.S32.HI R9, RZ, 0x1f, R18 ;  /* 0x0000001fff097819 */ /* 0x000fe20000011412 */
[C---:B------:R-:W-:Y:S01]  /*26980*/  IMAD.WIDE.U32 R2, R0.reuse, c[0x0][0x3e0], R2 ;  /* 0x0000f80000027a25 */ /* 0x040fe200078e0002 */
[----:B------:R-:W-:Y:S03]  /*26990*/  SHFL.IDX PT, R12, R7, 0x2, 0x1c1f ;  /* 0x005c1f00070c7f89 */ /* 0x000fe600000e0000 */
[----:B------:R-:W-:Y:S01]  /*269a0*/  IMAD R8, R0, c[0x0][0x3e4], R8 ;  /* 0x0000f90000087a24 */ /* 0x000fe200078e0208 */
[----:B------:R-:W-:Y:S01]  /*269b0*/  SHFL.IDX PT, R17, R4, RZ, 0x1c1f ;  /* 0x001c1fff04117589 */ /* 0x000fe200000e0000 */
[----:B------:R-:W-:-:S02]  /*269c0*/  IMAD R5, R24, 0x80, R16 ;  /* 0x0000008018057824 */ /* 0x000fc400078e0210 */
[----:B-----5:R-:W-:Y:S01]  /*269d0*/  IMAD R0, R15, c[0x0][0x4e8], RZ ;  /* 0x00013a000f007a24 */ /* 0x020fe200078e02ff */
[----:B------:R-:W1:Y:S01]  /*269e0*/  SHFL.IDX PT, R16, R7, RZ, 0x1c1f ;  /* 0x001c1fff07107589 */ /* 0x000e6200000e0000 */
[----:B------:R-:W-:Y:S01]  /*269f0*/  IMAD.IADD R3, R3, 0x1, R8 ;  /* 0x0000000103037824 */ /* 0x000fe200078e0208 */
[----:B------:R-:W-:Y:S01]  /*26a00*/  IADD3 R20, R5, 0x8, RZ ;  /* 0x0000000805147810 */ /* 0x000fe20007ffe0ff */
[----:B------:R-:W-:Y:S01]  /*26a10*/  IMAD R8, R9, c[0x0][0x3d8], RZ ;  /* 0x0000f60009087a24 */ /* 0x000fe200078e02ff */
[----:B------:R-:W2:Y:S01]  /*26a20*/  SHFL.IDX PT, R15, R4, 0x1, 0x1c1f ;  /* 0x003c1f00040f7f89 */ /* 0x000ea200000e0000 */
[C---:B------:R-:W-:Y:S02]  /*26a30*/  ISETP.GE.OR P4, PT, R5.reuse, R0, P0 ;  /* 0x000000000500720c */ /* 0x040fe40000786670 */
[C---:B------:R-:W-:Y:S01]  /*26a40*/  IMAD R19, R18.reuse, c[0x0][0x3dc], R8 ;  /* 0x0000f70012137a24 */ /* 0x040fe200078e0208 */
[----:B------:R-:W3:Y:S01]  /*26a50*/  SHFL.IDX PT, R13, R4, 0x2, 0x1c1f ;  /* 0x005c1f00040d7f89 */ /* 0x000ee200000e0000 */
[----:B------:R-:W-:Y:S01]  /*26a60*/  IMAD.WIDE.U32 R8, R18, c[0x0][0x3d8], R2 ;  /* 0x0000f60012087a25 */ /* 0x000fe200078e0002 */
[----:B------:R-:W-:-:S02]  /*26a70*/  IADD3 R18, R5, 0x48, RZ ;  /* 0x0000004805127810 */ /* 0x000fc40007ffe0ff */
[----:B------:R4:W-:Y:S01]  /*26a80*/  SHFL.IDX PT, R10, R7, 0x3, 0x1c1f ;  /* 0x007c1f00070a7f89 */ /* 0x0009e200000e0000 */
[----:B------:R-:W-:Y:S01]  /*26a90*/  ISETP.GE.OR P3, PT, R20, R0, P0 ;  /* 0x000000001400720c */ /* 0x000fe20000766670 */
[----:B------:R-:W-:Y:S02]  /*26aa0*/  IMAD.IADD R3, R9, 0x1, R19 ;  /* 0x0000000109037824 */ /* 0x000fe400078e0213 */
[----:B------:R3:W3:Y:S01]  /*26ab0*/  SHFL.IDX PT, R11, R4, 0x3, 0x1c1f ;  /* 0x007c1f00040b7f89 */ /* 0x0006e200000e0000 */
[----:B------:R-:W-:-:S05]  /*26ac0*/  IMAD R2, R24, 0x80, R21 ;  /* 0x0000008018027824 */ /* 0x000fca00078e0215 */
[C---:B------:R-:W-:Y:S01]  /*26ad0*/  IADD3 R32, R2.reuse, 0x40, RZ ;  /* 0x0000004002207810 */ /* 0x040fe20007ffe0ff */
[----:B-1----:R-:W-:Y:S01]  /*26ae0*/  @!P4 ST.E [R16.64], R37 ;  /* 0x000000251000c985 */ /* 0x002fe2000c101908 */
[----:B------:R-:W-:-:S03]  /*26af0*/  IADD3 R54, R2, 0x60, RZ ;  /* 0x0000006002367810 */ /* 0x000fc60007ffe0ff */
[----:B--2---:R-:W-:Y:S01]  /*26b00*/  @!P3 ST.E [R14.64], R38 ;  /* 0x000000260e00b985 */ /* 0x004fe2000c101908 */
[----:B----4-:R-:W-:Y:S01]  /*26b10*/  IMAD.SHL.U32 R7, R23, 0x8, RZ ;  /* 0x0000000817077824 */ /* 0x010fe200078e00ff */
[----:B---3--:R-:W-:-:S04]  /*26b20*/  IADD3 R4, R5, 0x40, RZ ;  /* 0x0000004005047810 */ /* 0x008fc80007ffe0ff */
[----:B------:R-:W-:Y:S02]  /*26b30*/  LOP3.LUT R5, R22, 0x7ffffe00, R7, 0xf8, !PT ;  /* 0x7ffffe0016057812 */ /* 0x000fe400078ef807 */
[-C--:B------:R-:W-:Y:S02]  /*26b40*/  ISETP.GE.OR P2, PT, R4, R0.reuse, P0 ;  /* 0x000000000400720c */ /* 0x080fe40000746670 */
[----:B------:R-:W-:Y:S01]  /*26b50*/  ISETP.GE.OR P0, PT, R18, R0, P0 ;  /* 0x000000001200720c */ /* 0x000fe20000706670 */
[----:B------:R-:W-:Y:S01]  /*26b60*/  IMAD.SHL.U32 R5, R5, 0x2, RZ ;  /* 0x0000000205057824 */ /* 0x000fe200078e00ff */
[----:B------:R-:W-:Y:S02]  /*26b70*/  LEA R4, P1, R8, c[0x0][0x380], 0x1 ;  /* 0x0000e00008047a11 */ /* 0x000fe400078208ff */
[----:B------:R-:W-:Y:S02]  /*26b80*/  IADD3 R7, R2, 0x10, RZ ;  /* 0x0000001002077810 */ /* 0x000fe40007ffe0ff */
[----:B------:R-:W-:Y:S01]  /*26b90*/  LEA.HI.X R3, R8, c[0x0][0x384], R3, 0x1, P1 ;  /* 0x0000e10008037a11 */ /* 0x000fe200008f0c03 */
[----:B------:R-:W-:Y:S04]  /*26ba0*/  SHFL.IDX PT, R14, R4, 0x2, 0x181f ;  /* 0x00581f00040e7f89 */ /* 0x000fe800000e0000 */
[----:B------:R-:W1:Y:S04]  /*26bb0*/  SHFL.IDX PT, R8, R4, 0x1, 0x181f ;  /* 0x00381f0004087f89 */ /* 0x000e6800000e0000 */
[----:B------:R-:W-:Y:S04]  /*26bc0*/  @!P2 ST.E [R12.64], R39 ;  /* 0x000000270c00a985 */ /* 0x000fe8000c101908 */
[----:B------:R1:W-:Y:S01]  /*26bd0*/  @!P0 ST.E [R10.64], R40 ;  /* 0x000000280a008985 */ /* 0x0003e2000c101908 */
[----:B------:R-:W-:-:S03]  /*26be0*/  ISETP.GE.AND P0, PT, R6, c[0x0][0x3c8], PT ;  /* 0x0000f20006007a0c */ /* 0x000fc60003f06270 */
[----:B------:R-:W2:Y:S01]  /*26bf0*/  SHFL.IDX PT, R12, R4, RZ, 0x181f ;  /* 0x00181fff040c7589 */ /* 0x000ea200000e0000 */
[-C--:B------:R-:W-:Y:S02]  /*26c00*/  ISETP.GE.OR P4, PT, R7, R0.reuse, P0 ;  /* 0x000000000700720c */ /* 0x080fe40000786670 */
[C---:B------:R-:W-:Y:S01]  /*26c10*/  ISETP.GE.OR P1, PT, R2.reuse, R0, P0 ;  /* 0x000000000200720c */ /* 0x040fe20000726670 */
[----:B------:R-:W3:Y:S01]  /*26c20*/  SHFL.IDX PT, R9, R3, RZ, 0x181f ;  /* 0x00181fff03097589 */ /* 0x000ee200000e0000 */
[----:B------:R-:W-:-:S03]  /*26c30*/  IADD3 R7, R2, 0x20, RZ ;  /* 0x0000002002077810 */ /* 0x000fc60007ffe0ff */
[----:B------:R-:W-:Y:S01]  /*26c40*/  LDS.128 R24, [R5+0x80] ;  /* 0x0000800005187984 */ /* 0x000fe20000000c00 */
[-C--:B------:R-:W-:Y:S02]  /*26c50*/  ISETP.GE.OR P3, PT, R7, R0.reuse, P0 ;  /* 0x000000000700720c */ /* 0x080fe40000766670 */
[----:B------:R-:W-:Y:S01]  /*26c60*/  IADD3 R7, R2, 0x30, RZ ;  /* 0x0000003002077810 */ /* 0x000fe20007ffe0ff */
[----:B------:R-:W4:Y:S03]  /*26c70*/  SHFL.IDX PT, R11, R3, 0x1, 0x181f ;  /* 0x00381f00030b7f89 */ /* 0x000f2600000e0000 */
[----:B------:R-:W-:Y:S01]  /*26c80*/  ISETP.GE.OR P2, PT, R7, R0, P0 ;  /* 0x000000000700720c */ /* 0x000fe20000746670 */
[----:B------:R-:W4:Y:S04]  /*26c90*/  SHFL.IDX PT, R44, R3, 0x2, 0x181f ;  /* 0x00581f00032c7f89 */ /* 0x000f2800000e0000 */
[----:B------:R-:W4:Y:S01]  /*26ca0*/  SHFL.IDX PT, R15, R4, 0x3, 0x181f ;  /* 0x00781f00040f7f89 */ /* 0x000f2200000e0000 */
[----:B-1----:R-:W-:-:S03]  /*26cb0*/  @!P4 LEA R10, P6, R6, R8, 0x1 ;  /* 0x00000008060ac211 */ /* 0x002fc600078c08ff */
[----:B------:R-:W-:Y:S01]  /*26cc0*/  LDS.128 R20, [R5+0x880] ;  /* 0x0008800005147984 */ /* 0x000fe20000000c00 */
[----:B--2---:R-:W-:-:S03]  /*26cd0*/  @!P1 LEA R12, P5, R6, R12, 0x1 ;  /* 0x0000000c060c9211 */ /* 0x004fc600078a08ff */
[----:B------:R-:W-:Y:S01]  /*26ce0*/  LDS.128 R16, [R5+0x1080] ;  /* 0x0010800005107984 */ /* 0x000fe20000000c00 */
[----:B---3--:R-:W-:-:S03]  /*26cf0*/  @!P1 LEA.HI.X R13, R6, R9, R53, 0x1, P5 ;  /* 0x00000009060d9211 */ /* 0x008fc600028f0c35 */
[----:B------:R-:W1:Y:S04]  /*26d00*/  SHFL.IDX PT, R45, R3, 0x3, 0x181f ;  /* 0x00781f00032d7f89 */ /* 0x000e6800000e0000 */
[----:B------:R-:W2:Y:S01]  /*26d10*/  LDS.128 R28, [R5+0x1880] ;  /* 0x00188000051c7984 */ /* 0x000ea20000000c00 */
[----:B------:R-:W-:Y:S02]  /*26d20*/  P2R R7, PR, RZ, 0x40 ;  /* 0x00000040ff077803 */ /* 0x000fe40000000000 */
[----:B------:R-:W-:Y:S01]  /*26d30*/  ISETP.GE.OR P6, PT, R32, R0, P0 ;  /* 0x000000002000720c */ /* 0x000fe200007c6670 */
[----:B------:R-:W-:Y:S01]  /*26d40*/  LDS.128 R36, [R5+0x2880] ;  /* 0x0028800005247984 */ /* 0x000fe20000000c00 */
[----:B------:R-:W-:-:S03]  /*26d50*/  ISETP.NE.AND P5, PT, R7, RZ, PT ;  /* 0x000000ff0700720c */ /* 0x000fc60003fa5270 */
[----:B------:R-:W-:Y:S01]  /*26d60*/  LDS.128 R32, [R5+0x2080] ;  /* 0x0020800005207984 */ /* 0x000fe20000000c00 */
[C-C-:B----4-:R-:W-:Y:S02]  /*26d70*/  @!P4 LEA.HI.X R11, R6.reuse, R11, R53.reuse, 0x1, P5 ;  /* 0x0000000b060bc211 */ /* 0x150fe400028f0c35 */
[C---:B------:R-:W-:Y:S01]  /*26d80*/  @!P3 LEA R8, P5, R6.reuse, R14, 0x1 ;  /* 0x0000000e0608b211 */ /* 0x040fe200078a08ff */
[----:B------:R-:W-:Y:S03]  /*26d90*/  LDS.128 R40, [R5+0x3080] ;  /* 0x0030800005287984 */ /* 0x000fe60000000c00 */
[C-C-:B------:R-:W-:Y:S01]  /*26da0*/  @!P3 LEA.HI.X R9, R6.reuse, R44, R53.reuse, 0x1, P5 ;  /* 0x0000002c0609b211 */ /* 0x140fe200028f0c35 */
[----:B------:R-:W3:Y:S01]  /*26db0*/  SHFL.IDX PT, R48, R4, 0x4, 0x181f ;  /* 0x00981f0004307f89 */ /* 0x000ee200000e0000 */
[----:B------:R-:W-:Y:S02]  /*26dc0*/  @!P2 LEA R14, P5, R6, R15, 0x1 ;  /* 0x0000000f060ea211 */ /* 0x000fe400078a08ff */
[----:B------:R-:W-:Y:S01]  /*26dd0*/  IADD3 R44, R2, 0x50, RZ ;  /* 0x00000050022c7810 */ /* 0x000fe20007ffe0ff */
[----:B------:R-:W4:Y:S01]  /*26de0*/  SHFL.IDX PT, R7, R4, 0x5, 0x181f ;  /* 0x00b81f0004077f89 */ /* 0x000f2200000e0000 */
[----:B-1----:R-:W-:-:S02]  /*26df0*/  @!P2 LEA.HI.X R15, R6, R45, R53, 0x1, P5 ;  /* 0x0000002d060fa211 */ /* 0x002fc400028f0c35 */
[----:B------:R-:W-:Y:S01]  /*26e00*/  ISETP.GE.OR P5, PT, R44, R0, P0 ;  /* 0x000000002c00720c */ /* 0x000fe200007a6670 */
[----:B------:R-:W-:Y:S01]  /*26e10*/  SHFL.IDX PT, R49, R4, 0x6, 0x181f ;  /* 0x00d81f0004317f89 */ /* 0x000fe200000e0000 */
[----:B------:R-:W-:-:S03]  /*26e20*/  IADD3 R2, R2, 0x70, RZ ;  /* 0x0000007002027810 */ /* 0x000fc60007ffe0ff */
        /* <DEDUP_REMOVED lines=26> */
.L_x_479:
        /* <DEDUP_REMOVED lines=15> */
[----:B---3--:R-:W-:Y:S05]  /*270c0*/  @!P0 BRA `(.L_x_481) ;  /* 0x0000003000008947 */ /* 0x008fea0003800000 */
[----:B------:R2:W3:Y:S04]  /*270d0*/  LDG.E R0, [R6.64] ;  /* 0x0000000806007981 */ /* 0x0004e8000c1e1900 */
[----:B--2---:R-:W3:Y:S02]  /*270e0*/  LDG.E R6, [R6.64+0x4] ;  /* 0x0000040806067981 */ /* 0x004ee4000c1e1900 */
[----:B---3-5:R-:W-:-:S02]  /*270f0*/  IADD3 R19, -R0, R6, RZ ;  /* 0x0000000600137210 */ /* 0x028fc40007ffe1ff */
.L_x_481:
[----:B---3--:R-:W2:Y:S01]  /*27100*/  S2R R10, SR_TID.X ;  /* 0x00000000000a7919 */ /* 0x008ea20000002100 */
[----:B------:R-:W-:Y:S01]  /*27110*/  SHF.R.S32.HI R0, RZ, 0x1f, R8 ;  /* 0x0000001fff007819 */ /* 0x000fe20000011408 */
[----:B------:R-:W-:Y:S01]  /*27120*/  BSSY B0, `(.L_x_482) ;  /* 0x0000026000007945 */ /* 0x000fe20003800000 */
[----:B-1----:R-:W-:-:S02]  /*27130*/  SEL R9, R8, RZ, !P0 ;  /* 0x000000ff08097207 */ /* 0x002fc40004000000 */
[----:B------:R-:W-:Y:S02]  /*27140*/  SEL R11, R0, RZ, !P0 ;  /* 0x000000ff000b7207 */ /* 0x000fe40004000000 */
[----:B--2---:R-:W-:-:S13]  /*27150*/  ISETP.GT.AND P1, PT, R10, 0x7f, PT ;  /* 0x0000007f0a00780c */ /* 0x004fda0003f24270 */
        /* <DEDUP_REMOVED lines=34> */
.L_x_483:
[----:B------:R-:W-:Y:S05]  /*27380*/  BSYNC B0 ;  /* 0x0000000000007941 */ /* 0x000fea0003800000 */
.L_x_482:
        /* <DEDUP_REMOVED lines=103> */
.L_x_484:
        /* <DEDUP_REMOVED lines=16> */
.L_x_740:


//--------------------- .text._ZN7cutlass13device_kernelIN5flash19enable_sm80_to_sm89INS1_16FlashAttnFwdSm80INS1_25CollectiveMainloopFwdSm80ILi4ELi1ELb0EN4cute5tupleIJNS5_1CILi128EEENS7_ILi112EEENS7_ILi64EEEEEELi64ENS_6half_tEfNS_4arch4Sm80ELb1ELb0ELb1ELb0ELb0ELb0ELb1ELb0EEENS1_21CollectiveEpilogueFwdINS6_IJS8_SA_S9_EEENS6_IJNS7_ILi1EEESI_SI_EEESC_SE_Li128ELb0ELb1ELb0ELb0EEENS1_30DynamicPersistentTileSchedulerILi128ELi128ELb0ELb1ELb0EEEEEEEEEvNT_6ParamsE --------------------------
	.section	.text._ZN7cutlass13device_kernelIN5flash19enable_sm80_to_sm89INS1_16FlashAttnFwdSm80INS1_25CollectiveMainloopFwdSm80ILi4ELi1ELb0EN4cute5tupleIJNS5_1CILi128EEENS7_ILi112EEENS7_ILi64EEEEEELi64ENS_6half_tEfNS_4arch4Sm80ELb1ELb0ELb1ELb0ELb0ELb0ELb1ELb0EEENS1_21CollectiveEpilogueFwdINS6_IJS8_SA_S9_EEENS6_IJNS7_ILi1EEESI_SI_EEESC_SE_Li128ELb0ELb1ELb0ELb0EEENS1_30DynamicPersistentTileSchedulerILi128ELi128ELb0ELb1ELb0EEEEEEEEEvNT_6ParamsE,"ax",@progbits
	.sectioninfo	@"SHI_REGISTERS=255"
	.align	128
.text._ZN7cutlass13device_kernelIN5flash19enable_sm80_to_sm89INS1_16FlashAttnFwdSm80INS1_25CollectiveMainloopFwdSm80ILi4ELi1ELb0EN4cute5tupleIJNS5_1CILi128EEENS7_ILi112EEENS7_ILi64EEEEEELi64ENS_6half_tEfNS_4arch4Sm80ELb1ELb0ELb1ELb0ELb0ELb0ELb1ELb0EEENS1_21CollectiveEpilogueFwdINS6_IJS8_SA_S9_EEENS6_IJNS7_ILi1EEESI_SI_EEESC_SE_Li128ELb0ELb1ELb0ELb0EEENS1_30DynamicPersistentTileSchedulerILi128ELi128ELb0ELb1ELb0EEEEEEEEEvNT_6ParamsE:
        .type           _ZN7cutlass13device_kernelIN5flash19enable_sm80_to_sm89INS1_16FlashAttnFwdSm80INS1_25CollectiveMainloopFwdSm80ILi4ELi1ELb0EN4cute5tupleIJNS5_1CILi128EEENS7_ILi112EEENS7_ILi64EEEEEELi64ENS_6half_tEfNS_4arch4Sm80ELb1ELb0ELb1ELb0ELb0ELb0ELb1ELb0EEENS1_21CollectiveEpilogueFwdINS6_IJS8_SA_S9_EEENS6_IJNS7_ILi1EEESI_SI_EEESC_SE_Li128ELb0ELb1ELb0ELb0EEENS1_30DynamicPersistentTileSchedulerILi128ELi128ELb0ELb1ELb0EEEEEEEEEvNT_6ParamsE,@function
        .size           _ZN7cutlass13device_kernelIN5flash19enable_sm80_to_sm89INS1_16FlashAttnFwdSm80INS1_25CollectiveMainloopFwdSm80ILi4ELi1ELb0EN4cute5tupleIJNS5_1CILi128EEENS7_ILi112EEENS7_ILi64EEEEEELi64ENS_6half_tEfNS_4arch4Sm80ELb1ELb0ELb1ELb0ELb0ELb0ELb1ELb0EEENS1_21CollectiveEpilogueFwdINS6_IJS8_SA_S9_EEENS6_IJNS7_ILi1EEESI_SI_EEESC_SE_Li128ELb0ELb1ELb0ELb0EEENS1_30DynamicPersistentTileSchedulerILi128ELi128ELb0ELb1ELb0EEEEEEEEEvNT_6ParamsE,(.L_x_741 - _ZN7cutlass13device_kernelIN5flash19enable_sm80_to_sm89INS1_16FlashAttnFwdSm80INS1_25CollectiveMainloopFwdSm80ILi4ELi1ELb0EN4cute5tupleIJNS5_1CILi128EEENS7_ILi112EEENS7_ILi64EEEEEELi64ENS_6half_tEfNS_4arch4Sm80ELb1ELb0ELb1ELb0ELb0ELb0ELb1ELb0EEENS1_21CollectiveEpilogueFwdINS6_IJS8_SA_S9_EEENS6_IJNS7_ILi1EEESI_SI_EEESC_SE_Li128ELb0ELb1ELb0ELb0EEENS1_30DynamicPersistentTileSchedulerILi128ELi128ELb0ELb1ELb0EEEEEEEEEvNT_6ParamsE)
        .other          _ZN7cutlass13device_kernelIN5flash19enable_sm80_to_sm89INS1_16FlashAttnFwdSm80INS1_25CollectiveMainloopFwdSm80ILi4ELi1ELb0EN4cute5tupleIJNS5_1CILi128EEENS7_ILi112EEENS7_ILi64EEEEEELi64ENS_6half_tEfNS_4arch4Sm80ELb1ELb0ELb1ELb0ELb0ELb0ELb1ELb0EEENS1_21CollectiveEpilogueFwdINS6_IJS8_SA_S9_EEENS6_IJNS7_ILi1EEESI_SI_EEESC_SE_Li128ELb0ELb1ELb0ELb0EEENS1_30DynamicPersistentTileSchedulerILi128ELi128ELb0ELb1ELb0EEEEEEEEEvNT_6ParamsE,@"STO_CUDA_ENTRY STV_DEFAULT"
_ZN7cutlass13device_kernelIN5flash19enable_sm80_to_sm89INS1_16FlashAttnFwdSm80INS1_25CollectiveMainloopFwdSm80ILi4ELi1ELb0EN4cute5tupleIJNS5_1CILi128EEENS7_ILi112EEENS7_ILi64EEEEEELi64ENS_6half_tEfNS_4arch4Sm80ELb1ELb0ELb1ELb0ELb0ELb0ELb1ELb0EEENS1_21CollectiveEpilogueFwdINS6_IJS8_SA_S9_EEENS6_IJNS7_ILi1EEESI_SI_EEESC_SE_Li128ELb0ELb1ELb0ELb0EEENS1_30DynamicPersistentTileSchedulerILi128ELi128ELb0ELb1ELb0EEEEEEEEEvNT_6ParamsE:
[----:B------:R-:W-:-:S03]  /*0000*/  MOV R1, c[0x0][0x28] ;  /* 0x00000a0000017a02 */ /* 0x000fc60000000f00 */
[----:B------:R-:W1:Y:S01]  /*0010*/  S2R R16, SR_TID.X ;  /* 0x0000000000107919 */ /* 0x000e620000002100 */
[----:B------:R-:W-:-:S03]  /*0020*/  IADD3 R1, R1, -0xb0, RZ ;  /* 0xffffff5001017810 */ /* 0x000fc60007ffe0ff */
[----:B------:R-:W2:Y:S01]  /*0030*/  S2R R15, SR_CTAID.X ;  /* 0x00000000000f7919 */ /* 0x000ea20000002500 */
[----:B-1----:R-:W-:-:S05]  /*0040*/  SHF.R.U32.HI R2, RZ, 0x5, R16 ;  /* 0x00000005ff027819 */ /* 0x002fca0000011610 */
[----:B------:R-:W1:Y:S02]  /*0050*/  SHFL.IDX PT, R0, R2, RZ, 0x1f ;  /* 0x00001fff02007589 */ /* 0x000e6400000e0000 */
[----:B-1----:R-:W-:Y:S02]  /*0060*/  ISETP.GE.AND P0, PT, R0, 0x1, PT ;  /* 0x000000010000780c */ /* 0x002fe40003f06270 */
[----:B------:R1:W-:Y:S11]  /*0070*/  STL [R1+0x84], R0 ;  /* 0x0000840001007387 */ /* 0x0003f60000100800 */
[----:B------:R-:W-:Y:S06]  /*0080*/  @P0 BAR.ARV 0x4, 0x80 ;  /* 0x0102000000000b1d */ /* 0x000fec0000002000 */
[----:B--2---:R-:W-:-:S13]  /*0090*/  ISETP.GE.AND P0, PT, R15, c[0x0][0x538], PT ;  /* 0x00014e000f007a0c */ /* 0x004fda0003f06270 */
[----:B------:R-:W-:Y:S05]  /*00a0*/  @P0 EXIT ;  /* 0x000000000000094d */ /* 0x000fea0003800000 */
[----:B-1----:R-:W-:Y:S01]  /*00b0*/  SHF.R.S32.HI R14, RZ, 0x1f, R16 ;  /* 0x0000001fff0e7819 */ /* 0x002fe20000011410 */
[----:B------:R-:W-:Y:S01]  /*00c0*/  IMAD.MOV.U32 R227, RZ, RZ, 0x20 ;  /* 0x00000020ffe37424 */ /* 0x000fe200078e00ff */
[----:B------:R-:W-:Y:S01]  /*00d0*/  ULDC.64 UR8, c[0x0][0x118] ;  /* 0x0000460000087ab9 */ /* 0x000fe20000000a00 */
[----:B------:R-:W-:Y:S01]  /*00e0*/  IMAD.MOV.U32 R225, RZ, RZ, 0x40 ;  /* 0x00000040ffe17424 */ /* 0x000fe200078e00ff */
[CC--:B------:R-:W-:Y:S02]  /*00f0*/  LEA.HI R2, R14.reuse, R16.reuse, RZ, 0x4 ;  /* 0x000000100e027211 */ /* 0x0c0fe400078f20ff */
[CC--:B------:R-:W-:Y:S02]  /*0100*/  LEA.HI R10, R14.reuse, R16.reuse, RZ, 0x3 ;  /* 0x000000100e0a7211 */ /* 0x0c0fe400078f18ff */
[----:B------:R-:W-:Y:S02]  /*0110*/  SHF.R.S32.HI R3, RZ, 0x4, R2 ;  /* 0x00000004ff037819 */ /* 0x000fe40000011402 */
[----:B------:R-:W-:-:S02]  /*0120*/  LEA.HI R12, R14, R16, RZ, 0x2 ;  /* 0x000000100e0c7211 */ /* 0x000fc400078f10ff */
[----:B------:R-:W-:Y:S02]  /*0130*/  LEA.HI R0, R2, R3, RZ, 0x1 ;  /* 0x0000000302007211 */ /* 0x000fe400078f08ff */
[----:B------:R-:W-:Y:S02]  /*0140*/  LOP3.LUT R5, R10, 0xfffffff8, RZ, 0xc0, !PT ;  /* 0xfffffff80a057812 */ /* 0x000fe400078ec0ff */
[----:B------:R-:W-:Y:S02]  /*0150*/  LOP3.LUT R0, R0, 0xfffffffe, RZ, 0xc0, !PT ;  /* 0xfffffffe00007812 */ /* 0x000fe400078ec0ff */
[----:B------:R-:W-:Y:S01]  /*0160*/  SHF.R.S32.HI R20, RZ, 0x3, R10 ;  /* 0x00000003ff147819 */ /* 0x000fe2000001140a */
[----:B------:R-:W-:Y:S01]  /*0170*/  IMAD.IADD R8, R16, 0x1, -R5 ;  /* 0x0000000110087824 */ /* 0x000fe200078e0a05 */
[----:B------:R-:W-:Y:S01]  /*0180*/  SHF.R.S32.HI R7, RZ, 0x2, R12 ;  /* 0x00000002ff077819 */ /* 0x000fe2000001140c */
[----:B------:R-:W-:Y:S01]  /*0190*/  IMAD.IADD R13, R3, 0x1, -R0 ;  /* 0x00000001030d7824 */ /* 0x000fe200078e0a00 */
[----:B------:R-:W-:Y:S01]  /*01a0*/  LOP3.LUT R0, R2, 0xfffffff0, RZ, 0xc0, !PT ;  /* 0xfffffff002007812 */ /* 0x000fe200078ec0ff */
[----:B------:R-:W-:Y:S01]  /*01b0*/  IMAD.SHL.U32 R4, R20, 0x40, RZ ;  /* 0x0000004014047824 */ /* 0x000fe200078e00ff */
[----:B------:R-:W-:Y:S01]  /*01c0*/  SHF.R.S32.HI R3, RZ, 0x1f, R12 ;  /* 0x0000001fff037819 */ /* 0x000fe2000001140c */
[----:B------:R-:W-:-:S02]  /*01d0*/  IMAD.SHL.U32 R18, R8, 0x8, RZ ;  /* 0x0000000808127824 */ /* 0x000fc400078e00ff */
[----:B------:R-:W-:Y:S01]  /*01e0*/  IMAD.IADD R2, R16, 0x1, -R0 ;  /* 0x0000000110027824 */ /* 0x000fe200078e0a00 */
[----:B------:R-:W-:Y:S01]  /*01f0*/  LEA.HI R3, R3, R7, RZ, 0x3 ;  /* 0x0000000703037211 */ /* 0x000fe200078f18ff */
[----:B------:R-:W-:Y:S01]  /*0200*/  IMAD.SHL.U32 R9, R8, 0x40, RZ ;  /* 0x0000004008097824 */ /* 0x000fe200078e00ff */
[----:B------:R-:W-:Y:S02]  /*0210*/  LOP3.LUT R0, R4, 0x1c0, RZ, 0xc0, !PT ;  /* 0x000001c004007812 */ /* 0x000fe400078ec0ff */
[----:B------:R-:W-:Y:S02]  /*0220*/  SHF.R.S32.HI R6, RZ, 0x1f, R2 ;  /* 0x0000001fff067819 */ /* 0x000fe40000011402 */
[----:B------:R-:W-:Y:S02]  /*0230*/  LOP3.LUT R3, R3, 0xfffffff8, RZ, 0xc0, !PT ;  /* 0xfffffff803037812 */ /* 0x000fe400078ec0ff */
[----:B------:R-:W-:Y:S02]  /*0240*/  LEA.HI R11, R6, R2, RZ, 0x3 ;  /* 0x00000002060b7211 */ /* 0x000fe400078f18ff */
[----:B------:R-:W-:Y:S01]  /*0250*/  LOP3.LUT R5, R0, 0x38, R18, 0xf8, !PT ;  /* 0x0000003800057812 */ /* 0x000fe200078ef812 */
[----:B------:R-:W-:Y:S01]  /*0260*/  IMAD.IADD R7, R7, 0x1, -R3 ;  /* 0x0000000107077824 */ /* 0x000fe200078e0a03 */
[----:B------:R-:W-:-:S02]  /*0270*/  SHF.R.U32.HI R4, RZ, 0x3, R0 ;  /* 0x00000003ff047819 */ /* 0x000fc40000011600 */
[----:B------:R-:W-:Y:S02]  /*0280*/  LOP3.LUT R0, R9, 0x1c0, RZ, 0xc0, !PT ;  /* 0x000001c009007812 */ /* 0x000fe400078ec0ff */
[----:B------:R-:W-:Y:S02]  /*0290*/  LOP3.LUT R3, R11, 0xfffffff8, RZ, 0xc0, !PT ;  /* 0xfffffff80b037812 */ /* 0x000fe400078ec0ff */
[----:B------:R-:W-:Y:S02]  /*02a0*/  LEA.HI R6, R14, R16, RZ, 0x6 ;  /* 0x000000100e067211 */ /* 0x000fe400078f30ff */
[----:B------:R-:W-:Y:S01]  /*02b0*/  LOP3.LUT R5, R5, R4, RZ, 0x3c, !PT ;  /* 0x0000000405057212 */ /* 0x000fe200078e3cff */
[----:B------:R-:W-:Y:S01]  /*02c0*/  IMAD.IADD R9, R2, 0x1, -R3 ;  /* 0x0000000102097824 */ /* 0x000fe200078e0a03 */
[----:B------:R-:W-:Y:S01]  /*02d0*/  LOP3.LUT R4, R0, 0x8, R10, 0xf8, !PT ;  /* 0x0000000800047812 */ /* 0x000fe200078ef80a */
[----:B------:R-:W-:Y:S01]  /*02e0*/  IMAD.SHL.U32 R3, R6, 0x8, RZ ;  /* 0x0000000806037824 */ /* 0x000fe200078e00ff */
[----:B------:R-:W-:-:S02]  /*02f0*/  SHF.R.U32.HI R0, RZ, 0x3, R0 ;  /* 0x00000003ff007819 */ /* 0x000fc40000011600 */
[----:B------:R-:W-:Y:S02]  /*0300*/  LEA.HI R10, R14, R16, RZ, 0x5 ;  /* 0x000000100e0a7211 */ /* 0x000fe400078f28ff */
[----:B------:R-:W-:Y:S02]  /*0310*/  LOP3.LUT R2, R12, 0xfffffffc, RZ, 0xc0, !PT ;  /* 0xfffffffc0c027812 */ /* 0x000fe400078ec0ff */
[----:B------:R-:W-:Y:S02]  /*0320*/  LOP3.LUT R14, R4, R0, RZ, 0x3c, !PT ;  /* 0x00000000040e7212 */ /* 0x000fe400078e3cff */
[----:B------:R-:W-:Y:S01]  /*0330*/  LOP3.LUT R0, R10, 0xffffffe0, RZ, 0xc0, !PT ;  /* 0xffffffe00a007812 */ /* 0x000fe200078ec0ff */
[C---:B------:R-:W-:Y:S01]  /*0340*/  IMAD.IADD R6, R16.reuse, 0x1, -R2 ;  /* 0x0000000110067824 */ /* 0x040fe200078e0a02 */
[----:B------:R-:W-:Y:S02]  /*0350*/  LOP3.LUT R241, R5, 0x7ffffe00, R3, 0xf8, !PT ;  /* 0x7ffffe0005f17812 */ /* 0x000fe400078ef803 */
[----:B------:R-:W-:Y:S01]  /*0360*/  LOP3.LUT R3, R7, 0x1, RZ, 0xc0, !PT ;  /* 0x0000000107037812 */ /* 0x000fe200078ec0ff */
[----:B------:R-:W-:Y:S01]  /*0370*/  IMAD.IADD R17, R16, 0x1, -R0 ;  /* 0x0000000110117824 */ /* 0x000fe200078e0a00 */
[--C-:B------:R-:W-:Y:S01]  /*0380*/  SHF.R.S32.HI R230, RZ, 0x5, R10.reuse ;  /* 0x00000005ffe67819 */ /* 0x100fe2000001140a */
[----:B------:R-:W-:Y:S01]  /*0390*/  IMAD.SHL.U32 R241, R241, 0x2, RZ ;  /* 0x00000002f1f17824 */ /* 0x000fe200078e00ff */
[----:B------:R-:W-:-:S02]  /*03a0*/  SHF.R.S32.HI R2, RZ, 0x1f, R10 ;  /* 0x0000001fff027819 */ /* 0x000fc4000001140a */
[----:B------:R-:W-:Y:S02]  /*03b0*/  LEA.HI R0, R6, R6, RZ, 0x1 ;  /* 0x0000000606007211 */ /* 0x000fe400078f08ff */
[----:B------:R-:W-:Y:S02]  /*03c0*/  ISETP.NE.U32.AND P0, PT, R3, 0x1, PT ;  /* 0x000000010300780c */ /* 0x000fe40003f05070 */
[----:B------:R-:W-:Y:S02]  /*03d0*/  LEA.HI R3, R2, R230, RZ, 0x2 ;  /* 0x000000e602037211 */ /* 0x000fe400078f10ff */
[C---:B------:R-:W-:Y:S01]  /*03e0*/  LOP3.LUT R2, R0.reuse, 0x1ffffffe, RZ, 0xc0, !PT ;  /* 0x1ffffffe00027812 */ /* 0x040fe200078ec0ff */
[----:B------:R-:W-:Y:S01]  /*03f0*/  IMAD.SHL.U32 R0, R0, 0x20, RZ ;  /* 0x0000002000007824 */ /* 0x000fe200078e00ff */
[----:B------:R-:W-:Y:S02]  /*0400*/  LOP3.LUT R3, R3, 0xffffffc, RZ, 0xc0, !PT ;  /* 0x0ffffffc03037812 */ /* 0x000fe400078ec0ff */
[----:B------:R-:W-:Y:S01]  /*0410*/  SHF.R.S32.HI R10, RZ, 0x1f, R17 ;  /* 0x0000001fff0a7819 */ /* 0x000fe20000011411 */
[----:B------:R-:W-:Y:S01]  /*0420*/  IMAD.IADD R2, R6, 0x1, -R2 ;  /* 0x0000000106027824 */ /* 0x000fe200078e0a02 */
[----:B------:R-:W-:Y:S01]  /*0430*/  LOP3.LUT R0, R0, 0xffffffc0, RZ, 0xc0, !PT ;  /* 0xffffffc000007812 */ /* 0x000fe200078ec0ff */
[----:B------:R-:W-:Y:S01]  /*0440*/  IMAD.IADD R5, R230, 0x1, -R3 ;  /* 0x00000001e6057824 */ /* 0x000fe200078e0a03 */
[----:B------:R-:W-:Y:S01]  /*0450*/  LEA.HI R10, R10, R17, RZ, 0x2 ;  /* 0x000000110a0a7211 */ /* 0x000fe200078f10ff */
[----:B------:R-:W-:Y:S01]  /*0460*/  IMAD.SHL.U32 R3, R9, 0x40, RZ ;  /* 0x0000004009037824 */ /* 0x000fe200078e00ff */
[----:B------:R-:W-:Y:S01]  /*0470*/  R2P PR, R7, 0x6 ;  /* 0x0000000607007804 */ /* 0x000fe20000000000 */
[----:B------:R-:W-:Y:S01]  /*0480*/  IMAD R12, R2, 0x8, R0 ;  /* 0x00000008020c7824 */ /* 0x000fe200078e0200 */
[----:B------:R-:W-:Y:S01]  /*0490*/  SHF.R.S32.HI R4, RZ, 0x2, R10 ;  /* 0x00000002ff047819 */ /* 0x000fe2000001140a */
[----:B------:R-:W-:Y:S01]  /*04a0*/  IMAD.SHL.U32 R2, R13, 0x8, RZ ;  /* 0x000000080d027824 */ /* 0x000fe200078e00ff */
[----:B------:R-:W-:Y:S01]  /*04b0*/  LOP3.LUT R0, R3, 0x1c0, RZ, 0xc0, !PT ;  /* 0x000001c003007812 */ /* 0x000fe200078ec0ff */
[----:B------:R-:W-:Y:S01]  /*04c0*/  IMAD.SHL.U32 R3, R7, 0x40, RZ ;  /* 0x0000004007037824 */ /* 0x000fe200078e00ff */
[----:B------:R-:W-:Y:S01]  /*04d0*/  SHF.R.S32.HI R19, RZ, 0x1f, R18 ;  /* 0x0000001fff137819 */ /* 0x000fe20000011412 */
[----:B------:R-:W-:Y:S01]  /*04e0*/  IMAD R16, R5, 0x10, R4 ;  /* 0x0000001005107824 */ /* 0x000fe200078e0204 */
[----:B------:R-:W-:Y:S01]  /*04f0*/  LOP3.LUT R2, R0, 0x8, R2, 0xf8, !PT ;  /* 0x0000000800027812 */ /* 0x000fe200078ef802 */
[----:B------:R-:W-:Y:S01]  /*0500*/  IMAD.SHL.U32 R5, R11, 0x40, RZ ;  /* 0x000000400b057824 */ /* 0x000fe200078e00ff */
[----:B------:R-:W-:Y:S01]  /*0510*/  SHF.R.U32.HI R0, RZ, 0x3, R0 ;  /* 0x00000003ff007819 */ /* 0x000fe20000011600 */
[----:B------:R-:W-:Y:S01]  /*0520*/  IMAD.SHL.U32 R230, R230, 0x400, RZ ;  /* 0x00000400e6e67824 */ /* 0x000fe200078e00ff */
[----:B------:R-:W-:Y:S01]  /*0530*/  LOP3.LUT R3, R3, 0x1c0, RZ, 0xc0, !PT ;  /* 0x000001c003037812 */ /* 0x000fe200078ec0ff */
[----:B------:R-:W-:Y:S01]  /*0540*/  STL [R1+0x88], R16 ;  /* 0x0000881001007387 */ /* 0x000fe20000100800 */
[----:B------:R-:W-:Y:S01]  /*0550*/  LOP3.LUT R224, R2, R0, RZ, 0x3c, !PT ;  /* 0x0000000002e07212 */ /* 0x000fe200078e3cff */
[----:B------:R-:W-:Y:S01]  /*0560*/  IMAD R4, R6, 0x2, R230 ;  /* 0x0000000206047824 */ /* 0x000fe200078e02e6 */
[----:B------:R-:W-:Y:S01]  /*0570*/  LOP3.LUT R2, R5, 0xfffffe00, RZ, 0xc0, !PT ;  /* 0xfffffe0005027812 */ /* 0x000fe200078ec0ff */
[----:B------:R-:W-:Y:S01]  /*0580*/  IMAD R0, R13, 0x200, R14 ;  /* 0x000002000d007824 */ /* 0x000fe200078e020e */
[----:B------:R-:W-:Y:S01]  /*0590*/  LEA.HI R3, R3, R3, RZ, 0x1d ;  /* 0x0000000303037211 */ /* 0x000fe200078fe8ff */
[----:B------:R-:W-:Y:S01]  /*05a0*/  IMAD.MOV.U32 R5, RZ, RZ, -0x10 ;  /* 0xfffffff0ff057424 */ /* 0x000fe200078e00ff */
[CC--:B------:R-:W-:Y:S01]  /*05b0*/  IADD3 R230, R224.reuse, R2.reuse, R230 ;  /* 0x00000002e0e67210 */ /* 0x0c0fe20007ffe0e6 */
[----:B------:R-:W-:Y:S01]  /*05c0*/  STL [R1+0x54], R15 ;  /* 0x0000540f01007387 */ /* 0x000fe20000100800 */
[----:B------:R-:W-:Y:S01]  /*05d0*/  LOP3.LUT R224, R224, R2, RZ, 0xfc, !PT ;  /* 0x00000002e0e07212 */ /* 0x000fe200078efcff */
[----:B------:R-:W-:Y:S01]  /*05e0*/  IMAD.IADD R4, R4, 0x1, R3 ;  /* 0x0000000104047824 */ /* 0x000fe200078e0203 */
[----:B------:R-:W-:Y:S01]  /*05f0*/  LOP3.LUT R2, R10, 0x7ffffffc, RZ, 0xc0, !PT ;  /* 0x7ffffffc0a027812 */ /* 0x000fe200078ec0ff */
[----:B------:R-:W-:Y:S01]  /*0600*/  IMAD R3, R8, 0x10, R20 ;  /* 0x0000001008037824 */ /* 0x000fe200078e0214 */
[----:B------:R-:W-:Y:S01]  /*0610*/  LEA R119, R0, 0x3900, 0x1 ;  /* 0x0000390000777811 */ /* 0x000fe200078e08ff */
[----:B------:R-:W-:Y:S01]  /*0620*/  IMAD.IADD R6, R16, 0x1, R12 ;  /* 0x0000000110067824 */ /* 0x000fe200078e020c */
[----:B------:R-:W-:Y:S01]  /*0630*/  LEA R4, R4, 0x80, 0x1 ;  /* 0x0000008004047811 */ /* 0x000fe200078e08ff */
[----:B------:R-:W-:Y:S01]  /*0640*/  IMAD.IADD R2, R17, 0x1, -R2 ;  /* 0x0000000111027824 */ /* 0x000fe200078e0a02 */
[----:B------:R1:W-:Y:S01]  /*0650*/  STL [R1+0x78], R3 ;  /* 0x0000780301007387 */ /* 0x0003e20000100800 */
[----:B------:R-:W-:-:S02]  /*0660*/  SEL R0, R5, 0x10, !P0 ;  /* 0x0000001005007807 */ /* 0x000fc40004000000 */
[----:B------:R-:W-:Y:S01]  /*0670*/  IMAD.SHL.U32 R2, R2, 0x2, RZ ;  /* 0x0000000202027824 */ /* 0x000fe200078e00ff */
[----:B------:R-:W-:Y:S01]  /*0680*/  STL.64 [R1+0x28], R18 ;  /* 0x0000281201007387 */ /* 0x000fe20000100a00 */
[----:B------:R-:W-:Y:S01]  /*0690*/  LOP3.LUT P4, RZ, R8, 0x2, RZ, 0xc0, !PT ;  /* 0x0000000208ff7812 */ /* 0x000fe2000788c0ff */
[----:B------:R-:W-:Y:S01]  /*06a0*/  IMAD.IADD R7, R4, 0x1, R0 ;  /* 0x0000000104077824 */ /* 0x000fe200078e0200 */
[----:B------:R-:W-:Y:S01]  /*06b0*/  LOP3.LUT P3, RZ, R8, 0x4, RZ, 0xc0, !PT ;  /* 0x0000000408ff7812 */ /* 0x000fe2000786c0ff */
[----:B------:R2:W-:Y:S01]  /*06c0*/  STL [R1+0x74], R6 ;  /* 0x0000740601007387 */ /* 0x0005e20000100800 */
[----:B------:R-:W-:Y:S02]  /*06d0*/  LOP3.LUT P5, RZ, R9, 0x4, RZ, 0xc0, !PT ;  /* 0x0000000409ff7812 */ /* 0x000fe400078ac0ff */
[----:B------:R-:W-:Y:S01]  /*06e0*/  SEL R226, R225, 0xffffffc0, !P3 ;  /* 0xffffffc0e1e27807 */ /* 0x000fe20005800000 */
[----:B------:R3:W-:Y:S01]  /*06f0*/  STL [R1+0x4c], R2 ;  /* 0x00004c0201007387 */ /* 0x0007e20000100800 */
[----:B------:R-:W-:-:S02]  /*0700*/  LOP3.LUT P6, RZ, R9, 0x2, RZ, 0xc0, !PT ;  /* 0x0000000209ff7812 */ /* 0x000fc400078cc0ff */
[----:B------:R-:W-:Y:S01]  /*0710*/  SEL R225, R225, 0xffffffc0, !P5 ;  /* 0xffffffc0e1e17807 */ /* 0x000fe20006800000 */
[----:B------:R4:W-:Y:S01]  /*0720*/  STL [R1+0x58], R4 ;  /* 0x0000580401007387 */ /* 0x0009e20000100800 */
[----:B------:R-:W-:Y:S01]  /*0730*/  LEA R230, R230, 0x7100, 0x1 ;  /* 0x00007100e6e67811 */ /* 0x000fe200078e08ff */
[C---:B------:R-:W-:Y:S01]  /*0740*/  IMAD.IADD R229, R119.reuse, 0x1, R226 ;  /* 0x0000000177e57824 */ /* 0x040fe200078e02e2 */
[----:B------:R-:W-:Y:S02]  /*0750*/  LEA R224, R224, 0x100, 0x1 ;  /* 0x00000100e0e07811 */ /* 0x000fe400078e08ff */
[C---:B------:R-:W-:Y:S01]  /*0760*/  IADD3 R234, R119.reuse, 0x20, RZ ;  /* 0x0000002077ea7810 */ /* 0x040fe20007ffe0ff */
[----:B------:R-:W-:Y:S01]  /*0770*/  IMAD.IADD R231, R230, 0x1, R225 ;  /* 0x00000001e6e77824 */ /* 0x000fe200078e02e1 */
[----:B------:R-:W-:Y:S01]  /*0780*/  @P4 IADD3 R234, R119, -0x20, RZ ;  /* 0xffffffe077ea4810 */ /* 0x000fe20007ffe0ff */
[----:B------:R-:W-:Y:S01]  /*0790*/  IMAD.IADD R225, R225, 0x1, R224 ;  /* 0x00000001e1e17824 */ /* 0x000fe200078e02e0 */
[----:B-1----:R-:W-:-:S02]  /*07a0*/  SEL R3, R227, 0xffffffe0, !P1 ;  /* 0xffffffe0e3037807 */ /* 0x002fc40004800000 */
[----:B------:R-:W-:Y:S01]  /*07b0*/  SEL R227, R227, 0xffffffe0, !P6 ;  /* 0xffffffe0e3e37807 */ /* 0x000fe20007000000 */
[----:B------:R-:W-:Y:S01]  /*07c0*/  IMAD.IADD R226, R226, 0x1, R234 ;  /* 0x00000001e2e27824 */ /* 0x000fe200078e02ea */
[C---:B------:R-:W-:Y:S02]  /*07d0*/  IADD3 R240, R234.reuse, 0x800, RZ ;  /* 0x00000800eaf07810 */ /* 0x040fe40007ffe0ff */
[----:B------:R-:W-:Y:S01]  /*07e0*/  IADD3 R239, R234, 0x1000, RZ ;  /* 0x00001000eaef7810 */ /* 0x000fe20007ffe0ff */
[----:B------:R-:W-:Y:S01]  /*07f0*/  IMAD.IADD R233, R230, 0x1, R227 ;  /* 0x00000001e6e97824 */ /* 0x000fe200078e02e3 */
[C---:B--2---:R-:W-:Y:S01]  /*0800*/  IADD3 R6, R4.reuse, 0x40, RZ ;  /* 0x0000004004067810 */ /* 0x044fe20007ffe0ff */
[C---:B------:R-:W-:Y:S01]  /*0810*/  IMAD.IADD R228, R227.reuse, 0x1, R224 ;  /* 0x00000001e3e47824 */ /* 0x040fe200078e02e0 */
[----:B------:R-:W-:Y:S01]  /*0820*/  @P2 IADD3 R6, R4, -0x40, RZ ;  /* 0xffffffc004062810 */ /* 0x000fe20007ffe0ff */
[C---:B------:R-:W-:Y:S01]  /*0830*/  IMAD.IADD R232, R227.reuse, 0x1, R231 ;  /* 0x00000001e3e87824 */ /* 0x040fe200078e02e7 */
[----:B------:R-:W-:Y:S01]  /*0840*/  IADD3 R238, R234, 0x1800, RZ ;  /* 0x00001800eaee7810 */ /* 0x000fe20007ffe0ff */
[----:B---3--:R-:W-:Y:S01]  /*0850*/  IMAD.IADD R2, R4, 0x1, R3 ;  /* 0x0000000104027824 */ /* 0x008fe200078e0203 */
[C---:B------:R-:W-:Y:S01]  /*0860*/  IADD3 R237, R234.reuse, 0x2000, RZ ;  /* 0x00002000eaed7810 */ /* 0x040fe20007ffe0ff */
[----:B------:R-:W-:Y:S01]  /*0870*/  IMAD.IADD R227, R227, 0x1, R225 ;  /* 0x00000001e3e37824 */ /* 0x000fe200078e02e1 */
[C---:B------:R-:W-:Y:S01]  /*0880*/  IADD3 R236, R234.reuse, 0x2800, RZ ;  /* 0x00002800eaec7810 */ /* 0x040fe20007ffe0ff */
[----:B----4-:R-:W-:Y:S01]  /*0890*/  IMAD.IADD R4, R3, 0x1, R6 ;  /* 0x0000000103047824 */ /* 0x010fe200078e0206 */
[----:B------:R1:W-:Y:S01]  /*08a0*/  STL [R1+0x70], R2 ;  /* 0x0000700201007387 */ /* 0x0003e20000100800 */
[----:B------:R-:W-:-:S03]  /*08b0*/  IADD3 R235, R234, 0x3000, RZ ;  /* 0x00003000eaeb7810 */ /* 0x000fc60007ffe0ff */
[----:B------:R-:W-:Y:S01]  /*08c0*/  STL [R1+0x68], R7 ;  /* 0x0000680701007387 */ /* 0x000fe20000100800 */
[----:B-1----:R-:W-:-:S05]  /*08d0*/  IMAD.IADD R2, R7, 0x1, R3 ;  /* 0x0000000107027824 */ /* 0x002fca00078e0203 */
[----:B------:R1:W-:Y:S04]  /*08e0*/  STL [R1+0x6c], R2 ;  /* 0x00006c0201007387 */ /* 0x0003e80000100800 */
[----:B------:R-:W-:Y:S04]  /*08f0*/  STL [R1+0x5c], R6 ;  /* 0x00005c0601007387 */ /* 0x000fe80000100800 */
[----:B------:R2:W-:Y:S01]  /*0900*/  STL [R1+0x60], R4 ;  /* 0x0000600401007387 */ /* 0x0005e20000100800 */
[----:B-1----:R-:W-:-:S05]  /*0910*/  IMAD.IADD R2, R0, 0x1, R6 ;  /* 0x0000000100027824 */ /* 0x002fca00078e0206 */
[----:B------:R1:W-:Y:S01]  /*0920*/  STL [R1+0x64], R2 ;  /* 0x0000640201007387 */ /* 0x0003e20000100800 */
[----:B--2---:R-:W-:Y:S02]  /*0930*/  IMAD.IADD R4, R0, 0x1, R4 ;  /* 0x0000000100047824 */ /* 0x004fe400078e0204 */
[----:B------:R-:W-:-:S03]  /*0940*/  IMAD.IADD R0, R3, 0x1, R2 ;  /* 0x0000000103007824 */ /* 0x000fc600078e0202 */
[----:B------:R1:W-:Y:S04]  /*0950*/  STL [R1+0x80], R4 ;  /* 0x0000800401007387 */ /* 0x0003e80000100800 */
[----:B------:R1:W-:Y:S02]  /*0960*/  STL [R1+0x7c], R0 ;  /* 0x00007c0001007387 */ /* 0x0003e40000100800 */
.L_x_546:
[----:B-1----:R-:W2:Y:S01]  /*0970*/  LDL R4, [R1+0x54] ;  /* 0x0000540001047983 */ /* 0x002ea20000100800 */
[----:B------:R-:W-:Y:S01]  /*0980*/  IMAD.MOV.U32 R0, RZ, RZ, c[0x0][0x560] ;  /* 0x00015800ff007624 */ /* 0x000fe200078e00ff */
[----:B------:R-:W-:Y:S01]  /*0990*/  YIELD ;  /* 0x0000000000007946 */ /* 0x000fe20003800000 */
[----:B------:R-:W-:Y:S03]  /*09a0*/  BSSY B0, `(.L_x_485) ;  /* 0x0000016000007945 */ /* 0x000fe60003800000 */
[----:B------:R-:W-:-:S13]  /*09b0*/  ISETP.NE.AND P0, PT, R0, 0x1, PT ;  /* 0x000000010000780c */ /* 0x000fda0003f05270 */
[----:B--2---:R-:W-:Y:S01]  /*09c0*/  @P0 IMAD.HI.U32 R0, R4, c[0x0][0x564], RZ ;  /* 0x0001590004000a27 */ /* 0x004fe200078e00ff */
[----:B------:R-:W-:-:S04]  /*09d0*/  MOV R3, R4 ;  /* 0x0000000400037202 */ /* 0x000fc80000000f00 */
[----:B------:R-:W-:-:S04]  /*09e0*/  @P0 SHF.R.U32.HI R3, RZ, c[0x0][0x568], R0 ;  /* 0x00015a00ff030a19 */ /* 0x000fc80000011600 */
[----:B------:R-:W-:Y:S01]  /*09f0*/  ISETP.GE.AND P0, PT, R3, c[0x0][0x578], PT ;  /* 0x00015e0003007a0c */ /* 0x000fe20003f06270 */
[----:B------:R-:W-:-:S04]  /*0a00*/  IMAD.MOV R2, RZ, RZ, -R3 ;  /* 0x000000ffff027224 */ /* 0x000fc800078e0a03 */
[----:B------:R-:W-:-:S08]  /*0a10*/  IMAD R2, R2, c[0x0][0x560], R4 ;  /* 0x0001580002027a24 */ /* 0x000fd000078e0204 */
[----:B------:R-:W-:Y:S05]  /*0a20*/  @!P0 BRA `(.L_x_486) ;  /* 0x0000007000008947 */ /* 0x000fea0003800000 */
[----:B------:R-:W-:-:S04]  /*0a30*/  MOV R0, c[0x0][0x56c] ;  /* 0x00015b0000007a02 */ /* 0x000fc80000000f00 */
[----:B------:R-:W-:Y:S02]  /*0a40*/  ISETP.NE.AND P0, PT, R0, 0x1, PT ;  /* 0x000000010000780c */ /* 0x000fe40003f05270 */
[----:B------:R-:W-:-:S11]  /*0a50*/  MOV R0, R2 ;  /* 0x0000000200007202 */ /* 0x000fd60000000f00 */
[----:B------:R-:W-:-:S05]  /*0a60*/  @P0 IMAD.HI.U32 R4, R2, c[0x0][0x570], RZ ;  /* 0x00015c0002040a27 */ /* 0x000fca00078e00ff */
[----:B------:R-:W-:-:S05]  /*0a70*/  @P0 SHF.R.U32.HI R0, RZ, c[0x0][0x574], R4 ;  /* 0x00015d00ff000a19 */ /* 0x000fca0000011604 */
[----:B------:R-:W-:Y:S01]  /*0a80*/  IMAD R4, R0, c[0x0][0x56c], RZ ;  /* 0x00015b0000047a24 */ /* 0x000fe200078e02ff */
[----:B------:R-:W-:Y:S05]  /*0a90*/  BRA `(.L_x_487) ;  /* 0x0000006000007947 */ /* 0x000fea0003800000 */
.L_x_486:
[----:B------:R-:W-:-:S04]  /*0aa0*/  MOV R0, c[0x0][0x554] ;  /* 0x0001550000007a02 */ /* 0x000fc80000000f00 */
[----:B------:R-:W-:Y:S02]  /*0ab0*/  ISETP.NE.AND P0, PT, R0, 0x1, PT ;  /* 0x000000010000780c */ /* 0x000fe40003f05270 */
[----:B------:R-:W-:-:S11]  /*0ac0*/  MOV R0, R2 ;  /* 0x0000000200007202 */ /* 0x000fd60000000f00 */
[----:B------:R-:W-:-:S05]  /*0ad0*/  @P0 IMAD.HI.U32 R4, R2, c[0x0][0x558], RZ ;  /* 0x0001560002040a27 */ /* 0x000fca00078e00ff */
[----:B------:R-:W-:-:S05]  /*0ae0*/  @P0 SHF.R.U32.HI R0, RZ, c[0x0][0x55c], R4 ;  /* 0x00015700ff000a19 */ /* 0x000fca0000011604 */
[----:B------:R-:W-:Y:S02]  /*0af0*/  IMAD R4, R0, c[0x0][0x554], RZ ;  /* 0x0001550000047a24 */ /* 0x000fe400078e02ff */
.L_x_487:
[----:B------:R-:W-:Y:S05]  /*0b00*/  BSYNC B0 ;  /* 0x0000000000007941 */ /* 0x000fea0003800000 */
.L_x_485:
[----:B------:R-:W-:Y:S01]  /*0b10*/  LOP3.LUT R0, RZ, R0, RZ, 0x33, !PT ;  /* 0x00000000ff007212 */ /* 0x000fe200078e33ff */
[----:B------:R-:W-:Y:S01]  /*0b20*/  IMAD.MOV.U32 R5, RZ, RZ, c[0x0][0x2c4] ;  /* 0x0000b100ff057624 */ /* 0x000fe200078e00ff */
[----:B------:R-:W-:Y:S01]  /*0b30*/  MOV R6, c[0x0][0x168] ;  /* 0x00005a0000067a02 */ /* 0x000fe20000000f00 */
[----:B------:R-:W-:Y:S01]  /*0b40*/  IMAD.IADD R4, R2, 0x1, -R4 ;  /* 0x0000000102047824 */ /* 0x000fe200078e0a04 */
[----:B------:R-:W-:Y:S01]  /*0b50*/  IADD3 R0, R0, c[0x0][0x53c], RZ ;  /* 0x00014f0000007a10 */ /* 0x000fe20007ffe0ff */
[----:B------:R-:W-:Y:S01]  /*0b60*/  ULDC UR4, c[0x0][0x1d0] ;  /* 0x0000740000047ab9 */ /* 0x000fe20000000800 */
[----:B------:R-:W-:Y:S01]  /*0b70*/  ISETP.NE.AND P4, PT, R5, 0x1, PT ;  /* 0x000000010500780c */ /* 0x000fe20003f85270 */
[----:B------:R-:W-:Y:S01]  /*0b80*/  UIADD3 UR5, UR4, 0x6f, URZ ;  /* 0x0000006f04057890 */ /* 0x000fe2000fffe03f */
[----:B------:R-:W-:Y:S01]  /*0b90*/  MOV R5, c[0x0][0x548] ;  /* 0x0001520000057a02 */ /* 0x000fe20000000f00 */
[----:B------:R-:W-:Y:S01]  /*0ba0*/  IMAD.SHL.U32 R36, R0, 0x80, RZ ;  /* 0x0000008000247824 */ /* 0x000fe200078e00ff */
[----:B------:R-:W-:Y:S01]  /*0bb0*/  UMOV UR4, URZ ;  /* 0x0000003f00047c82 */ /* 0x000fe20008000000 */
[----:B------:R-:W-:Y:S01]  /*0bc0*/  CS2R R178, SRZ ;  /* 0x0000000000b27805 */ /* 0x000fe2000001ff00 */
[----:B------:R-:W-:Y:S01]  /*0bd0*/  ISETP.NE.AND P0, PT, R5, 0x1, PT ;  /* 0x000000010500780c */ /* 0x000fe20003f05270 */
[----:B------:R-:W-:Y:S01]  /*0be0*/  UIMAD.WIDE UR4, UR5, -0x6db6db6d, UR4 ;  /* 0x92492493050478a5 */ /* 0x000fe2000f8e0204 */
[----:B------:R-:W-:Y:S01]  /*0bf0*/  IADD3 R0, R36, 0x7f, RZ ;  /* 0x0000007f24007810 */ /* 0x000fe20007ffe0ff */
[----:B------:R-:W-:Y:S01]  /*0c00*/  STL [R1+0x50], R36 ;  /* 0x0000502401007387 */ /* 0x000fe20000100800 */
[----:B------:R-:W-:Y:S01]  /*0c10*/  CS2R R176, SRZ ;  /* 0x0000000000b07805 */ /* 0x000fe2000001ff00 */
[----:B------:R-:W-:Y:S01]  /*0c20*/  USHF.R.U32.HI UR4, URZ, 0x1f, UR5 ;  /* 0x0000001f3f047899 */ /* 0x000fe20008011605 */
[----:B------:R-:W-:Y:S01]  /*0c30*/  CS2R R182, SRZ ;  /* 0x0000000000b67805 */ /* 0x000fe2000001ff00 */
[----:B------:R-:W-:Y:S01]  /*0c40*/  @P4 IMAD.HI.U32 R5, R0, c[0x0][0x2c8], RZ ;  /* 0x0000b20000054a27 */ /* 0x000fe200078e00ff */
[----:B------:R-:W-:Y:S01]  /*0c50*/  CS2R R180, SRZ ;  /* 0x0000000000b47805 */ /* 0x000fe2000001ff00 */
[----:B------:R-:W-:Y:S01]  /*0c60*/  ULEA.HI.SX32 UR4, UR5, UR4, 0x1a ;  /* 0x0000000405047291 */ /* 0x000fe2000f8fd23f */
[----:B------:R-:W-:Y:S01]  /*0c70*/  CS2R R172, SRZ ;  /* 0x0000000000ac7805 */ /* 0x000fe2000001ff00 */
[----:B------:R-:W-:Y:S01]  /*0c80*/  IMAD.MOV.U32 R2, RZ, RZ, R0 ;  /* 0x000000ffff027224 */ /* 0x000fe200078e0000 */
[----:B------:R-:W-:Y:S01]  /*0c90*/  @P4 SHF.R.U32.HI R2, RZ, c[0x0][0x2cc], R5 ;  /* 0x0000b300ff024a19 */ /* 0x000fe20000011605 */
[----:B------:R-:W-:Y:S01]  /*0ca0*/  IMAD R0, R3, c[0x0][0x554], R4 ;  /* 0x0001550003007a24 */ /* 0x000fe200078e0204 */
[----:B------:R-:W-:Y:S01]  /*0cb0*/  IADD3 R3, -R6, 0x70, RZ ;  /* 0x0000007006037810 */ /* 0x000fe20007ffe1ff */
[----:B------:R-:W-:Y:S01]  /*0cc0*/  IMAD.MOV.U32 R5, RZ, RZ, RZ ;  /* 0x000000ffff057224 */ /* 0x000fe200078e00ff */
[----:B------:R-:W-:Y:S01]  /*0cd0*/  MOV R7, RZ ;  /* 0x000000ff00077202 */ /* 0x000fe20000000f00 */
[----:B------:R-:W-:Y:S01]  /*0ce0*/  @P0 IMAD.HI.U32 R4, R0, c[0x0][0x54c], RZ ;  /* 0x0001530000040a27 */ /* 0x000fe200078e00ff */
[----:B------:R-:W-:Y:S01]  /*0cf0*/  IADD3 R3, R2, c[0x0][0x1d0], R3 ;  /* 0x0000740002037a10 */ /* 0x000fe20007ffe003 */
[----:B------:R-:W-:Y:S01]  /*0d00*/  CS2R R8, SRZ ;  /* 0x0000000000087805 */ /* 0x000fe2000001ff00 */
[----:B------:R-:W-:Y:S01]  /*0d10*/  MOV R162, RZ ;  /* 0x000000ff00a27202 */ /* 0x000fe20000000f00 */
[----:B------:R-:W-:Y:S01]  /*0d20*/  IMAD.MOV.U32 R2, RZ, RZ, RZ ;  /* 0x000000ffff027224 */ /* 0x000fe200078e00ff */
[----:B------:R-:W-:Y:S01]  /*0d30*/  CS2R R10, SRZ ;  /* 0x00000000000a7805 */ /* 0x000fe2000001ff00 */
[----:B------:R-:W-:Y:S01]  /*0d40*/  IMAD.MOV.U32 R37, RZ, RZ, R0 ;  /* 0x000000ffff257224 */ /* 0x000fe200078e0000 */
[----:B------:R-:W-:Y:S01]  /*0d50*/  @P0 SHF.R.U32.HI R37, RZ, c[0x0][0x550], R4 ;  /* 0x00015400ff250a19 */ /* 0x000fe20000011604 */
[----:B------:R-:W-:Y:S01]  /*0d60*/  IMAD.HI R2, R3, -0x6db6db6d, R2 ;  /* 0x9249249303027827 */ /* 0x000fe200078e0202 */
[----:B------:R-:W-:Y:S01]  /*0d70*/  CS2R R12, SRZ ;  /* 0x00000000000c7805 */ /* 0x000fe2000001ff00 */
[----:B------:R-:W-:Y:S01]  /*0d80*/  MOV R164, RZ ;  /* 0x000000ff00a47202 */ /* 0x000fe20000000f00 */
[----:B------:R-:W-:Y:S01]  /*0d90*/  CS2R R14, SRZ ;  /* 0x00000000000e7805 */ /* 0x000fe2000001ff00 */
[----:B------:R-:W-:Y:S01]  /*0da0*/  IADD3 R3, -R37, RZ, RZ ;  /* 0x000000ff25037210 */ /* 0x000fe20007ffe1ff */
[----:B------:R-:W-:Y:S01]  /*0db0*/  STL [R1+0x48], R37 ;  /* 0x0000482501007387 */ /* 0x000fe20000100800 */
[----:B------:R-:W-:Y:S01]  /*0dc0*/  SHF.R.U32.HI R4, RZ, 0x1f, R2 ;  /* 0x0000001fff047819 */ /* 0x000fe20000011602 */
[----:B------:R-:W-:Y:S01]  /*0dd0*/  IMAD.MOV.U32 R174, RZ, RZ, RZ ;  /* 0x000000ffffae7224 */ /* 0x000fe200078e00ff */
[----:B------:R-:W-:Y:S01]  /*0de0*/  MOV R154, RZ ;  /* 0x000000ff009a7202 */ /* 0x000fe20000000f00 */
[--C-:B------:R-:W-:Y:S01]  /*0df0*/  IMAD R40, R3, c[0x0][0x548], R0.reuse ;  /* 0x0001520003287a24 */ /* 0x100fe200078e0200 */
[----:B------:R-:W-:Y:S01]  /*0e00*/  LEA.HI.SX32 R2, R2, R4, 0x1a ;  /* 0x0000000402027211 */ /* 0x000fe200078fd2ff */
[----:B------:R-:W-:Y:S01]  /*0e10*/  IMAD.MOV.U32 R170, RZ, RZ, RZ ;  /* 0x000000ffffaa7224 */ /* 0x000fe200078e00ff */
[----:B------:R-:W-:Y:S01]  /*0e20*/  PRMT R0, RZ, 0x7610, R0 ;  /* 0x00007610ff007816 */ /* 0x000fe20000000000 */
[----:B------:R-:W-:Y:S01]  /*0e30*/  IMAD.MOV.U32 R168, RZ, RZ, RZ ;  /* 0x000000ffffa87224 */ /* 0x000fe200078e00ff */
[----:B------:R-:W-:Y:S01]  /*0e40*/  IMNMX R31, R2, UR4, PT ;  /* 0x00000004021f7c17 */ /* 0x000fe2000b800200 */
[----:B------:R-:W-:Y:S01]  /*0e50*/  STL [R1+0x44], R40 ;  /* 0x0000442801007387 */ /* 0x000fe20000100800 */
[----:B------:R-:W-:Y:S01]  /*0e60*/  IMAD.MOV.U32 R160, RZ, RZ, RZ ;  /* 0x000000ffffa07224 */ /* 0x000fe200078e00ff */
[----:B------:R-:W-:Y:S01]  /*0e70*/  CS2R R16, SRZ ;  /* 0x0000000000107805 */ /* 0x000fe2000001ff00 */
[----:B------:R-:W-:Y:S01]  /*0e80*/  ISETP.GE.AND P0, PT, R31, 0x1, PT ;  /* 0x000000011f00780c */ /* 0x000fe20003f06270 */
[----:B------:R1:W-:Y:S01]  /*0e90*/  STL [R1], R31 ;  /* 0x0000001f01007387 */ /* 0x0003e20000100800 */
[----:B------:R-:W-:Y:S01]  /*0ea0*/  IMAD.MOV.U32 R166, RZ, RZ, RZ ;  /* 0x000000ffffa67224 */ /* 0x000fe200078e00ff */
[----:B------:R-:W-:Y:S01]  /*0eb0*/  MOV R146, RZ ;  /* 0x000000ff00927202 */ /* 0x000fe20000000f00 */
[----:B------:R-:W-:Y:S01]  /*0ec0*/  IMAD.MOV.U32 R158, RZ, RZ, RZ ;  /* 0x000000ffff9e7224 */ /* 0x000fe200078e00ff */
[----:B------:R-:W-:Y:S01]  /*0ed0*/  CS2R R18, SRZ ;  /* 0x0000000000127805 */ /* 0x000fe2000001ff00 */
        /* <DEDUP_REMOVED lines=10> */
[----:B------:R-:W-:Y:S01]  /*0f80*/  CS2R R24, SRZ ;  /* 0x0000000000187805 */ /* 0x000fe2000001ff00 */
[----:B------:R-:W-:Y:S01]  /*0f90*/  IMAD.MOV.U32 R136, RZ, RZ, RZ ;  /* 0x000000ffff887224 */ /* 0x000fe200078e00ff */
[----:B------:R-:W-:Y:S01]  /*0fa0*/  CS2R R130, SRZ ;  /* 0x0000000000827805 */ /* 0x000fe2000001ff00 */
        /* <DEDUP_REMOVED lines=9> */
[----:B-1----:R-:W-:Y:S01]  /*1040*/  CS2R R30, SRZ ;  /* 0x00000000001e7805 */ /* 0x002fe2000001ff00 */
[----:B------:R-:W-:Y:S01]  /*1050*/  MOV R34, RZ ;  /* 0x000000ff00227202 */ /* 0x000fe20000000f00 */
[----:B------:R-:W-:Y:S01]  /*1060*/  CS2R R32, SRZ ;  /* 0x0000000000207805 */ /* 0x000fe2000001ff00 */
[----:B------:R-:W-:Y:S05]  /*1070*/  @!P0 BRA `(.L_x_488) ;  /* 0x0001321000008947 */ /* 0x000fea0003800000 */
[----:B------:R-:W2:Y:S01]  /*1080*/  LDL R35, [R1+0x78] ;  /* 0x0000780001237983 */ /* 0x000ea20000100800 */
[----:B------:R-:W-:-:S03]  /*1090*/  ISETP.NE.U32.AND P0, PT, RZ, c[0x0][0x340], PT ;  /* 0x0000d000ff007a0c */ /* 0x000fc60003f05070 */
[----:B------:R-:W3:Y:S01]  /*10a0*/  LDL.64 R38, [R1+0x28] ;  /* 0x0000280001267983 */ /* 0x000ee20000100a00 */
[----:B------:R-:W-:-:S13]  /*10b0*/  ISETP.NE.AND.EX P0, PT, RZ, c[0x0][0x344], PT, P0 ;  /* 0x0000d100ff007a0c */ /* 0x000fda0003f05300 */
[----:B------:R-:W-:-:S05]  /*10c0*/  @P0 MOV R2, 0x4 ;  /* 0x0000000400020802 */ /* 0x000fca0000000f00 */
[----:B------:R-:W-:-:S05]  /*10d0*/  @P0 IMAD.WIDE R2, R37, R2, c[0x0][0x340] ;  /* 0x0000d00025020625 */ /* 0x000fca00078e0202 */
[----:B------:R1:W4:Y:S01]  /*10e0*/  @P0 LDG.E R14, [R2.64] ;  /* 0x00000008020e0981 */ /* 0x000322000c1e1900 */
[----:B------:R-:W-:Y:S02]  /*10f0*/  SHF.R.S32.HI R12, RZ, 0x1f, R40 ;  /* 0x0000001fff0c7819 */ /* 0x000fe40000011428 */
[----:B------:R-:W-:Y:S01]  /*1100*/  SHF.R.S32.HI R13, RZ, 0x1f, R37 ;  /* 0x0000001fff0d7819 */ /* 0x000fe20000011425 */
[----:B------:R-:W5:Y:S02]  /*1110*/  S2R R41, SR_TID.X ;  /* 0x0000000000297919 */ /* 0x000f640000002100 */
[----:B------:R-:W-:Y:S02]  /*1120*/  IMAD R4, R12, c[0x0][0x1b8], RZ ;  /* 0x00006e000c047a24 */ /* 0x000fe400078e02ff */
[----:B------:R-:W-:Y:S02]  /*1130*/  IMAD R10, R13, c[0x0][0x1c0], RZ ;  /* 0x000070000d0a7a24 */ /* 0x000fe400078e02ff */
[----:B------:R-:W-:Y:S01]  /*1140*/  IMAD R4, R40, c[0x0][0x1bc], R4 ;  /* 0x00006f0028047a24 */ /* 0x000fe200078e0204 */
[----:B--2---:R-:W-:-:S02]  /*1150*/  IADD3 R8, R35, R36, RZ ;  /* 0x0000002423087210 */ /* 0x004fc40007ffe0ff */
[----:B-----5:R-:W-:Y:S02]  /*1160*/  SHF.R.S32.HI R35, RZ, 0x1f, R41 ;  /* 0x0000001fff237819 */ /* 0x020fe40000011429 */
[----:B------:R-:W-:Y:S01]  /*1170*/  MOV R0, R8 ;  /* 0x0000000800007202 */ /* 0x000fe20000000f00 */
[----:B-1----:R-:W-:Y:S01]  /*1180*/  @P4 IMAD.HI.U32 R2, R8, c[0x0][0x2c8], RZ ;  /* 0x0000b20008024a27 */ /* 0x002fe200078e00ff */
[----:B------:R-:W-:Y:S02]  /*1190*/  LEA.HI R35, R35, R41, RZ, 0x3 ;  /* 0x0000002923237211 */ /* 0x000fe400078f18ff */
[----:B---3--:R-:W-:Y:S02]  /*11a0*/  ISETP.GE.AND P2, PT, R38, c[0x0][0x198], PT ;  /* 0x0000660026007a0c */ /* 0x008fe40003f46270 */
[----:B------:R-:W-:Y:S02]  /*11b0*/  SHF.R.S32.HI R35, RZ, 0x3, R35 ;  /* 0x00000003ff237819 */ /* 0x000fe40000011423 */
[----:B------:R-:W-:Y:S01]  /*11c0*/  @P4 SHF.R.U32.HI R0, RZ, c[0x0][0x2cc], R2 ;  /* 0x0000b300ff004a19 */ /* 0x000fe20000011602 */
[----:B------:R-:W-:Y:S01]  /*11d0*/  IMAD.WIDE.U32 R2, R40, c[0x0][0x1b8], RZ ;  /* 0x00006e0028027a25 */ /* 0x000fe200078e00ff */
[----:B------:R-:W-:-:S03]  /*11e0*/  SHF.R.S32.HI R11, RZ, 0x1f, R35 ;  /* 0x0000001fff0b7819 */ /* 0x000fc60000011423 */
[----:B------:R-:W-:Y:S01]  /*11f0*/  IMAD.WIDE.U32 R6, R35, c[0x0][0x1e0], R38 ;  /* 0x0000780023067a25 */ /* 0x000fe200078e0026 */
[----:B------:R-:W-:-:S03]  /*1200*/  IADD3 R3, R3, R4, RZ ;  /* 0x0000000403037210 */ /* 0x000fc60007ffe0ff */
[C---:B------:R-:W-:Y:S02]  /*1210*/  IMAD R5, R11.reuse, c[0x0][0x1e0], RZ ;  /* 0x000078000b057a24 */ /* 0x040fe400078e02ff */
[----:B------:R-:W-:Y:S02]  /*1220*/  IMAD R11, R11, c[0x0][0x208], RZ ;  /* 0x000082000b0b7a24 */ /* 0x000fe400078e02ff */
[----:B------:R-:W-:Y:S02]  /*1230*/  IMAD R9, R35, c[0x0][0x1e4], R5 ;  /* 0x0000790023097a24 */ /* 0x000fe400078e0205 */
[----:B------:R-:W-:-:S03]  /*1240*/  IMAD.WIDE.U32 R2, R37, c[0x0][0x1c0], R2 ;  /* 0x0000700025027a25 */ /* 0x000fc600078e0002 */
[----:B------:R-:W-:Y:S01]  /*1250*/  IADD3 R7, R7, R9, RZ ;  /* 0x0000000907077210 */ /* 0x000fe20007ffe0ff */
[----:B------:R-:W-:Y:S01]  /*1260*/  IMAD R9, R37, c[0x0][0x1c4], R10 ;  /* 0x0000710025097a24 */ /* 0x000fe200078e020a */
[----:B------:R-:W-:Y:S01]  /*1270*/  IADD3 R10, -R0, RZ, RZ ;  /* 0x000000ff000a7210 */ /* 0x000fe20007ffe1ff */
[----:B------:R-:W-:-:S03]  /*1280*/  IMAD.WIDE.U32 R4, R35, c[0x0][0x208], R38 ;  /* 0x0000820023047a25 */ /* 0x000fc600078e0026 */
[----:B------:R-:W-:Y:S01]  /*1290*/  IADD3 R3, R3, R9, RZ ;  /* 0x0000000903037210 */ /* 0x000fe20007ffe0ff */
[----:B------:R-:W-:Y:S01]  /*12a0*/  IMAD R11, R35, c[0x0][0x20c], R11 ;  /* 0x00008300230b7a24 */ /* 0x000fe200078e020b */
[----:B------:R-:W-:Y:S01]  /*12b0*/  SHF.R.S32.HI R9, RZ, 0x1f, R0 ;  /* 0x0000001fff097819 */ /* 0x000fe20000011400 */
[----:B------:R-:W-:-:S03]  /*12c0*/  IMAD.WIDE.U32 R6, R40, c[0x0][0x1e8], R6 ;  /* 0x00007a0028067a25 */ /* 0x000fc600078e0006 */
[----:B------:R-:W-:Y:S01]  /*12d0*/  IADD3 R5, R5, R11, RZ ;  /* 0x0000000b05057210 */ /* 0x000fe20007ffe0ff */
[C---:B------:R-:W-:Y:S02]  /*12e0*/  IMAD R11, R12.reuse, c[0x0][0x1e8], RZ ;  /* 0x00007a000c0b7a24 */ /* 0x040fe400078e02ff */
[----:B------:R-:W-:Y:S02]  /*12f0*/  IMAD R12, R12, c[0x0][0x210], RZ ;  /* 0x000084000c0c7a24 */ /* 0x000fe400078e02ff */
[----:B------:R-:W-:Y:S02]  /*1300*/  IMAD R9, R9, c[0x0][0x1b0], RZ ;  /* 0x00006c0009097a24 */ /* 0x000fe400078e02ff */
[----:B------:R-:W-:Y:S02]  /*1310*/  IMAD R11, R40, c[0x0][0x1ec], R11 ;  /* 0x00007b00280b7a24 */ /* 0x000fe400078e020b */
[----:B------:R-:W-:Y:S02]  /*1320*/  IMAD R10, R10, c[0x0][0x2c4], R8 ;  /* 0x0000b1000a0a7a24 */ /* 0x000fe400078e0208 */
[----:B------:R-:W-:-:S02]  /*1330*/  IMAD R12, R40, c[0x0][0x214], R12 ;  /* 0x00008500280c7a24 */ /* 0x000fc400078e020c */
[----:B------:R-:W-:-:S04]  /*1340*/  IMAD.WIDE.U32 R4, R40, c[0x0][0x210], R4 ;  /* 0x0000840028047a25 */ /* 0x000fc800078e0004 */
[C---:B------:R-:W-:Y:S01]  /*1350*/  IMAD R8, R0.reuse, c[0x0][0x1b4], R9 ;  /* 0x00006d0000087a24 */ /* 0x040fe200078e0209 */
[----:B------:R-:W-:Y:S01]  /*1360*/  IADD3 R9, R7, R11, RZ ;  /* 0x0000000b07097210 */ /* 0x000fe20007ffe0ff */
[----:B------:R-:W-:Y:S01]  /*1370*/  IMAD.WIDE.U32 R2, R0, c[0x0][0x1b0], R2 ;  /* 0x00006c0000027a25 */ /* 0x000fe200078e0002 */
[----:B------:R-:W-:Y:S02]  /*1380*/  SHF.R.S32.HI R11, RZ, 0x1f, R10 ;  /* 0x0000001fff0b7819 */ /* 0x000fe4000001140a */
[----:B------:R-:W-:Y:S02]  /*1390*/  IADD3 R7, R5, R12, RZ ;  /* 0x0000000c05077210 */ /* 0x000fe40007ffe0ff */
[----:B------:R-:W-:Y:S01]  /*13a0*/  IADD3 R5, R3, R8, RZ ;  /* 0x0000000803057210 */ /* 0x000fe20007ffe0ff */
[----:B------:R-:W-:Y:S01]  /*13b0*/  IMAD R11, R11, c[0x0][0x1a8], RZ ;  /* 0x00006a000b0b7a24 */ /* 0x000fe200078e02ff */
[----:B------:R-:W-:Y:S02]  /*13c0*/  MOV R8, R6 ;  /* 0x0000000600087202 */ /* 0x000fe40000000f00 */
[----:B------:R-:W-:Y:S01]  /*13d0*/  MOV R6, R4 ;  /* 0x0000000400067202 */ /* 0x000fe20000000f00 */
[----:B------:R-:W-:Y:S01]  /*13e0*/  IMAD R11, R10, c[0x0][0x1ac], R11 ;  /* 0x00006b000a0b7a24 */ /* 0x000fe200078e020b */
[----:B------:R-:W-:-:S02]  /*13f0*/  MOV R4, R2 ;  /* 0x0000000200047202 */ /* 0x000fc40000000f00 */
[----:B----4-:R-:W-:Y:S02]  /*1400*/  @P0 SHF.R.S32.HI R3, RZ, 0x1f, R14 ;  /* 0x0000001fff030819 */ /* 0x010fe4000001140e */
[----:B------:R-:W-:Y:S01]  /*1410*/  @P0 MOV R2, R14 ;  /* 0x0000000e00020202 */ /* 0x000fe20000000f00 */
[----:B------:R-:W-:Y:S01]  /*1420*/  IMAD.WIDE.U32 R4, R10, c[0x0][0x1a8], R4 ;  /* 0x00006a000a047a25 */ /* 0x000fe200078e0004 */
[----:B------:R-:W-:Y:S02]  /*1430*/  @!P0 MOV R2, R37 ;  /* 0x0000002500028202 */ /* 0x000fe40000000f00 */
[----:B------:R-:W-:-:S03]  /*1440*/  @!P0 MOV R3, R13 ;  /* 0x0000000d00038202 */ /* 0x000fc60000000f00 */
[----:B------:R-:W-:Y:S01]  /*1450*/  IMAD.WIDE.U32 R12, R2, c[0x0][0x218], R6 ;  /* 0x00008600020c7a25 */ /* 0x000fe200078e0006 */
[----:B------:R-:W-:-:S03]  /*1460*/  IADD3 R7, R5, R11, RZ ;  /* 0x0000000b05077210 */ /* 0x000fc60007ffe0ff */
[C---:B------:R-:W-:Y:S02]  /*1470*/  IMAD R0, R3.reuse, c[0x0][0x218], RZ ;  /* 0x0000860003007a24 */ /* 0x040fe400078e02ff */
[----:B------:R-:W-:Y:S01]  /*1480*/  IMAD R6, R3, c[0x0][0x1f0], RZ ;  /* 0x00007c0003067a24 */ /* 0x000fe200078e02ff */
[----:B------:R-:W-:Y:S01]  /*1490*/  LEA R3, P0, R4, c[0x0][0x160], 0x1 ;  /* 0x0000580004037a11 */ /* 0x000fe200078008ff */
[C---:B------:R-:W-:Y:S01]  /*14a0*/  IMAD R5, R2.reuse, c[0x0][0x21c], R0 ;  /* 0x0000870002057a24 */ /* 0x040fe200078e0200 */
[----:B------:R-:W-:Y:S01]  /*14b0*/  IADD3 R0, R35, R36, RZ ;  /* 0x0000002423007210 */ /* 0x000fe20007ffe0ff */
[----:B------:R-:W-:-:S04]  /*14c0*/  IMAD.WIDE.U32 R8, R2, c[0x0][0x1f0], R8 ;  /* 0x00007c0002087a25 */ /* 0x000fc800078e0008 */
[----:B------:R-:W-:Y:S01]  /*14d0*/  IMAD R6, R2, c[0x0][0x1f4], R6 ;  /* 0x00007d0002067a24 */ /* 0x000fe200078e0206 */
[----:B------:R-:W-:Y:S01]  /*14e0*/  LEA.HI.X R2, R4, c[0x0][0x164], R7, 0x1, P0 ;  /* 0x0000590004027a11 */ /* 0x000fe200000f0c07 */
[----:B------:R1:W-:Y:S01]  /*14f0*/  STL.64 [R1+0x30], R8 ;  /* 0x0000300801007387 */ /* 0x0003e20000100a00 */
[----:B------:R-:W-:Y:S02]  /*1500*/  IADD3 R4, R13, R5, RZ ;  /* 0x000000050d047210 */ /* 0x000fe40007ffe0ff */
[----:B------:R-:W-:Y:S01]  /*1510*/  IADD3 R6, R9, R6, RZ ;  /* 0x0000000609067210 */ /* 0x000fe20007ffe0ff */
[----:B------:R1:W-:Y:S04]  /*1520*/  STL.64 [R1+0x38], R12 ;  /* 0x0000380c01007387 */ /* 0x0003e80000100a00 */
[----:B------:R1:W-:Y:S04]  /*1530*/  STL [R1+0x40], R4 ;  /* 0x0000400401007387 */ /* 0x0003e80000100800 */
[----:B------:R1:W-:Y:S01]  /*1540*/  STL [R1+0x20], R6 ;  /* 0x0000200601007387 */ /* 0x0003e20000100800 */
[----:B------:R-:W-:Y:S05]  /*1550*/  BRA.DIV ~URZ, `(.L_x_489) ;  /* 0x000149027f007947 */ /* 0x000fea000b800000 */
[----:B------:R2:W3:Y:S02]  /*1560*/  SHFL.IDX PT, R5, R2, RZ, 0x181f ;  /* 0x00181fff02057589 */ /* 0x0004e400000e0000 */
.L_x_547:
[----:B------:R-:W-:Y:S05]  /*1570*/  BRA.DIV ~URZ, `(.L_x_490) ;  /* 0x000149527f007947 */ /* 0x000fea000b800000 */
[----:B-1----:R1:W4:Y:S02]  /*1580*/  SHFL.IDX PT, R4, R3, RZ, 0x181f ;  /* 0x00181fff03047589 */ /* 0x00232400000e0000 */
.L_x_548:
[----:B------:R-:W-:Y:S01]  /*1590*/  MOV R11, c[0x0][0x168] ;  /* 0x00005a00000b7a02 */ /* 0x000fe20000000f00 */
[----:B------:R-:W-:Y:S04]  /*15a0*/  BSSY B0, `(.L_x_491) ;  /* 0x000000b000007945 */ /* 0x000fe80003800000 */
[----:B------:R-:W-:-:S05]  /*15b0*/  IMAD R11, R11, c[0x0][0x2c4], RZ ;  /* 0x0000b1000b0b7a24 */ /* 0x000fca00078e02ff */
[----:B------:R-:W-:-:S13]  /*15c0*/  ISETP.GE.AND P0, PT, R0, R11, PT ;  /* 0x0000000b0000720c */ /* 0x000fda0003f06270 */
[----:B------:R-:W-:Y:S05]  /*15d0*/  @P0 BRA `(.L_x_492) ;  /* 0x0000007000000947 */ /* 0x000fea0003800000 */
[----:B------:R-:W5:Y:S02]  /*15e0*/  LDL.64 R6, [R1+0x28] ;  /* 0x0000280001067983 */ /* 0x000f640000100a00 */
[----:B----45:R-:W-:-:S04]  /*15f0*/  LEA R4, P0, R6, R4, 0x1 ;  /* 0x0000000406047211 */ /* 0x030fc800078008ff */
[----:B---3--:R-:W-:-:S05]  /*1600*/  LEA.HI.X R5, R6, R5, R7, 0x1, P0 ;  /* 0x0000000506057211 */ /* 0x008fca00000f0c07 */
[----:B------:R-:W-:Y:S01]  /*1610*/  @!PT LDS RZ, [RZ] ;  /* 0x00000000fffff984 */ /* 0x000fe20000000800 */
[----:B------:R-:W-:Y:S01]  /*1620*/  @!PT LDS RZ, [RZ] ;  /* 0x00000000fffff984 */ /* 0x000fe20000000800 */
[----:B------:R-:W-:Y:S01]  /*1630*/  @!PT LDS RZ, [RZ] ;  /* 0x00000000fffff984 */ /* 0x000fe20000000800 */
[----:B------:R3:W-:Y:S04]  /*1640*/  LDGSTS.E.BYPASS.LTC128B.128 [R241+0x7100], [R4.64], !P2 ;  /* 0x0710000004f17fae */ /* 0x0007e8000d101d48 */
.L_x_492:
[----:B------:R-:W-:Y:S05]  /*1650*/  BSYNC B0 ;  /* 0x0000000000007941 */ /* 0x000fea0003800000 */
.L_x_491:
[----:B------:R-:W-:Y:S05]  /*1660*/  BRA.DIV ~URZ, `(.L_x_493) ;  /* 0x000148d27f007947 */ /* 0x000fea000b800000 */
[----:B------:R1:W2:Y:S04]  /*1670*/  SHFL.IDX PT, R6, R2, 0x1, 0x181f ;  /* 0x00381f0002067f89 */ /* 0x0002a800000e0000 */
[----:B---34-:R1:W3:Y:S02]  /*1680*/  SHFL.IDX PT, R4, R3, 0x1, 0x181f ;  /* 0x00381f0003047f89 */ /* 0x0182e400000e0000 */
.L_x_549:
[----:B------:R-:W-:Y:S01]  /*1690*/  IADD3 R5, R0, 0x10, RZ ;  /* 0x0000001000057810 */ /* 0x000fe20007ffe0ff */
[----:B------:R-:W-:Y:S03]  /*16a0*/  BSSY B0, `(.L_x_494) ;  /* 0x000000a000007945 */ /* 0x000fe60003800000 */
[----:B------:R-:W-:-:S13]  /*16b0*/  ISETP.GE.AND P0, PT, R5, R11, PT ;  /* 0x0000000b0500720c */ /* 0x000fda0003f06270 */
[----:B------:R-:W-:Y:S05]  /*16c0*/  @P0 BRA `(.L_x_495) ;  /* 0x0000007000000947 */ /* 0x000fea0003800000 */
[----:B------:R-:W4:Y:S02]  /*16d0*/  LDL.64 R8, [R1+0x28] ;  /* 0x0000280001087983 */ /* 0x000f240000100a00 */
[----:B---34-:R-:W-:-:S04]  /*16e0*/  LEA R4, P0, R8, R4, 0x1 ;  /* 0x0000000408047211 */ /* 0x018fc800078008ff */
[----:B--2---:R-:W-:-:S05]  /*16f0*/  LEA.HI.X R5, R8, R6, R9, 0x1, P0 ;  /* 0x0000000608057211 */ /* 0x004fca00000f0c09 */
[----:B------:R-:W-:Y:S01]  /*1700*/  @!PT LDS RZ, [RZ] ;  /* 0x00000000fffff984 */ /* 0x000fe20000000800 */
[----:B------:R-:W-:Y:S01]  /*1710*/  @!PT LDS RZ, [RZ] ;  /* 0x00000000fffff984 */ /* 0x000fe20000000800 */
[----:B------:R-:W-:Y:S01]  /*1720*/  @!PT LDS RZ, [RZ] ;  /* 0x00000000fffff984 */ /* 0x000fe20000000800 */
[----:B------:R2:W-:Y:S04]  /*1730*/  LDGSTS.E.BYPASS.LTC128B.128 [R241+0x7900], [R4.64], !P2 ;  /* 0x0790000004f17fae */ /* 0x0005e8000d101d48 */
.L_x_495:
[----:B------:R-:W-:Y:S05]  /*1740*/  BSYNC B0 ;  /* 0x0000000000007941 */ /* 0x000fea0003800000 */
.L_x_494:
[----:B------:R-:W-:Y:S05]  /*1750*/  BRA.DIV ~URZ, `(.L_x_496) ;  /* 0x000148b27f007947 */ /* 0x000fea000b800000 */
[----:B--2---:R2:W4:Y:S02]  /*1760*/  SHFL.IDX PT, R6, R2, 0x2, 0x181f ;  /* 0x00581f0002067f89 */ /* 0x00452400000e0000 */
.L_x_550:
[----:B------:R-:W-:Y:S05]  /*1770*/  BRA.DIV ~URZ, `(.L_x_497) ;  /* 0x000149027f007947 */ /* 0x000fea000b800000 */
[----:B---3--:R3:W1:Y:S02]  /*1780*/  SHFL.IDX PT, R4, R3, 0x2, 0x181f ;  /* 0x00581f0003047f89 */ /* 0x00866400000e0000 */
.L_x_551:
[----:B------:R-:W-:Y:S01]  /*1790*/  IADD3 R5, R0, 0x20, RZ ;  /* 0x0000002000057810 */ /* 0x000fe20007ffe0ff */
[----:B------:R-:W-:Y:S03]  /*17a0*/  BSSY B0, `(.L_x_498) ;  /* 0x000000a000007945 */ /* 0x000fe60003800000 */
[----:B------:R-:W-:-:S13]  /*17b0*/  ISETP.GE.AND P0, PT, R5, R11, PT ;  /* 0x0000000b0500720c */ /* 0x000fda0003f06270 */
[----:B------:R-:W-:Y:S05]  /*17c0*/  @P0 BRA `(.L_x_499) ;  /* 0x0000007000000947 */ /* 0x000fea0003800000 */
[----:B------:R-:W5:Y:S02]  /*17d0*/  LDL.64 R8, [R1+0x28] ;  /* 0x0000280001087983 */ /* 0x000f640000100a00 */
[----:B-1---5:R-:W-:-:S04]  /*17e0*/  LEA R4, P0, R8, R4, 0x1 ;  /* 0x0000000408047211 */ /* 0x022fc800078008ff */
[----:B----4-:R-:W-:-:S05]  /*17f0*/  LEA.HI.X R5, R8, R6, R9, 0x1, P0 ;  /* 0x0000000608057211 */ /* 0x010fca00000f0c09 */
[----:B------:R-:W-:Y:S01]  /*1800*/  @!PT LDS RZ, [RZ] ;  /* 0x00000000fffff984 */ /* 0x000fe20000000800 */
[----:B------:R-:W-:Y:S01]  /*1810*/  @!PT LDS RZ, [RZ] ;  /* 0x00000000fffff984 */ /* 0x000fe20000000800 */
[----:B------:R-:W-:Y:S01]  /*1820*/  @!PT LDS RZ, [RZ] ;  /* 0x00000000fffff984 */ /* 0x000fe20000000800 */
[----:B------:R1:W-:Y:S04]  /*1830*/  LDGSTS.E.BYPASS.LTC128B.128 [R241+0x8100], [R4.64], !P2 ;  /* 0x0810000004f17fae */ /* 0x0003e8000d101d48 */
.L_x_499:
[----:B------:R-:W-:Y:S05]  /*1840*/  BSYNC B0 ;  /* 0x0000000000007941 */ /* 0x000fea0003800000 */
.L_x_498:
[----:B------:R-:W-:Y:S05]  /*1850*/  BRA.DIV ~URZ, `(.L_x_500) ;  /* 0x000148927f007947 */ /* 0x000fea000b800000 */
[----:B----4-:R4:W2:Y:S04]  /*1860*/  SHFL.IDX PT, R6, R2, 0x3, 0x181f ;  /* 0x00781f0002067f89 */ /* 0x0108a800000e0000 */
[----:B-1----:R4:W1:Y:S02]  /*1870*/  SHFL.IDX PT, R4, R3, 0x3, 0x181f ;  /* 0x00781f0003047f89 */ /* 0x00286400000e0000 */
.L_x_552:
[----:B------:R-:W-:Y:S01]  /*1880*/  IADD3 R5, R0, 0x30, RZ ;  /* 0x0000003000057810 */ /* 0x000fe20007ffe0ff */
[----:B------:R-:W-:Y:S03]  /*1890*/  BSSY B0, `(.L_x_501) ;  /* 0x000000a000007945 */ /* 0x000fe60003800000 */
[----:B------:R-:W-:-:S13]  /*18a0*/  ISETP.GE.AND P0, PT, R5, R11, PT ;  /* 0x0000000b0500720c */ /* 0x000fda0003f06270 */
[----:B------:R-:W-:Y:S05]  /*18b0*/  @P0 BRA `(.L_x_502) ;  /* 0x0000007000000947 */ /* 0x000fea0003800000 */
[----:B------:R-:W5:Y:S02]  /*18c0*/  LDL.64 R8, [R1+0x28] ;  /* 0x0000280001087983 */ /* 0x000f640000100a00 */
[----:B-1---5:R-:W-:-:S04]  /*18d0*/  LEA R4, P0, R8, R4, 0x1 ;  /* 0x0000000408047211 */ /* 0x022fc800078008ff */
[----:B--2---:R-:W-:-:S05]  /*18e0*/  LEA.HI.X R5, R8, R6, R9, 0x1, P0 ;  /* 0x0000000608057211 */ /* 0x004fca00000f0c09 */
[----:B------:R-:W-:Y:S01]  /*18f0*/  @!PT LDS RZ, [RZ] ;  /* 0x00000000fffff984 */ /* 0x000fe20000000800 */
[----:B------:R-:W-:Y:S01]  /*1900*/  @!PT LDS RZ, [RZ] ;  /* 0x00000000fffff984 */ /* 0x000fe20000000800 */
[----:B------:R-:W-:Y:S01]  /*1910*/  @!PT LDS RZ, [RZ] ;  /* 0x00000000fffff984 */ /* 0x000fe20000000800 */
[----:B------:R1:W-:Y:S04]  /*1920*/  LDGSTS.E.BYPASS.LTC128B.128 [R241+0x8900], [R4.64], !P2 ;  /* 0x0890000004f17fae */ /* 0x0003e8000d101d48 */
.L_x_502:
[----:B------:R-:W-:Y:S05]  /*1930*/  BSYNC B0 ;  /* 0x0000000000007941 */ /* 0x000fea0003800000 */
.L_x_501:
[----:B------:R-:W-:Y:S05]  /*1940*/  BRA.DIV ~URZ, `(.L_x_503) ;  /* 0x000148727f007947 */ /* 0x000fea000b800000 */
[----:B--2---:R2:W3:Y:S02]  /*1950*/  SHFL.IDX PT, R6, R2, 0x4, 0x181f ;  /* 0x00981f0002067f89 */ /* 0x0044e400000e0000 */
.L_x_553:
[----:B------:R-:W-:Y:S05]  /*1960*/  BRA.DIV ~URZ, `(.L_x_504) ;  /* 0x000148c27f007947 */ /* 0x000fea000b800000 */
[----:B-1----:R1:W2:Y:S02]  /*1970*/  SHFL.IDX PT, R4, R3, 0x4, 0x181f ;  /* 0x00981f0003047f89 */ /* 0x0022a400000e0000 */
.L_x_554:
[----:B------:R-:W-:Y:S01]  /*1980*/  IADD3 R5, R0, 0x40, RZ ;  /* 0x0000004000057810 */ /* 0x000fe20007ffe0ff */
[----:B------:R-:W-:Y:S03]  /*1990*/  BSSY B0, `(.L_x_505) ;  /* 0x000000a000007945 */ /* 0x000fe60003800000 */
[----:B------:R-:W-:-:S13]  /*19a0*/  ISETP.GE.AND P0, PT, R5, R11, PT ;  /* 0x0000000b0500720c */ /* 0x000fda0003f06270 */
[----:B------:R-:W-:Y:S05]  /*19b0*/  @P0 BRA `(.L_x_506) ;  /* 0x0000007000000947 */ /* 0x000fea0003800000 */
[----:B------:R-:W5:Y:S02]  /*19c0*/  LDL.64 R8, [R1+0x28] ;  /* 0x0000280001087983 */ /* 0x000f640000100a00 */
[----:B--2--5:R-:W-:-:S04]  /*19d0*/  LEA R4, P0, R8, R4, 0x1 ;  /* 0x0000000408047211 */ /* 0x024fc800078008ff */
[----:B---3--:R-:W-:-:S05]  /*19e0*/  LEA.HI.X R5, R8, R6, R9, 0x1, P0 ;  /* 0x0000000608057211 */ /* 0x008fca00000f0c09 */
[----:B------:R-:W-:Y:S01]  /*19f0*/  @!PT LDS RZ, [RZ] ;  /* 0x00000000fffff984 */ /* 0x000fe20000000800 */
[----:B------:R-:W-:Y:S01]  /*1a00*/  @!PT LDS RZ, [RZ] ;  /* 0x00000000fffff984 */ /* 0x000fe20000000800 */
[----:B------:R-:W-:Y:S01]  /*1a10*/  @!PT LDS RZ, [RZ] ;  /* 0x00000000fffff984 */ /* 0x000fe20000000800 */
[----:B------:R2:W-:Y:S04]  /*1a20*/  LDGSTS.E.BYPASS.LTC128B.128 [R241+0x9100], [R4.64], !P2 ;  /* 0x0910000004f17fae */ /* 0x0005e8000d101d48 */
.L_x_506:
[----:B------:R-:W-:Y:S05]  /*1a30*/  BSYNC B0 ;  /* 0x0000000000007941 */ /* 0x000fea0003800000 */
.L_x_505:
[----:B------:R-:W-:Y:S05]  /*1a40*/  BRA.DIV ~URZ, `(.L_x_507) ;  /* 0x000148527f007947 */ /* 0x000fea000b800000 */
[----:B---3--:R3:W1:Y:S04]  /*1a50*/  SHFL.IDX PT, R6, R2, 0x5, 0x181f ;  /* 0x00b81f0002067f89 */ /* 0x00866800000e0000 */
[----:B--2---:R3:W2:Y:S02]  /*1a60*/  SHFL.IDX PT, R4, R3, 0x5, 0x181f ;  /* 0x00b81f0003047f89 */ /* 0x0046a400000e0000 */
.L_x_555:
[----:B------:R-:W-:Y:S01]  /*1a70*/  IADD3 R5, R0, 0x50, RZ ;  /* 0x0000005000057810 */ /* 0x000fe20007ffe0ff */
[----:B------:R-:W-:Y:S03]  /*1a80*/  BSSY B0, `(.L_x_508) ;  /* 0x000000a000007945 */ /* 0x000fe60003800000 */
[----:B------:R-:W-:-:S13]  /*1a90*/  ISETP.GE.AND P0, PT, R5, R11, PT ;  /* 0x0000000b0500720c */ /* 0x000fda0003f06270 */
[----:B------:R-:W-:Y:S05]  /*1aa0*/  @P0 BRA `(.L_x_509) ;  /* 0x0000007000000947 */ /* 0x000fea0003800000 */
[----:B------:R-:W5:Y:S02]  /*1ab0*/  LDL.64 R8, [R1+0x28] ;  /* 0x0000280001087983 */ /* 0x000f640000100a00 */
[----:B--2--5:R-:W-:-:S04]  /*1ac0*/  LEA R4, P0, R8, R4, 0x1 ;  /* 0x0000000408047211 */ /* 0x024fc800078008ff */
[----:B-1----:R-:W-:-:S05]  /*1ad0*/  LEA.HI.X R5, R8, R6, R9, 0x1, P0 ;  /* 0x0000000608057211 */ /* 0x002fca00000f0c09 */
[----:B------:R-:W-:Y:S01]  /*1ae0*/  @!PT LDS RZ, [RZ] ;  /* 0x00000000fffff984 */ /* 0x000fe20000000800 */
[----:B------:R-:W-:Y:S01]  /*1af0*/  @!PT LDS RZ, [RZ] ;  /* 0x00000000fffff984 */ /* 0x000fe20000000800 */
[----:B------:R-:W-:Y:S01]  /*1b00*/  @!PT LDS RZ, [RZ] ;  /* 0x00000000fffff984 */ /* 0x000fe20000000800 */
[----:B------:R1:W-:Y:S04]  /*1b10*/  LDGSTS.E.BYPASS.LTC128B.128 [R241+0x9900], [R4.64], !P2 ;  /* 0x0990000004f17fae */ /* 0x0003e8000d101d48 */
.L_x_509:
[----:B------:R-:W-:Y:S05]  /*1b20*/  BSYNC B0 ;  /* 0x0000000000007941 */ /* 0x000fea0003800000 */
.L_x_508:
[----:B------:R-:W-:Y:S05]  /*1b30*/  BRA.DIV ~URZ, `(.L_x_510) ;  /* 0x000148327f007947 */ /* 0x000fea000b800000 */
[----:B-1----:R1:W3:Y:S02]  /*1b40*/  SHFL.IDX PT, R6, R2, 0x6, 0x181f ;  /* 0x00d81f0002067f89 */ /* 0x0022e400000e0000 */
.L_x_556:
[----:B------:R-:W-:Y:S05]  /*1b50*/  BRA.DIV ~URZ, `(.L_x_511) ;  /* 0x000148827f007947 */ /* 0x000fea000b800000 */
[----:B--2---:R2:W1:Y:S02]  /*1b60*/  SHFL.IDX PT, R4, R3, 0x6, 0x181f ;  /* 0x00d81f0003047f89 */ /* 0x00446400000e0000 */
.L_x_557:
[----:B------:R-:W-:Y:S01]  /*1b70*/  IADD3 R5, R0, 0x60, RZ ;  /* 0x0000006000057810 */ /* 0x000fe20007ffe0ff */
[----:B------:R-:W-:Y:S03]  /*1b80*/  BSSY B0, `(.L_x_512) ;  /* 0x000000a000007945 */ /* 0x000fe60003800000 */
[----:B------:R-:W-:-:S13]  /*1b90*/  ISETP.GE.AND P0, PT, R5, R11, PT ;  /* 0x0000000b0500720c */ /* 0x000fda0003f06270 */
[----:B------:R-:W-:Y:S05]  /*1ba0*/  @P0 BRA `(.L_x_513) ;  /* 0x0000007000000947 */ /* 0x000fea0003800000 */
[----:B------:R-:W5:Y:S02]  /*1bb0*/  LDL.64 R8, [R1+0x28] ;  /* 0x0000280001087983 */ /* 0x000f640000100a00 */
[----:B-1---5:R-:W-:-:S04]  /*1bc0*/  LEA R4, P0, R8, R4, 0x1 ;  /* 0x0000000408047211 */ /* 0x022fc800078008ff */
[----:B---3--:R-:W-:-:S05]  /*1bd0*/  LEA.HI.X R5, R8, R6, R9, 0x1, P0 ;  /* 0x0000000608057211 */ /* 0x008fca00000f0c09 */
[----:B------:R-:W-:Y:S01]  /*1be0*/  @!PT LDS RZ, [RZ] ;  /* 0x00000000fffff984 */ /* 0x000fe20000000800 */
[----:B------:R-:W-:Y:S01]  /*1bf0*/  @!PT LDS RZ, [RZ] ;  /* 0x00000000fffff984 */ /* 0x000fe20000000800 */
[----:B------:R-:W-:Y:S01]  /*1c00*/  @!PT LDS RZ, [RZ] ;  /* 0x00000000fffff984 */ /* 0x000fe20000000800 */
[----:B------:R1:W-:Y:S04]  /*1c10*/  LDGSTS.E.BYPASS.LTC128B.128 [R241+0xa100], [R4.64], !P2 ;  /* 0x0a10000004f17fae */ /* 0x0003e8000d101d48 */
.L_x_513:
[----:B------:R-:W-:Y:S05]  /*1c20*/  BSYNC B0 ;  /* 0x0000000000007941 */ /* 0x000fea0003800000 */
.L_x_512:
[----:B------:R-:W-:Y:S05]  /*1c30*/  BRA.DIV ~URZ, `(.L_x_514) ;  /* 0x000148127f007947 */ /* 0x000fea000b800000 */
[----:B-1----:R1:W2:Y:S04]  /*1c40*/  SHFL.IDX PT, R4, R2, 0x7, 0x181f ;  /* 0x00f81f0002047f89 */ /* 0x0022a800000e0000 */
[----:B--234-:R-:W2:Y:S02]  /*1c50*/  SHFL.IDX PT, R3, R3, 0x7, 0x181f ;  /* 0x00f81f0003037f89 */ /* 0x01cea400000e0000 */
.L_x_558:
[----:B------:R-:W3:Y:S04]  /*1c60*/  LDL.64 R18, [R1+0x28] ;  /* 0x0000280001127983 */ /* 0x000ee80000100a00 */
[----:B------:R-:W4:Y:S01]  /*1c70*/  LDL R217, [R1] ;  /* 0x0000000001d97983 */ /* 0x000f220000100800 */
[----:B------:R-:W-:-:S04]  /*1c80*/  IADD3 R0, R0, 0x70, RZ ;  /* 0x0000007000007810 */ /* 0x000fc80007ffe0ff */
[----:B------:R-:W-:-:S13]  /*1c90*/  ISETP.GE.AND P1, PT, R0, R11, PT ;  /* 0x0000000b0000720c */ /* 0x000fda0003f26270 */
[C---:B-123--:R-:W-:Y:S02]  /*1ca0*/  @!P1 LEA R2, P0, R18.reuse, R3, 0x1 ;  /* 0x0000000312029211 */ /* 0x04efe400078008ff */
[C---:B------:R-:W-:Y:S02]  /*1cb0*/  ISETP.GE.AND P6, PT, R18.reuse, c[0x0][0x1d4], PT ;  /* 0x0000750012007a0c */ /* 0x040fe40003fc6270 */
[----:B------:R-:W-:Y:S02]  /*1cc0*/  @!P1 LEA.HI.X R3, R18, R4, R19, 0x1, P0 ;  /* 0x0000000412039211 */ /* 0x000fe400000f0c13 */
[----:B----4-:R-:W-:-:S03]  /*1cd0*/  IADD3 R15, R217, -0x1, RZ ;  /* 0xffffffffd90f7810 */ /* 0x010fc60007ffe0ff */
[----:B------:R-:W-:Y:S01]  /*1ce0*/  @!PT LDS RZ, [RZ] ;  /* 0x00000000fffff984 */ /* 0x000fe20000000800 */
[----:B------:R-:W-:Y:S01]  /*1cf0*/  @!PT LDS RZ, [RZ] ;  /* 0x00000000fffff984 */ /* 0x000fe20000000800 */
[----:B------:R-:W-:Y:S01]  /*1d00*/  @!PT LDS RZ, [RZ] ;  /* 0x00000000fffff984 */ /* 0x000fe20000000800 */
[----:B------:R1:W-:Y:S04]  /*1d10*/  @!P1 LDGSTS.E.BYPASS.LTC128B.128 [R241+0xa900], [R2.64], !P2 ;  /* 0x0a90000002f19fae */ /* 0x0003e8000d101d48 */
[----:B------:R-:W0:Y:S01]  /*1d20*/  LDGDEPBAR ;  /* 0x00000000000079af */ /* 0x000e220000000000 */
[----:B------:R-:W-:Y:S02]  /*1d30*/  WARPSYNC 0xffffffff ;  /* 0xffffffff00007948 */ /* 0x000fe40003800000 */
[----:B------:R-:W2:Y:S04]  /*1d40*/  LDL R5, [R1+0x20] ;  /* 0x0000200001057983 */ /* 0x000ea80000100800 */
[----:B------:R-:W3:Y:S04]  /*1d50*/  LDL.64 R6, [R1+0x30] ;  /* 0x0000300001067983 */ /* 0x000ee80000100a00 */
[----:B------:R-:W4:Y:S04]  /*1d60*/  LDL R22, [R1+0x40] ;  /* 0x0000400001167983 */ /* 0x000f280000100800 */
[----:B------:R-:W5:Y:S04]  /*1d70*/  LDL.64 R20, [R1+0x38] ;  /* 0x0000380001147983 */ /* 0x000f680000100a00 */
[----:B------:R-:W1:Y:S01]  /*1d80*/  S2R R9, SR_TID.X ;  /* 0x0000000000097919 */ /* 0x000e620000002100 */
[----:B------:R-:W-:-:S02]  /*1d90*/  MOV R116, 0xffffff90 ;  /* 0xffffff9000747802 */ /* 0x000fc40000000f00 */
[----:B------:R-:W-:Y:S01]  /*1da0*/  SHF.R.S32.HI R16, RZ, 0x1f, R15 ;  /* 0x0000001fff107819 */ /* 0x000fe2000001140f */
[----:B-1----:R-:W-:Y:S01]  /*1db0*/  IMAD.WIDE.U32 R2, R15, c[0x0][0x1e0], RZ ;  /* 0x000078000f027a25 */ /* 0x002fe200078e00ff */
[----:B------:R-:W-:Y:S01]  /*1dc0*/  MOV R164, c[0x0][0x1e0] ;  /* 0x0000780000a47a02 */ /* 0x000fe20000000f00 */
[----:B------:R-:W-:Y:S02]  /*1dd0*/  ULDC.64 UR4, c[0x0][0x208] ;  /* 0x0000820000047ab9 */ /* 0x000fe40000000a00 */
[----:B------:R-:W-:Y:S02]  /*1de0*/  IMAD R116, R217, R116, 0x70 ;  /* 0x00000070d9747424 */ /* 0x000fe400078e0274 */
[----:B------:R-:W-:Y:S01]  /*1df0*/  IMAD R0, R16, c[0x0][0x1e0], RZ ;  /* 0x0000780010007a24 */ /* 0x000fe200078e02ff */
[----:B------:R-:W-:-:S04]  /*1e00*/  SHF.R.S32.HI R8, RZ, 0x1f, R9 ;  /* 0x0000001fff087819 */ /* 0x000fc80000011409 */
[----:B------:R-:W-:-:S04]  /*1e10*/  LEA.HI R8, R8, R9, RZ, 0x3 ;  /* 0x0000000908087211 */ /* 0x000fc800078f18ff */
[----:B------:R-:W-:Y:S01]  /*1e20*/  SHF.R.S32.HI R8, RZ, 0x3, R8 ;  /* 0x00000003ff087819 */ /* 0x000fe20000011408 */
[----:B------:R-:W-:-:S03]  /*1e30*/  IMAD R0, R15, c[0x0][0x1e4], R0 ;  /* 0x000079000f007a24 */ /* 0x000fc600078e0200 */
[----:B------:R-:W-:-:S04]  /*1e40*/  IADD3 R14, R116, c[0x0][0x1d0], -R8 ;  /* 0x00007400740e7a10 */ /* 0x000fc80007ffe808 */
[C---:B------:R-:W-:Y:S02]  /*1e50*/  ISETP.GE.AND P3, PT, R14.reuse, 0x1, PT ;  /* 0x000000010e00780c */ /* 0x040fe40003f66270 */
[----:B------:R-:W-:Y:S02]  /*1e60*/  ISETP.GE.AND P2, PT, R14, 0x11, PT ;  /* 0x000000110e00780c */ /* 0x000fe40003f46270 */
[----:B------:R-:W-:-:S05]  /*1e70*/  IADD3 R0, R3, R0, RZ ;  /* 0x0000000003007210 */ /* 0x000fca0007ffe0ff */
[----:B------:R-:W-:Y:S01]  /*1e80*/  IMAD R0, R0, 0x70, RZ ;  /* 0x0000007000007824 */ /* 0x000fe200078e02ff */
[----:B------:R-:W-:Y:S02]  /*1e90*/  ISETP.GE.AND P0, PT, R14, 0x21, PT ;  /* 0x000000210e00780c */ /* 0x000fe40003f06270 */
[----:B------:R-:W-:Y:S01]  /*1ea0*/  MOV R165, c[0x0][0x1e4] ;  /* 0x0000790000a57a02 */ /* 0x000fe20000000f00 */
[----:B------:R-:W-:-:S03]  /*1eb0*/  IMAD.WIDE.U32 R10, R164, 0x20, RZ ;  /* 0x00000020a40a7825 */ /* 0x000fc600078e00ff */
[----:B------:R-:W-:Y:S01]  /*1ec0*/  SHF.L.U32 R8, R165, 0x5, RZ ;  /* 0x00000005a5087819 */ /* 0x000fe200000006ff */
[----:B------:R-:W-:Y:S02]  /*1ed0*/  USHF.L.U32 UR7, UR4, 0x5, URZ ;  /* 0x0000000504077899 */ /* 0x000fe4000800063f */
[----:B------:R-:W-:Y:S02]  /*1ee0*/  UMOV UR6, 0x5 ;  /* 0x0000000500067882 */ /* 0x000fe40000000000 */
[----:B------:R-:W-:Y:S01]  /*1ef0*/  USHF.L.U64.HI UR5, UR4, UR6, UR5 ;  /* 0x0000000604057299 */ /* 0x000fe20008010205 */
[----:B------:R-:W-:Y:S01]  /*1f00*/  BAR.SYNC.DEFER_BLOCKING 0x0 ;  /* 0x0000000000007b1d */ /* 0x000fe20000010000 */
[----:B--2---:R-:W-:Y:S02]  /*1f10*/  MOV R129, R5 ;  /* 0x0000000500817202 */ /* 0x004fe40000000f00 */
[----:B---3--:R-:W-:-:S05]  /*1f20*/  MOV R128, R6 ;  /* 0x0000000600807202 */ /* 0x008fca0000000f00 */
[----:B------:R-:W-:-:S05]  /*1f30*/  IMAD.WIDE.U32 R2, R2, 0x70, R128 ;  /* 0x0000007002027825 */ /* 0x000fca00078e0080 */
[----:B------:R-:W-:Y:S02]  /*1f40*/  @P3 LEA R6, P5, R2, c[0x0][0x1c8], 0x1 ;  /* 0x0000720002063a11 */ /* 0x000fe400078a08ff */
[----:B------:R-:W-:Y:S02]  /*1f50*/  IADD3 R3, R3, R0, RZ ;  /* 0x0000000003037210 */ /* 0x000fe40007ffe0ff */
[----:B------:R-:W-:Y:S02]  /*1f60*/  @P2 LEA R0, P1, R164, R2, 0x4 ;  /* 0x00000002a4002211 */ /* 0x000fe400078220ff */
[----:B------:R-:W-:Y:S02]  /*1f70*/  @P3 LEA.HI.X R7, R2, c[0x0][0x1cc], R3, 0x1, P5 ;  /* 0x0000730002073a11 */ /* 0x000fe400028f0c03 */
[----:B------:R-:W-:Y:S02]  /*1f80*/  @P2 LEA R4, P5, R0, c[0x0][0x1c8], 0x1 ;  /* 0x0000720000042a11 */ /* 0x000fe400078a08ff */
[----:B------:R-:W-:Y:S01]  /*1f90*/  @P2 LEA.HI.X R5, R164, R3, R165, 0x4, P1 ;  /* 0x00000003a4052211 */ /* 0x000fe200008f24a5 */
[----:B------:R-:W-:Y:S01]  /*1fa0*/  @!PT LDS RZ, [RZ] ;  /* 0x00000000fffff984 */ /* 0x000fe20000000800 */
[----:B------:R-:W-:Y:S01]  /*1fb0*/  @!PT LDS RZ, [RZ] ;  /* 0x00000000fffff984 */ /* 0x000fe20000000800 */
[----:B------:R-:W-:Y:S01]  /*1fc0*/  @!PT LDS RZ, [RZ] ;  /* 0x00000000fffff984 */ /* 0x000fe20000000800 */
[----:B------:R1:W-:Y:S03]  /*1fd0*/  @P3 LDGSTS.E.BYPASS.LTC128B.128 [R241+0x3900], [R6.64], !P6 ;  /* 0x0390000006f13fae */ /* 0x0003e6000f101d48 */
[----:B------:R-:W-:-:S02]  /*1fe0*/  @P2 LEA.HI.X R5, R0, c[0x0][0x1cc], R5, 0x1, P5 ;  /* 0x0000730000052a11 */ /* 0x000fc400028f0c05 */
[----:B------:R-:W-:Y:S02]  /*1ff0*/  ISETP.GE.AND P5, PT, R14, 0x31, PT ;  /* 0x000000310e00780c */ /* 0x000fe40003fa6270 */
[----:B------:R-:W-:Y:S01]  /*2000*/  @P0 IADD3 R9, P1, R2, R10, RZ ;  /* 0x0000000a02090210 */ /* 0x000fe20007f3e0ff */
[----:B------:R2:W-:Y:S03]  /*2010*/  @P2 LDGSTS.E.BYPASS.LTC128B.128 [R241+0x4100], [R4.64], !P6 ;  /* 0x0410000004f12fae */ /* 0x0005e6000f101d48 */
[----:B------:R-:W-:Y:S02]  /*2020*/  @P0 IADD3.X R0, R3, R11, R8, P1, !PT ;  /* 0x0000000b03000210 */ /* 0x000fe40000ffe408 */
[----:B------:R-:W-:Y:S02]  /*2030*/  @P0 LEA R8, P1, R9, c[0x0][0x1c8], 0x1 ;  /* 0x0000720009080a11 */ /* 0x000fe400078208ff */
[----:B------:R-:W-:-:S02]  /*2040*/  ISETP.GE.AND P3, PT, R14, 0x41, PT ;  /* 0x000000410e00780c */ /* 0x000fc40003f66270 */
[----:B------:R-:W-:Y:S01]  /*2050*/  @P0 LEA.HI.X R9, R9, c[0x0][0x1cc], R0, 0x1, P1 ;  /* 0x0000730009090a11 */ /* 0x000fe200008f0c00 */
[----:B------:R-:W-:Y:S01]  /*2060*/  @P5 IMAD R0, R165, 0x30, RZ ;  /* 0x00000030a5005824 */ /* 0x000fe200078e02ff */
[C---:B------:R-:W-:Y:S02]  /*2070*/  ISETP.GE.AND P1, PT, R14.reuse, 0x61, PT ;  /* 0x000000610e00780c */ /* 0x040fe40003f26270 */
[----:B------:R-:W-:Y:S01]  /*2080*/  ISETP.GE.AND P2, PT, R14, 0x51, PT ;  /* 0x000000510e00780c */ /* 0x000fe20003f46270 */
[----:B------:R3:W-:Y:S01]  /*2090*/  @P0 LDGSTS.E.BYPASS.LTC128B.128 [R241+0x4900], [R8.64], !P6 ;  /* 0x0490000008f10fae */ /* 0x0007e2000f101d48 */
[----:B--2---:R-:W-:-:S05]  /*20a0*/  @P5 IMAD.WIDE.U32 R4, R164, 0x30, R2 ;  /* 0x00000030a4045825 */ /* 0x004fca00078e0002 */
[----:B------:R-:W-:Y:S02]  /*20b0*/  @P5 IADD3 R0, R5, R0, RZ ;  /* 0x0000000005005210 */ /* 0x000fe40007ffe0ff */
[----:B------:R-:W-:-:S04]  /*20c0*/  @P5 LEA R12, P0, R4, c[0x0][0x1c8], 0x1 ;  /* 0x00007200040c5a11 */ /* 0x000fc800078008ff */
[----:B------:R-:W-:Y:S02]  /*20d0*/  @P5 LEA.HI.X R13, R4, c[0x0][0x1cc], R0, 0x1, P0 ;  /* 0x00007300040d5a11 */ /* 0x000fe400000f0c00 */
[-C--:B------:R-:W-:Y:S01]  /*20e0*/  @P3 LEA R0, P0, R164, R2.reuse, 0x6 ;  /* 0x00000002a4003211 */ /* 0x080fe200078030ff */
[----:B-1----:R-:W-:Y:S01]  /*20f0*/  @P2 IMAD R7, R165, 0x50, RZ ;  /* 0x00000050a5072824 */ /* 0x002fe200078e02ff */
[----:B------:R-:W-:Y:S01]  /*2100*/  @P1 MOV R4, R2 ;  /* 0x0000000200041202 */ /* 0x000fe20000000f00 */
[----:B---3--:R-:W-:Y:S01]  /*2110*/  IMAD R9, R16, c[0x0][0x208], RZ ;  /* 0x0000820010097a24 */ /* 0x008fe200078e02ff */
[-C--:B------:R-:W-:Y:S01]  /*2120*/  @P3 LEA.HI.X R6, R164, R3.reuse, R165, 0x6, P0 ;  /* 0x00000003a4063211 */ /* 0x080fe200000f34a5 */
[----:B------:R1:W-:Y:S01]  /*2130*/  @P5 LDGSTS.E.BYPASS.LTC128B.128 [R241+0x5100], [R12.64], !P6 ;  /* 0x051000000cf15fae */ /* 0x0003e2000f101d48 */
[----:B------:R-:W-:Y:S02]  /*2140*/  @P3 LEA R10, P0, R0, c[0x0][0x1c8], 0x1 ;  /* 0x00007200000a3a11 */ /* 0x000fe400078008ff */
[----:B------:R-:W-:Y:S01]  /*2150*/  @P1 MOV R5, R3 ;  /* 0x0000000300051202 */ /* 0x000fe20000000f00 */
[----:B------:R-:W-:Y:S01]  /*2160*/  @P2 IMAD.WIDE.U32 R2, R164, 0x50, R2 ;  /* 0x00000050a4022825 */ /* 0x000fe200078e0002 */
[----:B------:R-:W-:-:S03]  /*2170*/  @P3 LEA.HI.X R11, R0, c[0x0][0x1cc], R6, 0x1, P0 ;  /* 0x00007300000b3a11 */ /* 0x000fc600000f0c06 */
[----:B------:R-:W-:Y:S01]  /*2180*/  @P1 IMAD R6, R165, 0x60, RZ ;  /* 0x00000060a5061824 */ /* 0x000fe200078e02ff */
[----:B------:R-:W-:Y:S01]  /*2190*/  @P2 IADD3 R0, R3, R7, RZ ;  /* 0x0000000703002210 */ /* 0x000fe20007ffe0ff */
[----:B------:R-:W-:Y:S01]  /*21a0*/  @P1 IMAD.WIDE.U32 R4, R164, 0x60, R4 ;  /* 0x00000060a4041825 */ /* 0x000fe200078e0004 */
[----:B------:R-:W-:Y:S01]  /*21b0*/  @P2 LEA R8, P0, R2, c[0x0][0x1c8], 0x1 ;  /* 0x0000720002082a11 */ /* 0x000fe200078008ff */
[----:B------:R2:W-:Y:S02]  /*21c0*/  @P3 LDGSTS.E.BYPASS.LTC128B.128 [R241+0x5900], [R10.64], !P6 ;  /* 0x059000000af13fae */ /* 0x0005e4000f101d48 */
[----:B------:R-:W-:Y:S01]  /*21d0*/  IMAD.WIDE.U32 R16, R15, c[0x0][0x208], RZ ;  /* 0x000082000f107a25 */ /* 0x000fe200078e00ff */
[----:B------:R-:W-:-:S03]  /*21e0*/  @P1 IADD3 R5, R5, R6, RZ ;  /* 0x0000000605051210 */ /* 0x000fc60007ffe0ff */
[----:B------:R-:W-:Y:S01]  /*21f0*/  IMAD R7, R15, c[0x0][0x20c], R9 ;  /* 0x000083000f077a24 */ /* 0x000fe200078e0209 */
[----:B------:R-:W-:Y:S02]  /*2200*/  @P2 LEA.HI.X R9, R2, c[0x0][0x1cc], R0, 0x1, P0 ;  /* 0x0000730002092a11 */ /* 0x000fe400000f0c00 */
[C---:B------:R-:W-:Y:S02]  /*2210*/  @P1 LEA R6, P0, R4.reuse, c[0x0][0x1c8], 0x1 ;  /* 0x0000720004061a11 */ /* 0x040fe400078008ff */
[----:B------:R-:W-:Y:S01]  /*2220*/  IADD3 R0, R17, R7, RZ ;  /* 0x0000000711007210 */ /* 0x000fe20007ffe0ff */
[----:B------:R3:W-:Y:S01]  /*2230*/  @P2 LDGSTS.E.BYPASS.LTC128B.128 [R241+0x6100], [R8.64], !P6 ;  /* 0x0610000008f12fae */ /* 0x0007e2000f101d48 */
[----:B------:R-:W-:-:S05]  /*2240*/  @P1 LEA.HI.X R7, R4, c[0x0][0x1cc], R5, 0x1, P0 ;  /* 0x0000730004071a11 */ /* 0x000fca00000f0c05 */
[----:B------:R1:W-:Y:S04]  /*2250*/  @P1 LDGSTS.E.BYPASS.LTC128B.128 [R241+0x6900], [R6.64], !P6 ;  /* 0x0690000006f11fae */ /* 0x0003e8000f101d48 */
[----:B------:R-:W0:Y:S01]  /*2260*/  LDGDEPBAR ;  /* 0x00000000000079af */ /* 0x000e220000000000 */
[----:B-----5:R-:W-:Y:S02]  /*2270*/  MOV R2, R20 ;  /* 0x0000001400027202 */ /* 0x020fe40000000f00 */
[----:B----4-:R-:W-:Y:S01]  /*2280*/  MOV R3, R22 ;  /* 0x0000001600037202 */ /* 0x010fe20000000f00 */
[----:B------:R-:W-:Y:S01]  /*2290*/  IMAD R0, R0, 0x70, RZ ;  /* 0x0000007000007824 */ /* 0x000fe200078e02ff */
[----:B------:R-:W-:-:S04]  /*22a0*/  DEPBAR.LE SB0, 0x1 ;  /* 0x000080400000791a */ /* 0x000fc80000000000 */
[----:B------:R-:W-:-:S04]  /*22b0*/  DEPBAR.LE SB0, 0x0 ;  /* 0x000080000000791a */ /* 0x000fc80000000000 */
[----:B------:R-:W-:Y:S01]  /*22c0*/  BAR.SYNC.DEFER_BLOCKING 0x0 ;  /* 0x0000000000007b1d */ /* 0x000fe20000010000 */
[----:B------:R-:W-:-:S05]  /*22d0*/  IMAD.WIDE.U32 R2, R16, 0x70, R2 ;  /* 0x0000007010027825 */ /* 0x000fca00078e0002 */
[----:B-1----:R-:W-:Y:S02]  /*22e0*/  LEA R12, P1, R2, c[0x0][0x1f8], 0x1 ;  /* 0x00007e00020c7a11 */ /* 0x002fe400078208ff */
[----:B------:R-:W-:Y:S02]  /*22f0*/  IADD3 R0, R3, R0, RZ ;  /* 0x0000000003007210 */ /* 0x000fe40007ffe0ff */
[----:B--2---:R-:W-:Y:S02]  /*2300*/  IADD3 R10, P0, R12, UR7, RZ ;  /* 0x000000070c0a7c10 */ /* 0x004fe4000ff1e0ff */
[----:B------:R-:W-:Y:S02]  /*2310*/  LEA.HI.X R13, R2, c[0x0][0x1fc], R0, 0x1, P1 ;  /* 0x00007f00020d7a11 */ /* 0x000fe400008f0c00 */
[----:B---3--:R-:W-:Y:S02]  /*2320*/  IADD3 R8, P2, R10, UR7, RZ ;  /* 0x000000070a087c10 */ /* 0x008fe4000ff5e0ff */
[----:B------:R-:W-:Y:S01]  /*2330*/  IADD3.X R11, R13, UR5, RZ, P0, !PT ;  /* 0x000000050d0b7c10 */ /* 0x000fe200087fe4ff */
[----:B------:R-:W-:Y:S04]  /*2340*/  LDSM.16.M88.4 R32, [R230] ;  /* 0x00000000e620783b */ /* 0x000fe80000000200 */
[----:B------:R-:W1:Y:S01]  /*2350*/  LDSM.16.M88.4 R44, [R119] ;  /* 0x00000000772c783b */ /* 0x000e620000000200 */
[----:B------:R-:W-:-:S02]  /*2360*/  IADD3 R6, P1, R8, UR7, RZ ;  /* 0x0000000708067c10 */ /* 0x000fc4000ff3e0ff */
[----:B------:R-:W-:Y:S01]  /*2370*/  IADD3.X R9, R11, UR5, RZ, P2, !PT ;  /* 0x000000050b097c10 */ /* 0x000fe200097fe4ff */
[----:B------:R-:W2:Y:S03]  /*2380*/  LDSM.16.M88.4 R28, [R230+0x2000] ;  /* 0x00200000e61c783b */ /* 0x000ea60000000200 */
[----:B------:R-:W-:Y:S01]  /*2390*/  IADD3.X R7, R9, UR5, RZ, P1, !PT ;  /* 0x0000000509077c10 */ /* 0x000fe20008ffe4ff */
[----:B------:R-:W-:Y:S01]  /*23a0*/  LDSM.16.M88.4 R24, [R233] ;  /* 0x00000000e918783b */ /* 0x000fe20000000200 */
[----:B------:R-:W-:Y:S02]  /*23b0*/  ISETP.GE.AND P1, PT, R18, c[0x0][0x1d4], PT ;  /* 0x0000750012007a0c */ /* 0x000fe40003f26270 */
[----:B------:R-:W-:Y:S01]  /*23c0*/  IADD3 R4, P0, R6, UR7, RZ ;  /* 0x0000000706047c10 */ /* 0x000fe2000ff1e0ff */
[----:B------:R-:W3:Y:S01]  /*23d0*/  LDSM.16.M88.4 R48, [R234] ;  /* 0x00000000ea30783b */ /* 0x000ee20000000200 */
[----:B------:R-:W-:-:S02]  /*23e0*/  ISETP.LT.OR P3, PT, R14, 0x1, P1 ;  /* 0x000000010e00780c */ /* 0x000fc40000f61670 */
[C---:B------:R-:W-:Y:S01]  /*23f0*/  ISETP.LT.OR P2, PT, R14.reuse, 0x11, P1 ;  /* 0x000000110e00780c */ /* 0x040fe20000f41670 */
[----:B------:R-:W-:Y:S01]  /*2400*/  LDSM.16.M88.4 R72, [R119+0x800] ;  /* 0x000800007748783b */ /* 0x000fe20000000200 */
[----:B------:R-:W-:Y:S02]  /*2410*/  IADD3.X R5, R7, UR5, RZ, P0, !PT ;  /* 0x0000000507057c10 */ /* 0x000fe400087fe4ff */
[----:B------:R-:W-:Y:S01]  /*2420*/  ISETP.LT.OR P0, PT, R14, 0x21, P1 ;  /* 0x000000210e00780c */ /* 0x000fe20000f01670 */
[----:B------:R-:W-:Y:S01]  /*2430*/  LDSM.16.M88.4 R84, [R119+0x1000] ;  /* 0x001000007754783b */ /* 0x000fe20000000200 */
[----:B------:R-:W-:-:S03]  /*2440*/  IADD3 R2, P5, R4, UR7, RZ ;  /* 0x0000000704027c10 */ /* 0x000fc6000ffbe0ff */
[----:B------:R-:W-:Y:S01]  /*2450*/  LDSM.16.M88.4 R92, [R119+0x1800] ;  /* 0x00180000775c783b */ /* 0x000fe20000000200 */
[----:B------:R-:W-:Y:S02]  /*2460*/  IADD3.X R3, R5, UR5, RZ, P5, !PT ;  /* 0x0000000505037c10 */ /* 0x000fe4000affe4ff */
[C---:B------:R-:W-:Y:S01]  /*2470*/  ISETP.LT.OR P5, PT, R14.reuse, 0x31, P1 ;  /* 0x000000310e00780c */ /* 0x040fe20000fa1670 */
[----:B------:R-:W-:Y:S04]  /*2480*/  LDSM.16.M88.4 R100, [R119+0x2000] ;  /* 0x002000007764783b */ /* 0x000fe80000000200 */
[----:B------:R-:W-:Y:S04]  /*2490*/  LDSM.16.M88.4 R108, [R119+0x2800] ;  /* 0x00280000776c783b */ /* 0x000fe80000000200 */
[----:B------:R-:W-:Y:S04]  /*24a0*/  LDSM.16.M88.4 R120, [R119+0x3000] ;  /* 0x003000007778783b */ /* 0x000fe80000000200 */
[----:B------:R-:W4:Y:S04]  /*24b0*/  LDSM.16.M88.4 R20, [R233+0x2000] ;  /* 0x00200000e914783b */ /* 0x000f280000000200 */
[----:B------:R-:W-:Y:S04]  /*24c0*/  LDSM.16.M88.4 R80, [R240] ;  /* 0x00000000f050783b */ /* 0x000fe80000000200 */
[----:B------:R-:W-:Y:S04]  /*24d0*/  LDSM.16.M88.4 R88, [R239] ;  /* 0x00000000ef58783b */ /* 0x000fe80000000200 */
[----:B------:R-:W-:Y:S04]  /*24e0*/  LDSM.16.M88.4 R96, [R238] ;  /* 0x00000000ee60783b */ /* 0x000fe80000000200 */
[----:B------:R-:W-:Y:S04]  /*24f0*/  LDSM.16.M88.4 R104, [R237] ;  /* 0x00000000ed68783b */ /* 0x000fe80000000200 */
[----:B------:R-:W-:Y:S04]  /*2500*/  LDSM.16.M88.4 R112, [R236] ;  /* 0x00000000ec70783b */ /* 0x000fe80000000200 */
[----:B------:R-:W-:Y:S04]  /*2510*/  LDSM.16.M88.4 R124, [R235] ;  /* 0x00000000eb7c783b */ /* 0x000fe80000000200 */
        /* <DEDUP_REMOVED lines=8> */
[----:B------:R2:W-:Y:S04]  /*25a0*/  LDGSTS.E.BYPASS.LTC128B.128 [R241+0x1100], [R8.64], !P0 ;  /* 0x0110000008f17fae */ /* 0x0005e8000c101d48 */
[----:B------:R3:W-:Y:S04]  /*25b0*/  LDGSTS.E.BYPASS.LTC128B.128 [R241+0x1900], [R6.64], !P5 ;  /* 0x0190000006f17fae */ /* 0x0007e8000e901d48 */
[----:B------:R3:W-:Y:S04]  /*25c0*/  LDGSTS.E.BYPASS.LTC128B.128 [R241+0x2100], [R4.64], !P3 ;  /* 0x0210000004f17fae */ /* 0x0007e8000d901d48 */
[----:B------:R3:W-:Y:S01]  /*25d0*/  LDGSTS.E.BYPASS.LTC128B.128 [R241+0x2900], [R2.64], !P2 ;  /* 0x0290000002f17fae */ /* 0x0007e2000d101d48 */
[----:B-1----:R-:W-:Y:S01]  /*25e0*/  HMMA.16816.F32 R12, R32, R44, RZ ;  /* 0x0000002c200c723c */ /* 0x002fe200000018ff */
[----:B--2---:R-:W-:-:S04]  /*25f0*/  IADD3 R8, P0, R2, UR7, RZ ;  /* 0x0000000702087c10 */ /* 0x004fc8000ff1e0ff */
[----:B------:R-:W-:-:S05]  /*2600*/  IADD3.X R9, R3, UR5, RZ, P0, !PT ;  /* 0x0000000503097c10 */ /* 0x000fca00087fe4ff */
[----:B------:R5:W-:Y:S04]  /*2610*/  LDGSTS.E.BYPASS.LTC128B.128 [R241+0x3100], [R8.64], !P1 ;  /* 0x0310000008f17fae */ /* 0x000be8000c901d48 */
[----:B------:R-:W-:Y:S04]  /*2620*/  LDSM.16.M88.4 R36, [R229] ;  /* 0x00000000e524783b */ /* 0x000fe80000000200 */
[----:B------:R-:W1:Y:S01]  /*2630*/  LDSM.16.M88.4 R16, [R231] ;  /* 0x00000000e710783b */ /* 0x000e620000000200 */
[----:B------:R-:W-:Y:S03]  /*2640*/  HMMA.16816.F32 R52, R28, R44, RZ ;  /* 0x0000002c1c34723c */ /* 0x000fe600000018ff */
[----:B------:R-:W-:Y:S04]  /*2650*/  LDSM.16.M88.4 R40, [R226] ;  /* 0x00000000e228783b */ /* 0x000fe80000000200 */
[----:B---3--:R-:W-:Y:S01]  /*2660*/  LDSM.16.M88.4 R4, [R232+0x2000] ;  /* 0x00200000e804783b */ /* 0x008fe20000000200 */
[----:B------:R-:W-:Y:S03]  /*2670*/  HMMA.16816.F32 R56, R24, R48, R12 ;  /* 0x000000301838723c */ /* 0x000fe6000000180c */
[----:B------:R-:W2:Y:S04]  /*2680*/  LDSM.16.M88.4 R12, [R231+0x2000] ;  /* 0x00200000e70c783b */ /* 0x000ea80000000200 */
[----:B------:R-:W0:Y:S04]  /*2690*/  LDGDEPBAR ;  /* 0x00000000000079af */ /* 0x000e280000000000 */
[----:B-----5:R-:W3:Y:S01]  /*26a0*/  LDSM.16.M88.4 R8, [R232] ;  /* 0x00000000e808783b */ /* 0x020ee20000000200 */
[----:B------:R-:W-:Y:S08]  /*26b0*/  HMMA.16816.F32 R64, R32, R46, RZ ;  /* 0x0000002e2040723c */ /* 0x000ff000000018ff */
[----:B----4-:R-:W-:Y:S08]  /*26c0*/  HMMA.16816.F32 R52, R20, R48, R52 ;  /* 0x000000301434723c */ /* 0x010ff00000001834 */
[----:B-1----:R-:W-:Y:S08]  /*26d0*/  HMMA.16816.F32 R60, R16, R36, R56 ;  /* 0x00000024103c723c */ /* 0x002ff00000001838 */
[----:B------:R-:W-:Y:S08]  /*26e0*/  HMMA.16816.F32 R56, R28, R46, RZ ;  /* 0x0000002e1c38723c */ /* 0x000ff000000018ff */
[----:B--2---:R-:W-:Y:S08]  /*26f0*/  HMMA.16816.F32 R44, R12, R36, R52 ;  /* 0x000000240c2c723c */ /* 0x004ff00000001834 */
[----:B------:R-:W-:Y:S08]  /*2700*/  HMMA.16816.F32 R52, R24, R50, R64 ;  /* 0x000000321834723c */ /* 0x000ff00000001840 */
[----:B---3--:R-:W-:Y:S08]  /*2710*/  HMMA.16816.F32 R64, R8, R40, R60 ;  /* 0x000000280840723c */ /* 0x008ff0000000183c */
[----:B------:R-:W-:Y:S08]  /*2720*/  HMMA.16816.F32 R60, R20, R50, R56 ;  /* 0x00000032143c723c */ /* 0x000ff00000001838 */
[----:B------:R-:W-:Y:S08]  /*2730*/  HMMA.16816.F32 R56, R32, R72, RZ ;  /* 0x000000482038723c */ /* 0x000ff000000018ff */
[----:B------:R-:W-:Y:S01]  /*2740*/  HMMA.16816.F32 R76, R4, R40, R44 ;  /* 0x00000028044c723c */ /* 0x000fe2000000182c */
[----:B------:R-:W1:Y:S07]  /*2750*/  LDSM.16.M88.4 R44, [R229+0x800] ;  /* 0x00080000e52c783b */ /* 0x000e6e0000000200 */
[----:B------:R-:W-:Y:S01]  /*2760*/  HMMA.16816.F32 R48, R16, R38, R52 ;  /* 0x000000261030723c */ /* 0x000fe20000001834 */
[----:B------:R-:W-:-:S07]  /*2770*/  FMUL.FTZ R0, R64, c[0x0][0x320] ;  /* 0x0000c80040007a20 */ /* 0x000fce0000410000 */
[----:B------:R-:W-:Y:S01]  /*2780*/  HMMA.16816.F32 R52, R28, R72, RZ ;  /* 0x000000481c34723c */ /* 0x000fe200000018ff */
[----:B------:R2:W3:Y:S07]  /*2790*/  MUFU.TANH R214, R0 ;  /* 0x0000000000d67308 */ /* 0x0004ee0000002400 */
[----:B------:R-:W-:Y:S01]  /*27a0*/  HMMA.16816.F32 R56, R24, R80, R56 ;  /* 0x000000501838723c */ /* 0x000fe20000001838 */
[----:B--2---:R-:W-:-:S07]  /*27b0*/  FMUL.FTZ R0, R65, c[0x0][0x320] ;  /* 0x0000c80041007a20 */ /* 0x004fce0000410000 */
[----:B------:R-:W-:Y:S01]  /*27c0*/  HMMA.16816.F32 R60, R12, R38, R60 ;  /* 0x000000260c3c723c */ /* 0x000fe2000000183c */
[----:B------:R-:W2:Y:S01]  /*27d0*/  LDSM.16.M88.4 R36, [R226+0x800] ;  /* 0x00080000e224783b */ /* 0x000ea20000000200 */
[----:B------:R4:W1:Y:S02]  /*27e0*/  MUFU.TANH R213, R0 ;  /* 0x0000000000d57308 */ /* 0x0008640000002400 */
[----:B----4-:R-:W-:-:S06]  /*27f0*/  FMUL.FTZ R0, R66, c[0x0][0x320] ;  /* 0x0000c80042007a20 */ /* 0x010fcc0000410000 */
[----:B------:R4:W1:Y:S02]  /*2800*/  MUFU.TANH R216, R0 ;  /* 0x0000000000d87308 */ /* 0x0008640000002400 */
[----:B----4-:R-:W-:Y:S02]  /*2810*/  FMUL.FTZ R0, R67, c[0x0][0x320] ;  /* 0x0000c80043007a20 */ /* 0x010fe40000410000 */
[----:B------:R-:W-:Y:S04]  /*2820*/  HMMA.16816.F32 R64, R8, R42, R48 ;  /* 0x0000002a0840723c */ /* 0x000fe80000001830 */
[----:B------:R4:W1:Y:S04]  /*2830*/  MUFU.TANH R215, R0 ;  /* 0x0000000000d77308 */ /* 0x0008680000002400 */
[----:B------:R-:W-:Y:S01]  /*2840*/  HMMA.16816.F32 R48, R20, R80, R52 ;  /* 0x000000501430723c */ /* 0x000fe20000001834 */
[----:B----4-:R-:W-:-:S07]  /*2850*/  FMUL.FTZ R0, R76, c[0x0][0x320] ;  /* 0x0000c8004c007a20 */ /* 0x010fce0000410000 */
[----:B------:R-:W-:Y:S01]  /*2860*/  HMMA.16816.F32 R52, R32, R74, RZ ;  /* 0x0000004a2034723c */ /* 0x000fe200000018ff */
[----:B------:R4:W2:Y:S07]  /*2870*/  MUFU.TANH R157, R0 ;  /* 0x00000000009d7308 */ /* 0x0008ae0000002400 */
[----:B-1----:R-:W-:Y:S01]  /*2880*/  HMMA.16816.F32 R56, R16, R44, R56 ;  /* 0x0000002c1038723c */ /* 0x002fe20000001838 */
[----:B----4-:R-:W-:-:S04]  /*2890*/  FMUL.FTZ R0, R77, c[0x0][0x320] ;  /* 0x0000c8004d007a20 */ /* 0x010fc80000410000 */
[----:B------:R1:W4:Y:S03]  /*28a0*/  MUFU.TANH R139, R0 ;  /* 0x00000000008b7308 */ /* 0x0003260000002400 */
[----:B------:R-:W-:Y:S01]  /*28b0*/  HMMA.16816.F32 R68, R4, R42, R60 ;  /* 0x0000002a0444723c */ /* 0x000fe2000000183c */
[----:B-1----:R-:W-:-:S04]  /*28c0*/  FMUL.FTZ R0, R78, c[0x0][0x320] ;  /* 0x0000c8004e007a20 */ /* 0x002fc80000410000 */
[----:B------:R1:W1:Y:S03]  /*28d0*/  MUFU.TANH R162, R0 ;  /* 0x0000000000a27308 */ /* 0x0002660000002400 */
[----:B------:R-:W-:Y:S01]  /*28e0*/  HMMA.16816.F32 R60, R28, R74, RZ ;  /* 0x0000004a1c3c723c */ /* 0x000fe200000018ff */
[----:B-1----:R-:W-:-:S04]  /*28f0*/  FMUL.FTZ R0, R79, c[0x0][0x320] ;  /* 0x0000c8004f007a20 */ /* 0x002fc80000410000 */
[----:B------:R1:W1:Y:S03]  /*2900*/  MUFU.TANH R161, R0 ;  /* 0x0000000000a17308 */ /* 0x0002660000002400 */
[----:B------:R-:W-:Y:S01]  /*2910*/  HMMA.16816.F32 R40, R12, R44, R48 ;  /* 0x0000002c0c28723c */ /* 0x000fe20000001830 */
[----:B-1----:R-:W-:-:S04]  /*2920*/  FMUL.FTZ R0, R64, c[0x0][0x320] ;  /* 0x0000c80040007a20 */ /* 0x002fc80000410000 */
[----:B------:R1:W1:Y:S03]  /*2930*/  MUFU.TANH R210, R0 ;  /* 0x0000000000d27308 */ /* 0x0002660000002400 */
[----:B------:R-:W-:Y:S01]  /*2940*/  HMMA.16816.F32 R48, R24, R82, R52 ;  /* 0x000000521830723c */ /* 0x000fe20000001834 */
[----:B-1----:R-:W-:-:S04]  /*2950*/  FMUL.FTZ R0, R65, c[0x0][0x320] ;  /* 0x0000c80041007a20 */ /* 0x002fc80000410000 */
[----:B------:R1:W1:Y:S03]  /*2960*/  MUFU.TANH R209, R0 ;  /* 0x0000000000d17308 */ /* 0x0002660000002400 */
[----:B------:R-:W-:Y:S01]  /*2970*/  HMMA.16816.F32 R60, R20, R82, R60 ;  /* 0x00000052143c723c */ /* 0x000fe2000000183c */
[----:B-1----:R-:W-:-:S04]  /*2980*/  FMUL.FTZ R0, R66, c[0x0][0x320] ;  /* 0x0000c80042007a20 */ /* 0x002fc80000410000 */
[----:B------:R1:W1:Y:S02]  /*2990*/  MUFU.TANH R212, R0 ;  /* 0x0000000000d47308 */ /* 0x0002640000002400 */
[----:B-1----:R-:W-:Y:S02]  /*29a0*/  FMUL.FTZ R0, R67, c[0x0][0x320] ;  /* 0x0000c80043007a20 */ /* 0x002fe40000410000 */
[----:B--2---:R-:W-:Y:S04]  /*29b0*/  HMMA.16816.F32 R64, R8, R36, R56 ;  /* 0x000000240840723c */ /* 0x004fe80000001838 */
[----:B------:R1:W2:Y:S04]  /*29c0*/  MUFU.TANH R211, R0 ;  /* 0x0000000000d37308 */ /* 0x0002a80000002400 */
[----:B------:R-:W-:Y:S01]  /*29d0*/  HMMA.16816.F32 R56, R32, R84, RZ ;  /* 0x000000542038723c */ /* 0x000fe200000018ff */
[----:B-1----:R-:W-:-:S04]  /*29e0*/  FMUL.FTZ R0, R68, c[0x0][0x320] ;  /* 0x0000c80044007a20 */ /* 0x002fc80000410000 */
[----:B------:R1:W1:Y:S03]  /*29f0*/  MUFU.TANH R138, R0 ;  /* 0x00000000008a7308 */ /* 0x0002660000002400 */
[----:B------:R-:W-:Y:S01]  /*2a00*/  HMMA.16816.F32 R72, R4, R36, R40 ;  /* 0x000000240448723c */ /* 0x000fe20000001828 */
[----:B------:R-:W5:Y:S07]  /*2a10*/  LDSM.16.M88.4 R40, [R229+0x1000] ;  /* 0x00100000e528783b */ /* 0x000f6e0000000200 */
[----:B------:R-:W-:Y:S01]  /*2a20*/  HMMA.16816.F32 R48, R16, R46, R48 ;  /* 0x0000002e1030723c */ /* 0x000fe20000001830 */
[----:B-1----:R-:W-:-:S04]  /*2a30*/  FMUL.FTZ R0, R69, c[0x0][0x320] ;  /* 0x0000c80045007a20 */ /* 0x002fc80000410000 */
[----:B------:R1:W1:Y:S03]  /*2a40*/  MUFU.TANH R137, R0 ;  /* 0x0000000000897308 */ /* 0x0002660000002400 */
[----:B------:R-:W-:Y:S01]  /*2a50*/  HMMA.16816.F32 R52, R28, R84, RZ ;  /* 0x000000541c34723c */ /* 0x000fe200000018ff */
[----:B-1----:R-:W-:-:S04]  /*2a60*/  FMUL.FTZ R0, R70, c[0x0][0x320] ;  /* 0x0000c80046007a20 */ /* 0x002fc80000410000 */
[----:B------:R1:W1:Y:S03]  /*2a70*/  MUFU.TANH R142, R0 ;  /* 0x00000000008e7308 */ /* 0x0002660000002400 */
[----:B------:R-:W-:Y:S01]  /*2a80*/  HMMA.16816.F32 R60, R12, R46, R60 ;  /* 0x0000002e0c3c723c */ /* 0x000fe2000000183c */
[----:B------:R-:W2:Y:S01]  /*2a90*/  LDSM.16.M88.4 R44, [R226+0x1000] ;  /* 0x00100000e22c783b */ /* 0x000ea20000000200 */
[----:B-1----:R-:W-:-:S04]  /*2aa0*/  FMUL.FTZ R0, R71, c[0x0][0x320] ;  /* 0x0000c80047007a20 */ /* 0x002fc80000410000 */
[----:B------:R1:W1:Y:S02]  /*2ab0*/  MUFU.TANH R143, R0 ;  /* 0x00000000008f7308 */ /* 0x0002640000002400 */
[----:B------:R-:W-:Y:S01]  /*2ac0*/  HMMA.16816.F32 R56, R24, R88, R56 ;  /* 0x000000581838723c */ /* 0x000fe20000001838 */
[----:B-1----:R-:W-:-:S05]  /*2ad0*/  FMUL.FTZ R0, R64, c[0x0][0x320] ;  /* 0x0000c80040007a20 */ /* 0x002fca0000410000 */
[----:B------:R1:W1:Y:S02]  /*2ae0*/  MUFU.TANH R206, R0 ;  /* 0x0000000000ce7308 */ /* 0x0002640000002400 */
[----:B-1----:R-:W-:-:S06]  /*2af0*/  FMUL.FTZ R0, R65, c[0x0][0x320] ;  /* 0x0000c80041007a20 */ /* 0x002fcc0000410000 */
[----:B------:R1:W1:Y:S02]  /*2b00*/  MUFU.TANH R205, R0 ;  /* 0x0000000000cd7308 */ /* 0x0002640000002400 */
[----:B-1----:R-:W-:-:S06]  /*2b10*/  FMUL.FTZ R0, R66, c[0x0][0x320] ;  /* 0x0000c80042007a20 */ /* 0x002fcc0000410000 */
[----:B------:R1:W1:Y:S02]  /*2b20*/  MUFU.TANH R208, R0 ;  /* 0x0000000000d07308 */ /* 0x0002640000002400 */
[----:B-1----:R-:W-:Y:S02]  /*2b30*/  FMUL.FTZ R0, R67, c[0x0][0x320] ;  /* 0x0000c80043007a20 */ /* 0x002fe40000410000 */
[----:B------:R-:W-:Y:S04]  /*2b40*/  HMMA.16816.F32 R64, R8, R38, R48 ;  /* 0x000000260840723c */ /* 0x000fe80000001830 */
[----:B------:R1:W1:Y:S04]  /*2b50*/  MUFU.TANH R207, R0 ;  /* 0x0000000000cf7308 */ /* 0x0002680000002400 */
[----:B------:R-:W-:Y:S01]  /*2b60*/  HMMA.16816.F32 R48, R20, R88, R52 ;  /* 0x000000581430723c */ /* 0x000fe20000001834 */
[----:B-1----:R-:W-:-:S07]  /*2b70*/  FMUL.FTZ R0, R72, c[0x0][0x320] ;  /* 0x0000c80048007a20 */ /* 0x002fce0000410000 */
[----:B------:R-:W-:Y:S01]  /*2b80*/  HMMA.16816.F32 R52, R32, R86, RZ ;  /* 0x000000562034723c */ /* 0x000fe200000018ff */
[----:B------:R1:W1:Y:S07]  /*2b90*/  MUFU.TANH R136, R0 ;  /* 0x0000000000887308 */ /* 0x00026e0000002400 */
[----:B------:R-:W-:Y:S01]  /*2ba0*/  HMMA.16816.F32 R68, R4, R38, R60 ;  /* 0x000000260444723c */ /* 0x000fe2000000183c */
[----:B-1----:R-:W-:-:S07]  /*2bb0*/  FMUL.FTZ R0, R73, c[0x0][0x320] ;  /* 0x0000c80049007a20 */ /* 0x002fce0000410000 */
[----:B-----5:R-:W-:Y:S01]  /*2bc0*/  HMMA.16816.F32 R56, R16, R40, R56 ;  /* 0x000000281038723c */ /* 0x020fe20000001838 */
[----:B------:R1:W1:Y:S07]  /*2bd0*/  MUFU.TANH R135, R0 ;  /* 0x0000000000877308 */ /* 0x00026e0000002400 */
        /* <DEDUP_REMOVED lines=12> */
[----:B-1----:R-:W-:-:S06]  /*2ca0*/  FMUL.FTZ R0, R66, c[0x0][0x320] ;  /* 0x0000c80042007a20 */ /* 0x002fcc0000410000 */
[----:B------:R1:W1:Y:S02]  /*2cb0*/  MUFU.TANH R204, R0 ;  /* 0x0000000000cc7308 */ /* 0x0002640000002400 */
[----:B-1----:R-:W-:Y:S02]  /*2cc0*/  FMUL.FTZ R0, R67, c[0x0][0x320] ;  /* 0x0000c80043007a20 */ /* 0x002fe40000410000 */
[----:B--2---:R-:W-:Y:S04]  /*2cd0*/  HMMA.16816.F32 R64, R8, R44, R56 ;  /* 0x0000002c0840723c */ /* 0x004fe80000001838 */
[----:B------:R1:W2:Y:S04]  /*2ce0*/  MUFU.TANH R203, R0 ;  /* 0x0000000000cb7308 */ /* 0x0002a80000002400 */
[----:B------:R-:W-:Y:S01]  /*2cf0*/  HMMA.16816.F32 R56, R32, R92, RZ ;  /* 0x0000005c2038723c */ /* 0x000fe200000018ff */
[----:B-1----:R-:W-:-:S04]  /*2d00*/  FMUL.FTZ R0, R68, c[0x0][0x320] ;  /* 0x0000c80044007a20 */ /* 0x002fc80000410000 */
[----:B------:R1:W1:Y:S03]  /*2d10*/  MUFU.TANH R132, R0 ;  /* 0x0000000000847308 */ /* 0x0002660000002400 */
[----:B------:R-:W-:Y:S08]  /*2d20*/  HMMA.16816.F32 R72, R4, R44, R36 ;  /* 0x0000002c0448723c */ /* 0x000ff00000001824 */
[----:B------:R-:W-:Y:S01]  /*2d30*/  HMMA.16816.F32 R36, R16, R42, R48 ;  /* 0x0000002a1024723c */ /* 0x000fe20000001830 */
[----:B------:R-:W5:Y:S01]  /*2d40*/  LDSM.16.M88.4 R48, [R229+0x1800] ;  /* 0x00180000e530783b */ /* 0x000f620000000200 */
[----:B-1----:R-:W-:-:S04]  /*2d50*/  FMUL.FTZ R0, R69, c[0x0][0x320] ;  /* 0x0000c80045007a20 */ /* 0x002fc80000410000 */
[----:B------:R1:W1:Y:S02]  /*2d60*/  MUFU.TANH R118, R0 ;  /* 0x0000000000767308 */ /* 0x0002640000002400 */
[----:B------:R-:W-:Y:S01]  /*2d70*/  HMMA.16816.F32 R60, R12, R42, R60 ;  /* 0x0000002a0c3c723c */ /* 0x000fe2000000183c */
[----:B-1----:R-:W-:-:S05]  /*2d80*/  FMUL.FTZ R0, R70, c[0x0][0x320] ;  /* 0x0000c80046007a20 */ /* 0x002fca0000410000 */
[----:B------:R1:W1:Y:S02]  /*2d90*/  MUFU.TANH R133, R0 ;  /* 0x0000000000857308 */ /* 0x0002640000002400 */
[----:B------:R-:W-:Y:S01]  /*2da0*/  HMMA.16816.F32 R52, R28, R92, RZ ;  /* 0x0000005c1c34723c */ /* 0x000fe200000018ff */
[----:B-1----:R-:W-:-:S05]  /*2db0*/  FMUL.FTZ R0, R71, c[0x0][0x320] ;  /* 0x0000c80047007a20 */ /* 0x002fca0000410000 */
[----:B------:R1:W1:Y:S02]  /*2dc0*/  MUFU.TANH R134, R0 ;  /* 0x0000000000867308 */ /* 0x0002640000002400 */
[----:B------:R-:W-:Y:S01]  /*2dd0*/  HMMA.16816.F32 R56, R24, R96, R56 ;  /* 0x000000601838723c */ /* 0x000fe20000001838 */
[----:B-1----:R-:W-:-:S05]  /*2de0*/  FMUL.FTZ R0, R64, c[0x0][0x320] ;  /* 0x0000c80040007a20 */ /* 0x002fca0000410000 */
[----:B------:R1:W1:Y:S02]  /*2df0*/  MUFU.TANH R198, R0 ;  /* 0x0000000000c67308 */ /* 0x0002640000002400 */
[----:B-1----:R-:W-:-:S06]  /*2e00*/  FMUL.FTZ R0, R65, c[0x0][0x320] ;  /* 0x0000c80041007a20 */ /* 0x002fcc0000410000 */
[----:B------:R1:W1:Y:S01]  /*2e10*/  MUFU.TANH R197, R0 ;  /* 0x0000000000c57308 */ /* 0x0002620000002400 */
[----:B------:R-:W-:Y:S01]  /*2e20*/  HMMA.16816.F32 R68, R4, R46, R60 ;  /* 0x0000002e0444723c */ /* 0x000fe2000000183c */
[----:B-1----:R-:W-:-:S06]  /*2e30*/  FMUL.FTZ R0, R66, c[0x0][0x320] ;  /* 0x0000c80042007a20 */ /* 0x002fcc0000410000 */
[----:B------:R1:W1:Y:S01]  /*2e40*/  MUFU.TANH R200, R0 ;  /* 0x0000000000c87308 */ /* 0x0002620000002400 */
[----:B------:R-:W-:Y:S01]  /*2e50*/  HMMA.16816.F32 R40, R20, R96, R52 ;  /* 0x000000601428723c */ /* 0x000fe20000001834 */
[----:B-1----:R-:W-:-:S07]  /*2e60*/  FMUL.FTZ R0, R67, c[0x0][0x320] ;  /* 0x0000c80043007a20 */ /* 0x002fce0000410000 */
[----:B------:R-:W-:Y:S01]  /*2e70*/  HMMA.16816.F32 R64, R8, R46, R36 ;  /* 0x0000002e0840723c */ /* 0x000fe20000001824 */
[----:B------:R-:W1:Y:S01]  /*2e80*/  LDSM.16.M88.4 R36, [R226+0x1800] ;  /* 0x00180000e224783b */ /* 0x000e620000000200 */
[----:B------:R2:W1:Y:S06]  /*2e90*/  MUFU.TANH R199, R0 ;  /* 0x0000000000c77308 */ /* 0x00046c0000002400 */
[----:B------:R-:W-:Y:S01]  /*2ea0*/  HMMA.16816.F32 R44, R32, R94, RZ ;  /* 0x0000005e202c723c */ /* 0x000fe200000018ff */
[----:B--2---:R-:W-:-:S04]  /*2eb0*/  FMUL.FTZ R0, R72, c[0x0][0x320] ;  /* 0x0000c80048007a20 */ /* 0x004fc80000410000 */
[----:B------:R2:W1:Y:S03]  /*2ec0*/  MUFU.TANH R117, R0 ;  /* 0x0000000000757308 */ /* 0x0004660000002400 */
[----:B-----5:R-:W-:Y:S01]  /*2ed0*/  HMMA.16816.F32 R52, R16, R48, R56 ;  /* 0x000000301034723c */ /* 0x020fe20000001838 */
[----:B--2---:R-:W-:-:S04]  /*2ee0*/  FMUL.FTZ R0, R73, c[0x0][0x320] ;  /* 0x0000c80049007a20 */ /* 0x004fc80000410000 */
[----:B------:R2:W1:Y:S03]  /*2ef0*/  MUFU.TANH R93, R0 ;  /* 0x00000000005d7308 */ /* 0x0004660000002400 */
[----:B------:R-:W-:Y:S01]  /*2f00*/  HMMA.16816.F32 R56, R28, R94, RZ ;  /* 0x0000005e1c38723c */ /* 0x000fe200000018ff */
[----:B--2---:R-:W-:-:S04]  /*2f10*/  FMUL.FTZ R0, R74, c[0x0][0x320] ;  /* 0x0000c8004a007a20 */ /* 0x004fc80000410000 */
[----:B------:R2:W1:Y:S03]  /*2f20*/  MUFU.TANH R96, R0 ;  /* 0x0000000000607308 */ /* 0x0004660000002400 */
[----:B------:R-:W-:Y:S01]  /*2f30*/  HMMA.16816.F32 R40, R12, R48, R40 ;  /* 0x000000300c28723c */ /* 0x000fe20000001828 */
[----:B--2---:R-:W-:-:S04]  /*2f40*/  FMUL.FTZ R0, R75, c[0x0][0x320] ;  /* 0x0000c8004b007a20 */ /* 0x004fc80000410000 */
[----:B------:R2:W1:Y:S03]  /*2f50*/  MUFU.TANH R97, R0 ;  /* 0x0000000000617308 */ /* 0x0004660000002400 */
[----:B------:R-:W-:Y:S01]  /*2f60*/  HMMA.16816.F32 R44, R24, R98, R44 ;  /* 0x00000062182c723c */ /* 0x000fe2000000182c */
[----:B--2---:R-:W-:-:S04]  /*2f70*/  FMUL.FTZ R0, R64, c[0x0][0x320] ;  /* 0x0000c80040007a20 */ /* 0x004fc80000410000 */
[----:B------:R2:W1:Y:S02]  /*2f80*/  MUFU.TANH R194, R0 ;  /* 0x0000000000c27308 */ /* 0x0004640000002400 */
[----:B--2---:R-:W-:-:S06]  /*2f90*/  FMUL.FTZ R0, R65, c[0x0][0x320] ;  /* 0x0000c80041007a20 */ /* 0x004fcc0000410000 */
[----:B------:R2:W1:Y:S01]  /*2fa0*/  MUFU.TANH R192, R0 ;  /* 0x0000000000c07308 */ /* 0x0004620000002400 */
[----:B------:R-:W-:Y:S01]  /*2fb0*/  HMMA.16816.F32 R60, R20, R98, R56 ;  /* 0x00000062143c723c */ /* 0x000fe20000001838 */
[----:B--2---:R-:W-:-:S06]  /*2fc0*/  FMUL.FTZ R0, R66, c[0x0][0x320] ;  /* 0x0000c80042007a20 */ /* 0x004fcc0000410000 */
[----:B------:R2:W1:Y:S01]  /*2fd0*/  MUFU.TANH R196, R0 ;  /* 0x0000000000c47308 */ /* 0x0004620000002400 */
[----:B------:R-:W-:Y:S01]  /*2fe0*/  HMMA.16816.F32 R56, R32, R100, RZ ;  /* 0x000000642038723c */ /* 0x000fe200000018ff */
[----:B--2---:R-:W-:-:S07]  /*2ff0*/  FMUL.FTZ R0, R67, c[0x0][0x320] ;  /* 0x0000c80043007a20 */ /* 0x004fce0000410000 */
[----:B-1----:R-:W-:Y:S01]  /*3000*/  HMMA.16816.F32 R64, R8, R36, R52 ;  /* 0x000000240840723c */ /* 0x002fe20000001834 */
[----:B------:R1:W2:Y:S02]  /*3010*/  MUFU.TANH R195, R0 ;  /* 0x0000000000c37308 */ /* 0x0002a40000002400 */
[----:B-1----:R-:W-:-:S06]  /*3020*/  FMUL.FTZ R0, R68, c[0x0][0x320] ;  /* 0x0000c80044007a20 */ /* 0x002fcc0000410000 */
[----:B------:R1:W1:Y:S01]  /*3030*/  MUFU.TANH R89, R0 ;  /* 0x0000000000597308 */ /* 0x0002620000002400 */
[----:B------:R-:W-:Y:S01]  /*3040*/  HMMA.16816.F32 R72, R4, R36, R40 ;  /* 0x000000240448723c */ /* 0x000fe20000001828 */
[----:B------:R-:W5:Y:S07]  /*3050*/  LDSM.16.M88.4 R40, [R229+0x2000] ;  /* 0x00200000e528783b */ /* 0x000f6e0000000200 */
[----:B------:R-:W-:Y:S01]  /*3060*/  HMMA.16816.F32 R44, R16, R50, R44 ;  /* 0x00000032102c723c */ /* 0x000fe2000000182c */
[----:B-1----:R-:W-:-:S07]  /*3070*/  FMUL.FTZ R0, R69, c[0x0][0x320] ;  /* 0x0000c80045007a20 */ /* 0x002fce0000410000 */
[----:B------:R-:W-:Y:S01]  /*3080*/  HMMA.16816.F32 R52, R28, R100, RZ ;  /* 0x000000641c34723c */ /* 0x000fe200000018ff */
[----:B------:R1:W1:Y:S02]  /*3090*/  MUFU.TANH R88, R0 ;  /* 0x0000000000587308 */ /* 0x0002640000002400 */
[----:B-1----:R-:W-:-:S06]  /*30a0*/  FMUL.FTZ R0, R70, c[0x0][0x320] ;  /* 0x0000c80046007a20 */ /* 0x002fcc0000410000 */
[----:B------:R1:W1:Y:S01]  /*30b0*/  MUFU.TANH R90, R0 ;  /* 0x00000000005a7308 */ /* 0x0002620000002400 */
[----:B------:R-:W-:Y:S01]  /*30c0*/  HMMA.16816.F32 R60, R12, R50, R60 ;  /* 0x000000320c3c723c */ /* 0x000fe2000000183c */
        /* <DEDUP_REMOVED lines=8> */
[----:B------:R-:W-:Y:S01]  /*3150*/  HMMA.16816.F32 R52, R32, R102, RZ ;  /* 0x000000662034723c */ /* 0x000fe200000018ff */
[----:B-1----:R-:W-:-:S06]  /*3160*/  FMUL.FTZ R0, R66, c[0x0][0x320] ;  /* 0x0000c80042007a20 */ /* 0x002fcc0000410000 */
[----:B------:R1:W1:Y:S02]  /*3170*/  MUFU.TANH R193, R0 ;  /* 0x0000000000c17308 */ /* 0x0002640000002400 */
[----:B-1----:R-:W-:Y:S02]  /*3180*/  FMUL.FTZ R0, R67, c[0x0][0x320] ;  /* 0x0000c80043007a20 */ /* 0x002fe40000410000 */
[----:B------:R-:W-:Y:S01]  /*3190*/  HMMA.16816.F32 R64, R8, R38, R44 ;  /* 0x000000260840723c */ /* 0x000fe2000000182c */
[----:B------:R-:W1:Y:S03]  /*31a0*/  LDSM.16.M88.4 R44, [R226+0x2000] ;  /* 0x00200000e22c783b */ /* 0x000e660000000200 */
[----:B------:R2:W1:Y:S02]  /*31b0*/  MUFU.TANH R191, R0 ;  /* 0x0000000000bf7308 */ /* 0x0004640000002400 */
[----:B--2---:R-:W-:-:S06]  /*31c0*/  FMUL.FTZ R0, R72, c[0x0][0x320] ;  /* 0x0000c80048007a20 */ /* 0x004fcc0000410000 */
[----:B------:R2:W1:Y:S01]  /*31d0*/  MUFU.TANH R87, R0 ;  /* 0x0000000000577308 */ /* 0x0004620000002400 */
[----:B------:R-:W-:Y:S08]  /*31e0*/  HMMA.16816.F32 R68, R4, R38, R60 ;  /* 0x000000260444723c */ /* 0x000ff0000000183c */
[----:B-----5:R-:W-:Y:S01]  /*31f0*/  HMMA.16816.F32 R56, R16, R40, R56 ;  /* 0x000000281038723c */ /* 0x020fe20000001838 */
[----:B--2---:R-:W-:-:S07]  /*3200*/  FMUL.FTZ R0, R73, c[0x0][0x320] ;  /* 0x0000c80049007a20 */ /* 0x004fce0000410000 */
[----:B------:R-:W-:Y:S01]  /*3210*/  HMMA.16816.F32 R60, R28, R102, RZ ;  /* 0x000000661c3c723c */ /* 0x000fe200000018ff */
[----:B------:R2:W1:Y:S07]  /*3220*/  MUFU.TANH R86, R0 ;  /* 0x0000000000567308 */ /* 0x00046e0000002400 */
        /* <DEDUP_REMOVED lines=10> */
[----:B------:R2:W2:Y:S01]  /*32d0*/  MUFU.TANH R152, R0 ;  /* 0x0000000000987308 */ /* 0x0004a20000002400 */
[----:B-1----:R-:W-:Y:S01]  /*32e0*/  HMMA.16816.F32 R72, R4, R44, R36 ;  /* 0x0000002c0448723c */ /* 0x002fe20000001824 */
[----:B--2---:R-:W-:-:S06]  /*32f0*/  FMUL.FTZ R0, R66, c[0x0][0x320] ;  /* 0x0000c80042007a20 */ /* 0x004fcc0000410000 */
[----:B------:R1:W2:Y:S01]  /*3300*/  MUFU.TANH R163, R0 ;  /* 0x0000000000a37308 */ /* 0x0002a20000002400 */
[----:B------:R-:W-:Y:S01]  /*3310*/  HMMA.16816.F32 R36, R16, R42, R48 ;  /* 0x0000002a1024723c */ /* 0x000fe20000001830 */
[----:B------:R-:W5:Y:S01]  /*3320*/  LDSM.16.M88.4 R48, [R229+0x2800] ;  /* 0x00280000e530783b */ /* 0x000f620000000200 */
[----:B-1----:R-:W-:-:S06]  /*3330*/  FMUL.FTZ R0, R67, c[0x0][0x320] ;  /* 0x0000c80043007a20 */ /* 0x002fcc0000410000 */
[----:B------:R-:W-:Y:S08]  /*3340*/  HMMA.16816.F32 R64, R8, R44, R56 ;  /* 0x0000002c0840723c */ /* 0x000ff00000001838 */
[----:B------:R-:W-:Y:S01]  /*3350*/  HMMA.16816.F32 R56, R32, R108, RZ ;  /* 0x0000006c2038723c */ /* 0x000fe200000018ff */
[----:B------:R1:W1:Y:S02]  /*3360*/  MUFU.TANH R160, R0 ;  /* 0x0000000000a07308 */ /* 0x0002640000002400 */
[----:B-1----:R-:W-:-:S06]  /*3370*/  FMUL.FTZ R0, R68, c[0x0][0x320] ;  /* 0x0000c80044007a20 */ /* 0x002fcc0000410000 */
[----:B------:R1:W1:Y:S01]  /*3380*/  MUFU.TANH R83, R0 ;  /* 0x0000000000537308 */ /* 0x0002620000002400 */
[----:B------:R-:W-:Y:S08]  /*3390*/  HMMA.16816.F32 R52, R28, R108, RZ ;  /* 0x0000006c1c34723c */ /* 0x000ff000000018ff */
        /* <DEDUP_REMOVED lines=8> */
[----:B-1----:R-:W-:-:S06]  /*3420*/  FMUL.FTZ R0, R64, c[0x0][0x320] ;  /* 0x0000c80040007a20 */ /* 0x002fcc0000410000 */
[----:B------:R1:W1:Y:S01]  /*3430*/  MUFU.TANH R99, R0 ;  /* 0x0000000000637308 */ /* 0x0002620000002400 */
[----:B------:R-:W-:Y:S01]  /*3440*/  HMMA.16816.F32 R40, R20, R112, R52 ;  /* 0x000000701428723c */ /* 0x000fe20000001834 */
[----:B-1----:R-:W-:-:S06]  /*3450*/  FMUL.FTZ R0, R65, c[0x0][0x320] ;  /* 0x0000c80041007a20 */ /* 0x002fcc0000410000 */
[----:B------:R1:W1:Y:S01]  /*3460*/  MUFU.TANH R98, R0 ;  /* 0x0000000000627308 */ /* 0x0002620000002400 */
[----:B------:R-:W-:Y:S08]  /*3470*/  HMMA.16816.F32 R68, R4, R46, R60 ;  /* 0x0000002e0444723c */ /* 0x000ff0000000183c */
[----:B-----5:R-:W-:Y:S01]  /*3480*/  HMMA.16816.F32 R52, R16, R48, R56 ;  /* 0x000000301034723c */ /* 0x020fe20000001838 */
[----:B-1----:R-:W-:-:S04]  /*3490*/  FMUL.FTZ R0, R66, c[0x0][0x320] ;  /* 0x0000c80042007a20 */ /* 0x002fc80000410000 */
[----:B------:R1:W1:Y:S03]  /*34a0*/  MUFU.TANH R156, R0 ;  /* 0x00000000009c7308 */ /* 0x0002660000002400 */
[----:B------:R-:W-:Y:S01]  /*34b0*/  HMMA.16816.F32 R56, R28, R110, RZ ;  /* 0x0000006e1c38723c */ /* 0x000fe200000018ff */
[----:B-1----:R-:W-:-:S07]  /*34c0*/  FMUL.FTZ R0, R67, c[0x0][0x320] ;  /* 0x0000c80043007a20 */ /* 0x002fce0000410000 */
[----:B------:R-:W-:Y:S01]  /*34d0*/  HMMA.16816.F32 R64, R8, R46, R36 ;  /* 0x0000002e0840723c */ /* 0x000fe20000001824 */
[----:B------:R-:W1:Y:S07]  /*34e0*/  LDSM.16.M88.4 R36, [R226+0x2800] ;  /* 0x00280000e224783b */ /* 0x000e6e0000000200 */
[----:B------:R-:W-:Y:S01]  /*34f0*/  HMMA.16816.F32 R44, R32, R110, RZ ;  /* 0x0000006e202c723c */ /* 0x000fe200000018ff */
[----:B------:R5:W1:Y:S07]  /*3500*/  MUFU.TANH R155, R0 ;  /* 0x00000000009b7308 */ /* 0x000a6e0000002400 */
[-C--:B------:R-:W-:Y:S01]  /*3510*/  HMMA.16816.F32 R60, R20, R114.reuse, R56 ;  /* 0x00000072143c723c */ /* 0x080fe20000001838 */
[----:B-----5:R-:W-:Y:S11]  /*3520*/  FMUL.FTZ R0, R72, c[0x0][0x320] ;  /* 0x0000c80048007a20 */ /* 0x020ff60000410000 */
[----:B------:R-:W-:Y:S04]  /*3530*/  @!UPT UIADD3 URZ, URZ, URZ, URZ ;  /* 0x0000003f3f3ff290 */ /* 0x000fe8000fffe03f */
[----:B------:R-:W-:Y:S01]  /*3540*/  HMMA.16816.F32 R44, R24, R114, R44 ;  /* 0x00000072182c723c */ /* 0x000fe2000000182c */
[----:B------:R5:W1:Y:S02]  /*3550*/  MUFU.TANH R79, R0 ;  /* 0x00000000004f7308 */ /* 0x000a640000002400 */
[----:B-----5:R-:W-:-:S06]  /*3560*/  FMUL.FTZ R0, R73, c[0x0][0x320] ;  /* 0x0000c80049007a20 */ /* 0x020fcc0000410000 */
[----:B------:R5:W1:Y:S01]  /*3570*/  MUFU.TANH R78, R0 ;  /* 0x00000000004e7308 */ /* 0x000a620000002400 */
[----:B------:R-:W-:Y:S01]  /*3580*/  HMMA.16816.F32 R40, R12, R48, R40 ;  /* 0x000000300c28723c */ /* 0x000fe20000001828 */
[----:B-----5:R-:W-:-:S06]  /*3590*/  FMUL.FTZ R0, R74, c[0x0][0x320] ;  /* 0x0000c8004a007a20 */ /* 0x020fcc0000410000 */
[----:B------:R5:W1:Y:S07]  /*35a0*/  MUFU.TANH R81, R0 ;  /* 0x0000000000517308 */ /* 0x000a6e0000002400 */
[-C--:B------:R-:W-:Y:S08]  /*35b0*/  HMMA.16816.F32 R44, R16, R50.reuse, R44 ;  /* 0x00000032102c723c */ /* 0x080ff0000000182c */
[----:B------:R-:W-:Y:S01]  /*35c0*/  HMMA.16816.F32 R48, R12, R50, R60 ;  /* 0x000000320c30723c */ /* 0x000fe2000000183c */
[----:B-----5:R-:W-:-:S04]  /*35d0*/  FMUL.FTZ R0, R75, c[0x0][0x320] ;  /* 0x0000c8004b007a20 */ /* 0x020fc80000410000 */
[----:B------:R5:W1:Y:S02]  /*35e0*/  MUFU.TANH R80, R0 ;  /* 0x0000000000507308 */ /* 0x000a640000002400 */
[----:B-----5:R-:W-:-:S06]  /*35f0*/  FMUL.FTZ R0, R64, c[0x0][0x320] ;  /* 0x0000c80040007a20 */ /* 0x020fcc0000410000 */
[----:B------:R5:W1:Y:S02]  /*3600*/  MUFU.TANH R95, R0 ;  /* 0x00000000005f7308 */ /* 0x000a640000002400 */
[----:B-----5:R-:W-:-:S06]  /*3610*/  FMUL.FTZ R0, R65, c[0x0][0x320] ;  /* 0x0000c80041007a20 */ /* 0x020fcc0000410000 */
[----:B------:R5:W1:Y:S01]  /*3620*/  MUFU.TANH R94, R0 ;  /* 0x00000000005e7308 */ /* 0x000a620000002400 */
[----:B------:R-:W-:Y:S01]  /*3630*/  HMMA.16816.F32 R56, R32, R120, RZ ;  /* 0x000000782038723c */ /* 0x000fe200000018ff */
[----:B-----5:R-:W-:-:S06]  /*3640*/  FMUL.FTZ R0, R66, c[0x0][0x320] ;  /* 0x0000c80042007a20 */ /* 0x020fcc0000410000 */
[----:B------:R5:W1:Y:S01]  /*3650*/  MUFU.TANH R150, R0 ;  /* 0x0000000000967308 */ /* 0x000a620000002400 */
[----:B------:R-:W-:Y:S01]  /*3660*/  HMMA.16816.F32 R32, R32, R122, RZ ;  /* 0x0000007a2020723c */ /* 0x000fe200000018ff */
[----:B-----5:R-:W-:-:S07]  /*3670*/  FMUL.FTZ R0, R67, c[0x0][0x320] ;  /* 0x0000c80043007a20 */ /* 0x020fce0000410000 */
[----:B-1----:R-:W-:Y:S01]  /*3680*/  HMMA.16816.F32 R64, R8, R36, R52 ;  /* 0x000000240840723c */ /* 0x002fe20000001834 */
[----:B------:R1:W1:Y:S07]  /*3690*/  MUFU.TANH R149, R0 ;  /* 0x0000000000957308 */ /* 0x00026e0000002400 */
[----:B------:R-:W-:Y:S01]  /*36a0*/  HMMA.16816.F32 R52, R28, R120, RZ ;  /* 0x000000781c34723c */ /* 0x000fe200000018ff */
[----:B-1----:R-:W-:-:S07]  /*36b0*/  FMUL.FTZ R0, R68, c[0x0][0x320] ;  /* 0x0000c80044007a20 */ /* 0x002fce0000410000 */
[----:B------:R-:W-:Y:S01]  /*36c0*/  HMMA.16816.F32 R60, R4, R38, R48 ;  /* 0x00000026043c723c */ /* 0x000fe20000001830 */
[----:B------:R1:W1:Y:S07]  /*36d0*/  MUFU.TANH R76, R0 ;  /* 0x00000000004c7308 */ /* 0x00026e0000002400 */
[----:B------:R-:W-:Y:S01]  /*36e0*/  HMMA.16816.F32 R48, R28, R122, RZ ;  /* 0x0000007a1c30723c */ /* 0x000fe200000018ff */
[----:B-1----:R-:W-:-:S07]  /*36f0*/  FMUL.FTZ R0, R69, c[0x0][0x320] ;  /* 0x0000c80045007a20 */ /* 0x002fce0000410000 */
[----:B------:R-:W-:Y:S01]  /*3700*/  HMMA.16816.F32 R72, R4, R36, R40 ;  /* 0x000000240448723c */ /* 0x000fe20000001828 */
[----:B------:R-:W1:Y:S01]  /*3710*/  LDSM.16.M88.4 R40, [R229+0x3000] ;  /* 0x00300000e528783b */ /* 0x000e620000000200 */
[----:B------:R5:W1:Y:S02]  /*3720*/  MUFU.TANH R69, R0 ;  /* 0x0000000000457308 */ /* 0x000a640000002400 */
[----:B-----5:R-:W-:-:S06]  /*3730*/  FMUL.FTZ R0, R70, c[0x0][0x320] ;  /* 0x0000c80046007a20 */ /* 0x020fcc0000410000 */
[----:B------:R5:W1:Y:S01]  /*3740*/  MUFU.TANH R77, R0 ;  /* 0x00000000004d7308 */ /* 0x000a620000002400 */
[----:B------:R-:W-:Y:S01]  /*3750*/  HMMA.16816.F32 R56, R24, R124, R56 ;  /* 0x0000007c1838723c */ /* 0x000fe20000001838 */
[----:B-----5:R-:W-:-:S06]  /*3760*/  FMUL.FTZ R0, R71, c[0x0][0x320] ;  /* 0x0000c80047007a20 */ /* 0x020fcc0000410000 */
[----:B------:R5:W1:Y:S01]  /*3770*/  MUFU.TANH R70, R0 ;  /* 0x0000000000467308 */ /* 0x000a620000002400 */
[----:B------:R-:W-:Y:S01]  /*3780*/  HMMA.16816.F32 R52, R20, R124, R52 ;  /* 0x0000007c1434723c */ /* 0x000fe20000001834 */
[----:B-----5:R-:W-:-:S06]  /*3790*/  FMUL.FTZ R0, R64, c[0x0][0x320] ;  /* 0x0000c80040007a20 */ /* 0x020fcc0000410000 */
[----:B------:R5:W1:Y:S01]  /*37a0*/  MUFU.TANH R144, R0 ;  /* 0x0000000000907308 */ /* 0x000a620000002400 */
[-C--:B------:R-:W-:Y:S08]  /*37b0*/  HMMA.16816.F32 R24, R24, R126.reuse, R32 ;  /* 0x0000007e1818723c */ /* 0x080ff00000001820 */
[----:B------:R-:W-:Y:S01]  /*37c0*/  HMMA.16816.F32 R32, R20, R126, R48 ;  /* 0x0000007e1420723c */ /* 0x000fe20000001830 */
[----:B-----5:R-:W-:-:S04]  /*37d0*/  FMUL.FTZ R0, R65, c[0x0][0x320] ;  /* 0x0000c80041007a20 */ /* 0x020fc80000410000 */
[----:B------:R5:W1:Y:S02]  /*37e0*/  MUFU.TANH R92, R0 ;  /* 0x00000000005c7308 */ /* 0x000a640000002400 */
[----:B-----5:R-:W-:-:S06]  /*37f0*/  FMUL.FTZ R0, R66, c[0x0][0x320] ;  /* 0x0000c80042007a20 */ /* 0x020fcc0000410000 */
[----:B------:R5:W1:Y:S02]  /*3800*/  MUFU.TANH R148, R0 ;  /* 0x0000000000947308 */ /* 0x000a640000002400 */
[----:B-----5:R-:W-:Y:S02]  /*3810*/  FMUL.FTZ R0, R67, c[0x0][0x320] ;  /* 0x0000c80043007a20 */ /* 0x020fe40000410000 */
[----:B------:R-:W-:Y:S01]  /*3820*/  HMMA.16816.F32 R64, R8, R38, R44 ;  /* 0x000000260840723c */ /* 0x000fe2000000182c */
[----:B------:R-:W5:Y:S07]  /*3830*/  LDSM.16.M88.4 R44, [R226+0x3000] ;  /* 0x00300000e22c783b */ /* 0x000f6e0000000200 */
[----:B-1----:R-:W-:Y:S01]  /*3840*/  HMMA.16816.F32 R28, R12, R40, R52 ;  /* 0x000000280c1c723c */ /* 0x002fe20000001834 */
[----:B------:R-:W-:Y:S01]  /*3850*/  FMUL.FTZ R73, R73, c[0x0][0x320] ;  /* 0x0000c80049497a20 */ /* 0x000fe20000410000 */
[----:B------:R1:W1:Y:S01]  /*3860*/  MUFU.TANH R154, R0 ;  /* 0x00000000009a7308 */ /* 0x0002620000002400 */
[----:B------:R-:W-:Y:S01]  /*3870*/  FMUL.FTZ R74, R74, c[0x0][0x320] ;  /* 0x0000c8004a4a7a20 */ /* 0x000fe20000410000 */
[----:B------:R-:W-:Y:S01]  /*3880*/  ISETP.GE.AND P0, PT, R217, 0x2, PT ;  /* 0x00000002d900780c */ /* 0x000fe20003f06270 */
[----:B------:R-:W-:Y:S01]  /*3890*/  FMUL.FTZ R75, R75, c[0x0][0x320] ;  /* 0x0000c8004b4b7a20 */ /* 0x000fe20000410000 */
[----:B------:R-:W-:-:S04]  /*38a0*/  DEPBAR.LE SB0, 0x0 ;  /* 0x000080000000791a */ /* 0x000fc80000000000 */
[C---:B------:R-:W-:Y:S08]  /*38b0*/  HMMA.16816.F32 R36, R16.reuse, R40, R56 ;  /* 0x000000281024723c */ /* 0x040ff00000001838 */
[-C--:B------:R-:W-:Y:S08]  /*38c0*/  HMMA.16816.F32 R16, R16, R42.reuse, R24 ;  /* 0x0000002a1010723c */ /* 0x080ff00000001818 */
[----:B------:R-:W-:Y:S08]  /*38d0*/  HMMA.16816.F32 R12, R12, R42, R32 ;  /* 0x0000002a0c0c723c */ /* 0x000ff00000001820 */
[-C--:B-----5:R-:W-:Y:S08]  /*38e0*/  HMMA.16816.F32 R20, R4, R44.reuse, R28 ;  /* 0x0000002c0414723c */ /* 0x0a0ff0000000181c */
[C---:B------:R-:W-:Y:S08]  /*38f0*/  HMMA.16816.F32 R36, R8.reuse, R44, R36 ;  /* 0x0000002c0824723c */ /* 0x040ff00000001824 */
[-C--:B------:R-:W-:Y:S08]  /*3900*/  HMMA.16816.F32 R8, R8, R46.reuse, R16 ;  /* 0x0000002e0808723c */ /* 0x080ff00000001810 */
[----:B------:R-:W-:Y:S01]  /*3910*/  HMMA.16816.F32 R4, R4, R46, R12 ;  /* 0x0000002e0404723c */ /* 0x000fe2000000180c */
[----:B------:R-:W-:-:S02]  /*3920*/  FMUL.FTZ R64, R64, c[0x0][0x320] ;  /* 0x0000c80040407a20 */ /* 0x000fc40000410000 */
[----:B------:R-:W-:Y:S02]  /*3930*/  FMUL.FTZ R65, R65, c[0x0][0x320] ;  /* 0x0000c80041417a20 */ /* 0x000fe40000410000 */
[----:B------:R-:W-:Y:S02]  /*3940*/  FMUL.FTZ R66, R66, c[0x0][0x320] ;  /* 0x0000c80042427a20 */ /* 0x000fe40000410000 */
[----:B------:R-:W-:Y:S02]  /*3950*/  FMUL.FTZ R67, R67, c[0x0][0x320] ;  /* 0x0000c80043437a20 */ /* 0x000fe40000410000 */
[----:B------:R-:W-:Y:S02]  /*3960*/  FMUL.FTZ R60, R60, c[0x0][0x320] ;  /* 0x0000c8003c3c7a20 */ /* 0x000fe40000410000 */
[----:B------:R-:W-:Y:S02]  /*3970*/  FMUL.FTZ R61, R61, c[0x0][0x320] ;  /* 0x0000c8003d3d7a20 */ /* 0x000fe40000410000 */
[----:B------:R-:W-:-:S02]  /*3980*/  FMUL.FTZ R62, R62, c[0x0][0x320] ;  /* 0x0000c8003e3e7a20 */ /* 0x000fc40000410000 */
[----:B------:R-:W-:Y:S02]  /*3990*/  FMUL.FTZ R63, R63, c[0x0][0x320] ;  /* 0x0000c8003f3f7a20 */ /* 0x000fe40000410000 */
[----:B------:R-:W-:Y:S02]  /*39a0*/  FMUL.FTZ R20, R20, c[0x0][0x320] ;  /* 0x0000c80014147a20 */ /* 0x000fe40000410000 */
[----:B------:R-:W-:Y:S02]  /*39b0*/  FMUL.FTZ R23, R23, c[0x0][0x320] ;  /* 0x0000c80017177a20 */ /* 0x000fe40000410000 */
[----:B-1----:R-:W-:Y:S02]  /*39c0*/  FMUL.FTZ R0, R72, c[0x0][0x320] ;  /* 0x0000c80048007a20 */ /* 0x002fe40000410000 */
[----:B------:R-:W-:Y:S02]  /*39d0*/  FMUL.FTZ R36, R36, c[0x0][0x320] ;  /* 0x0000c80024247a20 */ /* 0x000fe40000410000 */
        /* <DEDUP_REMOVED lines=10> */
[----:B------:R-:W-:Y:S02]  /*3a80*/  FMUL.FTZ R5, R5, c[0x0][0x320] ;  /* 0x0000c80005057a20 */ /* 0x000fe40000410000 */
[----:B------:R-:W-:Y:S02]  /*3a90*/  FMUL.FTZ R6, R6, c[0x0][0x320] ;  /* 0x0000c80006067a20 */ /* 0x000fe40000410000 */
[----:B------:R-:W-:Y:S01]  /*3aa0*/  FMUL.FTZ R7, R7, c[0x0][0x320] ;  /* 0x0000c80007077a20 */ /* 0x000fe20000410000 */
[----:B------:R1:W1:Y:S08]  /*3ab0*/  MUFU.TANH R71, R64 ;  /* 0x0000004000477308 */ /* 0x0002700000002400 */
[----:B------:R1:W1:Y:S08]  /*3ac0*/  MUFU.TANH R125, R65 ;  /* 0x00000041007d7308 */ /* 0x0002700000002400 */
[----:B------:R1:W1:Y:S08]  /*3ad0*/  MUFU.TANH R24, R20 ;  /* 0x0000001400187308 */ /* 0x0002700000002400 */
[----:B------:R1:W1:Y:S08]  /*3ae0*/  MUFU.TANH R27, R23 ;  /* 0x00000017001b7308 */ /* 0x0002700000002400 */
[----:B------:R1:W1:Y:S08]  /*3af0*/  MUFU.TANH R68, R0 ;  /* 0x0000000000447308 */ /* 0x0002700000002400 */
        /* <DEDUP_REMOVED lines=23> */
[----:B------:R-:W-:Y:S01]  /*3c70*/  BSSY B0, `(.L_x_515) ;  /* 0x0000026000007945 */ /* 0x000fe20003800000 */
[----:B------:R-:W-:Y:S06]  /*3c80*/  BAR.SYNC.DEFER_BLOCKING 0x0 ;  /* 0x0000000000007b1d */ /* 0x000fec0000010000 */
[----:B------:R-:W-:Y:S05]  /*3c90*/  @!P0 BRA `(.L_x_516) ;  /* 0x0000023000008947 */ /* 0x000fea0003800000 */
[----:B-1234-:R-:W-:Y:S01]  /*3ca0*/  IADD3 R0, R217, -0x2, RZ ;  /* 0xfffffffed9007810 */ /* 0x01efe20007ffe0ff */
[C---:B------:R-:W-:Y:S01]  /*3cb0*/  IMAD.SHL.U32 R15, R164.reuse, 0x20, RZ ;  /* 0x00000020a40f7824 */ /* 0x040fe200078e00ff */
[----:B------:R-:W-:-:S02]  /*3cc0*/  SHF.L.U64.HI R14, R164, 0x5, R165 ;  /* 0x00000005a40e7819 */ /* 0x000fc400000102a5 */
[----:B------:R-:W-:-:S05]  /*3cd0*/  SHF.R.S32.HI R2, RZ, 0x1f, R0 ;  /* 0x0000001fff027819 */ /* 0x000fca0000011400 */
[----:B------:R-:W-:Y:S02]  /*3ce0*/  IMAD R4, R2, c[0x0][0x1e0], RZ ;  /* 0x0000780002047a24 */ /* 0x000fe400078e02ff */
[----:B------:R-:W-:-:S04]  /*3cf0*/  IMAD.WIDE.U32 R2, R0, c[0x0][0x1e0], RZ ;  /* 0x0000780000027a25 */ /* 0x000fc800078e00ff */
[----:B------:R-:W-:-:S04]  /*3d00*/  IMAD R0, R0, c[0x0][0x1e4], R4 ;  /* 0x0000790000007a24 */ /* 0x000fc800078e0204 */
[----:B------:R-:W-:Y:S02]  /*3d10*/  IMAD.IADD R0, R3, 0x1, R0 ;  /* 0x0000000103007824 */ /* 0x000fe400078e0200 */
[----:B------:R-:W-:-:S04]  /*3d20*/  IMAD.WIDE.U32 R2, R2, 0x70, R128 ;  /* 0x0000007002027825 */ /* 0x000fc800078e0080 */
[----:B------:R-:W-:Y:S01]  /*3d30*/  IMAD R0, R0, 0x70, RZ ;  /* 0x0000007000007824 */ /* 0x000fe200078e02ff */
[----:B------:R-:W-:-:S03]  /*3d40*/  LEA R12, P0, R2, c[0x0][0x1c8], 0x1 ;  /* 0x00007200020c7a11 */ /* 0x000fc600078008ff */
[----:B------:R-:W-:Y:S01]  /*3d50*/  IMAD.IADD R0, R3, 0x1, R0 ;  /* 0x0000000103007824 */ /* 0x000fe200078e0200 */
[----:B------:R-:W-:-:S04]  /*3d60*/  IADD3 R10, P1, R15, R12, RZ ;  /* 0x0000000c0f0a7210 */ /* 0x000fc80007f3e0ff */
[----:B------:R-:W-:Y:S02]  /*3d70*/  LEA.HI.X R13, R2, c[0x0][0x1cc], R0, 0x1, P0 ;  /* 0x00007300020d7a11 */ /* 0x000fe400000f0c00 */
[----:B------:R-:W-:Y:S02]  /*3d80*/  IADD3 R8, P0, R10, R15, RZ ;  /* 0x0000000f0a087210 */ /* 0x000fe40007f1e0ff */
[----:B------:R-:W-:Y:S01]  /*3d90*/  IADD3.X R11, R14, R13, RZ, P1, !PT ;  /* 0x0000000d0e0b7210 */ /* 0x000fe20000ffe4ff */
[----:B------:R-:W-:Y:S01]  /*3da0*/  @!PT LDS RZ, [RZ] ;  /* 0x00000000fffff984 */ /* 0x000fe20000000800 */
[----:B------:R-:W-:Y:S01]  /*3db0*/  @!PT LDS RZ, [RZ] ;  /* 0x00000000fffff984 */ /* 0x000fe20000000800 */
[----:B------:R-:W-:Y:S01]  /*3dc0*/  @!PT LDS RZ, [RZ] ;  /* 0x00000000fffff984 */ /* 0x000fe20000000800 */
[----:B------:R1:W-:Y:S01]  /*3dd0*/  LDGSTS.E.BYPASS.LTC128B.128 [R241+0x3900], [R12.64], !P6 ;  /* 0x039000000cf17fae */ /* 0x0003e2000f101d48 */
[----:B------:R-:W-:-:S03]  /*3de0*/  IADD3 R6, P1, R8, R15, RZ ;  /* 0x0000000f08067210 */ /* 0x000fc60007f3e0ff */
[--C-:B------:R-:W-:Y:S01]  /*3df0*/  IMAD.X R9, R11, 0x1, R14.reuse, P0 ;  /* 0x000000010b097824 */ /* 0x100fe200000e060e */
[-C--:B------:R-:W-:Y:S01]  /*3e00*/  IADD3 R4, P0, R6, R15.reuse, RZ ;  /* 0x0000000f06047210 */ /* 0x080fe20007f1e0ff */
[----:B------:R2:W-:Y:S02]  /*3e10*/  LDGSTS.E.BYPASS.LTC128B.128 [R241+0x4100], [R10.64], !P6 ;  /* 0x041000000af17fae */ /* 0x0005e4000f101d48 */
[--C-:B------:R-:W-:Y:S01]  /*3e20*/  IMAD.X R7, R9, 0x1, R14.reuse, P1 ;  /* 0x0000000109077824 */ /* 0x100fe200008e060e */
[-C--:B------:R-:W-:Y:S01]  /*3e30*/  IADD3 R2, P1, R4, R15.reuse, RZ ;  /* 0x0000000f04027210 */ /* 0x080fe20007f3e0ff */
[----:B------:R2:W-:Y:S03]  /*3e40*/  LDGSTS.E.BYPASS.LTC128B.128 [R241+0x4900], [R8.64], !P6 ;  /* 0x0490000008f17fae */ /* 0x0005e6000f101d48 */
[----:B------:R-:W-:Y:S01]  /*3e50*/  IADD3.X R5, R7, R14, RZ, P0, !PT ;  /* 0x0000000e07057210 */ /* 0x000fe200007fe4ff */
[----:B------:R2:W-:Y:S04]  /*3e60*/  LDGSTS.E.BYPASS.LTC128B.128 [R241+0x5100], [R6.64], !P6 ;  /* 0x0510000006f17fae */ /* 0x0005e8000f101d48 */
[----:B------:R-:W-:Y:S01]  /*3e70*/  IMAD.X R3, R5, 0x1, R14, P1 ;  /* 0x0000000105037824 */ /* 0x000fe200008e060e */
[----:B------:R2:W-:Y:S04]  /*3e80*/  LDGSTS.E.BYPASS.LTC128B.128 [R241+0x5900], [R4.64], !P6 ;  /* 0x0590000004f17fae */ /* 0x0005e8000f101d48 */
[----:B------:R2:W-:Y:S01]  /*3e90*/  LDGSTS.E.BYPASS.LTC128B.128 [R241+0x6100], [R2.64], !P6 ;  /* 0x0610000002f17fae */ /* 0x0005e2000f101d48 */
[----:B-1----:R-:W-:-:S04]  /*3ea0*/  IADD3 R12, P0, R2, R15, RZ ;  /* 0x0000000f020c7210 */ /* 0x002fc80007f1e0ff */
[----:B------:R-:W-:-:S05]  /*3eb0*/  IADD3.X R13, R3, R14, RZ, P0, !PT ;  /* 0x0000000e030d7210 */ /* 0x000fca00007fe4ff */
[----:B------:R2:W-:Y:S04]  /*3ec0*/  LDGSTS.E.BYPASS.LTC128B.128 [R241+0x6900], [R12.64], !P6 ;  /* 0x069000000cf17fae */ /* 0x0005e8000f101d48 */
.L_x_516:
[----:B--234-:R-:W-:Y:S05]  /*3ed0*/  BSYNC B0 ;  /* 0x0000000000007941 */ /* 0x01cfea0003800000 */
.L_x_515:
[----:B------:R-:W2:Y:S04]  /*3ee0*/  LDL R2, [R1+0x50] ;  /* 0x0000500001027983 */ /* 0x000ea80000100800 */
[----:B-1----:R-:W2:Y:S04]  /*3ef0*/  LDL R0, [R1+0x74] ;  /* 0x0000740001007983 */ /* 0x002ea80000100800 */
[----:B------:R-:W3:Y:S04]  /*3f00*/  LDL R7, [R1+0x4c] ;  /* 0x00004c0001077983 */ /* 0x000ee80000100800 */
        /* <DEDUP_REMOVED lines=8> */
[----:B------:R-:W-:Y:S04]  /*3f90*/  LDSM.16.MT88.4 R48, [R224] ;  /* 0x00000000e030783b */ /* 0x000fe80000004200 */
[----:B------:R-:W-:Y:S04]  /*3fa0*/  LDSM.16.MT88.4 R52, [R228] ;  /* 0x00000000e434783b */ /* 0x000fe80000004200 */
[----:B------:R-:W-:Y:S04]  /*3fb0*/  LDSM.16.MT88.4 R56, [R224+0x800] ;  /* 0x00080000e038783b */ /* 0x000fe80000004200 */
[----:B------:R-:W0:Y:S01]  /*3fc0*/  LDGDEPBAR ;  /* 0x00000000000079af */ /* 0x000e220000000000 */
[----:B--2---:R-:W-:-:S04]  /*3fd0*/  IMAD.IADD R0, R0, 0x1, R2 ;  /* 0x0000000100007824 */ /* 0x004fc800078e0202 */
[----:B------:R-:W-:-:S04]  /*3fe0*/  @P4 IMAD.HI.U32 R2, R0, c[0x0][0x2c8], RZ ;  /* 0x0000b20000024a27 */ /* 0x000fc800078e00ff */
[----:B------:R-:W-:Y:S01]  /*3ff0*/  IMAD.MOV.U32 R5, RZ, RZ, R0 ;  /* 0x000000ffff057224 */ /* 0x000fe200078e0000 */
[----:B------:R-:W-:Y:S02]  /*4000*/  @P4 SHF.R.U32.HI R5, RZ, c[0x0][0x2cc], R2 ;  /* 0x0000b300ff054a19 */ /* 0x000fe40000011602 */
[----:B------:R-:W-:-:S03]  /*4010*/  IADD3 R0, R116, c[0x0][0x1d0], RZ ;  /* 0x0000740074007a10 */ /* 0x000fc60007ffe0ff */
[----:B------:R-:W1:Y:S01]  /*4020*/  SHFL.IDX PT, R2, R5, 0x2, 0x1c1f ;  /* 0x005c1f0005027f89 */ /* 0x000e6200000e0000 */
[----:B---3--:R-:W-:Y:S01]  /*4030*/  IADD3 R3, -R7, 0x1, R0 ;  /* 0x0000000107037810 */ /* 0x008fe20007ffe100 */
[----:B------:R-:W-:Y:S02]  /*4040*/  IMAD.IADD R7, R0, 0x1, -R7 ;  /* 0x0000000100077824 */ /* 0x000fe400078e0a07 */
[----:B------:R-:W2:Y:S01]  /*4050*/  SHFL.IDX PT, R4, R5, 0x3, 0x1c1f ;  /* 0x007c1f0005047f89 */ /* 0x000ea200000e0000 */
[----:B------:R-:W-:-:S05]  /*4060*/  IADD3 R6, R3, -c[0x0][0x168], RZ ;  /* 0x80005a0003067a10 */ /* 0x000fca0007ffe0ff */
[C---:B-1----:R-:W-:Y:S02]  /*4070*/  IMAD.IADD R2, R6.reuse, 0x1, R2 ;  /* 0x0000000106027824 */ /* 0x042fe400078e0202 */
[----:B--2---:R-:W-:-:S03]  /*4080*/  IMAD.IADD R0, R6, 0x1, R4 ;  /* 0x0000000106007824 */ /* 0x004fc600078e0204 */
[----:B------:R-:W-:-:S04]  /*4090*/  IMNMX R2, R7, R2, PT ;  /* 0x0000000207027217 */ /* 0x000fc80003800200 */
[C---:B------:R-:W-:Y:S02]  /*40a0*/  ISETP.GT.AND P1, PT, R2.reuse, RZ, PT ;  /* 0x000000ff0200720c */ /* 0x040fe40003f24270 */
[C---:B------:R-:W-:Y:S02]  /*40b0*/  ISETP.GT.AND P3, PT, R2.reuse, 0x9, PT ;  /* 0x000000090200780c */ /* 0x040fe40003f64270 */
[C---:B------:R-:W-:Y:S02]  /*40c0*/  ISETP.GT.AND P2, PT, R2.reuse, 0x10, PT ;  /* 0x000000100200780c */ /* 0x040fe40003f44270 */
[C---:B------:R-:W-:Y:S02]  /*40d0*/  ISETP.GT.AND P0, PT, R2.reuse, 0x1, PT ;  /* 0x000000010200780c */ /* 0x040fe40003f04270 */
[----:B------:R-:W-:Y:S02]  /*40e0*/  FSEL R8, R157, -INF , P1 ;  /* 0xff8000009d087808 */ /* 0x000fe40000800000 */
[----:B------:R-:W-:-:S02]  /*40f0*/  ISETP.GT.AND P1, PT, R2, 0x11, PT ;  /* 0x000000110200780c */ /* 0x000fc40003f24270 */
[----:B------:R-:W-:Y:S02]  /*4100*/  FSEL R15, R137, -INF , P3 ;  /* 0xff800000890f7808 */ /* 0x000fe40001800000 */
[----:B------:R-:W-:Y:S02]  /*4110*/  FSEL R16, R136, -INF , P2 ;  /* 0xff80000088107808 */ /* 0x000fe40001000000 */
[C---:B------:R-:W-:Y:S02]  /*4120*/  ISETP.GT.AND P3, PT, R2.reuse, 0x20, PT ;  /* 0x000000200200780c */ /* 0x040fe40003f64270 */
[C---:B------:R-:W-:Y:S02]  /*4130*/  ISETP.GT.AND P2, PT, R2.reuse, 0x21, PT ;  /* 0x000000210200780c */ /* 0x040fe40003f44270 */
[----:B------:R-:W-:Y:S02]  /*4140*/  ISETP.GT.AND P5, PT, R2, 0x8, PT ;  /* 0x000000080200780c */ /* 0x000fe40003fa4270 */
[----:B------:R-:W-:-:S02]  /*4150*/  FSEL R9, R139, -INF , P0 ;  /* 0xff8000008b097808 */ /* 0x000fc40000000000 */
[C---:B------:R-:W-:Y:S02]  /*4160*/  ISETP.GT.AND P0, PT, R2.reuse, 0x18, PT ;  /* 0x000000180200780c */ /* 0x040fe40003f04270 */
[----:B------:R-:W-:Y:S02]  /*4170*/  FSEL R18, R135, -INF , P1 ;  /* 0xff80000087127808 */ /* 0x000fe40000800000 */
[C---:B------:R-:W-:Y:S02]  /*4180*/  ISETP.GT.AND P1, PT, R2.reuse, 0x28, PT ;  /* 0x000000280200780c */ /* 0x040fe40003f24270 */
[----:B------:R-:W-:Y:S02]  /*4190*/  FSEL R104, R117, -INF , P3 ;  /* 0xff80000075687808 */ /* 0x000fe40001800000 */
[----:B------:R-:W-:Y:S02]  /*41a0*/  FSEL R105, R93, -INF , P2 ;  /* 0xff8000005d697808 */ /* 0x000fe40001000000 */
[----:B------:R-:W-:-:S02]  /*41b0*/  ISETP.GT.AND P3, PT, R2, 0x31, PT ;  /* 0x000000310200780c */ /* 0x000fc40003f64270 */
[----:B------:R-:W-:Y:S02]  /*41c0*/  ISETP.GT.AND P2, PT, R2, 0x38, PT ;  /* 0x000000380200780c */ /* 0x000fe40003f44270 */
[----:B------:R-:W-:Y:S02]  /*41d0*/  FSEL R14, R138, -INF , P5 ;  /* 0xff8000008a0e7808 */ /* 0x000fe40002800000 */
[----:B------:R-:W-:Y:S02]  /*41e0*/  ISETP.GT.AND P5, PT, R2, 0x19, PT ;  /* 0x000000190200780c */ /* 0x000fe40003fa4270 */
[----:B------:R-:W-:Y:S02]  /*41f0*/  FSEL R19, R132, -INF , P0 ;  /* 0xff80000084137808 */ /* 0x000fe40000000000 */
[----:B------:R-:W-:Y:S02]  /*4200*/  ISETP.GT.AND P0, PT, R2, 0x29, PT ;  /* 0x000000290200780c */ /* 0x000fe40003f04270 */
[----:B------:R-:W-:-:S02]  /*4210*/  FSEL R106, R89, -INF , P1 ;  /* 0xff800000596a7808 */ /* 0x000fc40000800000 */
[----:B------:R-:W-:Y:S02]  /*4220*/  ISETP.GT.AND P1, PT, R2, 0x39, PT ;  /* 0x000000390200780c */ /* 0x000fe40003f24270 */
[----:B------:R-:W-:Y:S02]  /*4230*/  FSEL R137, R86, -INF , P3 ;  /* 0xff80000056897808 */ /* 0x000fe40001800000 */
[----:B------:R-:W-:Y:S02]  /*4240*/  FSEL R139, R83, -INF , P2 ;  /* 0xff800000538b7808 */ /* 0x000fe40001000000 */
[C---:B------:R-:W-:Y:S02]  /*4250*/  ISETP.GT.AND P3, PT, R2.reuse, 0x48, PT ;  /* 0x000000480200780c */ /* 0x040fe40003f64270 */
[----:B------:R-:W-:Y:S02]  /*4260*/  ISETP.GT.AND P2, PT, R2, 0x49, PT ;  /* 0x000000490200780c */ /* 0x000fe40003f44270 */
[----:B------:R-:W-:-:S02]  /*4270*/  FSEL R21, R118, -INF , P5 ;  /* 0xff80000076157808 */ /* 0x000fc40002800000 */
[----:B------:R-:W-:Y:S02]  /*4280*/  ISETP.GT.AND P5, PT, R2, 0x30, PT ;  /* 0x000000300200780c */ /* 0x000fe40003fa4270 */
[----:B------:R-:W-:Y:S02]  /*4290*/  FSEL R107, R88, -INF , P0 ;  /* 0xff800000586b7808 */ /* 0x000fe40000000000 */
[----:B------:R-:W-:Y:S02]  /*42a0*/  ISETP.GT.AND P0, PT, R2, 0x40, PT ;  /* 0x000000400200780c */ /* 0x000fe40003f04270 */
[----:B------:R-:W-:Y:S02]  /*42b0*/  FSEL R138, R82, -INF , P1 ;  /* 0xff800000528a7808 */ /* 0x000fe40000800000 */
[----:B------:R-:W-:Y:S02]  /*42c0*/  ISETP.GT.AND P1, PT, R2, 0x50, PT ;  /* 0x000000500200780c */ /* 0x000fe40003f24270 */
[----:B------:R-:W-:-:S02]  /*42d0*/  FSEL R189, R76, -INF , P3 ;  /* 0xff8000004cbd7808 */ /* 0x000fc40001800000 */
[----:B------:R-:W-:Y:S02]  /*42e0*/  FSEL R190, R69, -INF , P2 ;  /* 0xff80000045be7808 */ /* 0x000fe40001000000 */
[----:B------:R-:W-:Y:S02]  /*42f0*/  FMNMX.FTZ R72, R8, R9, !PT ;  /* 0x0000000908487209 */ /* 0x000fe40007810000 */
[C---:B------:R-:W-:Y:S02]  /*4300*/  ISETP.GT.AND P3, PT, R2.reuse, 0x59, PT ;  /* 0x000000590200780c */ /* 0x040fe40003f64270 */
[----:B------:R-:W-:Y:S02]  /*4310*/  ISETP.GT.AND P2, PT, R2, 0x60, PT ;  /* 0x000000600200780c */ /* 0x000fe40003f44270 */
[----:B------:R-:W-:Y:S02]  /*4320*/  IMNMX R0, R7, R0, PT ;  /* 0x0000000007007217 */ /* 0x000fe40003800200 */
[----:B------:R-:W-:-:S02]  /*4330*/  FSEL R136, R87, -INF , P5 ;  /* 0xff80000057887808 */ /* 0x000fc40002800000 */
[C---:B------:R-:W-:Y:S02]  /*4340*/  ISETP.GT.AND P5, PT, R2.reuse, 0x41, PT ;  /* 0x000000410200780c */ /* 0x040fe40003fa4270 */
[----:B------:R-:W-:Y:S02]  /*4350*/  FSEL R187, R79, -INF , P0 ;  /* 0xff8000004fbb7808 */ /* 0x000fe40000000000 */
[----:B------:R-:W-:Y:S02]  /*4360*/  ISETP.GT.AND P0, PT, R2, 0x51, PT ;  /* 0x000000510200780c */ /* 0x000fe40003f04270 */
[----:B------:R-:W-:Y:S02]  /*4370*/  FSEL R223, R68, -INF , P1 ;  /* 0xff80000044df7808 */ /* 0x000fe40000800000 */
[----:B------:R-:W-:Y:S02]  /*4380*/  FMNMX.FTZ R72, R14, R72, !PT ;  /* 0x000000480e487209 */ /* 0x000fe40007810000 */
[----:B------:R-:W-:-:S02]  /*4390*/  ISETP.GT.AND P1, PT, R2, 0x61, PT ;  /* 0x000000610200780c */ /* 0x000fc40003f24270 */
[----:B------:R-:W-:Y:S02]  /*43a0*/  FSEL R232, R61, -INF , P3 ;  /* 0xff8000003de87808 */ /* 0x000fe40001800000 */
[----:B------:R-:W-:Y:S02]  /*43b0*/  FSEL R231, R24, -INF , P2 ;  /* 0xff80000018e77808 */ /* 0x000fe40001000000 */
[C---:B------:R-:W-:Y:S02]  /*43c0*/  ISETP.GT.AND P3, PT, R0.reuse, RZ, PT ;  /* 0x000000ff0000720c */ /* 0x040fe40003f64270 */
[----:B------:R-:W-:Y:S02]  /*43d0*/  ISETP.GT.AND P2, PT, R0, 0x1, PT ;  /* 0x000000010000780c */ /* 0x000fe40003f44270 */
[----:B------:R-:W-:Y:S02]  /*43e0*/  FSEL R188, R78, -INF , P5 ;  /* 0xff8000004ebc7808 */ /* 0x000fe40002800000 */
[----:B------:R-:W-:-:S02]  /*43f0*/  ISETP.GT.AND P5, PT, R2, 0x58, PT ;  /* 0x000000580200780c */ /* 0x000fc40003fa4270 */
[----:B------:R-:W-:Y:S02]  /*4400*/  FSEL R234, R73, -INF , P0 ;  /* 0xff80000049ea7808 */ /* 0x000fe40000000000 */
[----:B------:R-:W-:Y:S02]  /*4410*/  FMNMX.FTZ R72, R15, R72, !PT ;  /* 0x000000480f487209 */ /* 0x000fe40007810000 */
[----:B------:R-:W-:Y:S02]  /*4420*/  ISETP.GT.AND P0, PT, R2, 0x68, PT ;  /* 0x000000680200780c */ /* 0x000fe40003f04270 */
[----:B------:R-:W-:Y:S02]  /*4430*/  FSEL R249, R20, -INF , P1 ;  /* 0xff80000014f97808 */ /* 0x000fe40000800000 */
[----:B------:R-:W-:Y:S02]  /*4440*/  ISETP.GT.AND P1, PT, R0, 0x8, PT ;  /* 0x000000080000780c */ /* 0x000fe40003f24270 */
[----:B------:R-:W-:-:S02]  /*4450*/  FSEL R10, R162, -INF , P3 ;  /* 0xff800000a20a7808 */ /* 0x000fc40001800000 */
[----:B------:R-:W-:Y:S02]  /*4460*/  FSEL R13, R161, -INF , P2 ;  /* 0xff800000a10d7808 */ /* 0x000fe40001000000 */
[----:B------:R-:W-:Y:S02]  /*4470*/  FSEL R233, R60, -INF , P5 ;  /* 0xff8000003ce97808 */ /* 0x000fe40002800000 */
[----:B------:R-:W-:Y:S02]  /*4480*/  FMNMX.FTZ R72, R16, R72, !PT ;  /* 0x0000004810487209 */ /* 0x000fe40007810000 */
[----:B------:R-:W-:Y:S02]  /*4490*/  ISETP.GT.AND P5, PT, R2, 0x69, PT ;  /* 0x000000690200780c */ /* 0x000fe40003fa4270 */
[----:B------:R-:W-:Y:S02]  /*44a0*/  FSEL R229, R17, -INF , P0 ;  /* 0xff80000011e57808 */ /* 0x000fe40000000000 */
[----:B------:R-:W-:-:S02]  /*44b0*/  ISETP.GT.AND P0, PT, R0, 0x9, PT ;  /* 0x000000090000780c */ /* 0x000fc40003f04270 */
[----:B------:R-:W-:Y:S02]  /*44c0*/  FSEL R12, R142, -INF , P1 ;  /* 0xff8000008e0c7808 */ /* 0x000fe40000800000 */
[----:B------:R-:W-:Y:S02]  /*44d0*/  FMNMX.FTZ R2, R10, R13, !PT ;  /* 0x0000000d0a027209 */ /* 0x000fe40007810000 */
[----:B------:R-:W-:Y:S02]  /*44e0*/  FMNMX.FTZ R72, R18, R72, !PT ;  /* 0x0000004812487209 */ /* 0x000fe40007810000 */
[----:B------:R-:W-:Y:S02]  /*44f0*/  ISETP.GT.AND P2, PT, R0, 0x10, PT ;  /* 0x000000100000780c */ /* 0x000fe40003f44270 */
[----:B------:R-:W-:Y:S02]  /*4500*/  FSEL R11, R143, -INF , P0 ;  /* 0xff8000008f0b7808 */ /* 0x000fe40000000000 */
[----:B------:R-:W-:-:S02]  /*4510*/  FMNMX.FTZ R2, R12, R2, !PT ;  /* 0x000000020c027209 */ /* 0x000fc40007810000 */
[----:B------:R-:W-:Y:S02]  /*4520*/  FMNMX.FTZ R72, R19, R72, !PT ;  /* 0x0000004813487209 */ /* 0x000fe40007810000 */
[----:B------:R-:W-:Y:S02]  /*4530*/  ISETP.GT.AND P1, PT, R0, 0x11, PT ;  /* 0x000000110000780c */ /* 0x000fe40003f24270 */
[----:B------:R-:W-:Y:S02]  /*4540*/  FSEL R17, R140, -INF , P2 ;  /* 0xff8000008c117808 */ /* 0x000fe40001000000 */
[----:B------:R-:W-:Y:S02]  /*4550*/  FMNMX.FTZ R2, R11, R2, !PT ;  /* 0x000000020b027209 */ /* 0x000fe40007810000 */
[----:B------:R-:W-:Y:S02]  /*4560*/  FMNMX.FTZ R72, R21, R72, !PT ;  /* 0x0000004815487209 */ /* 0x000fe40007810000 */
        /* <DEDUP_REMOVED lines=26> */
[----:B------:R-:W-:Y:S01]  /*4710*/  FMNMX.FTZ R2, R101, R2, !PT ;  /* 0x0000000265027209 */ /* 0x000fe20007810000 */
[----:B------:R-:W-:Y:S01]  /*4720*/  LDSM.16.MT88.4 R88, [R227+0x800] ;  /* 0x00080000e358783b */ /* 0x000fe20000004200 */
        /* <DEDUP_REMOVED lines=15> */
[----:B------:R-:W-:Y:S01]  /*4820*/  FMNMX.FTZ R2, R129, R2, !PT ;  /* 0x0000000281027209 */ /* 0x000fe20007810000 */
[----:B------:R-:W-:Y:S01]  /*4830*/  LDSM.16.MT88.4 R84, [R227] ;  /* 0x00000000e354783b */ /* 0x000fe20000004200 */
[----:B------:R-:W-:-:S02]  /*4840*/  FMNMX.FTZ R72, R189, R72, !PT ;  /* 0x00000048bd487209 */ /* 0x000fc40007810000 */
[----:B------:R-:W-:Y:S02]  /*4850*/  ISETP.GT.AND P1, PT, R0, 0x41, PT ;  /* 0x000000410000780c */ /* 0x000fe40003f24270 */
[----:B------:R-:W-:Y:S02]  /*4860*/  FSEL R185, R81, -INF , P2 ;  /* 0xff80000051b97808 */ /* 0x000fe40001000000 */
[----:B------:R-:W-:Y:S02]  /*4870*/  FMNMX.FTZ R2, R128, R2, !PT ;  /* 0x0000000280027209 */ /* 0x000fe40007810000 */
[----:B------:R-:W-:Y:S02]  /*4880*/  FMNMX.FTZ R72, R190, R72, !PT ;  /* 0x00000048be487209 */ /* 0x000fe40007810000 */
[----:B------:R-:W-:Y:S02]  /*4890*/  ISETP.GT.AND P0, PT, R0, 0x48, PT ;  /* 0x000000480000780c */ /* 0x000fe40003f04270 */
[----:B------:R-:W-:-:S02]  /*48a0*/  FSEL R184, R80, -INF , P1 ;  /* 0xff80000050b87808 */ /* 0x000fc40000800000 */
[----:B------:R-:W-:Y:S01]  /*48b0*/  FMNMX.FTZ R2, R185, R2, !PT ;  /* 0x00000002b9027209 */ /* 0x000fe20007810000 */
[----:B------:R-:W-:Y:S01]  /*48c0*/  LDSM.16.MT88.4 R80, [R225+0x800] ;  /* 0x00080000e150783b */ /* 0x000fe20000004200 */
[----:B------:R-:W-:Y:S02]  /*48d0*/  FMNMX.FTZ R72, R223, R72, !PT ;  /* 0x00000048df487209 */ /* 0x000fe40007810000 */
[----:B------:R-:W-:Y:S02]  /*48e0*/  ISETP.GT.AND P2, PT, R0, 0x49, PT ;  /* 0x000000490000780c */ /* 0x000fe40003f44270 */
[----:B------:R-:W-:Y:S02]  /*48f0*/  FSEL R162, R77, -INF , P0 ;  /* 0xff8000004da27808 */ /* 0x000fe40000000000 */
[----:B------:R-:W-:Y:S01]  /*4900*/  FMNMX.FTZ R2, R184, R2, !PT ;  /* 0x00000002b8027209 */ /* 0x000fe20007810000 */
[----:B------:R-:W-:Y:S01]  /*4910*/  LDSM.16.MT88.4 R76, [R228+0x800] ;  /* 0x00080000e44c783b */ /* 0x000fe20000004200 */
[----:B------:R-:W-:-:S02]  /*4920*/  FMNMX.FTZ R72, R234, R72, !PT ;  /* 0x00000048ea487209 */ /* 0x000fc40007810000 */
[----:B------:R-:W-:Y:S02]  /*4930*/  ISETP.GT.AND P1, PT, R0, 0x50, PT ;  /* 0x000000500000780c */ /* 0x000fe40003f24270 */
[----:B------:R-:W-:Y:S02]  /*4940*/  FSEL R186, R70, -INF , P2 ;  /* 0xff80000046ba7808 */ /* 0x000fe40001000000 */
[----:B------:R-:W-:Y:S02]  /*4950*/  FMNMX.FTZ R2, R162, R2, !PT ;  /* 0x00000002a2027209 */ /* 0x000fe40007810000 */
[----:B------:R-:W-:Y:S02]  /*4960*/  FMNMX.FTZ R72, R233, R72, !PT ;  /* 0x00000048e9487209 */ /* 0x000fe40007810000 */
[----:B------:R-:W-:Y:S02]  /*4970*/  ISETP.GT.AND P0, PT, R0, 0x51, PT ;  /* 0x000000510000780c */ /* 0x000fe40003f04270 */
[----:B------:R-:W-:-:S02]  /*4980*/  FSEL R119, R74, -INF , P1 ;  /* 0xff8000004a777808 */ /* 0x000fc40000800000 */
[----:B------:R-:W-:Y:S02]  /*4990*/  FMNMX.FTZ R2, R186, R2, !PT ;  /* 0x00000002ba027209 */ /* 0x000fe40007810000 */
[----:B------:R-:W-:Y:S02]  /*49a0*/  FMNMX.FTZ R72, R232, R72, !PT ;  /* 0x00000048e8487209 */ /* 0x000fe40007810000 */
[----:B------:R-:W-:Y:S02]  /*49b0*/  ISETP.GT.AND P2, PT, R0, 0x58, PT ;  /* 0x000000580000780c */ /* 0x000fe40003f44270 */
[----:B------:R-:W-:Y:S02]  /*49c0*/  FSEL R251, R75, -INF , P0 ;  /* 0xff8000004bfb7808 */ /* 0x000fe40000000000 */
[----:B------:R-:W-:Y:S02]  /*49d0*/  FMNMX.FTZ R2, R119, R2, !PT ;  /* 0x0000000277027209 */ /* 0x000fe40007810000 */
        /* <DEDUP_REMOVED lines=8> */
[----:B------:R-:W-:Y:S01]  /*4a60*/  LDSM.16.MT88.4 R60, [R225] ;  /* 0x00000000e13c783b */ /* 0x000fe20000004200 */
[----:B------:R-:W-:Y:S02]  /*4a70*/  FSEL R226, R23, -INF , P5 ;  /* 0xff80000017e27808 */ /* 0x000fe40002800000 */
[----:B------:R-:W-:Y:S02]  /*4a80*/  FMNMX.FTZ R72, R229, R72, !PT ;  /* 0x00000048e5487209 */ /* 0x000fe40007810000 */
[----:B------:R-:W-:Y:S02]  /*4a90*/  ISETP.GT.AND P1, PT, R0, 0x61, PT ;  /* 0x000000610000780c */ /* 0x000fe40003f24270 */
[----:B------:R-:W-:Y:S02]  /*4aa0*/  FSEL R157, R28, -INF , P0 ;  /* 0xff8000001c9d7808 */ /* 0x000fe40000000000 */
[----:B------:R-:W-:-:S02]  /*4ab0*/  FMNMX.FTZ R2, R69, R2, !PT ;  /* 0x0000000245027209 */ /* 0x000fc40007810000 */
[----:B------:R-:W-:Y:S02]  /*4ac0*/  FMNMX.FTZ R72, R226, R72, !PT ;  /* 0x00000048e2487209 */ /* 0x000fe40007810000 */
[C---:B------:R-:W-:Y:S02]  /*4ad0*/  ISETP.GT.AND P0, PT, R0.reuse, 0x68, PT ;  /* 0x000000680000780c */ /* 0x040fe40003f04270 */
[----:B------:R-:W-:Y:S01]  /*4ae0*/  FSEL R244, R27, -INF , P1 ;  /* 0xff8000001bf47808 */ /* 0x000fe20000800000 */
[----:B------:R-:W1:Y:S01]  /*4af0*/  SHFL.BFLY PT, R3, R72, 0x2, 0x1f ;  /* 0x0c401f0048037f89 */ /* 0x000e6200000e0000 */
[----:B------:R-:W-:Y:S02]  /*4b00*/  FMNMX.FTZ R2, R157, R2, !PT ;  /* 0x000000029d027209 */ /* 0x000fe40007810000 */
[----:B------:R-:W-:Y:S02]  /*4b10*/  ISETP.GT.AND P1, PT, R0, 0x69, PT ;  /* 0x000000690000780c */ /* 0x000fe40003f24270 */
[----:B------:R-:W-:-:S02]  /*4b20*/  FSEL R252, R26, -INF , P0 ;  /* 0xff8000001afc7808 */ /* 0x000fc40000000000 */
[----:B------:R-:W-:Y:S02]  /*4b30*/  FMNMX.FTZ R0, R244, R2, !PT ;  /* 0x00000002f4007209 */ /* 0x000fe40007810000 */
[----:B------:R-:W-:Y:S02]  /*4b40*/  FSEL R250, R25, -INF , P1 ;  /* 0xff80000019fa7808 */ /* 0x000fe40000800000 */
[----:B------:R-:W-:-:S04]  /*4b50*/  FMNMX.FTZ R0, R252, R0, !PT ;  /* 0x00000000fc007209 */ /* 0x000fc80007810000 */
[----:B------:R-:W-:-:S05]  /*4b60*/  FMNMX.FTZ R0, R250, R0, !PT ;  /* 0x00000000fa007209 */ /* 0x000fca0007810000 */
[----:B------:R-:W2:Y:S01]  /*4b70*/  SHFL.BFLY PT, R2, R0, 0x2, 0x1f ;  /* 0x0c401f0000027f89 */ /* 0x000ea200000e0000 */
[----:B-1----:R-:W-:-:S05]  /*4b80*/  FMNMX.FTZ R72, R72, R3, !PT ;  /* 0x0000000348487209 */ /* 0x002fca0007810000 */
[----:B------:R-:W1:Y:S01]  /*4b90*/  SHFL.BFLY PT, R3, R72, 0x1, 0x1f ;  /* 0x0c201f0048037f89 */ /* 0x000e6200000e0000 */
[----:B--2---:R-:W-:-:S05]  /*4ba0*/  FMNMX.FTZ R0, R0, R2, !PT ;  /* 0x0000000200007209 */ /* 0x004fca0007810000 */
[----:B------:R-:W2:Y:S01]  /*4bb0*/  SHFL.BFLY PT, R70, R0, 0x1, 0x1f ;  /* 0x0c201f0000467f89 */ /* 0x000ea200000e0000 */
[----:B-1----:R-:W-:-:S04]  /*4bc0*/  FMNMX.FTZ R72, R72, R3, !PT ;  /* 0x0000000348487209 */ /* 0x002fc80007810000 */
[C---:B------:R-:W-:Y:S01]  /*4bd0*/  FSETP.NEU.FTZ.AND P0, PT, R72.reuse, -INF , PT ;  /* 0xff8000004800780b */ /* 0x040fe20003f1d000 */
[----:B------:R-:W-:-:S05]  /*4be0*/  FMUL.FTZ R4, R72, c[0x0][0x2d0] ;  /* 0x0000b40048047a20 */ /* 0x000fca0000410000 */
[----:B------:R-:W-:-:S05]  /*4bf0*/  FSEL R4, R4, RZ, P0 ;  /* 0x000000ff04047208 */ /* 0x000fca0000000000 */
[----:B------:R-:W-:-:S04]  /*4c00*/  FFMA.FTZ R2, R8, c[0x0][0x2d0], -R4 ;  /* 0x0000b40008027a23 */ /* 0x000fc80000010804 */
[----:B------:R1:W-:Y:S01]  /*4c10*/  MUFU.EX2 R243, R2 ;  /* 0x0000000200f37308 */ /* 0x0003e20000000800 */
[----:B--2---:R-:W-:Y:S01]  /*4c20*/  FMNMX.FTZ R70, R0, R70, !PT ;  /* 0x0000004600467209 */ /* 0x004fe20007810000 */
[----:B------:R-:W-:-:S03]  /*4c30*/  FFMA.FTZ R0, R9, c[0x0][0x2d0], -R4 ;  /* 0x0000b40009007a23 */ /* 0x000fc60000010804 */
[C---:B------:R-:W-:Y:S01]  /*4c40*/  FSETP.NEU.FTZ.AND P0, PT, R70.reuse, -INF , PT ;  /* 0xff8000004600780b */ /* 0x040fe20003f1d000 */
[----:B------:R-:W-:Y:S02]  /*4c50*/  FMUL.FTZ R3, R70, c[0x0][0x2d0] ;  /* 0x0000b40046037a20 */ /* 0x000fe40000410000 */
[----:B------:R2:W3:Y:S03]  /*4c60*/  MUFU.EX2 R47, R0 ;  /* 0x00000000002f7308 */ /* 0x0004e60000000800 */
[----:B------:R-:W-:Y:S01]  /*4c70*/  FSEL R3, R3, RZ, P0 ;  /* 0x000000ff03037208 */ /* 0x000fe20000000000 */
[----:B-1----:R-:W1:Y:S01]  /*4c80*/  SHFL.IDX PT, R2, R5, RZ, 0x1c1f ;  /* 0x001c1fff05027589 */ /* 0x002e6200000e0000 */
[----:B--2---:R-:W-:Y:S01]  /*4c90*/  FFMA.FTZ R0, R14, c[0x0][0x2d0], -R4 ;  /* 0x0000b4000e007a23 */ /* 0x004fe20000010804 */
[----:B---3--:R-:W-:-:S03]  /*4ca0*/  F2FP.PACK_AB R8, R47, R243 ;  /* 0x000000f32f08723e */ /* 0x008fc600000000ff */
[----:B------:R2:W-:Y:S01]  /*4cb0*/  MUFU.EX2 R248, R0 ;  /* 0x0000000000f87308 */ /* 0x0005e20000000800 */
[----:B-1----:R-:W-:Y:S02]  /*4cc0*/  IMAD.IADD R2, R6, 0x1, R2 ;  /* 0x0000000106027824 */ /* 0x002fe400078e0202 */
[----:B--2---:R-:W-:-:S03]  /*4cd0*/  FFMA.FTZ R0, R15, c[0x0][0x2d0], -R4 ;  /* 0x0000b4000f007a23 */ /* 0x004fc60000010804 */
[----:B------:R-:W-:Y:S02]  /*4ce0*/  IMNMX R2, R7, R2, PT ;  /* 0x0000000207027217 */ /* 0x000fe40003800200 */
[----:B------:R1:W2:Y:S02]  /*4cf0*/  MUFU.EX2 R247, R0 ;  /* 0x0000000000f77308 */ /* 0x0002a40000000800 */
[C---:B------:R-:W-:Y:S02]  /*4d00*/  ISETP.GT.AND P1, PT, R2.reuse, RZ, PT ;  /* 0x000000ff0200720c */ /* 0x040fe40003f24270 */
[C---:B------:R-:W-:Y:S02]  /*4d10*/  ISETP.GT.AND P0, PT, R2.reuse, 0x1, PT ;  /* 0x000000010200780c */ /* 0x040fe40003f04270 */
[C---:B------:R-:W-:Y:S02]  /*4d20*/  ISETP.GT.AND P5, PT, R2.reuse, 0x8, PT ;  /* 0x000000080200780c */ /* 0x040fe40003fa4270 */
[----:B------:R-:W-:-:S02]  /*4d30*/  ISETP.GT.AND P3, PT, R2, 0x9, PT ;  /* 0x000000090200780c */ /* 0x000fc40003f64270 */
[----:B------:R-:W-:Y:S01]  /*4d40*/  ISETP.GT.AND P2, PT, R2, 0x10, PT ;  /* 0x000000100200780c */ /* 0x000fe20003f44270 */
[----:B-1----:R-:W-:Y:S01]  /*4d50*/  FFMA.FTZ R0, R10, c[0x0][0x2d0], -R3 ;  /* 0x0000b4000a007a23 */ /* 0x002fe20000010803 */
[----:B--2---:R-:W-:-:S03]  /*4d60*/  F2FP.PACK_AB R10, R247, R248 ;  /* 0x000000f8f70a723e */ /* 0x004fc600000000ff */
        /* <DEDUP_REMOVED lines=11> */
[C---:B------:R-:W-:Y:S08]  /*4e20*/  HMMA.16816.F32 R40, R8.reuse, R48, RZ ;  /* 0x000000300828723c */ /* 0x040ff000000018ff */
[----:B------:R-:W-:Y:S01]  /*4e30*/  HMMA.16816.F32 R36, R8, R52, RZ ;  /* 0x000000340824723c */ /* 0x000fe200000018ff */
[----:B-1----:R-:W-:-:S04]  /*4e40*/  FFMA.FTZ R0, R18, c[0x0][0x2d0], -R4 ;  /* 0x0000b40012007a23 */ /* 0x002fc80000010804 */
[----:B------:R1:W2:Y:S03]  /*4e50*/  MUFU.EX2 R97, R0 ;  /* 0x0000000000617308 */ /* 0x0002a60000000800 */
[C---:B------:R-:W-:Y:S08]  /*4e60*/  HMMA.16816.F32 R32, R8.reuse, R60, RZ ;  /* 0x0000003c0820723c */ /* 0x040ff000000018ff */
[----:B------:R-:W-:Y:S01]  /*4e70*/  HMMA.16816.F32 R28, R8, R84, RZ ;  /* 0x00000054081c723c */ /* 0x000fe200000018ff */
[----:B-1----:R-:W-:-:S07]  /*4e80*/  FFMA.FTZ R0, R19, c[0x0][0x2d0], -R4 ;  /* 0x0000b40013007a23 */ /* 0x002fce0000010804 */
[C---:B------:R-:W-:Y:S01]  /*4e90*/  HMMA.16816.F32 R24, R8.reuse, R50, RZ ;  /* 0x000000320818723c */ /* 0x040fe200000018ff */
[----:B------:R1:W-:Y:S07]  /*4ea0*/  MUFU.EX2 R220, R0 ;  /* 0x0000000000dc7308 */ /* 0x0003ee0000000800 */
[----:B------:R-:W-:Y:S01]  /*4eb0*/  HMMA.16816.F32 R12, R8, R86, RZ ;  /* 0x00000056080c723c */ /* 0x000fe200000018ff */
[----:B-1----:R-:W-:-:S04]  /*4ec0*/  FFMA.FTZ R0, R21, c[0x0][0x2d0], -R4 ;  /* 0x0000b40015007a23 */ /* 0x002fc80000010804 */
[----:B------:R1:W-:Y:S02]  /*4ed0*/  MUFU.EX2 R219, R0 ;  /* 0x0000000000db7308 */ /* 0x0003e40000000800 */
[--C-:B-1----:R-:W-:Y:S02]  /*4ee0*/  FFMA.FTZ R0, R17, c[0x0][0x2d0], -R3.reuse ;  /* 0x0000b40011007a23 */ /* 0x102fe40000010803 */
[----:B------:R-:W-:Y:S04]  /*4ef0*/  HMMA.16816.F32 R16, R8, R62, RZ ;  /* 0x0000003e0810723c */ /* 0x000fe800000018ff */
[----:B------:R1:W-:Y:S02]  /*4f00*/  MUFU.EX2 R242, R0 ;  /* 0x0000000000f27308 */ /* 0x0003e40000000800 */
[----:B-1----:R-:W-:-:S06]  /*4f10*/  FFMA.FTZ R0, R20, c[0x0][0x2d0], -R3 ;  /* 0x0000b40014007a23 */ /* 0x002fcc0000010803 */
[----:B------:R1:W3:Y:S02]  /*4f20*/  MUFU.EX2 R96, R0 ;  /* 0x0000000000607308 */ /* 0x0002e40000000800 */
[----:B-1----:R-:W-:Y:S02]  /*4f30*/  FFMA.FTZ R0, R22, c[0x0][0x2d0], -R3 ;  /* 0x0000b40016007a23 */ /* 0x002fe40000010803 */
[----:B------:R-:W-:Y:S04]  /*4f40*/  HMMA.16816.F32 R20, R8, R54, RZ ;  /* 0x000000360814723c */ /* 0x000fe800000018ff */
[----:B------:R1:W-:Y:S03]  /*4f50*/  MUFU.EX2 R221, R0 ;  /* 0x0000000000dd7308 */ /* 0x0003e60000000800 */
[----:B--2---:R-:W-:-:S02]  /*4f60*/  F2FP.PACK_AB R8, R97, R245 ;  /* 0x000000f56108723e */ /* 0x004fc400000000ff */
[----:B---3--:R-:W-:Y:S02]  /*4f70*/  F2FP.PACK_AB R9, R96, R242 ;  /* 0x000000f26009723e */ /* 0x008fe400000000ff */
[----:B------:R-:W-:Y:S01]  /*4f80*/  F2FP.PACK_AB R10, R219, R220 ;  /* 0x000000dcdb0a723e */ /* 0x000fe200000000ff */
[----:B-1----:R-:W-:-:S04]  /*4f90*/  FFMA.FTZ R0, R44, c[0x0][0x2d0], -R3 ;  /* 0x0000b4002c007a23 */ /* 0x002fc80000010803 */
[----:B------:R1:W2:Y:S02]  /*4fa0*/  MUFU.EX2 R218, R0 ;  /* 0x0000000000da7308 */ /* 0x0002a40000000800 */
[----:B-1----:R-:W1:Y:S01]  /*4fb0*/  SHFL.IDX PT, R0, R5, 0x1, 0x1c1f ;  /* 0x003c1f0005007f89 */ /* 0x002e6200000e0000 */
[----:B--2---:R-:W-:-:S07]  /*4fc0*/  F2FP.PACK_AB R11, R218, R221 ;  /* 0x000000ddda0b723e */ /* 0x004fce00000000ff */
[C---:B------:R-:W-:Y:S08]  /*4fd0*/  HMMA.16816.F32 R132, R8.reuse, R56, R40 ;  /* 0x000000380884723c */ /* 0x040ff00000001828 */
[----:B------:R-:W-:Y:S01]  /*4fe0*/  HMMA.16816.F32 R164, R8, R76, R36 ;  /* 0x0000004c08a4723c */ /* 0x000fe20000001824 */
[----:B-1----:R-:W-:-:S07]  /*4ff0*/  IMAD.IADD R0, R6, 0x1, R0 ;  /* 0x0000000106007824 */ /* 0x002fce00078e0200 */
[----:B------:R-:W-:Y:S01]  /*5000*/  HMMA.16816.F32 R180, R8, R80, R32 ;  /* 0x0000005008b4723c */ /* 0x000fe20000001820 */
[----:B------:R-:W-:Y:S02]  /*5010*/  IMNMX R0, R7, R0, PT ;  /* 0x0000000007007217 */ /* 0x000fe40003800200 */
[----:B------:R-:W-:-:S04]  /*5020*/  FSEL R7, R214, -INF , P1 ;  /* 0xff800000d6077808 */ /* 0x000fc80000800000 */
[----:B------:R-:W-:Y:S01]  /*5030*/  IMAD.MOV.U32 R32, RZ, RZ, R116 ;  /* 0x000000ffff207224 */ /* 0x000fe200078e0074 */
[C---:B------:R-:W-:Y:S01]  /*5040*/  HMMA.16816.F32 R176, R8.reuse, R88, R28 ;  /* 0x0000005808b0723c */ /* 0x040fe2000000181c */
[----:B------:R-:W-:Y:S01]  /*5050*/  ISETP.GT.AND P1, PT, R2, 0x11, PT ;  /* 0x000000110200780c */ /* 0x000fe20003f24270 */
[----:B------:R-:W-:Y:S02]  /*5060*/  IMAD.MOV.U32 R34, RZ, RZ, R219 ;  /* 0x000000ffff227224 */ /* 0x000fe400078e00db */
[----:B------:R-:W-:Y:S02]  /*5070*/  IMAD.MOV.U32 R33, RZ, RZ, R218 ;  /* 0x000000ffff217224 */ /* 0x000fe400078e00da */
[----:B------:R-:W-:Y:S02]  /*5080*/  IMAD.MOV.U32 R35, RZ, RZ, R243 ;  /* 0x000000ffff237224 */ /* 0x000fe400078e00f3 */
[----:B------:R-:W-:Y:S01]  /*5090*/  HMMA.16816.F32 R108, R8, R58, R24 ;  /* 0x0000003a086c723c */ /* 0x000fe20000001818 */
[----:B------:R-:W-:-:S02]  /*50a0*/  IMAD.MOV.U32 R31, RZ, RZ, R217 ;  /* 0x000000ffff1f7224 */ /* 0x000fc400078e00d9 */
[----:B------:R-:W-:Y:S02]  /*50b0*/  IMAD.MOV.U32 R30, RZ, RZ, R47 ;  /* 0x000000ffff1e7224 */ /* 0x000fe400078e002f */
[----:B------:R-:W-:-:S03]  /*50c0*/  IMAD.MOV.U32 R214, RZ, RZ, R32 ;  /* 0x000000ffffd67224 */ /* 0x000fc600078e0020 */
[C---:B------:R-:W-:Y:S08]  /*50d0*/  HMMA.16816.F32 R172, R8.reuse, R78, R20 ;  /* 0x0000004e08ac723c */ /* 0x040ff00000001814 */
[C---:B------:R-:W-:Y:S07]  /*50e0*/  HMMA.16816.F32 R168, R8.reuse, R82, R16 ;  /* 0x0000005208a8723c */ /* 0x040fee0000001810 */
[----:B------:R-:W-:Y:S01]  /*50f0*/  FSEL R17, R209, -INF , P3 ;  /* 0xff800000d1117808 */ /* 0x000fe20001800000 */
[----:B------:R-:W-:Y:S01]  /*5100*/  HMMA.16816.F32 R140, R8, R90, R12 ;  /* 0x0000005a088c723c */ /* 0x000fe2000000180c */
[----:B------:R-:W-:-:S02]  /*5110*/  FSEL R18, R206, -INF , P2 ;  /* 0xff800000ce127808 */ /* 0x000fc40001000000 */
[----:B------:R-:W-:Y:S01]  /*5120*/  FSEL R19, R205, -INF , P1 ;  /* 0xff800000cd137808 */ /* 0x000fe20000800000 */
[----:B------:R-:W-:Y:S01]  /*5130*/  IMAD.MOV.U32 R205, RZ, RZ, R97 ;  /* 0x000000ffffcd7224 */ /* 0x000fe200078e0061 */
[----:B------:R-:W-:Y:S02]  /*5140*/  ISETP.GT.AND P3, PT, R2, 0x20, PT ;  /* 0x000000200200780c */ /* 0x000fe40003f64270 */
[----:B------:R-:W-:Y:S01]  /*5150*/  FSEL R11, R213, -INF , P0 ;  /* 0xff800000d50b7808 */ /* 0x000fe20000000000 */
[----:B------:R-:W-:Y:S01]  /*5160*/  IMAD.MOV.U32 R213, RZ, RZ, R33 ;  /* 0x000000ffffd57224 */ /* 0x000fe200078e0021 */
[----:B------:R-:W-:Y:S01]  /*5170*/  FSEL R15, R210, -INF , P5 ;  /* 0xff800000d20f7808 */ /* 0x000fe20002800000 */
[----:B------:R-:W-:Y:S01]  /*5180*/  IMAD.MOV.U32 R210, RZ, RZ, R34 ;  /* 0x000000ffffd27224 */ /* 0x000fe200078e0022 */
[----:B------:R-:W-:Y:S02]  /*5190*/  FMNMX.FTZ R5, R7, R11, !PT ;  /* 0x0000000b07057209 */ /* 0x000fe40007810000 */
[----:B------:R-:W-:-:S02]  /*51a0*/  ISETP.GT.AND P0, PT, R2, 0x18, PT ;  /* 0x000000180200780c */ /* 0x000fc40003f04270 */
[----:B------:R-:W-:Y:S02]  /*51b0*/  FMNMX.FTZ R5, R15, R5, !PT ;  /* 0x000000050f057209 */ /* 0x000fe40007810000 */
[----:B------:R-:W-:Y:S02]  /*51c0*/  ISETP.GT.AND P5, PT, R2, 0x19, PT ;  /* 0x000000190200780c */ /* 0x000fe40003fa4270 */
[----:B------:R-:W-:Y:S02]  /*51d0*/  FMNMX.FTZ R5, R17, R5, !PT ;  /* 0x0000000511057209 */ /* 0x000fe40007810000 */
[----:B------:R-:W-:Y:S01]  /*51e0*/  FSEL R21, R202, -INF , P0 ;  /* 0xff800000ca157808 */ /* 0x000fe20000000000 */
[----:B------:R-:W-:Y:S01]  /*51f0*/  IMAD.MOV.U32 R202, RZ, RZ, R96 ;  /* 0x000000ffffca7224 */ /* 0x000fe200078e0060 */
[----:B------:R-:W-:Y:S01]  /*5200*/  FSEL R22, R201, -INF , P5 ;  /* 0xff800000c9167808 */ /* 0x000fe20002800000 */
[----:B------:R-:W-:Y:S01]  /*5210*/  IMAD.MOV.U32 R201, RZ, RZ, R93 ;  /* 0x000000ffffc97224 */ /* 0x000fe200078e005d */
[----:B------:R-:W-:-:S02]  /*5220*/  ISETP.GT.AND P2, PT, R2, 0x21, PT ;  /* 0x000000210200780c */ /* 0x000fc40003f44270 */
[C---:B------:R-:W-:Y:S02]  /*5230*/  ISETP.GT.AND P1, PT, R2.reuse, 0x28, PT ;  /* 0x000000280200780c */ /* 0x040fe40003f24270 */
[C---:B------:R-:W-:Y:S02]  /*5240*/  ISETP.GT.AND P0, PT, R2.reuse, 0x29, PT ;  /* 0x000000290200780c */ /* 0x040fe40003f04270 */
[----:B------:R-:W-:Y:S02]  /*5250*/  ISETP.GT.AND P5, PT, R2, 0x30, PT ;  /* 0x000000300200780c */ /* 0x000fe40003fa4270 */
[----:B------:R-:W-:Y:S02]  /*5260*/  FMNMX.FTZ R5, R18, R5, !PT ;  /* 0x0000000512057209 */ /* 0x000fe40007810000 */
[----:B------:R-:W-:Y:S01]  /*5270*/  FSEL R40, R198, -INF , P3 ;  /* 0xff800000c6287808 */ /* 0x000fe20001800000 */
[----:B------:R-:W-:Y:S01]  /*5280*/  IMAD.MOV.U32 R198, RZ, RZ, R242 ;  /* 0x000000ffffc67224 */ /* 0x000fe200078e00f2 */
[----:B------:R-:W-:Y:S01]  /*5290*/  FSEL R41, R197, -INF , P2 ;  /* 0xff800000c5297808 */ /* 0x000fe20001000000 */
[----:B------:R-:W-:Y:S01]  /*52a0*/  IMAD.MOV.U32 R197, RZ, RZ, R245 ;  /* 0x000000ffffc57224 */ /* 0x000fe200078e00f5 */
[----:B------:R-:W-:-:S02]  /*52b0*/  FSEL R42, R194, -INF , P1 ;  /* 0xff800000c22a7808 */ /* 0x000fc40000800000 */
[----:B------:R-:W-:Y:S02]  /*52c0*/  FSEL R43, R192, -INF , P0 ;  /* 0xff800000c02b7808 */ /* 0x000fe40000000000 */
[----:B------:R-:W-:Y:S02]  /*52d0*/  FSEL R112, R159, -INF , P5 ;  /* 0xff8000009f707808 */ /* 0x000fe40002800000 */
[----:B------:R-:W-:Y:S02]  /*52e0*/  FMNMX.FTZ R5, R19, R5, !PT ;  /* 0x0000000513057209 */ /* 0x000fe40007810000 */
[C---:B------:R-:W-:Y:S02]  /*52f0*/  ISETP.GT.AND P3, PT, R2.reuse, 0x31, PT ;  /* 0x000000310200780c */ /* 0x040fe40003f64270 */
[C---:B------:R-:W-:Y:S02]  /*5300*/  ISETP.GT.AND P2, PT, R2.reuse, 0x38, PT ;  /* 0x000000380200780c */ /* 0x040fe40003f44270 */
[----:B------:R-:W-:-:S02]  /*5310*/  ISETP.GT.AND P1, PT, R2, 0x39, PT ;  /* 0x000000390200780c */ /* 0x000fc40003f24270 */
[C---:B------:R-:W-:Y:S02]  /*5320*/  ISETP.GT.AND P0, PT, R2.reuse, 0x40, PT ;  /* 0x000000400200780c */ /* 0x040fe40003f04270 */
[----:B------:R-:W-:Y:S02]  /*5330*/  ISETP.GT.AND P5, PT, R2, 0x41, PT ;  /* 0x000000410200780c */ /* 0x000fe40003fa4270 */
[----:B------:R-:W-:Y:S02]  /*5340*/  FMNMX.FTZ R5, R21, R5, !PT ;  /* 0x0000000515057209 */ /* 0x000fe40007810000 */
[----:B------:R-:W-:Y:S02]  /*5350*/  FSEL R113, R158, -INF , P3 ;  /* 0xff8000009e717808 */ /* 0x000fe40001800000 */
[----:B------:R-:W-:Y:S02]  /*5360*/  FSEL R115, R153, -INF , P2 ;  /* 0xff80000099737808 */ /* 0x000fe40001000000 */
[----:B------:R-:W-:-:S02]  /*5370*/  FSEL R114, R152, -INF , P1 ;  /* 0xff80000098727808 */ /* 0x000fc40000800000 */
[----:B------:R-:W-:Y:S02]  /*5380*/  FSEL R118, R99, -INF , P0 ;  /* 0xff80000063767808 */ /* 0x000fe40000000000 */
[----:B------:R-:W-:Y:S02]  /*5390*/  FSEL R123, R98, -INF , P5 ;  /* 0xff800000627b7808 */ /* 0x000fe40002800000 */
[C---:B------:R-:W-:Y:S02]  /*53a0*/  ISETP.GT.AND P3, PT, R2.reuse, 0x48, PT ;  /* 0x000000480200780c */ /* 0x040fe40003f64270 */
[C---:B------:R-:W-:Y:S02]  /*53b0*/  ISETP.GT.AND P2, PT, R2.reuse, 0x49, PT ;  /* 0x000000490200780c */ /* 0x040fe40003f44270 */
[C---:B------:R-:W-:Y:S02]  /*53c0*/  ISETP.GT.AND P1, PT, R2.reuse, 0x50, PT ;  /* 0x000000500200780c */ /* 0x040fe40003f24270 */
[----:B------:R-:W-:-:S02]  /*53d0*/  ISETP.GT.AND P0, PT, R2, 0x51, PT ;  /* 0x000000510200780c */ /* 0x000fc40003f04270 */
[----:B------:R-:W-:Y:S02]  /*53e0*/  ISETP.GT.AND P5, PT, R2, 0x58, PT ;  /* 0x000000580200780c */ /* 0x000fe40003fa4270 */
[----:B------:R-:W-:Y:S02]  /*53f0*/  FMNMX.FTZ R5, R22, R5, !PT ;  /* 0x0000000516057209 */ /* 0x000fe40007810000 */
        /* <DEDUP_REMOVED lines=10> */
[----:B------:R-:W-:Y:S02]  /*54a0*/  FMNMX.FTZ R2, R40, R5, !PT ;  /* 0x0000000528027209 */ /* 0x000fe40007810000 */
[----:B------:R-:W-:Y:S02]  /*54b0*/  FSEL R125, R125, -INF , P3 ;  /* 0xff8000007d7d7808 */ /* 0x000fe40001800000 */
[----:B------:R-:W-:Y:S02]  /*54c0*/  FSEL R124, R65, -INF , P2 ;  /* 0xff800000417c7808 */ /* 0x000fe40001000000 */
[C---:B------:R-:W-:Y:S02]  /*54d0*/  ISETP.GT.AND P3, PT, R0.reuse, RZ, PT ;  /* 0x000000ff0000720c */ /* 0x040fe40003f64270 */
[----:B------:R-:W-:Y:S02]  /*54e0*/  ISETP.GT.AND P2, PT, R0, 0x1, PT ;  /* 0x000000010000780c */ /* 0x000fe40003f44270 */
[----:B------:R-:W-:-:S02]  /*54f0*/  FMNMX.FTZ R2, R41, R2, !PT ;  /* 0x0000000229027209 */ /* 0x000fc40007810000 */
[----:B------:R-:W-:Y:S02]  /*5500*/  FSEL R120, R64, -INF , P1 ;  /* 0xff80000040787808 */ /* 0x000fe40000800000 */
[----:B------:R-:W-:Y:S02]  /*5510*/  ISETP.GT.AND P1, PT, R0, 0x8, PT ;  /* 0x000000080000780c */ /* 0x000fe40003f24270 */
[----:B------:R-:W-:Y:S02]  /*5520*/  FMNMX.FTZ R2, R42, R2, !PT ;  /* 0x000000022a027209 */ /* 0x000fe40007810000 */
[----:B------:R-:W-:Y:S02]  /*5530*/  FSEL R10, R216, -INF , P3 ;  /* 0xff800000d80a7808 */ /* 0x000fe40001800000 */
[----:B------:R-:W-:Y:S01]  /*5540*/  FSEL R14, R215, -INF , P2 ;  /* 0xff800000d70e7808 */ /* 0x000fe20001000000 */
[----:B------:R-:W-:Y:S01]  /*5550*/  IMAD.MOV.U32 R215, RZ, RZ, R251 ;  /* 0x000000ffffd77224 */ /* 0x000fe200078e00fb */
[----:B------:R-:W-:-:S02]  /*5560*/  FSEL R117, R45, -INF , P0 ;  /* 0xff8000002d757808 */ /* 0x000fc40000000000 */
[----:B------:R-:W-:Y:S02]  /*5570*/  ISETP.GT.AND P0, PT, R0, 0x9, PT ;  /* 0x000000090000780c */ /* 0x000fe40003f04270 */
[----:B------:R-:W-:Y:S02]  /*5580*/  FMNMX.FTZ R2, R43, R2, !PT ;  /* 0x000000022b027209 */ /* 0x000fe40007810000 */
[----:B------:R-:W-:Y:S01]  /*5590*/  FSEL R13, R212, -INF , P1 ;  /* 0xff800000d40d7808 */ /* 0x000fe20000800000 */
[----:B------:R-:W-:Y:S01]  /*55a0*/  IMAD.MOV.U32 R212, RZ, RZ, R249 ;  /* 0x000000ffffd47224 */ /* 0x000fe200078e00f9 */
[----:B------:R-:W-:Y:S02]  /*55b0*/  FMNMX.FTZ R5, R10, R14, !PT ;  /* 0x0000000e0a057209 */ /* 0x000fe40007810000 */
[----:B------:R-:W-:Y:S02]  /*55c0*/  ISETP.GT.AND P2, PT, R0, 0x10, PT ;  /* 0x000000100000780c */ /* 0x000fe40003f44270 */
[----:B------:R-:W-:-:S02]  /*55d0*/  FMNMX.FTZ R2, R112, R2, !PT ;  /* 0x0000000270027209 */ /* 0x000fc40007810000 */
[----:B------:R-:W-:Y:S01]  /*55e0*/  FSEL R12, R211, -INF , P0 ;  /* 0xff800000d30c7808 */ /* 0x000fe20000000000 */
[----:B------:R-:W-:Y:S01]  /*55f0*/  IMAD.MOV.U32 R211, RZ, RZ, R248 ;  /* 0x000000ffffd37224 */ /* 0x000fe200078e00f8 */
[----:B------:R-:W-:Y:S02]  /*5600*/  FMNMX.FTZ R5, R13, R5, !PT ;  /* 0x000000050d057209 */ /* 0x000fe40007810000 */
[----:B------:R-:W-:Y:S02]  /*5610*/  ISETP.GT.AND P1, PT, R0, 0x11, PT ;  /* 0x000000110000780c */ /* 0x000fe40003f24270 */
[----:B------:R-:W-:Y:S02]  /*5620*/  FMNMX.FTZ R2, R113, R2, !PT ;  /* 0x0000000271027209 */ /* 0x000fe40007810000 */
[----:B------:R-:W-:Y:S01]  /*5630*/  FSEL R9, R208, -INF , P2 ;  /* 0xff800000d0097808 */ /* 0x000fe20001000000 */
[----:B------:R-:W-:Y:S01]  /*5640*/  IMAD.MOV.U32 R208, RZ, RZ, R223 ;  /* 0x000000ffffd07224 */ /* 0x000fe200078e00df */
[----:B------:R-:W-:-:S02]  /*5650*/  FMNMX.FTZ R5, R12, R5, !PT ;  /* 0x000000050c057209 */ /* 0x000fc40007810000 */
[C---:B------:R-:W-:Y:S02]  /*5660*/  ISETP.GT.AND P0, PT, R0.reuse, 0x18, PT ;  /* 0x000000180000780c */ /* 0x040fe40003f04270 */
        /* <DEDUP_REMOVED lines=14> */
[----:B------:R-:W-:Y:S02]  /*5750*/  ISETP.GT.AND P0, PT, R0, 0x21, PT ;  /* 0x000000210000780c */ /* 0x000fe40003f04270 */
[----:B------:R-:W-:Y:S02]  /*5760*/  FMNMX.FTZ R2, R123, R2, !PT ;  /* 0x000000027b027209 */ /* 0x000fe40007810000 */
[----:B------:R-:W-:Y:S01]  /*5770*/  FSEL R39, R200, -INF , P1 ;  /* 0xff800000c8277808 */ /* 0x000fe20000800000 */
[----:B------:R-:W-:Y:S01]  /*5780*/  IMAD.MOV.U32 R200, RZ, RZ, R244 ;  /* 0x000000ffffc87224 */ /* 0x000fe200078e00f4 */
[----:B------:R-:W-:Y:S02]  /*5790*/  FMNMX.FTZ R5, R20, R5, !PT ;  /* 0x0000000514057209 */ /* 0x000fe40007810000 */
[----:B------:R-:W-:Y:S02]  /*57a0*/  ISETP.GT.AND P2, PT, R0, 0x28, PT ;  /* 0x000000280000780c */ /* 0x000fe40003f44270 */
[----:B------:R-:W-:-:S02]  /*57b0*/  FMNMX.FTZ R2, R122, R2, !PT ;  /* 0x000000027a027209 */ /* 0x000fc40007810000 */
[----:B------:R-:W-:Y:S02]  /*57c0*/  FSEL R38, R199, -INF , P0 ;  /* 0xff800000c7267808 */ /* 0x000fe40000000000 */
[----:B------:R-:W-:Y:S02]  /*57d0*/  FMNMX.FTZ R5, R39, R5, !PT ;  /* 0x0000000527057209 */ /* 0x000fe40007810000 */
[----:B------:R-:W-:Y:S02]  /*57e0*/  ISETP.GT.AND P1, PT, R0, 0x29, PT ;  /* 0x000000290000780c */ /* 0x000fe40003f24270 */
[----:B------:R-:W-:Y:S02]  /*57f0*/  FMNMX.FTZ R2, R121, R2, !PT ;  /* 0x0000000279027209 */ /* 0x000fe40007810000 */
[----:B------:R-:W-:Y:S02]  /*5800*/  FSEL R37, R196, -INF , P2 ;  /* 0xff800000c4257808 */ /* 0x000fe40001000000 */
        /* <DEDUP_REMOVED lines=17> */
[----:B------:R-:W-:Y:S02]  /*5920*/  FSEL R69, R163, -INF , P1 ;  /* 0xff800000a3457808 */ /* 0x000fe40000800000 */
        /* <DEDUP_REMOVED lines=9> */
[----:B------:R-:W-:Y:S02]  /*59c0*/  FSEL R116, R46, -INF , P5 ;  /* 0xff8000002e747808 */ /* 0x000fe40002800000 */
[----:B------:R-:W-:Y:S02]  /*59d0*/  FMNMX.FTZ R2, R117, R2, !PT ;  /* 0x0000000275027209 */ /* 0x000fe40007810000 */
[----:B------:R-:W-:Y:S02]  /*59e0*/  ISETP.GT.AND P0, PT, R0, 0x48, PT ;  /* 0x000000480000780c */ /* 0x000fe40003f04270 */
[----:B------:R-:W-:Y:S02]  /*59f0*/  FSEL R155, R155, -INF , P1 ;  /* 0xff8000009b9b7808 */ /* 0x000fe40000800000 */
[----:B------:R-:W-:Y:S02]  /*5a00*/  FMNMX.FTZ R5, R156, R5, !PT ;  /* 0x000000059c057209 */ /* 0x000fe40007810000 */
[----:B------:R-:W-:-:S02]  /*5a10*/  FMNMX.FTZ R2, R116, R2, !PT ;  /* 0x0000000274027209 */ /* 0x000fc40007810000 */
[----:B------:R-:W-:Y:S02]  /*5a20*/  ISETP.GT.AND P1, PT, R0, 0x49, PT ;  /* 0x000000490000780c */ /* 0x000fe40003f24270 */
[----:B------:R-:W-:Y:S01]  /*5a30*/  FSEL R150, R150, -INF , P0 ;  /* 0xff80000096967808 */ /* 0x000fe20000000000 */
[----:B------:R-:W1:Y:S01]  /*5a40*/  SHFL.BFLY PT, R6, R2, 0x2, 0x1f ;  /* 0x0c401f0002067f89 */ /* 0x000e6200000e0000 */
[----:B------:R-:W-:Y:S02]  /*5a50*/  FMNMX.FTZ R5, R155, R5, !PT ;  /* 0x000000059b057209 */ /* 0x000fe40007810000 */
[----:B------:R-:W-:Y:S02]  /*5a60*/  ISETP.GT.AND P0, PT, R0, 0x50, PT ;  /* 0x000000500000780c */ /* 0x000fe40003f04270 */
[----:B------:R-:W-:Y:S02]  /*5a70*/  FSEL R149, R149, -INF , P1 ;  /* 0xff80000095957808 */ /* 0x000fe40000800000 */
[----:B------:R-:W-:-:S02]  /*5a80*/  FMNMX.FTZ R5, R150, R5, !PT ;  /* 0x0000000596057209 */ /* 0x000fc40007810000 */
[----:B------:R-:W-:Y:S02]  /*5a90*/  ISETP.GT.AND P1, PT, R0, 0x51, PT ;  /* 0x000000510000780c */ /* 0x000fe40003f24270 */
[----:B------:R-:W-:Y:S02]  /*5aa0*/  FSEL R148, R148, -INF , P0 ;  /* 0xff80000094947808 */ /* 0x000fe40000000000 */
        /* <DEDUP_REMOVED lines=16> */
[----:B-1----:R-:W-:Y:S02]  /*5bb0*/  FMNMX.FTZ R2, R2, R6, !PT ;  /* 0x0000000602027209 */ /* 0x002fe40007810000 */
[----:B------:R-:W-:Y:S02]  /*5bc0*/  ISETP.GT.AND P1, PT, R0, 0x69, PT ;  /* 0x000000690000780c */ /* 0x000fe40003f24270 */
[----:B------:R-:W-:Y:S01]  /*5bd0*/  FSEL R146, R146, -INF , P0 ;  /* 0xff80000092927808 */ /* 0x000fe20000000000 */
[----:B------:R-:W1:Y:S01]  /*5be0*/  SHFL.BFLY PT, R6, R2, 0x1, 0x1f ;  /* 0x0c201f0002067f89 */ /* 0x000e6200000e0000 */
[----:B------:R-:W-:Y:S02]  /*5bf0*/  FMNMX.FTZ R0, R147, R5, !PT ;  /* 0x0000000593007209 */ /* 0x000fe40007810000 */
[----:B------:R-:W-:Y:S02]  /*5c00*/  FSEL R145, R145, -INF , P1 ;  /* 0xff80000091917808 */ /* 0x000fe40000800000 */
[----:B------:R-:W-:-:S04]  /*5c10*/  FMNMX.FTZ R0, R146, R0, !PT ;  /* 0x0000000092007209 */ /* 0x000fc80007810000 */
[----:B------:R-:W-:-:S05]  /*5c20*/  FMNMX.FTZ R0, R145, R0, !PT ;  /* 0x0000000091007209 */ /* 0x000fca0007810000 */
[----:B------:R-:W2:Y:S01]  /*5c30*/  SHFL.BFLY PT, R5, R0, 0x2, 0x1f ;  /* 0x0c401f0000057f89 */ /* 0x000ea200000e0000 */
[----:B-1----:R-:W-:-:S04]  /*5c40*/  FMNMX.FTZ R74, R2, R6, !PT ;  /* 0x00000006024a7209 */ /* 0x002fc80007810000 */
[C---:B------:R-:W-:Y:S01]  /*5c50*/  FSETP.NEU.FTZ.AND P0, PT, R74.reuse, -INF , PT ;  /* 0xff8000004a00780b */ /* 0x040fe20003f1d000 */
[----:B------:R-:W-:-:S05]  /*5c60*/  FMUL.FTZ R2, R74, c[0x0][0x2d0] ;  /* 0x0000b4004a027a20 */ /* 0x000fca0000410000 */
[----:B------:R-:W-:Y:S02]  /*5c70*/  FSEL R2, R2, RZ, P0 ;  /* 0x000000ff02027208 */ /* 0x000fe40000000000 */
[----:B--2---:R-:W-:-:S03]  /*5c80*/  FMNMX.FTZ R0, R0, R5, !PT ;  /* 0x0000000500007209 */ /* 0x004fc60007810000 */
[--C-:B------:R-:W-:Y:S02]  /*5c90*/  FFMA.FTZ R5, R7, c[0x0][0x2d0], -R2.reuse ;  /* 0x0000b40007057a23 */ /* 0x100fe40000010802 */
[----:B------:R-:W-:Y:S01]  /*5ca0*/  IMAD.MOV.U32 R7, RZ, RZ, R35 ;  /* 0x000000ffff077224 */ /* 0x000fe200078e0023 */
[----:B------:R-:W1:Y:S01]  /*5cb0*/  SHFL.BFLY PT, R6, R0, 0x1, 0x1f ;  /* 0x0c201f0000067f89 */ /* 0x000e6200000e0000 */
[----:B------:R2:W-:Y:S02]  /*5cc0*/  MUFU.EX2 R158, R5 ;  /* 0x00000005009e7308 */ /* 0x0005e40000000800 */
[----:B--2---:R-:W-:-:S06]  /*5cd0*/  FFMA.FTZ R5, R11, c[0x0][0x2d0], -R2 ;  /* 0x0000b4000b057a23 */ /* 0x004fcc0000010802 */
[----:B------:R2:W-:Y:S01]  /*5ce0*/  MUFU.EX2 R157, R5 ;  /* 0x00000005009d7308 */ /* 0x0005e20000000800 */
[----:B-1----:R-:W-:Y:S01]  /*5cf0*/  FMNMX.FTZ R73, R0, R6, !PT ;  /* 0x0000000600497209 */ /* 0x002fe20007810000 */
[----:B------:R-:W-:-:S03]  /*5d00*/  IMAD.MOV.U32 R6, RZ, RZ, R31 ;  /* 0x000000ffff067224 */ /* 0x000fc600078e001f */
[C---:B------:R-:W-:Y:S01]  /*5d10*/  FSETP.NEU.FTZ.AND P0, PT, R73.reuse, -INF , PT ;  /* 0xff8000004900780b */ /* 0x040fe20003f1d000 */
[----:B------:R-:W-:-:S05]  /*5d20*/  FMUL.FTZ R0, R73, c[0x0][0x2d0] ;  /* 0x0000b40049007a20 */ /* 0x000fca0000410000 */
[----:B------:R-:W-:Y:S01]  /*5d30*/  FSEL R0, R0, RZ, P0 ;  /* 0x000000ff00007208 */ /* 0x000fe20000000000 */
[----:B--2---:R-:W-:-:S04]  /*5d40*/  FFMA.FTZ R5, R15, c[0x0][0x2d0], -R2 ;  /* 0x0000b4000f057a23 */ /* 0x004fc80000010802 */
[----:B------:R1:W-:Y:S02]  /*5d50*/  MUFU.EX2 R163, R5 ;  /* 0x0000000500a37308 */ /* 0x0003e40000000800 */
[----:B-1----:R-:W-:-:S06]  /*5d60*/  FFMA.FTZ R5, R17, c[0x0][0x2d0], -R2 ;  /* 0x0000b40011057a23 */ /* 0x002fcc0000010802 */
        /* <DEDUP_REMOVED lines=8> */
[----:B------:R1:W2:Y:S02]  /*5df0*/  MUFU.EX2 R29, R5 ;  /* 0x00000005001d7308 */ /* 0x0002a40000000800 */
[----:B-1----:R-:W-:Y:S01]  /*5e00*/  FFMA.FTZ R5, R10, c[0x0][0x2d0], -R0 ;  /* 0x0000b4000a057a23 */ /* 0x002fe20000010800 */
[----:B--2---:R-:W-:-:S05]  /*5e10*/  F2FP.PACK_AB R10, R29, R28 ;  /* 0x0000001c1d0a723e */ /* 0x004fca00000000ff */
[----:B------:R1:W-:Y:S02]  /*5e20*/  MUFU.EX2 R160, R5 ;  /* 0x0000000500a07308 */ /* 0x0003e40000000800 */
[----:B-1----:R-:W-:Y:S01]  /*5e30*/  FFMA.FTZ R5, R14, c[0x0][0x2d0], -R0 ;  /* 0x0000b4000e057a23 */ /* 0x002fe20000010800 */
[----:B------:R-:W-:-:S05]  /*5e40*/  F2FP.PACK_AB R14, R209, R163 ;  /* 0x000000a3d10e723e */ /* 0x000fca00000000ff */
        /* <DEDUP_REMOVED lines=10> */
[----:B------:R-:W-:Y:S01]  /*5ef0*/  HMMA.16816.F32 R24, R12, R48, RZ ;  /* 0x000000300c18723c */ /* 0x000fe200000018ff */
[----:B-1----:R-:W-:Y:S01]  /*5f00*/  FFMA.FTZ R5, R8, c[0x0][0x2d0], -R0 ;  /* 0x0000b40008057a23 */ /* 0x002fe20000010800 */
[----:B------:R-:W-:-:S04]  /*5f10*/  F2FP.PACK_AB R8, R218, R219 ;  /* 0x000000dbda08723e */ /* 0x000fc800000000ff */
[----:B------:R1:W2:Y:S02]  /*5f20*/  MUFU.EX2 R243, R5 ;  /* 0x0000000500f37308 */ /* 0x0002a40000000800 */
[--C-:B-1----:R-:W-:Y:S01]  /*5f30*/  FFMA.FTZ R5, R16, c[0x0][0x2d0], -R0.reuse ;  /* 0x0000b40010057a23 */ /* 0x102fe20000010800 */
[----:B--2---:R-:W-:Y:S01]  /*5f40*/  F2FP.PACK_AB R9, R243, R217 ;  /* 0x000000d9f309723e */ /* 0x004fe200000000ff */
[----:B------:R-:W-:Y:S04]  /*5f50*/  HMMA.16816.F32 R16, R12, R60, RZ ;  /* 0x0000003c0c10723c */ /* 0x000fe800000018ff */
[----:B------:R1:W-:Y:S02]  /*5f60*/  MUFU.EX2 R244, R5 ;  /* 0x0000000500f47308 */ /* 0x0003e40000000800 */
[----:B-1----:R-:W-:-:S02]  /*5f70*/  FFMA.FTZ R5, R20, c[0x0][0x2d0], -R0 ;  /* 0x0000b40014057a23 */ /* 0x002fc40000010800 */
[----:B------:R-:W-:Y:S04]  /*5f80*/  HMMA.16816.F32 R20, R12, R52, RZ ;  /* 0x000000340c14723c */ /* 0x000fe800000018ff */
[----:B------:R1:W2:Y:S02]  /*5f90*/  MUFU.EX2 R206, R5 ;  /* 0x0000000500ce7308 */ /* 0x0002a40000000800 */
[----:B-1----:R-:W-:Y:S01]  /*5fa0*/  FFMA.FTZ R5, R40, c[0x0][0x2d0], -R2 ;  /* 0x0000b40028057a23 */ /* 0x002fe20000010802 */
[----:B--2---:R-:W-:-:S05]  /*5fb0*/  F2FP.PACK_AB R11, R206, R244 ;  /* 0x000000f4ce0b723e */ /* 0x004fca00000000ff */
[----:B------:R1:W-:Y:S04]  /*5fc0*/  MUFU.EX2 R223, R5 ;  /* 0x0000000500df7308 */ /* 0x0003e80000000800 */
[----:B------:R-:W-:Y:S07]  /*5fd0*/  HMMA.16816.F32 R92, R8, R80, R16 ;  /* 0x00000050085c723c */ /* 0x000fee0000001810 */
[----:B------:R-:W-:Y:S01]  /*5fe0*/  IMAD.MOV.U32 R80, RZ, RZ, R221 ;  /* 0x000000ffff507224 */ /* 0x000fe200078e00dd */
[----:B------:R-:W-:Y:S01]  /*5ff0*/  HMMA.16816.F32 R16, R12, R84, RZ ;  /* 0x000000540c10723c */ /* 0x000fe200000018ff */
[----:B------:R-:W-:-:S02]  /*6000*/  IMAD.MOV.U32 R81, RZ, RZ, R28 ;  /* 0x000000ffff517224 */ /* 0x000fc400078e001c */
[----:B-1----:R-:W-:-:S04]  /*6010*/  FFMA.FTZ R5, R41, c[0x0][0x2d0], -R2 ;  /* 0x0000b40029057a23 */ /* 0x002fc80000010802 */
[----:B------:R-:W-:Y:S01]  /*6020*/  IMAD.MOV.U32 R85, RZ, RZ, R220 ;  /* 0x000000ffff557224 */ /* 0x000fe200078e00dc */
[----:B------:R1:W2:Y:S01]  /*6030*/  MUFU.EX2 R242, R5 ;  /* 0x0000000500f27308 */ /* 0x0002a20000000800 */
[C---:B------:R-:W-:Y:S07]  /*6040*/  HMMA.16816.F32 R64, R8.reuse, R76, R20 ;  /* 0x0000004c0840723c */ /* 0x040fee0000001814 */
[----:B------:R-:W-:Y:S01]  /*6050*/  IMAD.MOV.U32 R77, RZ, RZ, R29 ;  /* 0x000000ffff4d7224 */ /* 0x000fe200078e001d */
[----:B------:R-:W-:Y:S01]  /*6060*/  HMMA.16816.F32 R44, R8, R56, R24 ;  /* 0x00000038082c723c */ /* 0x000fe20000001818 */
[----:B------:R-:W-:-:S02]  /*6070*/  IMAD.MOV.U32 R76, RZ, RZ, R30 ;  /* 0x000000ffff4c7224 */ /* 0x000fc400078e001e */
[----:B-1----:R-:W-:-:S05]  /*6080*/  FFMA.FTZ R5, R42, c[0x0][0x2d0], -R2 ;  /* 0x0000b4002a057a23 */ /* 0x002fca0000010802 */
[----:B------:R-:W-:Y:S01]  /*6090*/  HMMA.16816.F32 R28, R12, R50, RZ ;  /* 0x000000320c1c723c */ /* 0x000fe200000018ff */
[----:B------:R1:W-:Y:S07]  /*60a0*/  MUFU.EX2 R193, R5 ;  /* 0x0000000500c17308 */ /* 0x0003ee0000000800 */
[----:B------:R-:W-:Y:S01]  /*60b0*/  HMMA.16816.F32 R96, R8, R88, R16 ;  /* 0x000000580860723c */ /* 0x000fe20000001810 */
[----:B------:R-:W3:Y:S07]  /*60c0*/  LDSM.16.MT88.4 R16, [R224+0x1000] ;  /* 0x00100000e010783b */ /* 0x000eee0000004200 */
[----:B------:R-:W-:Y:S01]  /*60d0*/  HMMA.16816.F32 R24, R12, R54, RZ ;  /* 0x000000360c18723c */ /* 0x000fe200000018ff */
[----:B-1----:R-:W-:-:S04]  /*60e0*/  FFMA.FTZ R5, R43, c[0x0][0x2d0], -R2 ;  /* 0x0000b4002b057a23 */ /* 0x002fc80000010802 */
[----:B------:R1:W4:Y:S03]  /*60f0*/  MUFU.EX2 R194, R5 ;  /* 0x0000000500c27308 */ /* 0x0003260000000800 */
[C---:B------:R-:W-:Y:S08]  /*6100*/  HMMA.16816.F32 R20, R12.reuse, R62, RZ ;  /* 0x0000003e0c14723c */ /* 0x040ff000000018ff */
[----:B------:R-:W-:Y:S01]  /*6110*/  HMMA.16816.F32 R12, R12, R86, RZ ;  /* 0x000000560c0c723c */ /* 0x000fe200000018ff */
[----:B-1----:R-:W-:-:S07]  /*6120*/  FFMA.FTZ R5, R39, c[0x0][0x2d0], -R0 ;  /* 0x0000b40027057a23 */ /* 0x002fce0000010800 */
[C---:B------:R-:W-:Y:S01]  /*6130*/  HMMA.16816.F32 R32, R8.reuse, R58, R28 ;  /* 0x0000003a0820723c */ /* 0x040fe2000000181c */
[----:B------:R1:W-:Y:S07]  /*6140*/  MUFU.EX2 R222, R5 ;  /* 0x0000000500de7308 */ /* 0x0003ee0000000800 */
[C---:B------:R-:W-:Y:S01]  /*6150*/  HMMA.16816.F32 R60, R8.reuse, R78, R24 ;  /* 0x0000004e083c723c */ /* 0x040fe20000001818 */
[----:B------:R-:W3:Y:S07]  /*6160*/  LDSM.16.MT88.4 R24, [R228+0x1000] ;  /* 0x00100000e418783b */ /* 0x000eee0000004200 */
[----:B------:R-:W-:Y:S01]  /*6170*/  HMMA.16816.F32 R56, R8, R82, R20 ;  /* 0x000000520838723c */ /* 0x000fe20000001814 */
[----:B------:R-:W3:Y:S01]  /*6180*/  LDSM.16.MT88.4 R20, [R225+0x1000] ;  /* 0x00100000e114783b */ /* 0x000ee20000004200 */
[----:B-1----:R-:W-:-:S04]  /*6190*/  FFMA.FTZ R5, R38, c[0x0][0x2d0], -R0 ;  /* 0x0000b40026057a23 */ /* 0x002fc80000010800 */
[----:B------:R1:W1:Y:S02]  /*61a0*/  MUFU.EX2 R192, R5 ;  /* 0x0000000500c07308 */ /* 0x0002640000000800 */
[----:B------:R-:W-:Y:S07]  /*61b0*/  HMMA.16816.F32 R28, R8, R90, R12 ;  /* 0x0000005a081c723c */ /* 0x000fee000000180c */
[----:B--2---:R-:W-:Y:S02]  /*61c0*/  F2FP.PACK_AB R12, R242, R223 ;  /* 0x000000dff20c723e */ /* 0x004fe400000000ff */
[----:B----4-:R-:W-:Y:S01]  /*61d0*/  F2FP.PACK_AB R14, R194, R193 ;  /* 0x000000c1c20e723e */ /* 0x010fe200000000ff */
[----:B-1----:R-:W-:Y:S01]  /*61e0*/  FFMA.FTZ R5, R37, c[0x0][0x2d0], -R0 ;  /* 0x0000b40025057a23 */ /* 0x002fe20000010800 */
[----:B------:R-:W-:-:S03]  /*61f0*/  F2FP.PACK_AB R13, R192, R222 ;  /* 0x000000dec00d723e */ /* 0x000fc600000000ff */
[----:B------:R1:W-:Y:S02]  /*6200*/  MUFU.EX2 R199, R5 ;  /* 0x0000000500c77308 */ /* 0x0003e40000000800 */
[----:B-1----:R-:W-:-:S06]  /*6210*/  FFMA.FTZ R5, R36, c[0x0][0x2d0], -R0 ;  /* 0x0000b40024057a23 */ /* 0x002fcc0000010800 */
[----:B------:R1:W2:Y:S02]  /*6220*/  MUFU.EX2 R196, R5 ;  /* 0x0000000500c47308 */ /* 0x0002a40000000800 */
[----:B-1----:R-:W-:Y:S01]  /*6230*/  FFMA.FTZ R5, R104, c[0x0][0x2d0], -R4 ;  /* 0x0000b40068057a23 */ /* 0x002fe20000010804 */
[----:B--2---:R-:W-:-:S05]  /*6240*/  F2FP.PACK_AB R15, R196, R199 ;  /* 0x000000c7c40f723e */ /* 0x004fca00000000ff */
[----:B------:R1:W-:Y:S02]  /*6250*/  MUFU.EX2 R221, R5 ;  /* 0x0000000500dd7308 */ /* 0x0003e40000000800 */
[C---:B---3--:R-:W-:Y:S08]  /*6260*/  HMMA.16816.F32 R44, R12.reuse, R16, R44 ;  /* 0x000000100c2c723c */ /* 0x048ff0000000182c */
[----:B------:R-:W-:Y:S01]  /*6270*/  HMMA.16816.F32 R40, R12, R18, R32 ;  /* 0x000000120c28723c */ /* 0x000fe20000001820 */
[----:B-1----:R-:W-:-:S04]  /*6280*/  FFMA.FTZ R5, R105, c[0x0][0x2d0], -R4 ;  /* 0x0000b40069057a23 */ /* 0x002fc80000010804 */
[----:B------:R1:W2:Y:S03]  /*6290*/  MUFU.EX2 R248, R5 ;  /* 0x0000000500f87308 */ /* 0x0002a60000000800 */
[C---:B------:R-:W-:Y:S08]  /*62a0*/  HMMA.16816.F32 R36, R12.reuse, R24, R64 ;  /* 0x000000180c24723c */ /* 0x040ff00000001840 */
[----:B------:R-:W-:Y:S01]  /*62b0*/  HMMA.16816.F32 R92, R12, R20, R92 ;  /* 0x000000140c5c723c */ /* 0x000fe2000000185c */
        /* <DEDUP_REMOVED lines=13> */
[----:B-1----:R-:W-:Y:S02]  /*6390*/  FFMA.FTZ R5, R100, c[0x0][0x2d0], -R3 ;  /* 0x0000b40064057a23 */ /* 0x002fe40000010803 */
[----:B------:R-:W-:Y:S04]  /*63a0*/  HMMA.16816.F32 R100, R12, R26, R60 ;  /* 0x0000001a0c64723c */ /* 0x000fe8000000183c */
[----:B------:R-:W1:Y:S02]  /*63b0*/  MUFU.EX2 R247, R5 ;  /* 0x0000000500f77308 */ /* 0x000e640000000800 */
[----:B-1----:R-:W-:Y:S01]  /*63c0*/  F2FP.PACK_AB R11, R247, R246 ;  /* 0x000000f6f70b723e */ /* 0x002fe200000000ff */
[----:B------:R-:W-:-:S06]  /*63d0*/  FFMA.FTZ R5, R112, c[0x0][0x2d0], -R2 ;  /* 0x0000b40070057a23 */ /* 0x000fcc0000010802 */
[C---:B------:R-:W-:Y:S08]  /*63e0*/  HMMA.16816.F32 R48, R8.reuse, R16, R132 ;  /* 0x000000100830723c */ /* 0x040ff00000001884 */
[C---:B------:R-:W-:Y:S01]  /*63f0*/  HMMA.16816.F32 R52, R8.reuse, R18, R108 ;  /* 0x000000120834723c */ /* 0x040fe2000000186c */
[----:B------:R-:W1:Y:S07]  /*6400*/  LDSM.16.MT88.4 R16, [R227+0x1000] ;  /* 0x00100000e310783b */ /* 0x000e6e0000004200 */
[C---:B------:R-:W-:Y:S07]  /*6410*/  HMMA.16816.F32 R88, R8.reuse, R22, R168 ;  /* 0x000000160858723c */ /* 0x040fee00000018a8 */
[----:B------:R-:W-:Y:S01]  /*6420*/  IMAD.MOV.U32 R170, RZ, RZ, R212 ;  /* 0x000000ffffaa7224 */ /* 0x000fe200078e00d4 */
[----:B------:R-:W-:Y:S01]  /*6430*/  HMMA.16816.F32 R32, R8, R24, R164 ;  /* 0x000000180820723c */ /* 0x000fe200000018a4 */
[----:B------:R2:W-:Y:S01]  /*6440*/  MUFU.EX2 R212, R5 ;  /* 0x0000000500d47308 */ /* 0x0005e20000000800 */
[----:B------:R-:W-:-:S02]  /*6450*/  IMAD.MOV.U32 R171, RZ, RZ, R215 ;  /* 0x000000ffffab7224 */ /* 0x000fc400078e00d7 */
[----:B------:R-:W-:Y:S02]  /*6460*/  IMAD.MOV.U32 R169, RZ, RZ, R207 ;  /* 0x000000ffffa97224 */ /* 0x000fe400078e00cf */
[----:B------:R-:W-:Y:S02]  /*6470*/  IMAD.MOV.U32 R168, RZ, RZ, R208 ;  /* 0x000000ffffa87224 */ /* 0x000fe400078e00d0 */
[----:B------:R-:W-:Y:S02]  /*6480*/  IMAD.MOV.U32 R167, RZ, RZ, R85 ;  /* 0x000000ffffa77224 */ /* 0x000fe400078e0055 */
[----:B------:R-:W-:Y:S01]  /*6490*/  HMMA.16816.F32 R84, R8, R20, R180 ;  /* 0x000000140854723c */ /* 0x000fe200000018b4 */
[----:B------:R-:W-:Y:S02]  /*64a0*/  IMAD.MOV.U32 R164, RZ, RZ, R202 ;  /* 0x000000ffffa47224 */ /* 0x000fe400078e00ca */
[----:B------:R-:W-:Y:S02]  /*64b0*/  IMAD.MOV.U32 R166, RZ, RZ, R80 ;  /* 0x000000ffffa67224 */ /* 0x000fe400078e0050 */
[----:B------:R-:W-:-:S02]  /*64c0*/  IMAD.MOV.U32 R165, RZ, RZ, R81 ;  /* 0x000000ffffa57224 */ /* 0x000fc400078e0051 */
[----:B--2---:R-:W-:Y:S01]  /*64d0*/  FFMA.FTZ R5, R113, c[0x0][0x2d0], -R2 ;  /* 0x0000b40071057a23 */ /* 0x004fe20000010802 */
[----:B------:R-:W-:Y:S01]  /*64e0*/  HMMA.16816.F32 R80, R12, R22, R56 ;  /* 0x000000160c50723c */ /* 0x000fe20000001838 */
[----:B------:R-:W-:Y:S01]  /*64f0*/  IMAD.MOV.U32 R181, RZ, RZ, R76 ;  /* 0x000000ffffb57224 */ /* 0x000fe200078e004c */
[----:B------:R-:W-:Y:S01]  /*6500*/  LDSM.16.MT88.4 R20, [R225+0x1800] ;  /* 0x00180000e114783b */ /* 0x000fe20000004200 */
[----:B------:R-:W-:Y:S02]  /*6510*/  IMAD.MOV.U32 R180, RZ, RZ, R77 ;  /* 0x000000ffffb47224 */ /* 0x000fe400078e004d */
[----:B------:R-:W-:Y:S02]  /*6520*/  IMAD.MOV.U32 R182, RZ, RZ, R199 ;  /* 0x000000ffffb67224 */ /* 0x000fe400078e00c7 */
[----:B------:R-:W-:Y:S01]  /*6530*/  IMAD.MOV.U32 R183, RZ, RZ, R193 ;  /* 0x000000ffffb77224 */ /* 0x000fe200078e00c1 */
[-C--:B-1----:R-:W-:Y:S07]  /*6540*/  HMMA.16816.F32 R108, R8, R16.reuse, R176 ;  /* 0x00000010086c723c */ /* 0x082fee00000018b0 */
[----:B------:R-:W-:Y:S01]  /*6550*/  IMAD.MOV.U32 R176, RZ, RZ, R213 ;  /* 0x000000ffffb07224 */ /* 0x000fe200078e00d5 */
[----:B------:R-:W-:Y:S01]  /*6560*/  HMMA.16816.F32 R64, R12, R16, R96 ;  /* 0x000000100c40723c */ /* 0x000fe20000001860 */
[----:B------:R1:W2:Y:S01]  /*6570*/  MUFU.EX2 R213, R5 ;  /* 0x0000000500d57308 */ /* 0x0002a20000000800 */
[----:B------:R-:W-:-:S02]  /*6580*/  IMAD.MOV.U32 R178, RZ, RZ, R203 ;  /* 0x000000ffffb27224 */ /* 0x000fc400078e00cb */
[----:B------:R-:W-:Y:S02]  /*6590*/  IMAD.MOV.U32 R177, RZ, RZ, R204 ;  /* 0x000000ffffb17224 */ /* 0x000fe400078e00cc */
[----:B------:R-:W-:Y:S02]  /*65a0*/  IMAD.MOV.U32 R179, RZ, RZ, R200 ;  /* 0x000000ffffb37224 */ /* 0x000fe400078e00c8 */
[----:B------:R-:W-:Y:S01]  /*65b0*/  IMAD.MOV.U32 R98, RZ, RZ, R214 ;  /* 0x000000ffff627224 */ /* 0x000fe200078e00d6 */
[----:B------:R-:W-:Y:S01]  /*65c0*/  HMMA.16816.F32 R76, R8, R26, R172 ;  /* 0x0000001a084c723c */ /* 0x000fe200000018ac */
[----:B------:R-:W-:Y:S01]  /*65d0*/  IMAD.MOV.U32 R99, RZ, RZ, R211 ;  /* 0x000000ffff637224 */ /* 0x000fe200078e00d3 */
[----:B------:R-:W-:Y:S01]  /*65e0*/  LDSM.16.MT88.4 R24, [R228+0x1800] ;  /* 0x00180000e418783b */ /* 0x000fe20000004200 */
[----:B------:R-:W-:Y:S02]  /*65f0*/  IMAD.MOV.U32 R97, RZ, RZ, R169 ;  /* 0x000000ffff617224 */ /* 0x000fe400078e00a9 */
[----:B------:R-:W-:-:S02]  /*6600*/  IMAD.MOV.U32 R169, RZ, RZ, R198 ;  /* 0x000000ffffa97224 */ /* 0x000fc400078e00c6 */
[----:B------:R-:W-:Y:S01]  /*6610*/  IMAD.MOV.U32 R175, RZ, RZ, R210 ;  /* 0x000000ffffaf7224 */ /* 0x000fe200078e00d2 */
[-C--:B------:R-:W-:Y:S01]  /*6620*/  HMMA.16816.F32 R104, R8, R18.reuse, R140 ;  /* 0x000000120868723c */ /* 0x080fe2000000188c */
[----:B-1----:R-:W-:Y:S02]  /*6630*/  FFMA.FTZ R5, R115, c[0x0][0x2d0], -R2 ;  /* 0x0000b40073057a23 */ /* 0x002fe40000010802 */
[----:B------:R-:W-:Y:S02]  /*6640*/  IMAD.MOV.U32 R173, RZ, RZ, R205 ;  /* 0x000000ffffad7224 */ /* 0x000fe400078e00cd */
[----:B------:R1:W-:Y:S01]  /*6650*/  MUFU.EX2 R214, R5 ;  /* 0x0000000500d67308 */ /* 0x0003e20000000800 */
[----:B------:R-:W-:Y:S02]  /*6660*/  IMAD.MOV.U32 R174, RZ, RZ, R206 ;  /* 0x000000ffffae7224 */ /* 0x000fe400078e00ce */
[----:B------:R-:W-:Y:S01]  /*6670*/  HMMA.16816.F32 R28, R12, R18, R28 ;  /* 0x000000120c1c723c */ /* 0x000fe2000000181c */
[----:B------:R-:W3:Y:S01]  /*6680*/  LDSM.16.MT88.4 R16, [R224+0x1800] ;  /* 0x00180000e010783b */ /* 0x000ee20000004200 */
[----:B------:R-:W-:-:S02]  /*6690*/  IMAD.MOV.U32 R172, RZ, RZ, R201 ;  /* 0x000000ffffac7224 */ /* 0x000fc400078e00c9 */
[----:B------:R-:W-:Y:S02]  /*66a0*/  IMAD.MOV.U32 R96, RZ, RZ, R177 ;  /* 0x000000ffff607224 */ /* 0x000fe400078e00b1 */
[----:B------:R-:W-:Y:S01]  /*66b0*/  IMAD.MOV.U32 R177, RZ, RZ, R6 ;  /* 0x000000ffffb17224 */ /* 0x000fe200078e0006 */
[----:B--2---:R-:W-:Y:S01]  /*66c0*/  F2FP.PACK_AB R12, R213, R212 ;  /* 0x000000d4d50c723e */ /* 0x004fe200000000ff */
[--C-:B------:R-:W-:Y:S02]  /*66d0*/  FFMA.FTZ R6, R122, c[0x0][0x2d0], -R2.reuse ;  /* 0x0000b4007a067a23 */ /* 0x100fe40000010802 */
[----:B-1----:R-:W-:-:S04]  /*66e0*/  FFMA.FTZ R5, R114, c[0x0][0x2d0], -R2 ;  /* 0x0000b40072057a23 */ /* 0x002fc80000010802 */
[----:B------:R1:W2:Y:S02]  /*66f0*/  MUFU.EX2 R215, R5 ;  /* 0x0000000500d77308 */ /* 0x0002a40000000800 */
[----:B-1----:R-:W-:Y:S01]  /*6700*/  FFMA.FTZ R5, R75, c[0x0][0x2d0], -R0 ;  /* 0x0000b4004b057a23 */ /* 0x002fe20000010800 */
[----:B--2---:R-:W-:Y:S01]  /*6710*/  F2FP.PACK_AB R14, R215, R214 ;  /* 0x000000d6d70e723e */ /* 0x004fe200000000ff */
[----:B------:R-:W-:-:S04]  /*6720*/  IMAD.MOV.U32 R75, RZ, RZ, R178 ;  /* 0x000000ffff4b7224 */ /* 0x000fc800078e00b2 */
[----:B------:R1:W-:Y:S01]  /*6730*/  MUFU.EX2 R207, R5 ;  /* 0x0000000500cf7308 */ /* 0x0003e20000000800 */
[----:B------:R-:W-:Y:S02]  /*6740*/  IMAD.MOV.U32 R178, RZ, RZ, R196 ;  /* 0x000000ffffb27224 */ /* 0x000fe400078e00c4 */
[----:B-1----:R-:W-:Y:S02]  /*6750*/  FFMA.FTZ R5, R71, c[0x0][0x2d0], -R0 ;  /* 0x0000b40047057a23 */ /* 0x002fe40000010800 */
[----:B------:R-:W-:-:S03]  /*6760*/  IMAD.MOV.U32 R71, RZ, RZ, R195 ;  /* 0x000000ffff477224 */ /* 0x000fc600078e00c3 */
[----:B------:R1:W2:Y:S02]  /*6770*/  MUFU.EX2 R208, R5 ;  /* 0x0000000500d07308 */ /* 0x0002a40000000800 */
[----:B-1----:R-:W-:Y:S01]  /*6780*/  FFMA.FTZ R5, R69, c[0x0][0x2d0], -R0 ;  /* 0x0000b40045057a23 */ /* 0x002fe20000010800 */
[----:B--2---:R-:W-:Y:S01]  /*6790*/  F2FP.PACK_AB R13, R208, R207 ;  /* 0x000000cfd00d723e */ /* 0x004fe200000000ff */
[----:B------:R-:W-:-:S04]  /*67a0*/  IMAD.MOV.U32 R69, RZ, RZ, R179 ;  /* 0x000000ffff457224 */ /* 0x000fc800078e00b3 */
[----:B------:R1:W-:Y:S01]  /*67b0*/  MUFU.EX2 R210, R5 ;  /* 0x0000000500d27308 */ /* 0x0003e20000000800 */
[----:B------:R-:W-:Y:S02]  /*67c0*/  IMAD.MOV.U32 R179, RZ, RZ, R180 ;  /* 0x000000ffffb37224 */ /* 0x000fe400078e00b4 */
[----:B------:R-:W-:Y:S02]  /*67d0*/  IMAD.MOV.U32 R180, RZ, RZ, R192 ;  /* 0x000000ffffb47224 */ /* 0x000fe400078e00c0 */
[----:B-1----:R-:W-:Y:S02]  /*67e0*/  FFMA.FTZ R5, R68, c[0x0][0x2d0], -R0 ;  /* 0x0000b40044057a23 */ /* 0x002fe40000010800 */
[----:B------:R-:W-:Y:S02]  /*67f0*/  IMAD.MOV.U32 R68, RZ, RZ, R191 ;  /* 0x000000ffff447224 */ /* 0x000fe400078e00bf */
        /* <DEDUP_REMOVED lines=8> */
[----:B------:R-:W-:Y:S01]  /*6880*/  HMMA.16816.F32 R112, R12, R20, R92 ;  /* 0x000000140c70723c */ /* 0x000fe2000000185c */
[----:B-1----:R-:W-:Y:S01]  /*6890*/  FFMA.FTZ R5, R139, c[0x0][0x2d0], -R4 ;  /* 0x0000b4008b057a23 */ /* 0x002fe20000010804 */
[----:B--2---:R-:W-:-:S03]  /*68a0*/  F2FP.PACK_AB R8, R204, R203 ;  /* 0x000000cbcc08723e */ /* 0x004fc600000000ff */
[----:B------:R1:W-:Y:S02]  /*68b0*/  MUFU.EX2 R205, R5 ;  /* 0x0000000500cd7308 */ /* 0x0003e40000000800 */
[----:B-1----:R-:W-:Y:S02]  /*68c0*/  FFMA.FTZ R5, R138, c[0x0][0x2d0], -R4 ;  /* 0x0000b4008a057a23 */ /* 0x002fe40000010804 */
[----:B------:R-:W-:Y:S04]  /*68d0*/  HMMA.16816.F32 R136, R12, R18, R40 ;  /* 0x000000120c88723c */ /* 0x000fe80000001828 */
        /* <DEDUP_REMOVED lines=13> */
[----:B------:R-:W-:-:S05]  /*69b0*/  FFMA.FTZ R5, R187, c[0x0][0x2d0], -R4 ;  /* 0x0000b400bb057a23 */ /* 0x000fca0000010804 */
[----:B------:R1:W-:Y:S01]  /*69c0*/  MUFU.EX2 R193, R5 ;  /* 0x0000000500c17308 */ /* 0x0003e20000000800 */
[C---:B------:R-:W-:Y:S08]  /*69d0*/  HMMA.16816.F32 R60, R8.reuse, R16, R48 ;  /* 0x00000010083c723c */ /* 0x040ff00000001830 */
[----:B------:R-:W-:Y:S01]  /*69e0*/  HMMA.16816.F32 R56, R8, R18, R52 ;  /* 0x000000120838723c */ /* 0x000fe20000001834 */
[----:B------:R-:W2:Y:S01]  /*69f0*/  LDSM.16.MT88.4 R16, [R227+0x1800] ;  /* 0x00180000e310783b */ /* 0x000ea20000004200 */
[----:B-1----:R-:W-:-:S02]  /*6a00*/  FFMA.FTZ R5, R188, c[0x0][0x2d0], -R4 ;  /* 0x0000b400bc057a23 */ /* 0x002fc40000010804 */
[----:B------:R-:W-:-:S04]  /*6a10*/  IMAD.MOV.U32 R188, RZ, RZ, R98 ;  /* 0x000000ffffbc7224 */ /* 0x000fc800078e0062 */
[----:B------:R-:W-:Y:S01]  /*6a20*/  HMMA.16816.F32 R48, R8, R24, R32 ;  /* 0x000000180830723c */ /* 0x000fe20000001820 */
[----:B------:R1:W3:Y:S01]  /*6a30*/  MUFU.EX2 R195, R5 ;  /* 0x0000000500c37308 */ /* 0x0002e20000000800 */
[----:B------:R-:W-:Y:S02]  /*6a40*/  IMAD.MOV.U32 R98, RZ, RZ, R168 ;  /* 0x000000ffff627224 */ /* 0x000fe400078e00a8 */
[----:B------:R-:W-:-:S04]  /*6a50*/  IMAD.MOV.U32 R168, RZ, RZ, R197 ;  /* 0x000000ffffa87224 */ /* 0x000fc800078e00c5 */
[C---:B------:R-:W-:Y:S01]  /*6a60*/  HMMA.16816.F32 R44, R8.reuse, R26, R76 ;  /* 0x0000001a082c723c */ /* 0x040fe2000000184c */
[----:B------:R-:W4:Y:S06]  /*6a70*/  LDSM.16.MT88.4 R24, [R224+0x2000] ;  /* 0x00200000e018783b */ /* 0x000f2c0000004200 */
[----:B------:R-:W-:Y:S01]  /*6a80*/  IMAD.MOV.U32 R78, RZ, RZ, R181 ;  /* 0x000000ffff4e7224 */ /* 0x000fe200078e00b5 */
[----:B------:R-:W-:Y:S01]  /*6a90*/  HMMA.16816.F32 R36, R8, R22, R88 ;  /* 0x000000160824723c */ /* 0x000fe20000001858 */
[----:B-1----:R-:W-:Y:S02]  /*6aa0*/  FFMA.FTZ R5, R189, c[0x0][0x2d0], -R4 ;  /* 0x0000b400bd057a23 */ /* 0x002fe40000010804 */
[----:B------:R-:W-:Y:S01]  /*6ab0*/  IMAD.MOV.U32 R181, RZ, RZ, R194 ;  /* 0x000000ffffb57224 */ /* 0x000fe200078e00c2 */
[----:B------:R1:W-:Y:S01]  /*6ac0*/  MUFU.EX2 R189, R6 ;  /* 0x0000000600bd7308 */ /* 0x0003e20000000800 */
[----:B------:R-:W-:-:S02]  /*6ad0*/  IMAD.MOV.U32 R79, RZ, RZ, R7 ;  /* 0x000000ffff4f7224 */ /* 0x000fc400078e0007 */
[----:B------:R-:W-:Y:S01]  /*6ae0*/  FFMA.FTZ R7, R123, c[0x0][0x2d0], -R2 ;  /* 0x0000b4007b077a23 */ /* 0x000fe20000010802 */
[C---:B------:R-:W-:Y:S01]  /*6af0*/  HMMA.16816.F32 R40, R8.reuse, R20, R84 ;  /* 0x000000140828723c */ /* 0x040fe20000001854 */
[----:B------:R-:W-:Y:S02]  /*6b00*/  IMAD.MOV.U32 R77, RZ, RZ, R79 ;  /* 0x000000ffff4d7224 */ /* 0x000fe400078e004f */
[----:B------:R-:W-:Y:S01]  /*6b10*/  IMAD.MOV.U32 R79, RZ, RZ, R69 ;  /* 0x000000ffff4f7224 */ /* 0x000fe200078e0045 */
[----:B------:R3:W-:Y:S01]  /*6b20*/  MUFU.EX2 R197, R5 ;  /* 0x0000000500c57308 */ /* 0x0007e20000000800 */
[----:B------:R-:W-:Y:S02]  /*6b30*/  IMAD.MOV.U32 R69, RZ, RZ, R96 ;  /* 0x000000ffff457224 */ /* 0x000fe400078e0060 */
[----:B------:R-:W-:Y:S01]  /*6b40*/  IMAD.MOV.U32 R96, RZ, RZ, R98 ;  /* 0x000000ffff607224 */ /* 0x000fe200078e0062 */
[----:B--2---:R-:W-:Y:S01]  /*6b50*/  HMMA.16816.F32 R52, R8, R16, R108 ;  /* 0x000000100834723c */ /* 0x004fe2000000186c */
[----:B------:R-:W-:-:S02]  /*6b60*/  IMAD.MOV.U32 R98, RZ, RZ, R170 ;  /* 0x000000ffff627224 */ /* 0x000fc400078e00aa */
[----:B------:R-:W-:Y:S01]  /*6b70*/  IMAD.MOV.U32 R170, RZ, RZ, R172 ;  /* 0x000000ffffaa7224 */ /* 0x000fe200078e00ac */
[----:B------:R-:W-:Y:S01]  /*6b80*/  MUFU.EX2 R187, R7 ;  /* 0x0000000700bb7308 */ /* 0x000fe20000000800 */
[----:B------:R-:W-:Y:S02]  /*6b90*/  FFMA.FTZ R172, R120, c[0x0][0x2d0], -R2 ;  /* 0x0000b40078ac7a23 */ /* 0x000fe40000010802 */
[--C-:B-1----:R-:W-:Y:S01]  /*6ba0*/  FFMA.FTZ R6, R155, c[0x0][0x2d0], -R0.reuse ;  /* 0x0000b4009b067a23 */ /* 0x102fe20000010800 */
[----:B------:R-:W-:Y:S01]  /*6bb0*/  HMMA.16816.F32 R32, R8, R18, R104 ;  /* 0x000000120820723c */ /* 0x000fe20000001868 */
[----:B------:R-:W-:Y:S02]  /*6bc0*/  FFMA.FTZ R155, R145, c[0x0][0x2d0], -R0 ;  /* 0x0000b400919b7a23 */ /* 0x000fe40000010800 */
[----:B---3--:R-:W-:-:S04]  /*6bd0*/  FFMA.FTZ R5, R190, c[0x0][0x2d0], -R4 ;  /* 0x0000b400be057a23 */ /* 0x008fc80000010804 */
[----:B------:R-:W-:Y:S01]  /*6be0*/  F2FP.PACK_AB R8, R195, R193 ;  /* 0x000000c1c308723e */ /* 0x000fe200000000ff */
[----:B------:R1:W2:Y:S01]  /*6bf0*/  MUFU.EX2 R198, R5 ;  /* 0x0000000500c67308 */ /* 0x0002a20000000800 */
[C---:B------:R-:W-:Y:S01]  /*6c00*/  HMMA.16816.F32 R108, R12.reuse, R22, R80 ;  /* 0x000000160c6c723c */ /* 0x040fe20000001850 */
[----:B------:R-:W3:Y:S07]  /*6c10*/  LDSM.16.MT88.4 R20, [R228+0x2000] ;  /* 0x00200000e414783b */ /* 0x000eee0000004200 */
[----:B------:R-:W-:Y:S01]  /*6c20*/  HMMA.16816.F32 R100, R12, R16, R64 ;  /* 0x000000100c64723c */ /* 0x000fe20000001840 */
[----:B-1----:R-:W-:-:S07]  /*6c30*/  FFMA.FTZ R5, R185, c[0x0][0x2d0], -R3 ;  /* 0x0000b400b9057a23 */ /* 0x002fce0000010803 */
[----:B------:R-:W-:Y:S01]  /*6c40*/  HMMA.16816.F32 R88, R12, R18, R28 ;  /* 0x000000120c58723c */ /* 0x000fe2000000181c */
[----:B------:R-:W1:Y:S01]  /*6c50*/  LDSM.16.MT88.4 R16, [R225+0x2000] ;  /* 0x00200000e110783b */ /* 0x000e620000004200 */
[----:B------:R-:W-:Y:S01]  /*6c60*/  FFMA.FTZ R64, R144, c[0x0][0x2d0], -R2 ;  /* 0x0000b40090407a23 */ /* 0x000fe20000010802 */
[----:B------:R4:W-:Y:S01]  /*6c70*/  MUFU.EX2 R191, R5 ;  /* 0x0000000500bf7308 */ /* 0x0009e20000000800 */
[----:B------:R-:W-:Y:S01]  /*6c80*/  IMAD.MOV.U32 R144, RZ, RZ, R78 ;  /* 0x000000ffff907224 */ /* 0x000fe200078e004e */
[----:B------:R-:W1:Y:S01]  /*6c90*/  LDSM.16.MT88.4 R12, [R227+0x2000] ;  /* 0x00200000e30c783b */ /* 0x000e620000004200 */
[----:B------:R-:W-:Y:S01]  /*6ca0*/  IMAD.MOV.U32 R78, RZ, RZ, R68 ;  /* 0x000000ffff4e7224 */ /* 0x000fe200078e0044 */
[----:B--2---:R-:W-:Y:S01]  /*6cb0*/  F2FP.PACK_AB R10, R198, R197 ;  /* 0x000000c5c60a723e */ /* 0x004fe200000000ff */
[----:B------:R-:W-:Y:S02]  /*6cc0*/  IMAD.MOV.U32 R68, RZ, RZ, R75 ;  /* 0x000000ffff447224 */ /* 0x000fe400078e004b */
[----:B------:R-:W-:-:S02]  /*6cd0*/  IMAD.MOV.U32 R75, RZ, RZ, R97 ;  /* 0x000000ffff4b7224 */ /* 0x000fc400078e0061 */
[----:B------:R-:W-:Y:S02]  /*6ce0*/  IMAD.MOV.U32 R97, RZ, RZ, R99 ;  /* 0x000000ffff617224 */ /* 0x000fe400078e0063 */
[----:B------:R-:W-:Y:S02]  /*6cf0*/  IMAD.MOV.U32 R99, RZ, RZ, R171 ;  /* 0x000000ffff637224 */ /* 0x000fe400078e00ab */
[----:B------:R-:W-:Y:S02]  /*6d00*/  IMAD.MOV.U32 R171, RZ, RZ, R173 ;  /* 0x000000ffffab7224 */ /* 0x000fe400078e00ad */
[----:B------:R-:W-:Y:S02]  /*6d10*/  FFMA.FTZ R173, R117, c[0x0][0x2d0], -R2 ;  /* 0x0000b40075ad7a23 */ /* 0x000fe40000010802 */
[----:B----4-:R-:W-:Y:S02]  /*6d20*/  FFMA.FTZ R5, R184, c[0x0][0x2d0], -R3 ;  /* 0x0000b400b8057a23 */ /* 0x010fe40000010803 */
[----:B------:R-:W-:Y:S01]  /*6d30*/  IMAD.MOV.U32 R117, RZ, RZ, R77 ;  /* 0x000000ffff757224 */ /* 0x000fe200078e004d */
[----:B------:R-:W-:Y:S01]  /*6d40*/  MUFU.EX2 R184, R6 ;  /* 0x0000000600b87308 */ /* 0x000fe20000000800 */
[----:B------:R-:W-:-:S02]  /*6d50*/  IMAD.MOV.U32 R77, RZ, RZ, R78 ;  /* 0x000000ffff4d7224 */ /* 0x000fc400078e004e */
[----:B------:R-:W-:Y:S02]  /*6d60*/  IMAD.MOV.U32 R78, RZ, RZ, R79 ;  /* 0x000000ffff4e7224 */ /* 0x000fe400078e004f */
[----:B------:R-:W-:Y:S02]  /*6d70*/  IMAD.MOV.U32 R79, RZ, RZ, R69 ;  /* 0x000000ffff4f7224 */ /* 0x000fe400078e0045 */
[----:B------:R-:W-:Y:S01]  /*6d80*/  IMAD.MOV.U32 R69, RZ, RZ, R170 ;  /* 0x000000ffff457224 */ /* 0x000fe200078e00aa */
[----:B------:R-:W2:Y:S01]  /*6d90*/  MUFU.EX2 R192, R5 ;  /* 0x0000000500c07308 */ /* 0x000ea20000000800 */
[----:B------:R-:W-:Y:S02]  /*6da0*/  IMAD.MOV.U32 R170, RZ, RZ, R174 ;  /* 0x000000ffffaa7224 */ /* 0x000fe400078e00ae */
[----:B------:R-:W-:Y:S02]  /*6db0*/  FFMA.FTZ R174, R116, c[0x0][0x2d0], -R2 ;  /* 0x0000b40074ae7a23 */ /* 0x000fe40000010802 */
[----:B------:R-:W-:-:S02]  /*6dc0*/  IMAD.MOV.U32 R29, RZ, RZ, R75 ;  /* 0x000000ffff1d7224 */ /* 0x000fc400078e004b */
[--C-:B------:R-:W-:Y:S02]  /*6dd0*/  FFMA.FTZ R65, R127, c[0x0][0x2d0], -R2.reuse ;  /* 0x0000b4007f417a23 */ /* 0x100fe40000010802 */
[--C-:B------:R-:W-:Y:S02]  /*6de0*/  FFMA.FTZ R66, R126, c[0x0][0x2d0], -R2.reuse ;  /* 0x0000b4007e427a23 */ /* 0x100fe40000010802 */
[----:B------:R-:W-:Y:S02]  /*6df0*/  FFMA.FTZ R67, R125, c[0x0][0x2d0], -R2 ;  /* 0x0000b4007d437a23 */ /* 0x000fe40000010802 */
[----:B------:R-:W-:Y:S02]  /*6e00*/  IMAD.MOV.U32 R116, RZ, RZ, R78 ;  /* 0x000000ffff747224 */ /* 0x000fe400078e004e */
[----:B------:R-:W-:Y:S01]  /*6e10*/  IMAD.MOV.U32 R30, RZ, RZ, R79 ;  /* 0x000000ffff1e7224 */ /* 0x000fe200078e004f */
[----:B--2---:R-:W-:Y:S01]  /*6e20*/  F2FP.PACK_AB R9, R192, R191 ;  /* 0x000000bfc009723e */ /* 0x004fe200000000ff */
[----:B------:R-:W-:-:S02]  /*6e30*/  FFMA.FTZ R5, R162, c[0x0][0x2d0], -R3 ;  /* 0x0000b400a2057a23 */ /* 0x000fc40000010803 */
[--C-:B------:R-:W-:Y:S02]  /*6e40*/  FFMA.FTZ R162, R124, c[0x0][0x2d0], -R2.reuse ;  /* 0x0000b4007ca27a23 */ /* 0x100fe40000010802 */
[----:B------:R2:W-:Y:S01]  /*6e50*/  MUFU.EX2 R194, R5 ;  /* 0x0000000500c27308 */ /* 0x0005e20000000800 */
[----:B------:R-:W-:Y:S02]  /*6e60*/  IMAD.MOV.U32 R75, RZ, RZ, R97 ;  /* 0x000000ffff4b7224 */ /* 0x000fe400078e0061 */
[----:B------:R-:W-:Y:S02]  /*6e70*/  FFMA.FTZ R28, R118, c[0x0][0x2d0], -R2 ;  /* 0x0000b400761c7a23 */ /* 0x000fe40000010802 */
[--C-:B------:R-:W-:Y:S02]  /*6e80*/  FFMA.FTZ R31, R153, c[0x0][0x2d0], -R0.reuse ;  /* 0x0000b400991f7a23 */ /* 0x100fe40000010800 */
[----:B------:R-:W-:Y:S01]  /*6e90*/  FFMA.FTZ R153, R147, c[0x0][0x2d0], -R0 ;  /* 0x0000b40093997a23 */ /* 0x000fe20000010800 */
[----:B------:R-:W-:Y:S01]  /*6ea0*/  MUFU.EX2 R185, R28 ;  /* 0x0000001c00b97308 */ /* 0x000fe20000000800 */
[----:B--2---:R-:W-:-:S07]  /*6eb0*/  FFMA.FTZ R5, R186, c[0x0][0x2d0], -R3 ;  /* 0x0000b400ba057a23 */ /* 0x004fce0000010803 */
[----:B------:R-:W2:Y:S02]  /*6ec0*/  MUFU.EX2 R196, R5 ;  /* 0x0000000500c47308 */ /* 0x000ea40000000800 */
[----:B--2---:R-:W-:Y:S01]  /*6ed0*/  F2FP.PACK_AB R11, R196, R194 ;  /* 0x000000c2c40b723e */ /* 0x004fe200000000ff */
[----:B------:R-:W-:Y:S02]  /*6ee0*/  FFMA.FTZ R5, R121, c[0x0][0x2d0], -R2 ;  /* 0x0000b40079057a23 */ /* 0x000fe40000010802 */
[----:B------:R-:W-:-:S03]  /*6ef0*/  FFMA.FTZ R2, R156, c[0x0][0x2d0], -R0 ;  /* 0x0000b4009c027a23 */ /* 0x000fc60000010800 */
[----:B------:R2:W-:Y:S01]  /*6f00*/  MUFU.EX2 R190, R5 ;  /* 0x0000000500be7308 */ /* 0x0005e20000000800 */
[C---:B------:R-:W-:Y:S07]  /*6f10*/  HMMA.16816.F32 R120, R8.reuse, R24, R60 ;  /* 0x000000180878723c */ /* 0x040fee000000183c */
[----:B------:R4:W1:Y:S01]  /*6f20*/  MUFU.EX2 R118, R2 ;  /* 0x0000000200767308 */ /* 0x0008620000000800 */
[----:B------:R-:W-:Y:S01]  /*6f30*/  IMAD.MOV.U32 R60, RZ, RZ, R96 ;  /* 0x000000ffff3c7224 */ /* 0x000fe200078e0060 */
[----:B------:R-:W-:Y:S01]  /*6f40*/  HMMA.16816.F32 R124, R8, R26, R56 ;  /* 0x0000001a087c723c */ /* 0x000fe20000001838 */
[----:B------:R-:W-:-:S02]  /*6f50*/  IMAD.MOV.U32 R61, RZ, RZ, R98 ;  /* 0x000000ffff3d7224 */ /* 0x000fc400078e0062 */
[----:B------:R-:W-:Y:S02]  /*6f60*/  IMAD.MOV.U32 R62, RZ, RZ, R99 ;  /* 0x000000ffff3e7224 */ /* 0x000fe400078e0063 */
[----:B------:R-:W-:Y:S02]  /*6f70*/  IMAD.MOV.U32 R63, RZ, RZ, R77 ;  /* 0x000000ffff3f7224 */ /* 0x000fe400078e004d */
[----:B--2---:R-:W-:Y:S01]  /*6f80*/  FFMA.FTZ R5, R150, c[0x0][0x2d0], -R0 ;  /* 0x0000b40096057a23 */ /* 0x004fe20000010800 */
[C---:B---3--:R-:W-:Y:S01]  /*6f90*/  HMMA.16816.F32 R104, R8.reuse, R20, R48 ;  /* 0x000000140868723c */ /* 0x048fe20000001830 */
[----:B------:R-:W-:Y:S02]  /*6fa0*/  IMAD.MOV.U32 R59, RZ, RZ, R62 ;  /* 0x000000ffff3b7224 */ /* 0x000fe400078e003e */
[----:B----4-:R-:W-:Y:S01]  /*6fb0*/  FFMA.FTZ R2, R149, c[0x0][0x2d0], -R0 ;  /* 0x0000b40095027a23 */ /* 0x010fe20000010800 */
[----:B------:R-:W-:Y:S04]  /*6fc0*/  MUFU.EX2 R186, R5 ;  /* 0x0000000500ba7308 */ /* 0x000fe80000000800 */
[----:B------:R-:W-:Y:S01]  /*6fd0*/  HMMA.16816.F32 R96, R8, R22, R44 ;  /* 0x000000160860723c */ /* 0x000fe2000000182c */
[----:B------:R-:W-:-:S07]  /*6fe0*/  IMAD.MOV.U32 R58, RZ, RZ, R59 ;  /* 0x000000ffff3a7224 */ /* 0x000fce00078e003b */
[----:B-1----:R-:W-:Y:S01]  /*6ff0*/  HMMA.16816.F32 R92, R8, R16, R40 ;  /* 0x00000010085c723c */ /* 0x002fe20000001828 */
[----:B------:R-:W-:-:S07]  /*7000*/  IMAD.MOV.U32 R62, RZ, RZ, R63 ;  /* 0x000000ffff3e7224 */ /* 0x000fce00078e003f */
[C---:B------:R-:W-:Y:S08]  /*7010*/  HMMA.16816.F32 R84, R8.reuse, R18, R36 ;  /* 0x000000120854723c */ /* 0x040ff00000001824 */
[C---:B------:R-:W-:Y:S08]  /*7020*/  HMMA.16816.F32 R80, R8.reuse, R12, R52 ;  /* 0x0000000c0850723c */ /* 0x040ff00000001834 */
[----:B------:R-:W-:Y:S01]  /*7030*/  HMMA.16816.F32 R76, R8, R14, R32 ;  /* 0x0000000e084c723c */ /* 0x000fe20000001820 */
[----:B------:R-:W-:-:S02]  /*7040*/  FFMA.FTZ R45, R152, c[0x0][0x2d0], -R0 ;  /* 0x0000b400982d7a23 */ /* 0x000fc40000010800 */
[----:B------:R-:W-:Y:S02]  /*7050*/  IMAD.MOV.U32 R63, RZ, RZ, R144 ;  /* 0x000000ffff3f7224 */ /* 0x000fe400078e0090 */
[----:B------:R-:W-:Y:S02]  /*7060*/  FFMA.FTZ R46, R148, c[0x0][0x2d0], -R0 ;  /* 0x0000b400942e7a23 */ /* 0x000fe40000010800 */
[----:B------:R-:W-:Y:S02]  /*7070*/  FFMA.FTZ R11, R60, c[0x0][0x2d0], -R4 ;  /* 0x0000b4003c0b7a23 */ /* 0x000fe40000010804 */
[----:B------:R-:W-:Y:S02]  /*7080*/  IMAD.MOV.U32 R60, RZ, RZ, R61 ;  /* 0x000000ffff3c7224 */ /* 0x000fe400078e003d */
[----:B------:R-:W-:Y:S02]  /*7090*/  IMAD.MOV.U32 R61, RZ, RZ, R117 ;  /* 0x000000ffff3d7224 */ /* 0x000fe400078e0075 */
[----:B------:R-:W-:-:S02]  /*70a0*/  IMAD.MOV.U32 R57, RZ, RZ, R58 ;  /* 0x000000ffff397224 */ /* 0x000fc400078e003a */
[----:B------:R-:W-:Y:S02]  /*70b0*/  IMAD.MOV.U32 R59, RZ, RZ, R61 ;  /* 0x000000ffff3b7224 */ /* 0x000fe400078e003d */
[----:B------:R-:W-:Y:S02]  /*70c0*/  FFMA.FTZ R152, R151, c[0x0][0x2d0], -R0 ;  /* 0x0000b40097987a23 */ /* 0x000fe40000010800 */
[----:B------:R-:W-:Y:S02]  /*70d0*/  IMAD.MOV.U32 R58, RZ, RZ, R59 ;  /* 0x000000ffff3a7224 */ /* 0x000fe400078e003b */
[----:B------:R-:W-:Y:S02]  /*70e0*/  IMAD.MOV.U32 R59, RZ, RZ, R63 ;  /* 0x000000ffff3b7224 */ /* 0x000fe400078e003f */
[----:B------:R-:W-:Y:S02]  /*70f0*/  IMAD.MOV.U32 R117, RZ, RZ, R188 ;  /* 0x000000ffff757224 */ /* 0x000fe400078e00bc */
[----:B------:R-:W-:-:S02]  /*7100*/  IMAD.MOV.U32 R144, RZ, RZ, R230 ;  /* 0x000000ffff907224 */ /* 0x000fc400078e00e6 */
[----:B------:R-:W-:Y:S02]  /*7110*/  IMAD.MOV.U32 R148, RZ, RZ, R58 ;  /* 0x000000ffff947224 */ /* 0x000fe400078e003a */
[----:B------:R-:W-:Y:S01]  /*7120*/  IMAD.MOV.U32 R151, RZ, RZ, R59 ;  /* 0x000000ffff977224 */ /* 0x000fe200078e003b */
[----:B------:R1:W2:Y:S01]  /*7130*/  MUFU.EX2 R188, R2 ;  /* 0x0000000200bc7308 */ /* 0x0002a20000000800 */
[--C-:B------:R-:W-:Y:S02]  /*7140*/  FFMA.FTZ R44, R154, c[0x0][0x2d0], -R0.reuse ;  /* 0x0000b4009a2c7a23 */ /* 0x100fe40000010800 */
[----:B------:R-:W-:Y:S02]  /*7150*/  FFMA.FTZ R154, R146, c[0x0][0x2d0], -R0 ;  /* 0x0000b400929a7a23 */ /* 0x000fe40000010800 */
[----:B------:R-:W-:Y:S02]  /*7160*/  IMAD.MOV.U32 R149, RZ, RZ, R117 ;  /* 0x000000ffff957224 */ /* 0x000fe400078e0075 */
[----:B------:R-:W-:-:S02]  /*7170*/  IMAD.MOV.U32 R156, RZ, RZ, R144 ;  /* 0x000000ffff9c7224 */ /* 0x000fc400078e0090 */
[--C-:B------:R-:W-:Y:S02]  /*7180*/  FFMA.FTZ R0, R119, c[0x0][0x2d0], -R3.reuse ;  /* 0x0000b40077007a23 */ /* 0x100fe40000010803 */
[--C-:B------:R-:W-:Y:S02]  /*7190*/  FFMA.FTZ R29, R29, c[0x0][0x2d0], -R3.reuse ;  /* 0x0000b4001d1d7a23 */ /* 0x100fe40000010803 */
[--C-:B------:R-:W-:Y:S02]  /*71a0*/  FFMA.FTZ R30, R30, c[0x0][0x2d0], -R3.reuse ;  /* 0x0000b4001e1e7a23 */ /* 0x100fe40000010803 */
[--C-:B------:R-:W-:Y:S02]  /*71b0*/  FFMA.FTZ R68, R68, c[0x0][0x2d0], -R3.reuse ;  /* 0x0000b40044447a23 */ /* 0x100fe40000010803 */
[--C-:B-1----:R-:W-:Y:S02]  /*71c0*/  FFMA.FTZ R2, R57, c[0x0][0x2d0], -R3.reuse ;  /* 0x0000b40039027a23 */ /* 0x102fe40000010803 */
[----:B------:R-:W-:-:S02]  /*71d0*/  FFMA.FTZ R116, R116, c[0x0][0x2d0], -R3 ;  /* 0x0000b40074747a23 */ /* 0x000fc40000010803 */
[--C-:B------:R-:W-:Y:S02]  /*71e0*/  FFMA.FTZ R117, R252, c[0x0][0x2d0], -R3.reuse ;  /* 0x0000b400fc757a23 */ /* 0x100fe40000010803 */
[----:B------:R-:W-:Y:S02]  /*71f0*/  FFMA.FTZ R144, R250, c[0x0][0x2d0], -R3 ;  /* 0x0000b400fa907a23 */ /* 0x000fe40000010803 */
[----:B------:R-:W-:Y:S02]  /*7200*/  IMAD.MOV.U32 R150, RZ, RZ, R75 ;  /* 0x000000ffff967224 */ /* 0x000fe400078e004b */
[----:B------:R-:W-:Y:S02]  /*7210*/  FADD.FTZ R3, R148, R151 ;  /* 0x0000009794037221 */ /* 0x000fe40000010000 */
[----:B------:R-:W-:Y:S02]  /*7220*/  FFMA.FTZ R10, R234, c[0x0][0x2d0], -R4 ;  /* 0x0000b400ea0a7a23 */ /* 0x000fe40000010804 */
[----:B------:R-:W-:Y:S01]  /*7230*/  FADD.FTZ R3, R150, R3 ;  /* 0x0000000396037221 */ /* 0x000fe20000010000 */
[----:B------:R1:W5:Y:S01]  /*7240*/  LDL.LU R234, [R1+0xa8] ;  /* 0x0000a80001ea7983 */ /* 0x0003620000300800 */
[----:B------:R-:W-:-:S02]  /*7250*/  IMAD.MOV.U32 R150, RZ, RZ, R62 ;  /* 0x000000ffff967224 */ /* 0x000fc400078e003e */
[--C-:B------:R-:W-:Y:S02]  /*7260*/  FFMA.FTZ R9, R233, c[0x0][0x2d0], -R4.reuse ;  /* 0x0000b400e9097a23 */ /* 0x100fe40000010804 */
[----:B------:R-:W-:Y:S01]  /*7270*/  FADD.FTZ R3, R150, R3 ;  /* 0x0000000396037221 */ /* 0x000fe20000010000 */
[----:B------:R1:W5:Y:S01]  /*7280*/  LDL.LU R233, [R1+0xa4] ;  /* 0x0000a40001e97983 */ /* 0x0003620000300800 */
[--C-:B------:R-:W-:Y:S02]  /*7290*/  FFMA.FTZ R8, R232, c[0x0][0x2d0], -R4.reuse ;  /* 0x0000b400e8087a23 */ /* 0x100fe40000010804 */
[--C-:B------:R-:W-:Y:S01]  /*72a0*/  FFMA.FTZ R47, R231, c[0x0][0x2d0], -R4.reuse ;  /* 0x0000b400e72f7a23 */ /* 0x100fe20000010804 */
[----:B------:R1:W5:Y:S01]  /*72b0*/  LDL.LU R232, [R1+0xa0] ;  /* 0x0000a00001e87983 */ /* 0x0003620000300800 */
[----:B------:R-:W-:Y:S02]  /*72c0*/  IMAD.MOV.U32 R250, RZ, RZ, R171 ;  /* 0x000000fffffa7224 */ /* 0x000fe400078e00ab */
[----:B------:R-:W-:Y:S01]  /*72d0*/  FADD.FTZ R3, R168, R3 ;  /* 0x00000003a8037221 */ /* 0x000fe20000010000 */
[----:B------:R1:W5:Y:S01]  /*72e0*/  LDL.LU R231, [R1+0x9c] ;  /* 0x00009c0001e77983 */ /* 0x0003620000300800 */
[----:B------:R-:W-:-:S02]  /*72f0*/  FFMA.FTZ R61, R229, c[0x0][0x2d0], -R4 ;  /* 0x0000b400e53d7a23 */ /* 0x000fc40000010804 */
[--C-:B------:R-:W-:Y:S01]  /*7300*/  FFMA.FTZ R63, R226, c[0x0][0x2d0], -R4.reuse ;  /* 0x0000b400e23f7a23 */ /* 0x100fe20000010804 */
[----:B------:R1:W5:Y:S01]  /*7310*/  LDL.LU R230, [R1+0x98] ;  /* 0x0000980001e67983 */ /* 0x0003620000300800 */
[----:B------:R-:W-:Y:S01]  /*7320*/  FADD.FTZ R3, R250, R3 ;  /* 0x00000003fa037221 */ /* 0x000fe20000010000 */
[----:B------:R-:W-:Y:S01]  /*7330*/  F2FP.PACK_AB R5, R184, R118 ;  /* 0x00000076b805723e */ /* 0x000fe200000000ff */
[----:B------:R-:W-:Y:S01]  /*7340*/  FFMA.FTZ R60, R60, c[0x0][0x2d0], -R4 ;  /* 0x0000b4003c3c7a23 */ /* 0x000fe20000010804 */
[----:B------:R1:W5:Y:S04]  /*7350*/  LDL.LU R229, [R1+0x94] ;  /* 0x0000940001e57983 */ /* 0x0003680000300800 */
[----:B------:R1:W5:Y:S04]  /*7360*/  LDL.LU R226, [R1+0x90] ;  /* 0x0000900001e27983 */ /* 0x0003680000300800 */
[----:B------:R1:W5:Y:S01]  /*7370*/  LDL.LU R119, [R1+0x8c] ;  /* 0x00008c0001777983 */ /* 0x0003620000300800 */
[----:B------:R-:W-:Y:S01]  /*7380*/  F2FP.PACK_AB R4, R187, R185 ;  /* 0x000000b9bb04723e */ /* 0x000fe200000000ff */
[----:B------:R3:W-:Y:S01]  /*7390*/  MUFU.EX2 R75, R0 ;  /* 0x00000000004b7308 */ /* 0x0007e20000000800 */
[----:B------:R-:W-:Y:S01]  /*73a0*/  F2FP.PACK_AB R6, R190, R189 ;  /* 0x000000bdbe06723e */ /* 0x000fe200000000ff */
[----:B------:R-:W4:Y:S01]  /*73b0*/  LDL R250, [R1+0x50] ;  /* 0x0000500001fa7983 */ /* 0x000f220000100800 */
[----:B--2---:R-:W-:Y:S01]  /*73c0*/  F2FP.PACK_AB R7, R188, R186 ;  /* 0x000000babc07723e */ /* 0x004fe200000000ff */
[----:B------:R-:W-:-:S02]  /*73d0*/  FADD.FTZ R28, R158, R157 ;  /* 0x0000009d9e1c7221 */ /* 0x000fc40000010000 */
[----:B------:R-:W-:Y:S02]  /*73e0*/  IMAD.MOV.U32 R252, RZ, RZ, R164 ;  /* 0x000000fffffc7224 */ /* 0x000fe400078e00a4 */
[----:B------:R-:W-:Y:S01]  /*73f0*/  MUFU.EX2 R62, R46 ;  /* 0x0000002e003e7308 */ /* 0x000fe20000000800 */
[----:B------:R-:W-:Y:S01]  /*7400*/  IMAD.MOV.U32 R145, RZ, RZ, R165 ;  /* 0x000000ffff917224 */ /* 0x000fe200078e00a5 */
[C---:B------:R-:W-:Y:S01]  /*7410*/  HMMA.16816.F32 R32, R4.reuse, R16, R112 ;  /* 0x000000100420723c */ /* 0x040fe20000001870 */
[----:B------:R-:W-:Y:S02]  /*7420*/  IMAD.MOV.U32 R147, RZ, RZ, R166 ;  /* 0x000000ffff937224 */ /* 0x000fe400078e00a6 */
[----:B------:R-:W-:Y:S02]  /*7430*/  IMAD.MOV.U32 R146, RZ, RZ, R167 ;  /* 0x000000ffff927224 */ /* 0x000fe400078e00a7 */
[----:B------:R-:W-:Y:S01]  /*7440*/  LDSM.16.MT88.4 R164, [R225+0x3000] ;  /* 0x00300000e1a4783b */ /* 0x000fe20000004200 */
[----:B------:R-:W-:Y:S01]  /*7450*/  MUFU.EX2 R112, R8 ;  /* 0x0000000800707308 */ /* 0x000fe20000000800 */
[----:B---3--:R-:W-:Y:S01]  /*7460*/  FADD.FTZ R0, R160, R159 ;  /* 0x0000009fa0007221 */ /* 0x008fe20000010000 */
[----:B------:R-:W-:Y:S01]  /*7470*/  HMMA.16816.F32 R36, R4, R18, R108 ;  /* 0x000000120424723c */ /* 0x000fe2000000186c */
[----:B------:R-:W2:Y:S01]  /*7480*/  LDSM.16.MT88.4 R16, [R224+0x2800] ;  /* 0x00280000e010783b */ /* 0x000ea20000004200 */
[----:B------:R-:W-:-:S04]  /*7490*/  FADD.FTZ R3, R146, R3 ;  /* 0x0000000392037221 */ /* 0x000fc80000010000 */
[----:B------:R-:W-:Y:S02]  /*74a0*/  MUFU.EX2 R108, R11 ;  /* 0x0000000b006c7308 */ /* 0x000fe40000000800 */
[C---:B------:R-:W-:Y:S06]  /*74b0*/  HMMA.16816.F32 R48, R4.reuse, R20, R132 ;  /* 0x000000140430723c */ /* 0x040fec0000001884 */
[----:B------:R-:W-:Y:S02]  /*74c0*/  MUFU.EX2 R46, R44 ;  /* 0x0000002c002e7308 */ /* 0x000fe40000000800 */
[C---:B------:R-:W-:Y:S01]  /*74d0*/  HMMA.16816.F32 R40, R4.reuse, R22, R128 ;  /* 0x000000160428723c */ /* 0x040fe20000001880 */
[----:B------:R-:W-:Y:S05]  /*74e0*/  LDSM.16.MT88.4 R20, [R227+0x2800] ;  /* 0x00280000e314783b */ /* 0x000fea0000004200 */
[----:B------:R-:W-:Y:S02]  /*74f0*/  MUFU.EX2 R65, R65 ;  /* 0x0000004100417308 */ /* 0x000fe40000000800 */
[C---:B------:R-:W-:Y:S06]  /*7500*/  HMMA.16816.F32 R100, R4.reuse, R12, R100 ;  /* 0x0000000c0464723c */ /* 0x040fec0000001864 */
[----:B------:R-:W-:Y:S02]  /*7510*/  MUFU.EX2 R66, R66 ;  /* 0x0000004200427308 */ /* 0x000fe40000000800 */
[C---:B------:R-:W-:Y:S01]  /*7520*/  HMMA.16816.F32 R88, R4.reuse, R14, R88 ;  /* 0x0000000e0458723c */ /* 0x040fe20000001858 */
[----:B------:R-:W3:Y:S05]  /*7530*/  LDSM.16.MT88.4 R12, [R228+0x2800] ;  /* 0x00280000e40c783b */ /* 0x000eea0000004200 */
[----:B------:R-:W-:Y:S02]  /*7540*/  MUFU.EX2 R67, R67 ;  /* 0x0000004300437308 */ /* 0x000fe40000000800 */
[C---:B------:R-:W-:Y:S06]  /*7550*/  HMMA.16816.F32 R56, R4.reuse, R24, R140 ;  /* 0x000000180438723c */ /* 0x040fec000000188c */
[----:B------:R-:W-:Y:S01]  /*7560*/  MUFU.EX2 R45, R45 ;  /* 0x0000002d002d7308 */ /* 0x000fe20000000800 */
[----:B------:R-:W-:Y:S01]  /*7570*/  FADD.FTZ R24, R161, R0 ;  /* 0x00000000a1187221 */ /* 0x000fe20000010000 */
[----:B------:R-:W-:Y:S01]  /*7580*/  HMMA.16816.F32 R52, R4, R26, R136 ;  /* 0x0000001a0434723c */ /* 0x000fe20000001888 */
[----:B------:R-:W-:Y:S01]  /*7590*/  IMAD.MOV.U32 R113, RZ, RZ, R182 ;  /* 0x000000ffff717224 */ /* 0x000fe200078e00b6 */
[----:B------:R-:W-:Y:S01]  /*75a0*/  LDSM.16.MT88.4 R132, [R224+0x3000] ;  /* 0x00300000e084783b */ /* 0x000fe20000004200 */
[----:B------:R-:W-:-:S03]  /*75b0*/  FADD.FTZ R24, R216, R24 ;  /* 0x00000018d8187221 */ /* 0x000fc60000010000 */
[----:B------:R-:W1:Y:S01]  /*75c0*/  MUFU.EX2 R109, R10 ;  /* 0x0000000a006d7308 */ /* 0x000e620000000800 */
[----:B------:R-:W-:Y:S02]  /*75d0*/  FADD.FTZ R4, R163, R28 ;  /* 0x0000001ca3047221 */ /* 0x000fe40000010000 */
[----:B------:R-:W-:Y:S02]  /*75e0*/  FADD.FTZ R24, R217, R24 ;  /* 0x00000018d9187221 */ /* 0x000fe40000010000 */
[----:B------:R-:W-:Y:S02]  /*75f0*/  FADD.FTZ R0, R209, R4 ;  /* 0x00000004d1007221 */ /* 0x000fe40000010000 */
[----:B------:R-:W-:Y:S01]  /*7600*/  IMAD.MOV.U32 R138, RZ, RZ, R176 ;  /* 0x000000ffff8a7224 */ /* 0x000fe200078e00b0 */
[----:B------:R2:W2:Y:S01]  /*7610*/  MUFU.EX2 R111, R9 ;  /* 0x00000009006f7308 */ /* 0x0004a20000000800 */
[----:B------:R-:W-:Y:S02]  /*7620*/  FADD.FTZ R0, R219, R0 ;  /* 0x00000000db007221 */ /* 0x000fe40000010000 */
[----:B------:R-:W-:-:S02]  /*7630*/  IMAD.MOV.U32 R137, RZ, RZ, R175 ;  /* 0x000000ffff897224 */ /* 0x000fc400078e00af */
[----:B------:R-:W-:Y:S02]  /*7640*/  FADD.FTZ R0, R218, R0 ;  /* 0x00000000da007221 */ /* 0x000fe40000010000 */
[----:B------:R-:W-:Y:S01]  /*7650*/  IMAD.MOV.U32 R139, RZ, RZ, R178 ;  /* 0x000000ffff8b7224 */ /* 0x000fe200078e00b2 */
[----:B------:R-:W-:Y:S01]  /*7660*/  MUFU.EX2 R110, R64 ;  /* 0x00000040006e7308 */ /* 0x000fe20000000800 */
[----:B-1----:R-:W-:Y:S01]  /*7670*/  F2FP.PACK_AB R4, R109, R108 ;  /* 0x0000006c6d04723e */ /* 0x002fe200000000ff */
[----:B------:R-:W-:-:S04]  /*7680*/  FADD.FTZ R0, R145, R0 ;  /* 0x0000000091007221 */ /* 0x000fc80000010000 */
[----:B------:R-:W-:Y:S01]  /*7690*/  FADD.FTZ R0, R179, R0 ;  /* 0x00000000b3007221 */ /* 0x000fe20000010000 */
[----:B--2---:R-:W1:Y:S01]  /*76a0*/  LDSM.16.MT88.4 R8, [R225+0x2800] ;  /* 0x00280000e108783b */ /* 0x004e620000004200 */
[----:B------:R2:W2:Y:S01]  /*76b0*/  MUFU.EX2 R64, R2 ;  /* 0x0000000200407308 */ /* 0x0004a20000000800 */
[----:B------:R-:W-:-:S07]  /*76c0*/  F2FP.PACK_AB R6, R112, R111 ;  /* 0x0000006f7006723e */ /* 0x000fce00000000ff */
[----:B------:R-:W-:Y:S01]  /*76d0*/  MUFU.EX2 R44, R31 ;  /* 0x0000001f002c7308 */ /* 0x000fe20000000800 */
[----:B--2---:R-:W-:Y:S01]  /*76e0*/  FADD.FTZ R2, R69, R149 ;  /* 0x0000009545027221 */ /* 0x004fe20000010000 */
[----:B------:R-:W-:-:S06]  /*76f0*/  F2FP.PACK_AB R5, R64, R75 ;  /* 0x0000004b4005723e */ /* 0x000fcc00000000ff */
[----:B------:R-:W-:Y:S01]  /*7700*/  MUFU.EX2 R69, R29 ;  /* 0x0000001d00457308 */ /* 0x000fe20000000800 */
[----:B------:R-:W-:Y:S01]  /*7710*/  FADD.FTZ R0, R223, R0 ;  /* 0x00000000df007221 */ /* 0x000fe20000010000 */
[----:B------:R-:W2:Y:S01]  /*7720*/  LDSM.16.MT88.4 R148, [R228+0x3000] ;  /* 0x00300000e494783b */ /* 0x000ea20000004200 */
[----:B------:R-:W-:Y:S02]  /*7730*/  FADD.FTZ R2, R156, R2 ;  /* 0x000000029c027221 */ /* 0x000fe40000010000 */
[----:B------:R-:W-:-:S03]  /*7740*/  IMAD.MOV.U32 R156, RZ, RZ, R71 ;  /* 0x000000ffff9c7224 */ /* 0x000fc600078e0047 */
[----:B------:R-:W1:Y:S01]  /*7750*/  MUFU.EX2 R71, R30 ;  /* 0x0000001e00477308 */ /* 0x000e620000000800 */
[----:B------:R-:W-:Y:S02]  /*7760*/  FADD.FTZ R2, R156, R2 ;  /* 0x000000029c027221 */ /* 0x000fe40000010000 */
[----:B------:R-:W-:Y:S02]  /*7770*/  IMAD.MOV.U32 R156, RZ, RZ, R170 ;  /* 0x000000ffff9c7224 */ /* 0x000fe400078e00aa */
[----:B------:R-:W-:Y:S02]  /*7780*/  FADD.FTZ R2, R169, R2 ;  /* 0x00000002a9027221 */ /* 0x000fe40000010000 */
[----:B------:R-:W-:Y:S01]  /*7790*/  IMAD.MOV.U32 R136, RZ, RZ, R156 ;  /* 0x000000ffff887224 */ /* 0x000fe200078e009c */
[----:B------:R-:W-:Y:S01]  /*77a0*/  MUFU.EX2 R28, R68 ;  /* 0x00000044001c7308 */ /* 0x000fe20000000800 */
[----:B------:R-:W-:Y:S02]  /*77b0*/  FADD.FTZ R2, R252, R2 ;  /* 0x00000002fc027221 */ /* 0x000fe40000010000 */
[----:B------:R-:W-:-:S02]  /*77c0*/  FADD.FTZ R3, R137, R3 ;  /* 0x0000000389037221 */ /* 0x000fc40000010000 */
[----:B------:R-:W-:Y:S02]  /*77d0*/  FADD.FTZ R2, R147, R2 ;  /* 0x0000000293027221 */ /* 0x000fe40000010000 */
[----:B------:R-:W-:Y:S01]  /*77e0*/  IMAD.MOV.U32 R216, RZ, RZ, R180 ;  /* 0x000000ffffd87224 */ /* 0x000fe200078e00b4 */
[----:B-1----:R-:W-:Y:S01]  /*77f0*/  F2FP.PACK_AB R7, R71, R69 ;  /* 0x000000454707723e */ /* 0x002fe200000000ff */
[----:B------:R-:W-:Y:S01]  /*7800*/  IMAD.MOV.U32 R209, RZ, RZ, R183 ;  /* 0x000000ffffd17224 */ /* 0x000fe200078e00b7 */
[----:B------:R-:W-:Y:S01]  /*7810*/  MUFU.EX2 R47, R47 ;  /* 0x0000002f002f7308 */ /* 0x000fe20000000800 */
[----:B------:R-:W-:Y:S02]  /*7820*/  IMAD.MOV.U32 R115, RZ, RZ, R139 ;  /* 0x000000ffff737224 */ /* 0x000fe400078e008b */
[----:B------:R-:W-:Y:S02]  /*7830*/  IMAD.MOV.U32 R114, RZ, RZ, R181 ;  /* 0x000000ffff727224 */ /* 0x000fe400078e00b5 */
[----:B------:R-:W-:Y:S01]  /*7840*/  HMMA.16816.F32 R120, R4, R16, R120 ;  /* 0x000000100478723c */ /* 0x000fe20000001878 */
[----:B------:R-:W-:-:S02]  /*7850*/  IMAD.MOV.U32 R252, RZ, RZ, R177 ;  /* 0x000000fffffc7224 */ /* 0x000fc400078e00b1 */
[----:B------:R-:W-:Y:S05]  /*7860*/  MUFU.EX2 R27, R116 ;  /* 0x00000074001b7308 */ /* 0x000fea0000000800 */
[C---:B------:R-:W-:Y:S03]  /*7870*/  HMMA.16816.F32 R124, R4.reuse, R18, R124 ;  /* 0x00000012047c723c */ /* 0x040fe6000000187c */
[----:B------:R-:W-:Y:S05]  /*7880*/  MUFU.EX2 R31, R60 ;  /* 0x0000003c001f7308 */ /* 0x000fea0000000800 */
[C---:B---3--:R-:W-:Y:S03]  /*7890*/  HMMA.16816.F32 R104, R4.reuse, R12, R104 ;  /* 0x0000000c0468723c */ /* 0x048fe60000001868 */
[----:B------:R-:W-:Y:S05]  /*78a0*/  MUFU.EX2 R25, R117 ;  /* 0x0000007500197308 */ /* 0x000fea0000000800 */
[C---:B------:R-:W-:Y:S03]  /*78b0*/  HMMA.16816.F32 R96, R4.reuse, R14, R96 ;  /* 0x0000000e0460723c */ /* 0x040fe60000001860 */
[----:B------:R-:W-:Y:S05]  /*78c0*/  MUFU.EX2 R30, R61 ;  /* 0x0000003d001e7308 */ /* 0x000fea0000000800 */
[C---:B------:R-:W-:Y:S03]  /*78d0*/  HMMA.16816.F32 R92, R4.reuse, R8, R92 ;  /* 0x00000008045c723c */ /* 0x040fe6000000185c */
[----:B------:R-:W-:Y:S05]  /*78e0*/  MUFU.EX2 R26, R144 ;  /* 0x00000090001a7308 */ /* 0x000fea0000000800 */
[C---:B------:R-:W-:Y:S03]  /*78f0*/  HMMA.16816.F32 R84, R4.reuse, R10, R84 ;  /* 0x0000000a0454723c */ /* 0x040fe60000001854 */
[----:B------:R-:W-:Y:S05]  /*7900*/  MUFU.EX2 R29, R63 ;  /* 0x0000003f001d7308 */ /* 0x000fea0000000800 */
[C---:B------:R-:W-:Y:S08]  /*7910*/  HMMA.16816.F32 R80, R4.reuse, R20, R80 ;  /* 0x000000140450723c */ /* 0x040ff00000001850 */
[----:B------:R-:W-:Y:S07]  /*7920*/  HMMA.16816.F32 R76, R4, R22, R76 ;  /* 0x00000016044c723c */ /* 0x000fee000000184c */
[----:B------:R-:W-:-:S02]  /*7930*/  F2FP.PACK_AB R4, R65, R110 ;  /* 0x0000006e4104723e */ /* 0x000fc400000000ff */
[----:B------:R-:W-:Y:S02]  /*7940*/  F2FP.PACK_AB R5, R46, R62 ;  /* 0x0000003e2e05723e */ /* 0x000fe400000000ff */
[----:B------:R-:W-:Y:S02]  /*7950*/  F2FP.PACK_AB R6, R67, R66 ;  /* 0x000000424306723e */ /* 0x000fe400000000ff */
[----:B------:R-:W-:-:S07]  /*7960*/  F2FP.PACK_AB R7, R45, R44 ;  /* 0x0000002c2d07723e */ /* 0x000fce00000000ff */
[C---:B------:R-:W-:Y:S07]  /*7970*/  HMMA.16816.F32 R32, R4.reuse, R8, R32 ;  /* 0x000000080420723c */ /* 0x040fee0000001820 */
[----:B------:R-:W-:Y:S01]  /*7980*/  FADD.FTZ R8, R243, R24 ;  /* 0x00000018f3087221 */ /* 0x000fe20000010000 */
[----:B------:R-:W-:Y:S03]  /*7990*/  HMMA.16816.F32 R168, R4, R20, R100 ;  /* 0x0000001404a8723c */ /* 0x000fe60000001864 */
[----:B------:R-:W-:-:S02]  /*79a0*/  FADD.FTZ R8, R244, R8 ;  /* 0x00000008f4087221 */ /* 0x000fc40000010000 */
[----:B------:R-:W-:-:S03]  /*79b0*/  FADD.FTZ R2, R138, R2 ;  /* 0x000000028a027221 */ /* 0x000fc60000010000 */
[C---:B------:R-:W-:Y:S08]  /*79c0*/  HMMA.16816.F32 R56, R4.reuse, R16, R56 ;  /* 0x000000100438723c */ /* 0x040ff00000001838 */
[C---:B------:R-:W-:Y:S08]  /*79d0*/  HMMA.16816.F32 R52, R4.reuse, R18, R52 ;  /* 0x000000120434723c */ /* 0x040ff00000001834 */
[C---:B------:R-:W-:Y:S08]  /*79e0*/  HMMA.16816.F32 R48, R4.reuse, R12, R48 ;  /* 0x0000000c0430723c */ /* 0x040ff00000001830 */
[C---:B------:R-:W-:Y:S08]  /*79f0*/  HMMA.16816.F32 R40, R4.reuse, R14, R40 ;  /* 0x0000000e0428723c */ /* 0x040ff00000001828 */
[C---:B------:R-:W-:Y:S08]  /*7a00*/  HMMA.16816.F32 R36, R4.reuse, R10, R36 ;  /* 0x0000000a0424723c */ /* 0x040ff00000001824 */
[----:B------:R-:W-:Y:S01]  /*7a10*/  HMMA.16816.F32 R20, R4, R22, R88 ;  /* 0x000000160414723c */ /* 0x000fe20000001858 */
[----:B------:R-:W-:Y:S01]  /*7a20*/  MUFU.EX2 R9, R152 ;  /* 0x0000009800097308 */ /* 0x000fe20000000800 */
[----:B------:R-:W1:Y:S05]  /*7a30*/  LDSM.16.MT88.4 R12, [R227+0x3000] ;  /* 0x00300000e30c783b */ /* 0x000e6a0000004200 */
[----:B------:R-:W-:-:S04]  /*7a40*/  FADD.FTZ R4, R136, R8 ;  /* 0x0000000888047221 */ /* 0x000fc80000010000 */
[----:B------:R-:W-:Y:S02]  /*7a50*/  FADD.FTZ R7, R222, R4 ;  /* 0x00000004de077221 */ /* 0x000fe40000010000 */
[----:B------:R-:W-:Y:S02]  /*7a60*/  FADD.FTZ R4, R220, R2 ;  /* 0x00000002dc047221 */ /* 0x000fe40000010000 */
[----:B------:R-:W-:Y:S02]  /*7a70*/  FADD.FTZ R5, R242, R0 ;  /* 0x00000000f2057221 */ /* 0x000fe40000010000 */
[----:B----4-:R-:W-:-:S04]  /*7a80*/  @P4 IMAD.HI.U32 R2, R250, c[0x0][0x2c8], RZ ;  /* 0x0000b200fa024a27 */ /* 0x010fc800078e00ff */
[----:B------:R-:W-:Y:S01]  /*7a90*/  IMAD.MOV.U32 R0, RZ, RZ, R250 ;  /* 0x000000ffff007224 */ /* 0x000fe200078e00fa */
[----:B------:R-:W-:Y:S01]  /*7aa0*/  @P4 SHF.R.U32.HI R0, RZ, c[0x0][0x2cc], R2 ;  /* 0x0000b300ff004a19 */ /* 0x000fe20000011602 */
[----:B------:R-:W-:Y:S02]  /*7ab0*/  IMAD.MOV.U32 R2, RZ, RZ, c[0x0][0x168] ;  /* 0x00005a00ff027624 */ /* 0x000fe400078e00ff */
[----:B------:R-:W-:-:S03]  /*7ac0*/  FADD.FTZ R6, R221, R3 ;  /* 0x00000003dd067221 */ /* 0x000fc60000010000 */
[----:B------:R-:W-:Y:S01]  /*7ad0*/  IADD3 R3, R0, c[0x0][0x1d0], -R2 ;  /* 0x0000740000037a10 */ /* 0x000fe20007ffe802 */
[----:B------:R-:W-:-:S04]  /*7ae0*/  IMAD.MOV.U32 R2, RZ, RZ, RZ ;  /* 0x000000ffff027224 */ /* 0x000fc800078e00ff */
[----:B------:R-:W-:-:S05]  /*7af0*/  IMAD.HI R2, R3, -0x6db6db6d, R2 ;  /* 0x9249249303027827 */ /* 0x000fca00078e0202 */
[----:B------:R-:W-:Y:S01]  /*7b00*/  SHF.R.U32.HI R0, RZ, 0x1f, R2 ;  /* 0x0000001fff007819 */ /* 0x000fe20000011602 */
[----:B------:R-:W-:-:S03]  /*7b10*/  FADD.FTZ R3, R248, R6 ;  /* 0x00000006f8037221 */ /* 0x000fc60000010000 */
[----:B------:R-:W-:Y:S01]  /*7b20*/  LEA.HI.SX32 R8, R2, R0, 0x1a ;  /* 0x0000000002087211 */ /* 0x000fe200078fd2ff */
        /* <DEDUP_REMOVED lines=42> */
[----:B------:R-:W3:Y:S01]  /*7dd0*/  MUFU.EX2 R11, R162 ;  /* 0x000000a2000b7308 */ /* 0x000ee20000000800 */
[----:B------:R-:W-:-:S02]  /*7de0*/  FADD.FTZ R5, R110, R5 ;  /* 0x000000056e057221 */ /* 0x000fc40000010000 */
[----:B------:R-:W-:Y:S02]  /*7df0*/  FADD.FTZ R0, R62, R0 ;  /* 0x000000003e007221 */ /* 0x000fe40000010000 */
[----:B------:R-:W-:Y:S02]  /*7e00*/  FADD.FTZ R3, R108, R3 ;  /* 0x000000036c037221 */ /* 0x000fe40000010000 */
[----:B------:R-:W-:Y:S01]  /*7e10*/  FADD.FTZ R4, R75, R4 ;  /* 0x000000044b047221 */ /* 0x000fe20000010000 */
[----:B------:R-:W4:Y:S01]  /*7e20*/  MUFU.EX2 R10, R172 ;  /* 0x000000ac000a7308 */ /* 0x000f220000000800 */
[----:B------:R-:W-:Y:S02]  /*7e30*/  FADD.FTZ R5, R65, R5 ;  /* 0x0000000541057221 */ /* 0x000fe40000010000 */
[----:B------:R-:W-:Y:S02]  /*7e40*/  FADD.FTZ R2, R46, R0 ;  /* 0x000000002e027221 */ /* 0x000fe40000010000 */
[----:B------:R-:W-:-:S02]  /*7e50*/  FADD.FTZ R0, R109, R3 ;  /* 0x000000036d007221 */ /* 0x000fc40000010000 */
[----:B------:R-:W-:Y:S01]  /*7e60*/  FADD.FTZ R4, R64, R4 ;  /* 0x0000000440047221 */ /* 0x000fe20000010000 */
[----:B------:R-:W1:Y:S01]  /*7e70*/  MUFU.EX2 R16, R153 ;  /* 0x0000009900107308 */ /* 0x000e620000000800 */
[----:B------:R-:W-:Y:S02]  /*7e80*/  FADD.FTZ R5, R66, R5 ;  /* 0x0000000542057221 */ /* 0x000fe40000010000 */
[----:B------:R-:W-:Y:S02]  /*7e90*/  FADD.FTZ R3, R44, R2 ;  /* 0x000000022c037221 */ /* 0x000fe40000010000 */
[----:B------:R-:W-:-:S03]  /*7ea0*/  FADD.FTZ R2, R111, R0 ;  /* 0x000000006f027221 */ /* 0x000fc60000010000 */
[----:B------:R-:W1:Y:S01]  /*7eb0*/  MUFU.EX2 R17, R173 ;  /* 0x000000ad00117308 */ /* 0x000e620000000800 */
[----:B------:R-:W-:Y:S02]  /*7ec0*/  FADD.FTZ R0, R69, R4 ;  /* 0x0000000445007221 */ /* 0x000fe40000010000 */
[----:B------:R-:W-:Y:S02]  /*7ed0*/  FADD.FTZ R5, R67, R5 ;  /* 0x0000000543057221 */ /* 0x000fe40000010000 */
[----:B------:R-:W-:-:S03]  /*7ee0*/  FADD.FTZ R4, R45, R3 ;  /* 0x000000032d047221 */ /* 0x000fc60000010000 */
[----:B------:R-:W1:Y:S01]  /*7ef0*/  MUFU.EX2 R18, R154 ;  /* 0x0000009a00127308 */ /* 0x000e620000000800 */
[----:B------:R-:W-:Y:S02]  /*7f00*/  FADD.FTZ R3, R112, R2 ;  /* 0x0000000270037221 */ /* 0x000fe40000010000 */
[----:B------:R-:W-:-:S05]  /*7f10*/  FADD.FTZ R2, R71, R0 ;  /* 0x0000000047027221 */ /* 0x000fca0000010000 */
[----:B------:R-:W2:Y:S01]  /*7f20*/  MUFU.EX2 R19, R174 ;  /* 0x000000ae00137308 */ /* 0x000ea20000000800 */
[----:B---3--:R-:W-:Y:S02]  /*7f30*/  FADD.FTZ R0, R11, R5 ;  /* 0x000000050b007221 */ /* 0x008fe40000010000 */
[----:B------:R-:W-:-:S05]  /*7f40*/  FADD.FTZ R4, R9, R4 ;  /* 0x0000000409047221 */ /* 0x000fca0000010000 */
[----:B------:R-:W3:Y:S01]  /*7f50*/  MUFU.EX2 R24, R155 ;  /* 0x0000009b00187308 */ /* 0x000ee20000000800 */
[----:B------:R-:W-:Y:S02]  /*7f60*/  FADD.FTZ R6, R28, R2 ;  /* 0x000000021c067221 */ /* 0x000fe40000010000 */
[----:B------:R-:W-:Y:S02]  /*7f70*/  FADD.FTZ R3, R47, R3 ;  /* 0x000000032f037221 */ /* 0x000fe40000010000 */
[----:B----4-:R-:W-:Y:S02]  /*7f80*/  FADD.FTZ R2, R10, R0 ;  /* 0x000000000a027221 */ /* 0x010fe40000010000 */
[----:B-1----:R-:W-:Y:S02]  /*7f90*/  FADD.FTZ R0, R16, R4 ;  /* 0x0000000410007221 */ /* 0x002fe40000010000 */
[----:B------:R-:W-:Y:S02]  /*7fa0*/  FADD.FTZ R6, R27, R6 ;  /* 0x000000061b067221 */ /* 0x000fe40000010000 */
[----:B------:R-:W-:-:S02]  /*7fb0*/  FADD.FTZ R4, R31, R3 ;  /* 0x000000031f047221 */ /* 0x000fc40000010000 */
[----:B------:R-:W-:Y:S02]  /*7fc0*/  FADD.FTZ R5, R17, R2 ;  /* 0x0000000211057221 */ /* 0x000fe40000010000 */
[----:B------:R-:W-:Y:S01]  /*7fd0*/  FADD.FTZ R3, R18, R0 ;  /* 0x0000000012037221 */ /* 0x000fe20000010000 */
[----:B------:R-:W-:Y:S01]  /*7fe0*/  IMNMX R7, RZ, R8, !PT ;  /* 0x00000008ff077217 */ /* 0x000fe20007800200 */
[----:B------:R-:W-:Y:S02]  /*7ff0*/  FADD.FTZ R0, R25, R6 ;  /* 0x0000000619007221 */ /* 0x000fe40000010000 */
[----:B------:R-:W-:Y:S02]  /*8000*/  FADD.FTZ R2, R30, R4 ;  /* 0x000000041e027221 */ /* 0x000fe40000010000 */
[----:B--2---:R-:W-:Y:S02]  /*8010*/  FADD.FTZ R4, R19, R5 ;  /* 0x0000000513047221 */ /* 0x004fe40000010000 */
[----:B---3--:R-:W-:-:S02]  /*8020*/  FADD.FTZ R3, R24, R3 ;  /* 0x0000000318037221 */ /* 0x008fc40000010000 */
[----:B------:R-:W-:Y:S01]  /*8030*/  FADD.FTZ R0, R26, R0 ;  /* 0x000000001a007221 */ /* 0x000fe20000010000 */
[----:B------:R1:W-:Y:S01]  /*8040*/  STL [R1+0x8], R7 ;  /* 0x0000080701007387 */ /* 0x0003e20000100800 */
[----:B------:R-:W-:-:S03]  /*8050*/  FADD.FTZ R2, R29, R2 ;  /* 0x000000021d027221 */ /* 0x000fc60000010000 */
[----:B------:R1:W-:Y:S01]  /*8060*/  STL [R1+0x10], R4 ;  /* 0x0000100401007387 */ /* 0x0003e20000100800 */
[----:B------:R-:W-:-:S03]  /*8070*/  IADD3 R242, R252, -0x2, RZ ;  /* 0xfffffffefcf27810 */ /* 0x000fc60007ffe0ff */
[----:B------:R1:W-:Y:S04]  /*8080*/  STL [R1+0x18], R3 ;  /* 0x0000180301007387 */ /* 0x0003e80000100800 */
[----:B------:R1:W-:Y:S04]  /*8090*/  STL [R1+0x1c], R0 ;  /* 0x00001c0001007387 */ /* 0x0003e80000100800 */
[----:B------:R1:W-:Y:S01]  /*80a0*/  STL [R1+0x14], R2 ;  /* 0x0000140201007387 */ /* 0x0003e20000100800 */
[----:B------:R-:W-:Y:S02]  /*80b0*/  ISETP.GE.AND P0, PT, R242, R7, PT ;  /* 0x00000007f200720c */ /* 0x000fe40003f06270 */
        /* <DEDUP_REMOVED lines=25> */
[----:B-1----:R-:W2:Y:S01]  /*8250*/  LDL R252, [R1+0x74] ;  /* 0x0000740001fc7983 */ /* 0x002ea20000100800 */
[----:B------:R-:W-:Y:S01]  /*8260*/  IMAD.MOV.U32 R116, RZ, RZ, R73 ;  /* 0x000000ffff747224 */ /* 0x000fe200078e0049 */
[----:B------:R-:W-:Y:S01]  /*8270*/  MOV R3, R74 ;  /* 0x0000004a00037202 */ /* 0x000fe20000000f00 */
[----:B------:R-:W-:Y:S01]  /*8280*/  IMAD.MOV.U32 R118, RZ, RZ, R70 ;  /* 0x000000ffff767224 */ /* 0x000fe200078e0046 */
[----:B------:R-:W-:-:S02]  /*8290*/  MOV R117, R72 ;  /* 0x0000004800757202 */ /* 0x000fc40000000f00 */
[----:B------:R-:W-:Y:S01]  /*82a0*/  MOV R196, R242 ;  /* 0x000000f200c47202 */ /* 0x000fe20000000f00 */
[----:B--2---:R-:W-:-:S05]  /*82b0*/  IMAD.IADD R0, R252, 0x1, R250 ;  /* 0x00000001fc007824 */ /* 0x004fca00078e02fa */
[----:B------:R1:W-:Y:S02]  /*82c0*/  STL [R1+0x4], R0 ;  /* 0x0000040001007387 */ /* 0x0003e40000100800 */
[----:B-1----:R-:W-:-:S05]  /*82d0*/  @P4 IMAD.HI.U32 R0, R0, c[0x0][0x2c8], RZ ;  /* 0x0000b20000004a27 */ /* 0x002fca00078e00ff */
[----:B------:R-:W-:-:S05]  /*82e0*/  @P4 SHF.R.U32.HI R0, RZ, c[0x0][0x2cc], R0 ;  /* 0x0000b300ff004a19 */ /* 0x000fca0000011600 */
[----:B------:R1:W-:Y:S02]  /*82f0*/  @P4 STL [R1+0xc], R0 ;  /* 0x00000c0001004387 */ /* 0x0003e40000100800 */
.L_x_518:
[----:B------:R-:W-:Y:S04]  /*8300*/  DEPBAR.LE SB0, 0x0 ;  /* 0x000080000000791a */ /* 0x000fe80000000000 */
[----:B------:R-:W-:Y:S01]  /*8310*/  WARPSYNC 0xffffffff ;  /* 0xffffffff00007948 */ /* 0x000fe20003800000 */
[----:B------:R-:W-:Y:S01]  /*8320*/  BAR.SYNC.DEFER_BLOCKING 0x0 ;  /* 0x0000000000007b1d */ /* 0x000fe20000010000 */
[----:B------:R-:W-:Y:S11]  /*8330*/  ISETP.GE.AND P2, PT, R196, RZ, PT ;  /* 0x000000ffc400720c */ /* 0x000ff60003f46270 */
[----:B------:R-:W-:Y:S02]  /*8340*/  @!UPT UIADD3 URZ, URZ, URZ, URZ ;  /* 0x0000003f3f3ff290 */ /* 0x000fe4000fffe03f */
[----:B-12---:R-:W-:Y:S05]  /*8350*/  @P2 SHF.R.S32.HI R0, RZ, 0x1f, R196 ;  /* 0x0000001fff002819 */ /* 0x006fea00000114c4 */
[----:B------:R-:W-:Y:S04]  /*8360*/  @P2 IMAD R0, R0, c[0x0][0x208], RZ ;  /* 0x0000820000002a24 */ /* 0x000fe800078e02ff */
[C---:B------:R-:W-:Y:S01]  /*8370*/  @P2 IMAD R0, R196.reuse, c[0x0][0x20c], R0 ;  /* 0x00008300c4002a24 */ /* 0x040fe200078e0200 */
[----:B-----5:R-:W-:Y:S08]  /*8380*/  LDSM.16.M88.4 R112, [R230] ;  /* 0x00000000e670783b */ /* 0x020ff00000000200 */
[----:B------:R-:W1:Y:S08]  /*8390*/  LDSM.16.M88.4 R16, [R119] ;  /* 0x000000007710783b */ /* 0x000e700000000200 */
[----:B------:R-:W2:Y:S08]  /*83a0*/  LDSM.16.M88.4 R108, [R230+0x2000] ;  /* 0x00200000e66c783b */ /* 0x000eb00000000200 */
[----:B------:R-:W3:Y:S08]  /*83b0*/  LDSM.16.M88.4 R32, [R119+0x800] ;  /* 0x000800007720783b */ /* 0x000ef00000000200 */
[----:B------:R-:W2:Y:S08]  /*83c0*/  LDSM.16.M88.4 R48, [R119+0x1000] ;  /* 0x001000007730783b */ /* 0x000eb00000000200 */
[----:B------:R-:W1:Y:S08]  /*83d0*/  LDSM.16.M88.4 R64, [R119+0x1800] ;  /* 0x001800007740783b */ /* 0x000e700000000200 */
[----:B------:R-:W1:Y:S08]  /*83e0*/  LDSM.16.M88.4 R80, [R119+0x2000] ;  /* 0x002000007750783b */ /* 0x000e700000000200 */
[----:B------:R-:W1:Y:S08]  /*83f0*/  LDSM.16.M88.4 R96, [R119+0x2800] ;  /* 0x002800007760783b */ /* 0x000e700000000200 */
[----:B------:R-:W1:Y:S08]  /*8400*/  LDSM.16.M88.4 R184, [R119+0x3000] ;  /* 0x0030000077b8783b */ /* 0x000e700000000200 */
[----:B------:R-:W-:Y:S08]  /*8410*/  LDSM.16.M88.4 R188, [R233] ;  /* 0x00000000e9bc783b */ /* 0x000ff00000000200 */
[----:B------:R-:W1:Y:S08]  /*8420*/  LDSM.16.M88.4 R192, [R234] ;  /* 0x00000000eac0783b */ /* 0x000e700000000200 */
[----:B------:R-:W4:Y:S04]  /*8430*/  LDL R2, [R1+0x40] ;  /* 0x0000400001027983 */ /* 0x000f280000100800 */
[----:B------:R-:W4:Y:S06]  /*8440*/  LDL.64 R198, [R1+0x38] ;  /* 0x0000380001c67983 */ /* 0x000f2c0000100a00 */
[----:B------:R1:W-:Y:S04]  /*8450*/  STL [R1+0x8c], R230 ;  /* 0x00008ce601007387 */ /* 0x0003e80000100800 */
[----:B------:R2:W-:Y:S04]  /*8460*/  STL [R1+0x90], R119 ;  /* 0x0000907701007387 */ /* 0x0005e80000100800 */
[----:B------:R-:W-:Y:S04]  /*8470*/  STL [R1+0x94], R234 ;  /* 0x000094ea01007387 */ /* 0x000fe80000100800 */
[----:B------:R-:W-:Y:S04]  /*8480*/  STL [R1+0x98], R233 ;  /* 0x000098e901007387 */ /* 0x000fe80000100800 */
[----:B------:R-:W-:Y:S04]  /*8490*/  STL [R1+0x9c], R240 ;  /* 0x00009cf001007387 */ /* 0x000fe80000100800 */
[----:B------:R-:W-:Y:S04]  /*84a0*/  STL [R1+0xa0], R239 ;  /* 0x0000a0ef01007387 */ /* 0x000fe80000100800 */
[----:B-1----:R-:W4:Y:S04]  /*84b0*/  LDL R230, [R1+0xc] ;  /* 0x00000c0001e67983 */ /* 0x002f280000100800 */
[----:B--2---:R-:W2:Y:S01]  /*84c0*/  LDL R119, [R1+0x4c] ;  /* 0x00004c0001777983 */ /* 0x004ea20000100800 */
[-C--:B------:R-:W-:Y:S08]  /*84d0*/  HMMA.16816.F32 R4, R112, R16.reuse, RZ ;  /* 0x000000107004723c */ /* 0x080ff000000018ff */
[C---:B------:R-:W-:Y:S08]  /*84e0*/  HMMA.16816.F32 R8, R108.reuse, R16, RZ ;  /* 0x000000106c08723c */ /* 0x040ff000000018ff */
[-C--:B------:R-:W-:Y:S08]  /*84f0*/  HMMA.16816.F32 R12, R108, R18.reuse, RZ ;  /* 0x000000126c0c723c */ /* 0x080ff000000018ff */
[C---:B------:R-:W-:Y:S08]  /*8500*/  HMMA.16816.F32 R16, R112.reuse, R18, RZ ;  /* 0x000000127010723c */ /* 0x040ff000000018ff */
[-C--:B---3--:R-:W-:Y:S08]  /*8510*/  HMMA.16816.F32 R20, R112, R32.reuse, RZ ;  /* 0x000000207014723c */ /* 0x088ff000000018ff */
        /* <DEDUP_REMOVED lines=23> */
[----:B------:R-:W1:Y:S07]  /*8690*/  LDSM.16.M88.4 R184, [R233+0x2000] ;  /* 0x00200000e9b8783b */ /* 0x000e6e0000000200 */
[-C--:B------:R-:W-:Y:S08]  /*86a0*/  HMMA.16816.F32 R4, R188, R192.reuse, R4 ;  /* 0x000000c0bc04723c */ /* 0x080ff00000001804 */
[C---:B-1----:R-:W-:Y:S08]  /*86b0*/  HMMA.16816.F32 R8, R184.reuse, R192, R8 ;  /* 0x000000c0b808723c */ /* 0x042ff00000001808 */
[-C--:B------:R-:W-:Y:S08]  /*86c0*/  HMMA.16816.F32 R12, R184, R194.reuse, R12 ;  /* 0x000000c2b80c723c */ /* 0x080ff0000000180c */
[C---:B------:R-:W-:Y:S01]  /*86d0*/  HMMA.16816.F32 R16, R188.reuse, R194, R16 ;  /* 0x000000c2bc10723c */ /* 0x040fe20000001810 */
[----:B------:R-:W1:Y:S07]  /*86e0*/  LDSM.16.M88.4 R192, [R240] ;  /* 0x00000000f0c0783b */ /* 0x000e6e0000000200 */
[-C--:B-1----:R-:W-:Y:S08]  /*86f0*/  HMMA.16816.F32 R20, R188, R192.reuse, R20 ;  /* 0x000000c0bc14723c */ /* 0x082ff00000001814 */
[C---:B------:R-:W-:Y:S08]  /*8700*/  HMMA.16816.F32 R24, R184.reuse, R192, R24 ;  /* 0x000000c0b818723c */ /* 0x040ff00000001818 */
        /* <DEDUP_REMOVED lines=24> */
[C---:B------:R-:W-:Y:S07]  /*8890*/  HMMA.16816.F32 R104, R184.reuse, R192, R104 ;  /* 0x000000c0b868723c */ /* 0x040fee0000001868 */
[----:B------:R-:W-:Y:S01]  /*88a0*/  @P2 IMAD.MOV.U32 R192, RZ, RZ, c[0x0][0x208] ;  /* 0x00008200ffc02624 */ /* 0x000fe200078e00ff */
[-C--:B------:R-:W-:Y:S07]  /*88b0*/  HMMA.16816.F32 R108, R184, R194.reuse, R108 ;  /* 0x000000c2b86c723c */ /* 0x080fee000000186c */
[----:B------:R-:W-:Y:S01]  /*88c0*/  @P2 IMAD.WIDE.U32 R184, R196, c[0x0][0x208], RZ ;  /* 0x00008200c4b82a25 */ /* 0x000fe200078e00ff */
[----:B----4-:R-:W-:Y:S01]  /*88d0*/  @P2 MOV R187, R2 ;  /* 0x0000000200bb2202 */ /* 0x010fe20000000f00 */
[----:B------:R-:W-:Y:S04]  /*88e0*/  HMMA.16816.F32 R112, R188, R194, R112 ;  /* 0x000000c2bc70723c */ /* 0x000fe80000001870 */
[----:B------:R-:W-:Y:S02]  /*88f0*/  @P2 IMAD.IADD R0, R185, 0x1, R0 ;  /* 0x00000001b9002824 */ /* 0x000fe400078e0200 */
[----:B------:R-:W-:Y:S02]  /*8900*/  @P2 IMAD.MOV.U32 R186, RZ, RZ, R198 ;  /* 0x000000ffffba2224 */ /* 0x000fe400078e00c6 */
[----:B------:R-:W-:Y:S04]  /*8910*/  @P2 IMAD R2, R0, 0x70, RZ ;  /* 0x0000007000022824 */ /* 0x000fe800078e02ff */
[----:B------:R-:W-:Y:S04]  /*8920*/  @P2 IMAD.WIDE.U32 R186, R184, 0x70, R186 ;  /* 0x00000070b8ba2825 */ /* 0x000fe800078e00ba */
[----:B------:R-:W-:Y:S01]  /*8930*/  @P2 IMAD.MOV.U32 R184, RZ, RZ, 0x5 ;  /* 0x00000005ffb82424 */ /* 0x000fe200078e00ff */
[----:B------:R-:W-:Y:S01]  /*8940*/  @P2 IADD3 R185, R187, R2, RZ ;  /* 0x00000002bbb92210 */ /* 0x000fe20007ffe0ff */
[C---:B------:R-:W-:Y:S03]  /*8950*/  @P2 IMAD.SHL.U32 R2, R192.reuse, 0x20, RZ ;  /* 0x00000020c0022824 */ /* 0x040fe600078e00ff */
[----:B------:R-:W-:Y:S02]  /*8960*/  @P2 SHF.L.U64.HI R0, R192, R184, c[0x0][0x20c] ;  /* 0x00008300c0002619 */ /* 0x000fe400000102b8 */
[C---:B------:R-:W-:Y:S04]  /*8970*/  @P2 LEA R184, P0, R186.reuse, c[0x0][0x1f8], 0x1 ;  /* 0x00007e00bab82a11 */ /* 0x040fe800078008ff */
[----:B------:R-:W-:Y:S02]  /*8980*/  @P2 LEA.HI.X R185, R186, c[0x0][0x1fc], R185, 0x1, P0 ;  /* 0x00007f00bab92a11 */ /* 0x000fe400000f0cb9 */
[-C--:B------:R-:W-:Y:S03]  /*8990*/  @P2 IADD3 R186, P0, R184, R2.reuse, RZ ;  /* 0x00000002b8ba2210 */ /* 0x080fe60007f1e0ff */
[----:B------:R-:W-:Y:S01]  /*89a0*/  @!PT LDS RZ, [RZ] ;  /* 0x00000000fffff984 */ /* 0x000fe20000000800 */
[----:B------:R-:W-:Y:S01]  /*89b0*/  @!PT LDS RZ, [RZ] ;  /* 0x00000000fffff984 */ /* 0x000fe20000000800 */
[----:B------:R-:W-:Y:S01]  /*89c0*/  @!PT LDS RZ, [RZ] ;  /* 0x00000000fffff984 */ /* 0x000fe20000000800 */
[----:B------:R1:W-:Y:S02]  /*89d0*/  @P2 LDGSTS.E.BYPASS.LTC128B.128 [R241+0x100], [R184.64], !P6 ;  /* 0x00100000b8f12fae */ /* 0x0003e4000f101d48 */
[--C-:B------:R-:W-:Y:S06]  /*89e0*/  @P2 IMAD.X R187, R185, 0x1, R0.reuse, P0 ;  /* 0x00000001b9bb2824 */ /* 0x100fec00000e0600 */
[----:B------:R3:W-:Y:S01]  /*89f0*/  @P2 LDGSTS.E.BYPASS.LTC128B.128 [R241+0x900], [R186.64], !P6 ;  /* 0x00900000baf12fae */ /* 0x0007e2000f101d48 */
[----:B-1----:R-:W-:Y:S04]  /*8a00*/  @P2 IADD3 R184, P1, R186, R2, RZ ;  /* 0x00000002bab82210 */ /* 0x002fe80007f3e0ff */
[----:B------:R-:W-:Y:S02]  /*8a10*/  @P2 IADD3.X R185, R187, R0, RZ, P1, !PT ;  /* 0x00000000bbb92210 */ /* 0x000fe40000ffe4ff */
[-C--:B------:R-:W-:Y:S03]  /*8a20*/  @P2 IADD3 R192, P0, R184, R2.reuse, RZ ;  /* 0x00000002b8c02210 */ /* 0x080fe60007f1e0ff */
[----:B------:R1:W-:Y:S02]  /*8a30*/  @P2 LDGSTS.E.BYPASS.LTC128B.128 [R241+0x1100], [R184.64], !P6 ;  /* 0x01100000b8f12fae */ /* 0x0003e4000f101d48 */
[--C-:B------:R-:W-:Y:S01]  /*8a40*/  @P2 IMAD.X R193, R185, 0x1, R0.reuse, P0 ;  /* 0x00000001b9c12824 */ /* 0x100fe200000e0600 */
[-C--:B---3--:R-:W-:Y:S05]  /*8a50*/  @P2 IADD3 R186, P0, R192, R2.reuse, RZ ;  /* 0x00000002c0ba2210 */ /* 0x088fea0007f1e0ff */
[----:B------:R3:W-:Y:S01]  /*8a60*/  @P2 LDGSTS.E.BYPASS.LTC128B.128 [R241+0x1900], [R192.64], !P6 ;  /* 0x01900000c0f12fae */ /* 0x0007e2000f101d48 */
[--C-:B------:R-:W-:Y:S07]  /*8a70*/  @P2 IMAD.X R187, R193, 0x1, R0.reuse, P0 ;  /* 0x00000001c1bb2824 */ /* 0x100fee00000e0600 */
[----:B------:R4:W-:Y:S01]  /*8a80*/  @P2 LDGSTS.E.BYPASS.LTC128B.128 [R241+0x2100], [R186.64], !P6 ;  /* 0x02100000baf12fae */ /* 0x0009e2000f101d48 */
[----:B-1----:R-:W-:Y:S04]  /*8a90*/  @P2 IADD3 R184, P1, R186, R2, RZ ;  /* 0x00000002bab82210 */ /* 0x002fe80007f3e0ff */
[----:B------:R-:W-:Y:S02]  /*8aa0*/  @P2 IADD3.X R185, R187, R0, RZ, P1, !PT ;  /* 0x00000000bbb92210 */ /* 0x000fe40000ffe4ff */
[----:B---3--:R-:W-:Y:S03]  /*8ab0*/  @P2 IADD3 R192, P0, R184, R2, RZ ;  /* 0x00000002b8c02210 */ /* 0x008fe60007f1e0ff */
[----:B------:R4:W-:Y:S02]  /*8ac0*/  @P2 LDGSTS.E.BYPASS.LTC128B.128 [R241+0x2900], [R184.64], !P6 ;  /* 0x02900000b8f12fae */ /* 0x0009e4000f101d48 */
[----:B------:R-:W-:Y:S06]  /*8ad0*/  @P2 IMAD.X R193, R185, 0x1, R0, P0 ;  /* 0x00000001b9c12824 */ /* 0x000fec00000e0600 */
[----:B------:R1:W3:Y:S04]  /*8ae0*/  LDL R0, [R1+0x4] ;  /* 0x0000040001007983 */ /* 0x0002e80000100800 */
[----:B------:R1:W-:Y:S08]  /*8af0*/  @P2 LDGSTS.E.BYPASS.LTC128B.128 [R241+0x3100], [R192.64], !P6 ;  /* 0x03100000c0f12fae */ /* 0x0003f0000f101d48 */
[----:B------:R-:W-:Y:S08]  /*8b00*/  LDSM.16.M88.4 R188, [R229] ;  /* 0x00000000e5bc783b */ /* 0x000ff00000000200 */
[----:B----4-:R-:W4:Y:S08]  /*8b10*/  LDSM.16.M88.4 R184, [R231] ;  /* 0x00000000e7b8783b */ /* 0x010f300000000200 */
[----:B------:R-:W0:Y:S08]  /*8b20*/  LDGDEPBAR ;  /* 0x00000000000079af */ /* 0x000e300000000000 */
[----:B-1----:R-:W1:Y:S01]  /*8b30*/  LDSM.16.M88.4 R192, [R231+0x2000] ;  /* 0x00200000e7c0783b */ /* 0x002e620000000200 */
[-C--:B----4-:R-:W-:Y:S08]  /*8b40*/  HMMA.16816.F32 R4, R184, R188.reuse, R4 ;  /* 0x000000bcb804723c */ /* 0x090ff00000001804 */
[C---:B-1----:R-:W-:Y:S08]  /*8b50*/  HMMA.16816.F32 R8, R192.reuse, R188, R8 ;  /* 0x000000bcc008723c */ /* 0x042ff00000001808 */
[-C--:B------:R-:W-:Y:S08]  /*8b60*/  HMMA.16816.F32 R12, R192, R190.reuse, R12 ;  /* 0x000000bec00c723c */ /* 0x080ff0000000180c */
[C---:B------:R-:W-:Y:S01]  /*8b70*/  HMMA.16816.F32 R16, R184.reuse, R190, R16 ;  /* 0x000000beb810723c */ /* 0x040fe20000001810 */
[----:B------:R-:W1:Y:S07]  /*8b80*/  LDSM.16.M88.4 R188, [R229+0x800] ;  /* 0x00080000e5bc783b */ /* 0x000e6e0000000200 */
[-C--:B-1----:R-:W-:Y:S08]  /*8b90*/  HMMA.16816.F32 R20, R184, R188.reuse, R20 ;  /* 0x000000bcb814723c */ /* 0x082ff00000001814 */
[C---:B------:R-:W-:Y:S08]  /*8ba0*/  HMMA.16816.F32 R24, R192.reuse, R188, R24 ;  /* 0x000000bcc018723c */ /* 0x040ff00000001818 */
        /* <DEDUP_REMOVED lines=12> */
[----:B------:R-:W1:Y:S03]  /*8c70*/  LDSM.16.M88.4 R188, [R229+0x2000] ;  /* 0x00200000e5bc783b */ /* 0x000e660000000200 */
[----:B---3--:R-:W-:Y:S05]  /*8c80*/  @P4 IMAD.MOV.U32 R0, RZ, RZ, R230 ;  /* 0x000000ffff004224 */ /* 0x008fea00078e00e6 */
[----:B------:R-:W-:Y:S01]  /*8c90*/  SHFL.IDX PT, R2, R0, 0x2, 0x1c1f ;  /* 0x005c1f0000027f89 */ /* 0x000fe200000e0000 */
        /* <DEDUP_REMOVED lines=12> */
[-C--:B------:R-:W-:Y:S01]  /*8d60*/  HMMA.16816.F32 R108, R192, R190.reuse, R108 ;  /* 0x000000bec06c723c */ /* 0x080fe2000000186c */
[----:B------:R-:W-:Y:S07]  /*8d70*/  LDSM.16.M88.4 R192, [R232] ;  /* 0x00000000e8c0783b */ /* 0x000fee0000000200 */
[----:B------:R-:W-:Y:S01]  /*8d80*/  HMMA.16816.F32 R112, R184, R190, R112 ;  /* 0x000000beb870723c */ /* 0x000fe20000001870 */
[----:B------:R-:W1:Y:S08]  /*8d90*/  LDSM.16.M88.4 R184, [R226] ;  /* 0x00000000e2b8783b */ /* 0x000e700000000200 */
[----:B------:R-:W3:Y:S01]  /*8da0*/  LDSM.16.M88.4 R188, [R232+0x2000] ;  /* 0x00200000e8bc783b */ /* 0x000ee20000000200 */
[-C--:B-1----:R-:W-:Y:S08]  /*8db0*/  HMMA.16816.F32 R4, R192, R184.reuse, R4 ;  /* 0x000000b8c004723c */ /* 0x082ff00000001804 */
[C---:B---3--:R-:W-:Y:S08]  /*8dc0*/  HMMA.16816.F32 R8, R188.reuse, R184, R8 ;  /* 0x000000b8bc08723c */ /* 0x048ff00000001808 */
        /* <DEDUP_REMOVED lines=23> */
[----:B------:R4:W1:Y:S01]  /*8f40*/  MUFU.TANH R243, R8 ;  /* 0x0000000800f37308 */ /* 0x0008620000002400 */
[----:B---3--:R-:W3:Y:S09]  /*8f50*/  LDSM.16.M88.4 R4, [R226+0x800] ;  /* 0x00080000e204783b */ /* 0x008ef20000000200 */
[----:B------:R-:W-:Y:S10]  /*8f60*/  MUFU.TANH R220, R14 ;  /* 0x0000000e00dc7308 */ /* 0x000ff40000002400 */
[----:B------:R-:W-:Y:S01]  /*8f70*/  MUFU.TANH R14, R16 ;  /* 0x00000010000e7308 */ /* 0x000fe20000002400 */
[----:B----4-:R-:W-:Y:S09]  /*8f80*/  SHFL.IDX PT, R8, R0, 0x3, 0x1c1f ;  /* 0x007c1f0000087f89 */ /* 0x010ff200000e0000 */
[----:B------:R-:W4:Y:S10]  /*8f90*/  MUFU.TANH R222, R11 ;  /* 0x0000000b00de7308 */ /* 0x000f340000002400 */
[----:B------:R-:W-:Y:S01]  /*8fa0*/  MUFU.TANH R218, R15 ;  /* 0x0000000f00da7308 */ /* 0x000fe20000002400 */
[-C--:B---3--:R-:W-:Y:S09]  /*8fb0*/  HMMA.16816.F32 R20, R192, R4.reuse, R20 ;  /* 0x00000004c014723c */ /* 0x088ff20000001814 */
[----:B------:R-:W-:Y:S01]  /*8fc0*/  MUFU.TANH R15, R17 ;  /* 0x00000011000f7308 */ /* 0x000fe20000002400 */
[C---:B------:R-:W-:Y:S09]  /*8fd0*/  HMMA.16816.F32 R24, R188.reuse, R4, R24 ;  /* 0x00000004bc18723c */ /* 0x040ff20000001818 */
[----:B------:R-:W3:Y:S01]  /*8fe0*/  MUFU.TANH R221, R12 ;  /* 0x0000000c00dd7308 */ /* 0x000ee20000002400 */
[-C--:B------:R-:W-:Y:S04]  /*8ff0*/  HMMA.16816.F32 R28, R188, R6.reuse, R28 ;  /* 0x00000006bc1c723c */ /* 0x080fe8000000181c */
[----:B------:R-:W-:Y:S04]  /*9000*/  FMUL.FTZ R20, R20, c[0x0][0x320] ;  /* 0x0000c80014147a20 */ /* 0x000fe80000410000 */
[C---:B------:R-:W-:Y:S01]  /*9010*/  HMMA.16816.F32 R32, R192.reuse, R6, R32 ;  /* 0x00000006c020723c */ /* 0x040fe20000001820 */
[----:B------:R1:W-:Y:S01]  /*9020*/  MUFU.TANH R242, R10 ;  /* 0x0000000a00f27308 */ /* 0x0003e20000002400 */
[----:B------:R-:W1:Y:S02]  /*9030*/  LDSM.16.M88.4 R4, [R226+0x1000] ;  /* 0x00100000e204783b */ /* 0x000e640000000200 */
        /* <DEDUP_REMOVED lines=17> */
[----:B------:R-:W-:Y:S07]  /*9150*/  FMUL.FTZ R30, R30, c[0x0][0x320] ;  /* 0x0000c8001e1e7a20 */ /* 0x000fee0000410000 */
[----:B------:R-:W-:Y:S01]  /*9160*/  MUFU.TANH R215, R22 ;  /* 0x0000001600d77308 */ /* 0x000fe20000002400 */
[-C--:B-1----:R-:W-:Y:S08]  /*9170*/  HMMA.16816.F32 R36, R192, R4.reuse, R36 ;  /* 0x00000004c024723c */ /* 0x082ff00000001824 */
[C---:B------:R-:W-:Y:S01]  /*9180*/  HMMA.16816.F32 R40, R188.reuse, R4, R40 ;  /* 0x00000004bc28723c */ /* 0x040fe20000001828 */
[----:B------:R-:W1:Y:S07]  /*9190*/  MUFU.TANH R214, R23 ;  /* 0x0000001700d67308 */ /* 0x000e6e0000002400 */
[-C--:B------:R-:W-:Y:S03]  /*91a0*/  HMMA.16816.F32 R44, R188, R6.reuse, R44 ;  /* 0x00000006bc2c723c */ /* 0x080fe6000000182c */
[----:B------:R-:W-:Y:S05]  /*91b0*/  MUFU.TANH R199, R31 ;  /* 0x0000001f00c77308 */ /* 0x000fea0000002400 */
[C---:B------:R-:W-:Y:S01]  /*91c0*/  HMMA.16816.F32 R48, R192.reuse, R6, R48 ;  /* 0x00000006c030723c */ /* 0x040fe20000001830 */
[----:B------:R-:W1:Y:S03]  /*91d0*/  LDSM.16.M88.4 R4, [R226+0x1800] ;  /* 0x00180000e204783b */ /* 0x000e660000000200 */
[----:B------:R-:W-:Y:S01]  /*91e0*/  FMUL.FTZ R36, R36, c[0x0][0x320] ;  /* 0x0000c80024247a20 */ /* 0x000fe20000410000 */
[----:B------:R-:W1:Y:S01]  /*91f0*/  MUFU.TANH R210, R25 ;  /* 0x0000001900d27308 */ /* 0x000e620000002400 */
[----:B------:R-:W-:Y:S02]  /*9200*/  FMUL.FTZ R38, R38, c[0x0][0x320] ;  /* 0x0000c80026267a20 */ /* 0x000fe40000410000 */
[----:B------:R-:W-:Y:S04]  /*9210*/  FMUL.FTZ R43, R43, c[0x0][0x320] ;  /* 0x0000c8002b2b7a20 */ /* 0x000fe80000410000 */
        /* <DEDUP_REMOVED lines=15> */
[----:B------:R-:W-:Y:S01]  /*9310*/  FMUL.FTZ R40, R40, c[0x0][0x320] ;  /* 0x0000c80028287a20 */ /* 0x000fe20000410000 */
[-C--:B-1----:R-:W-:Y:S08]  /*9320*/  HMMA.16816.F32 R52, R192, R4.reuse, R52 ;  /* 0x00000004c034723c */ /* 0x082ff00000001834 */
[----:B------:R-:W1:Y:S01]  /*9330*/  MUFU.TANH R203, R33 ;  /* 0x0000002100cb7308 */ /* 0x000e620000002400 */
[C---:B------:R-:W-:Y:S09]  /*9340*/  HMMA.16816.F32 R56, R188.reuse, R4, R56 ;  /* 0x00000004bc38723c */ /* 0x040ff20000001838 */
[----:B------:R-:W-:Y:S01]  /*9350*/  MUFU.TANH R202, R34 ;  /* 0x0000002200ca7308 */ /* 0x000fe20000002400 */
[-C--:B------:R-:W-:Y:S09]  /*9360*/  HMMA.16816.F32 R60, R188, R6.reuse, R60 ;  /* 0x00000006bc3c723c */ /* 0x080ff2000000183c */
[----:B------:R1:W-:Y:S01]  /*9370*/  MUFU.TANH R212, R24 ;  /* 0x0000001800d47308 */ /* 0x0003e20000002400 */
[C---:B------:R-:W-:Y:S01]  /*9380*/  HMMA.16816.F32 R64, R192.reuse, R6, R64 ;  /* 0x00000006c040723c */ /* 0x040fe20000001840 */
[----:B------:R-:W1:Y:S03]  /*9390*/  LDSM.16.M88.4 R4, [R226+0x2000] ;  /* 0x00200000e204783b */ /* 0x000e660000000200 */
[----:B------:R-:W-:Y:S02]  /*93a0*/  FMUL.FTZ R52, R52, c[0x0][0x320] ;  /* 0x0000c80034347a20 */ /* 0x000fe40000410000 */
[----:B------:R-:W-:Y:S02]  /*93b0*/  FMUL.FTZ R53, R53, c[0x0][0x320] ;  /* 0x0000c80035357a20 */ /* 0x000fe40000410000 */
[----:B------:R-:W-:Y:S01]  /*93c0*/  FMUL.FTZ R56, R56, c[0x0][0x320] ;  /* 0x0000c80038387a20 */ /* 0x000fe20000410000 */
[----:B------:R-:W-:Y:S03]  /*93d0*/  MUFU.TANH R34, R52 ;  /* 0x0000003400227308 */ /* 0x000fe60000002400 */
        /* <DEDUP_REMOVED lines=14> */
[----:B------:R-:W-:Y:S03]  /*94c0*/  FMUL.FTZ R59, R59, c[0x0][0x320] ;  /* 0x0000c8003b3b7a20 */ /* 0x000fe60000410000 */
[----:B------:R2:W2:Y:S01]  /*94d0*/  MUFU.TANH R197, R27 ;  /* 0x0000001b00c57308 */ /* 0x0004a20000002400 */
[-C--:B-1----:R-:W-:Y:S09]  /*94e0*/  HMMA.16816.F32 R68, R192, R4.reuse, R68 ;  /* 0x00000004c044723c */ /* 0x082ff20000001844 */
[----:B------:R-:W1:Y:S01]  /*94f0*/  MUFU.TANH R208, R38 ;  /* 0x0000002600d07308 */ /* 0x000e620000002400 */
[C---:B------:R-:W-:Y:S08]  /*9500*/  HMMA.16816.F32 R72, R188.reuse, R4, R72 ;  /* 0x00000004bc48723c */ /* 0x040ff00000001848 */
[-C--:B------:R-:W-:Y:S01]  /*9510*/  HMMA.16816.F32 R76, R188, R6.reuse, R76 ;  /* 0x00000006bc4c723c */ /* 0x080fe2000000184c */
[----:B------:R-:W-:Y:S05]  /*9520*/  MUFU.TANH R248, R44 ;  /* 0x0000002c00f87308 */ /* 0x000fea0000002400 */
[----:B------:R-:W-:Y:S02]  /*9530*/  FMUL.FTZ R69, R69, c[0x0][0x320] ;  /* 0x0000c80045457a20 */ /* 0x000fe40000410000 */
[C---:B------:R-:W-:Y:S01]  /*9540*/  HMMA.16816.F32 R80, R192.reuse, R6, R80 ;  /* 0x00000006c050723c */ /* 0x040fe20000001850 */
[----:B------:R-:W1:Y:S02]  /*9550*/  LDSM.16.M88.4 R4, [R226+0x2800] ;  /* 0x00280000e204783b */ /* 0x000e640000000200 */
        /* <DEDUP_REMOVED lines=18> */
[-C--:B-1----:R-:W-:Y:S09]  /*9680*/  HMMA.16816.F32 R84, R192, R4.reuse, R84 ;  /* 0x00000004c054723c */ /* 0x082ff20000001854 */
[----:B------:R-:W-:Y:S01]  /*9690*/  MUFU.TANH R187, R37 ;  /* 0x0000002500bb7308 */ /* 0x000fe20000002400 */
[C---:B------:R-:W-:Y:S09]  /*96a0*/  HMMA.16816.F32 R88, R188.reuse, R4, R88 ;  /* 0x00000004bc58723c */ /* 0x040ff20000001858 */
[----:B------:R-:W-:Y:S01]  /*96b0*/  MUFU.TANH R250, R42 ;  /* 0x0000002a00fa7308 */ /* 0x000fe20000002400 */
[-C--:B------:R-:W-:Y:S09]  /*96c0*/  HMMA.16816.F32 R92, R188, R6.reuse, R92 ;  /* 0x00000006bc5c723c */ /* 0x080ff2000000185c */
[----:B------:R1:W1:Y:S01]  /*96d0*/  MUFU.TANH R185, R46 ;  /* 0x0000002e00b97308 */ /* 0x0002620000002400 */
[C---:B------:R-:W-:Y:S01]  /*96e0*/  HMMA.16816.F32 R96, R192.reuse, R6, R96 ;  /* 0x00000006c060723c */ /* 0x040fe20000001860 */
[----:B------:R-:W3:Y:S01]  /*96f0*/  LDSM.16.M88.4 R4, [R226+0x3000] ;  /* 0x00300000e204783b */ /* 0x000ee20000000200 */
[----:B------:R-:W-:Y:S04]  /*9700*/  DEPBAR.LE SB0, 0x0 ;  /* 0x000080000000791a */ /* 0x000fe80000000000 */
[----:B------:R-:W-:Y:S03]  /*9710*/  FMUL.FTZ R10, R86, c[0x0][0x320] ;  /* 0x0000c800560a7a20 */ /* 0x000fe60000410000 */
[----:B------:R-:W3:Y:S01]  /*9720*/  MUFU.TANH R42, R48 ;  /* 0x00000030002a7308 */ /* 0x000ee20000002400 */
[----:B------:R-:W-:Y:S02]  /*9730*/  BAR.SYNC.DEFER_BLOCKING 0x0 ;  /* 0x0000000000007b1d */ /* 0x000fe40000010000 */
[----:B------:R-:W-:Y:S02]  /*9740*/  FMUL.FTZ R24, R90, c[0x0][0x320] ;  /* 0x0000c8005a187a20 */ /* 0x000fe40000410000 */
[----:B--2---:R-:W-:Y:S02]  /*9750*/  FMUL.FTZ R27, R91, c[0x0][0x320] ;  /* 0x0000c8005b1b7a20 */ /* 0x004fe40000410000 */
[----:B------:R-:W-:Y:S03]  /*9760*/  FMUL.FTZ R11, R89, c[0x0][0x320] ;  /* 0x0000c800590b7a20 */ /* 0x000fe60000410000 */
        /* <DEDUP_REMOVED lines=8> */
[----:B-1----:R-:W-:Y:S02]  /*97f0*/  FMUL.FTZ R46, R85, c[0x0][0x320] ;  /* 0x0000c800552e7a20 */ /* 0x002fe40000410000 */
[----:B------:R-:W-:Y:S02]  /*9800*/  FMUL.FTZ R92, R92, c[0x0][0x320] ;  /* 0x0000c8005c5c7a20 */ /* 0x000fe40000410000 */
[----:B------:R-:W-:Y:S03]  /*9810*/  FMUL.FTZ R94, R94, c[0x0][0x320] ;  /* 0x0000c8005e5e7a20 */ /* 0x000fe60000410000 */
[----:B------:R-:W-:Y:S01]  /*9820*/  MUFU.TANH R11, R11 ;  /* 0x0000000b000b7308 */ /* 0x000fe20000002400 */
[-C--:B---3--:R-:W-:Y:S09]  /*9830*/  HMMA.16816.F32 R100, R192, R4.reuse, R100 ;  /* 0x00000004c064723c */ /* 0x088ff20000001864 */
[----:B------:R1:W-:Y:S01]  /*9840*/  MUFU.TANH R184, R47 ;  /* 0x0000002f00b87308 */ /* 0x0003e20000002400 */
[C---:B------:R-:W-:Y:S01]  /*9850*/  HMMA.16816.F32 R104, R188.reuse, R4, R104 ;  /* 0x00000004bc68723c */ /* 0x040fe20000001868 */
[----:B------:R-:W3:Y:S07]  /*9860*/  SHFL.IDX PT, R5, R0, RZ, 0x1c1f ;  /* 0x001c1fff00057589 */ /* 0x000eee00000e0000 */
[-C--:B------:R-:W-:Y:S01]  /*9870*/  HMMA.16816.F32 R108, R188, R6.reuse, R108 ;  /* 0x00000006bc6c723c */ /* 0x080fe2000000186c */
[----:B------:R-:W-:Y:S01]  /*9880*/  MUFU.TANH R95, R95 ;  /* 0x0000005f005f7308 */ /* 0x000fe20000002400 */
[----:B------:R2:W2:Y:S04]  /*9890*/  SHFL.IDX PT, R4, R0, 0x1, 0x1c1f ;  /* 0x003c1f0000047f89 */ /* 0x0004a800000e0000 */
[----:B------:R-:W-:Y:S02]  /*98a0*/  FMUL.FTZ R52, R100, c[0x0][0x320] ;  /* 0x0000c80064347a20 */ /* 0x000fe40000410000 */
[----:B------:R-:W-:Y:S03]  /*98b0*/  HMMA.16816.F32 R112, R192, R6, R112 ;  /* 0x00000006c070723c */ /* 0x000fe60000001870 */
[----:B------:R-:W3:Y:S01]  /*98c0*/  MUFU.TANH R56, R56 ;  /* 0x0000003800387308 */ /* 0x000ee20000002400 */
[----:B------:R-:W-:Y:S02]  /*98d0*/  FMUL.FTZ R102, R102, c[0x0][0x320] ;  /* 0x0000c80066667a20 */ /* 0x000fe40000410000 */
[----:B-1----:R-:W-:Y:S02]  /*98e0*/  FMUL.FTZ R47, R84, c[0x0][0x320] ;  /* 0x0000c800542f7a20 */ /* 0x002fe40000410000 */
[----:B------:R-:W-:Y:S05]  /*98f0*/  FMUL.FTZ R103, R103, c[0x0][0x320] ;  /* 0x0000c80067677a20 */ /* 0x000fea0000410000 */
[----:B------:R-:W-:Y:S01]  /*9900*/  MUFU.TANH R58, R58 ;  /* 0x0000003a003a7308 */ /* 0x000fe20000002400 */
[----:B------:R-:W-:Y:S02]  /*9910*/  FMUL.FTZ R104, R104, c[0x0][0x320] ;  /* 0x0000c80068687a20 */ /* 0x000fe40000410000 */
[----:B------:R-:W-:Y:S02]  /*9920*/  FMUL.FTZ R105, R105, c[0x0][0x320] ;  /* 0x0000c80069697a20 */ /* 0x000fe40000410000 */
[----:B--2---:R-:W-:Y:S02]  /*9930*/  IMAD R0, R196, -0x70, RZ ;  /* 0xffffff90c4007824 */ /* 0x004fe400078e02ff */
[----:B------:R-:W-:Y:S02]  /*9940*/  FMUL.FTZ R106, R106, c[0x0][0x320] ;  /* 0x0000c8006a6a7a20 */ /* 0x000fe40000410000 */
[----:B------:R-:W-:Y:S01]  /*9950*/  FMUL.FTZ R108, R108, c[0x0][0x320] ;  /* 0x0000c8006c6c7a20 */ /* 0x000fe20000410000 */
[----:B------:R-:W1:Y:S01]  /*9960*/  MUFU.TANH R61, R61 ;  /* 0x0000003d003d7308 */ /* 0x000e620000002400 */
[----:B------:R-:W-:Y:S01]  /*9970*/  IADD3 R0, -R119, 0x1, R0 ;  /* 0x0000000177007810 */ /* 0x000fe20007ffe100 */
[----:B------:R-:W-:Y:S02]  /*9980*/  FMUL.FTZ R112, R112, c[0x0][0x320] ;  /* 0x0000c80070707a20 */ /* 0x000fe40000410000 */
[----:B------:R-:W-:Y:S01]  /*9990*/  FMUL.FTZ R114, R114, c[0x0][0x320] ;  /* 0x0000c80072727a20 */ /* 0x000fe20000410000 */
[----:B------:R-:W-:Y:S01]  /*99a0*/  IADD3 R0, R0, c[0x0][0x1d0], RZ ;  /* 0x0000740000007a10 */ /* 0x000fe20007ffe0ff */
[----:B------:R-:W-:Y:S02]  /*99b0*/  FMUL.FTZ R113, R113, c[0x0][0x320] ;  /* 0x0000c80071717a20 */ /* 0x000fe40000410000 */
[----:B------:R-:W-:Y:S01]  /*99c0*/  FMUL.FTZ R110, R110, c[0x0][0x320] ;  /* 0x0000c8006e6e7a20 */ /* 0x000fe20000410000 */
[----:B------:R-:W-:Y:S01]  /*99d0*/  IADD3 R0, R0, -c[0x0][0x168], RZ ;  /* 0x80005a0000007a10 */ /* 0x000fe20007ffe0ff */
[----:B------:R-:W-:Y:S03]  /*99e0*/  MUFU.TANH R63, R63 ;  /* 0x0000003f003f7308 */ /* 0x000fe60000002400 */
[C---:B---3--:R-:W-:Y:S01]  /*99f0*/  IADD3 R5, R0.reuse, R5, RZ ;  /* 0x0000000500057210 */ /* 0x048fe20007ffe0ff */
[C---:B------:R-:W-:Y:S02]  /*9a00*/  IMAD.IADD R4, R0.reuse, 0x1, R4 ;  /* 0x0000000100047824 */ /* 0x040fe400078e0204 */
[C---:B------:R-:W-:Y:S01]  /*9a10*/  IMAD.IADD R2, R0.reuse, 0x1, R2 ;  /* 0x0000000100027824 */ /* 0x040fe200078e0202 */
[----:B------:R-:W-:Y:S01]  /*9a20*/  IADD3 R0, R0, R8, RZ ;  /* 0x0000000800007210 */ /* 0x000fe20007ffe0ff */
[----:B------:R-:W-:Y:S01]  /*9a30*/  FMUL.FTZ R8, R82, c[0x0][0x320] ;  /* 0x0000c80052087a20 */ /* 0x000fe20000410000 */
[----:B------:R-:W-:Y:S01]  /*9a40*/  ISETP.GT.AND P1, PT, R4, RZ, PT ;  /* 0x000000ff0400720c */ /* 0x000fe20003f24270 */
[----:B------:R-:W-:Y:S01]  /*9a50*/  MUFU.TANH R213, R39 ;  /* 0x0000002700d57308 */ /* 0x000fe20000002400 */
[----:B------:R-:W-:Y:S02]  /*9a60*/  ISETP.GT.AND P3, PT, R2, RZ, PT ;  /* 0x000000ff0200720c */ /* 0x000fe40003f64270 */
[----:B------:R-:W-:Y:S02]  /*9a70*/  FSEL R16, R246, -INF , P1 ;  /* 0xff800000f6107808 */ /* 0x000fe40000800000 */
[----:B------:R-:W-:Y:S02]  /*9a80*/  FSEL R20, R243, -INF , P3 ;  /* 0xff800000f3147808 */ /* 0x000fe40001800000 */
[C---:B------:R-:W-:Y:S02]  /*9a90*/  ISETP.GT.AND P1, PT, R0.reuse, 0x1, PT ;  /* 0x000000010000780c */ /* 0x040fe40003f24270 */
[----:B------:R-:W-:Y:S01]  /*9aa0*/  ISETP.GT.AND P3, PT, R0, 0x8, PT ;  /* 0x000000080000780c */ /* 0x000fe20003f64270 */
[----:B------:R-:W-:Y:S01]  /*9ab0*/  MUFU.TANH R57, R57 ;  /* 0x0000003900397308 */ /* 0x000fe20000002400 */
[----:B----4-:R-:W-:Y:S02]  /*9ac0*/  FSEL R29, R222, -INF , P1 ;  /* 0xff800000de1d7808 */ /* 0x010fe40000800000 */
[----:B------:R-:W-:Y:S02]  /*9ad0*/  FSEL R50, R220, -INF , P3 ;  /* 0xff800000dc327808 */ /* 0x000fe40001800000 */
[C---:B------:R-:W-:Y:S02]  /*9ae0*/  ISETP.GT.AND P5, PT, R4.reuse, 0x1, PT ;  /* 0x000000010400780c */ /* 0x040fe40003fa4270 */
[C---:B------:R-:W-:Y:S02]  /*9af0*/  ISETP.GT.AND P1, PT, R5.reuse, 0x8, PT ;  /* 0x000000080500780c */ /* 0x040fe40003f24270 */
[----:B------:R-:W-:Y:S01]  /*9b00*/  ISETP.GT.AND P3, PT, R4, 0x8, PT ;  /* 0x000000080400780c */ /* 0x000fe20003f64270 */
[----:B------:R-:W2:Y:S01]  /*9b10*/  MUFU.TANH R66, R66 ;  /* 0x0000004200427308 */ /* 0x000ea20000002400 */
[----:B------:R-:W-:Y:S02]  /*9b20*/  FSEL R17, R244, -INF , P5 ;  /* 0xff800000f4117808 */ /* 0x000fe40002800000 */
[----:B------:R-:W-:Y:S02]  /*9b30*/  ISETP.GT.AND P5, PT, R2, 0x8, PT ;  /* 0x000000080200780c */ /* 0x000fe40003fa4270 */
[----:B------:R-:W-:Y:S02]  /*9b40*/  FSEL R18, R18, -INF , P3 ;  /* 0xff80000012127808 */ /* 0x000fe40001800000 */
[----:B------:R-:W-:Y:S02]  /*9b50*/  FSEL R14, R14, -INF , P1 ;  /* 0xff8000000e0e7808 */ /* 0x000fe40000800000 */
[----:B------:R-:W-:Y:S01]  /*9b60*/  ISETP.GT.AND P1, PT, R5, 0x11, PT ;  /* 0x000000110500780c */ /* 0x000fe20003f24270 */
[----:B------:R-:W-:Y:S01]  /*9b70*/  MUFU.TANH R39, R68 ;  /* 0x0000004400277308 */ /* 0x000fe20000002400 */
[----:B------:R-:W-:Y:S02]  /*9b80*/  ISETP.GT.AND P3, PT, R4, 0x11, PT ;  /* 0x000000110400780c */ /* 0x000fe40003f64270 */
[----:B------:R-:W-:Y:S02]  /*9b90*/  FSEL R22, R221, -INF , P5 ;  /* 0xff800000dd167808 */ /* 0x000fe40002800000 */
[----:B------:R-:W-:Y:S02]  /*9ba0*/  FSEL R36, R216, -INF , P1 ;  /* 0xff800000d8247808 */ /* 0x000fe40000800000 */
[----:B------:R-:W-:Y:S02]  /*9bb0*/  FSEL R96, R214, -INF , P3 ;  /* 0xff800000d6607808 */ /* 0x000fe40001800000 */
[C---:B------:R-:W-:Y:S01]  /*9bc0*/  ISETP.GT.AND P1, PT, R2.reuse, 0x11, PT ;  /* 0x000000110200780c */ /* 0x040fe20003f24270 */
[----:B------:R-:W-:Y:S01]  /*9bd0*/  MUFU.TANH R48, R81 ;  /* 0x0000005100307308 */ /* 0x000fe20000002400 */
[----:B------:R-:W-:Y:S02]  /*9be0*/  ISETP.GT.AND P3, PT, R2, 0x18, PT ;  /* 0x000000180200780c */ /* 0x000fe40003f64270 */
[----:B------:R-:W-:Y:S02]  /*9bf0*/  ISETP.GT.AND P5, PT, R5, 0x9, PT ;  /* 0x000000090500780c */ /* 0x000fe40003fa4270 */
[----:B------:R-:W-:Y:S02]  /*9c00*/  FSEL R99, R210, -INF , P1 ;  /* 0xff800000d2637808 */ /* 0x000fe40000800000 */
[----:B------:R-:W-:Y:S02]  /*9c10*/  FSEL R15, R15, -INF , P5 ;  /* 0xff8000000f0f7808 */ /* 0x000fe40002800000 */
[----:B------:R-:W-:Y:S01]  /*9c20*/  ISETP.GT.AND P5, PT, R4, 0x10, PT ;  /* 0x000000100400780c */ /* 0x000fe20003fa4270 */
[----:B------:R-:W-:Y:S01]  /*9c30*/  MUFU.TANH R211, R26 ;  /* 0x0000001a00d37308 */ /* 0x000fe20000002400 */
[----:B------:R-:W-:Y:S02]  /*9c40*/  ISETP.GT.AND P1, PT, R0, 0x19, PT ;  /* 0x000000190000780c */ /* 0x000fe40003f24270 */
[----:B------:R-:W-:Y:S02]  /*9c50*/  FSEL R100, R206, -INF , P3 ;  /* 0xff800000ce647808 */ /* 0x000fe40001800000 */
[----:B------:R-:W-:Y:S02]  /*9c60*/  ISETP.GT.AND P3, PT, R5, 0x19, PT ;  /* 0x000000190500780c */ /* 0x000fe40003f64270 */
[----:B------:R-:W-:Y:S02]  /*9c70*/  FSEL R90, R215, -INF , P5 ;  /* 0xff800000d75a7808 */ /* 0x000fe40002800000 */
[----:B------:R-:W-:Y:S01]  /*9c80*/  FSEL R199, R199, -INF , P1 ;  /* 0xff800000c7c77808 */ /* 0x000fe20000800000 */
[----:B------:R-:W-:Y:S01]  /*9c90*/  MUFU.TANH R62, R62 ;  /* 0x0000003e003e7308 */ /* 0x000fe20000002400 */
[----:B------:R-:W-:Y:S02]  /*9ca0*/  FSEL R45, R203, -INF , P3 ;  /* 0xff800000cb2d7808 */ /* 0x000fe40001800000 */
[----:B------:R-:W-:Y:S02]  /*9cb0*/  ISETP.GT.AND P5, PT, R0, 0x11, PT ;  /* 0x000000110000780c */ /* 0x000fe40003fa4270 */
[----:B------:R-:W-:Y:S02]  /*9cc0*/  ISETP.GT.AND P1, PT, R5, 0x20, PT ;  /* 0x000000200500780c */ /* 0x000fe40003f24270 */
[----:B------:R-:W-:Y:S02]  /*9cd0*/  ISETP.GT.AND P3, PT, R4, 0x20, PT ;  /* 0x000000200400780c */ /* 0x000fe40003f64270 */
[----:B------:R-:W-:Y:S01]  /*9ce0*/  FSEL R197, R197, -INF , P5 ;  /* 0xff800000c5c57808 */ /* 0x000fe20002800000 */
[----:B------:R-:W-:Y:S01]  /*9cf0*/  MUFU.TANH R32, R64 ;  /* 0x0000004000207308 */ /* 0x000fe20000002400 */
[----:B------:R-:W-:Y:S02]  /*9d00*/  FSEL R44, R200, -INF , P1 ;  /* 0xff800000c82c7808 */ /* 0x000fe40000800000 */
[----:B------:R-:W-:Y:S02]  /*9d10*/  FSEL R208, R208, -INF , P3 ;  /* 0xff800000d0d07808 */ /* 0x000fe40001800000 */
[----:B------:R-:W-:Y:S02]  /*9d20*/  ISETP.GT.AND P3, PT, R0, 0x21, PT ;  /* 0x000000210000780c */ /* 0x000fe40003f64270 */
[----:B------:R-:W-:Y:S02]  /*9d30*/  ISETP.GT.AND P1, PT, R2, 0x21, PT ;  /* 0x000000210200780c */ /* 0x000fe40003f24270 */
[----:B------:R-:W-:Y:S01]  /*9d40*/  ISETP.GT.AND P5, PT, R5, 0x18, PT ;  /* 0x000000180500780c */ /* 0x000fe20003fa4270 */
[----:B------:R-:W3:Y:S01]  /*9d50*/  MUFU.TANH R71, R71 ;  /* 0x0000004700477308 */ /* 0x000ee20000002400 */
[----:B------:R-:W-:Y:S02]  /*9d60*/  FSEL R82, R186, -INF , P3 ;  /* 0xff800000ba527808 */ /* 0x000fe40001800000 */
[----:B------:R-:W-:Y:S02]  /*9d70*/  FSEL R35, R204, -INF , P5 ;  /* 0xff800000cc237808 */ /* 0x000fe40002800000 */
[----:B------:R-:W-:Y:S02]  /*9d80*/  FSEL R247, R247, -INF , P1 ;  /* 0xff800000f7f77808 */ /* 0x000fe40000800000 */
[C---:B------:R-:W-:Y:S02]  /*9d90*/  ISETP.GT.AND P1, PT, R0.reuse, 0x28, PT ;  /* 0x000000280000780c */ /* 0x040fe40003f24270 */
[C---:B------:R-:W-:Y:S01]  /*9da0*/  ISETP.GT.AND P2, PT, R5.reuse, 0x1, PT ;  /* 0x000000010500780c */ /* 0x040fe20003f44270 */
[----:B------:R-:W-:Y:S01]  /*9db0*/  MUFU.TANH R73, R73 ;  /* 0x0000004900497308 */ /* 0x000fe20000002400 */
[C---:B------:R-:W-:Y:S02]  /*9dc0*/  ISETP.GT.AND P5, PT, R5.reuse, 0x21, PT ;  /* 0x000000210500780c */ /* 0x040fe40003fa4270 */
[----:B------:R-:W-:Y:S02]  /*9dd0*/  ISETP.GT.AND P3, PT, R5, 0x28, PT ;  /* 0x000000280500780c */ /* 0x000fe40003f64270 */
[----:B------:R-:W-:Y:S02]  /*9de0*/  FSEL R239, R185, -INF , P1 ;  /* 0xff800000b9ef7808 */ /* 0x000fe40000800000 */
[----:B------:R-:W-:Y:S02]  /*9df0*/  FSEL R43, R187, -INF , P5 ;  /* 0xff800000bb2b7808 */ /* 0x000fe40002800000 */
[----:B------:R-:W-:Y:S01]  /*9e00*/  ISETP.GT.AND P5, PT, R0, 0x20, PT ;  /* 0x000000200000780c */ /* 0x000fe20003fa4270 */
[----:B------:R4:W-:Y:S01]  /*9e10*/  MUFU.TANH R219, R13 ;  /* 0x0000000d00db7308 */ /* 0x0009e20000002400 */
[----:B------:R-:W-:Y:S02]  /*9e20*/  ISETP.GT.AND P1, PT, R4, 0x29, PT ;  /* 0x000000290400780c */ /* 0x000fe40003f24270 */
[----:B------:R-:W-:Y:S02]  /*9e30*/  FSEL R250, R250, -INF , P5 ;  /* 0xff800000fafa7808 */ /* 0x000fe40002800000 */
[----:B------:R-:W-:Y:S02]  /*9e40*/  FSEL R42, R42, -INF , P3 ;  /* 0xff8000002a2a7808 */ /* 0x000fe40001800000 */
[----:B------:R-:W-:Y:S02]  /*9e50*/  FSEL R209, R209, -INF , P1 ;  /* 0xff800000d1d17808 */ /* 0x000fe40000800000 */
[----:B------:R-:W-:Y:S01]  /*9e60*/  ISETP.GT.AND P1, PT, R2, 0x30, PT ;  /* 0x000000300200780c */ /* 0x000fe20003f24270 */
[----:B------:R-:W-:Y:S01]  /*9e70*/  MUFU.TANH R67, R67 ;  /* 0x0000004300437308 */ /* 0x000fe20000002400 */
[----:B------:R-:W-:Y:S02]  /*9e80*/  ISETP.GT.AND P3, PT, R5, 0x31, PT ;  /* 0x000000310500780c */ /* 0x000fe40003f64270 */
[----:B------:R-:W-:Y:S02]  /*9e90*/  FSEL R234, R56, -INF , P1 ;  /* 0xff80000038ea7808 */ /* 0x000fe40000800000 */
[----:B------:R-:W-:Y:S02]  /*9ea0*/  FSEL R33, R33, -INF , P3 ;  /* 0xff80000021217808 */ /* 0x000fe40001800000 */
[----:B------:R-:W-:Y:S02]  /*9eb0*/  ISETP.GT.AND P1, PT, R2, 0x39, PT ;  /* 0x000000390200780c */ /* 0x000fe40003f24270 */
[----:B------:R-:W-:Y:S01]  /*9ec0*/  ISETP.GT.AND P5, PT, R0, 0x29, PT ;  /* 0x000000290000780c */ /* 0x000fe20003fa4270 */
[----:B------:R-:W-:Y:S01]  /*9ed0*/  MUFU.TANH R38, R69 ;  /* 0x0000004500267308 */ /* 0x000fe20000002400 */
[----:B-1----:R-:W-:Y:S02]  /*9ee0*/  FSEL R61, R61, -INF , P1 ;  /* 0xff8000003d3d7808 */ /* 0x002fe40000800000 */
[----:B------:R-:W-:Y:S02]  /*9ef0*/  ISETP.GT.AND P1, PT, R4, 0x38, PT ;  /* 0x000000380400780c */ /* 0x000fe40003f24270 */
[----:B----4-:R-:W-:Y:S02]  /*9f00*/  FSEL R13, R251, -INF , P2 ;  /* 0xff800000fb0d7808 */ /* 0x010fe40001000000 */
[----:B--2---:R-:W-:Y:S02]  /*9f10*/  FSEL R81, R66, -INF , P1 ;  /* 0xff80000042517808 */ /* 0x004fe40000800000 */
[----:B------:R-:W-:Y:S01]  /*9f20*/  ISETP.GT.AND P2, PT, R2, 0x1, PT ;  /* 0x000000010200780c */ /* 0x000fe20003f44270 */
[----:B------:R-:W1:Y:S01]  /*9f30*/  MUFU.TANH R76, R76 ;  /* 0x0000004c004c7308 */ /* 0x000e620000002400 */
[----:B------:R-:W-:Y:S02]  /*9f40*/  FSEL R184, R184, -INF , P5 ;  /* 0xff800000b8b87808 */ /* 0x000fe40002800000 */
[----:B------:R-:W-:Y:S02]  /*9f50*/  ISETP.GT.AND P5, PT, R5, 0x30, PT ;  /* 0x000000300500780c */ /* 0x000fe40003fa4270 */
[----:B------:R-:W-:Y:S02]  /*9f60*/  ISETP.GT.AND P1, PT, R4, 0x41, PT ;  /* 0x000000410400780c */ /* 0x000fe40003f24270 */
[----:B------:R-:W-:Y:S02]  /*9f70*/  FSEL R34, R34, -INF , P5 ;  /* 0xff80000022227808 */ /* 0x000fe40002800000 */
[C---:B------:R-:W-:Y:S01]  /*9f80*/  ISETP.GT.AND P5, PT, R2.reuse, 0x31, PT ;  /* 0x000000310200780c */ /* 0x040fe20003fa4270 */
[----:B------:R-:W-:Y:S01]  /*9f90*/  MUFU.TANH R78, R78 ;  /* 0x0000004e004e7308 */ /* 0x000fe20000002400 */
[----:B---3--:R-:W-:Y:S01]  /*9fa0*/  FSEL R64, R71, -INF , P1 ;  /* 0xff80000047407808 */ /* 0x008fe20000800000 */
[----:B------:R-:W-:Y:S01]  /*9fb0*/  FMUL.FTZ R71, R111, c[0x0][0x320] ;  /* 0x0000c8006f477a20 */ /* 0x000fe20000410000 */
[----:B------:R-:W-:Y:S02]  /*9fc0*/  FSEL R119, R57, -INF , P5 ;  /* 0xff80000039777808 */ /* 0x000fe40002800000 */
[----:B------:R-:W-:Y:S02]  /*9fd0*/  ISETP.GT.AND P1, PT, R2, 0x48, PT ;  /* 0x000000480200780c */ /* 0x000fe40003f24270 */
[----:B------:R-:W-:Y:S02]  /*9fe0*/  ISETP.GT.AND P3, PT, R0, 0x30, PT ;  /* 0x000000300000780c */ /* 0x000fe40003f64270 */
[----:B------:R-:W-:Y:S01]  /*9ff0*/  ISETP.GT.AND P0, PT, R5, RZ, PT ;  /* 0x000000ff0500720c */ /* 0x000fe20003f04270 */
[----:B------:R-:W-:Y:S01]  /*a000*/  MUFU.TANH R71, R71 ;  /* 0x0000004700477308 */ /* 0x000fe20000002400 */
[----:B------:R-:W-:Y:S02]  /*a010*/  FSEL R58, R58, -INF , P3 ;  /* 0xff8000003a3a7808 */ /* 0x000fe40001800000 */
[----:B------:R-:W-:Y:S02]  /*a020*/  ISETP.GT.AND P3, PT, R0, 0x39, PT ;  /* 0x000000390000780c */ /* 0x000fe40003f64270 */
[----:B-1----:R-:W-:Y:S02]  /*a030*/  FSEL R69, R76, -INF , P1 ;  /* 0xff8000004c457808 */ /* 0x002fe40000800000 */
[----:B------:R-:W-:Y:S02]  /*a040*/  FSEL R63, R63, -INF , P3 ;  /* 0xff8000003f3f7808 */ /* 0x000fe40001800000 */
[----:B------:R-:W-:Y:S01]  /*a050*/  ISETP.GT.AND P3, PT, R5, 0x40, PT ;  /* 0x000000400500780c */ /* 0x000fe20003f64270 */
[----:B------:R-:W1:Y:S01]  /*a060*/  MUFU.TANH R19, R19 ;  /* 0x0000001300137308 */ /* 0x000e620000002400 */
[----:B------:R-:W-:Y:S02]  /*a070*/  FSEL R7, R252, -INF , P0 ;  /* 0xff800000fc077808 */ /* 0x000fe40000000000 */
[----:B------:R-:W-:Y:S02]  /*a080*/  FSEL R39, R39, -INF , P3 ;  /* 0xff80000027277808 */ /* 0x000fe40001800000 */
[----:B------:R-:W-:Y:S02]  /*a090*/  ISETP.GT.AND P0, PT, R0, RZ, PT ;  /* 0x000000ff0000720c */ /* 0x000fe40003f04270 */
[----:B------:R-:W-:Y:S02]  /*a0a0*/  ISETP.GT.AND P3, PT, R2, 0x41, PT ;  /* 0x000000410200780c */ /* 0x000fe40003f64270 */
[----:B------:R-:W-:Y:S01]  /*a0b0*/  FSEL R26, R242, -INF , P0 ;  /* 0xff800000f21a7808 */ /* 0x000fe20000000000 */
[----:B------:R-:W2:Y:S01]  /*a0c0*/  MUFU.TANH R6, R83 ;  /* 0x0000005300067308 */ /* 0x000ea20000002400 */
[----:B------:R-:W-:Y:S02]  /*a0d0*/  ISETP.GT.AND P0, PT, R2, 0x9, PT ;  /* 0x000000090200780c */ /* 0x000fe40003f04270 */
[----:B------:R-:W-:Y:S02]  /*a0e0*/  IADD3 R242, R196, -0x1, RZ ;  /* 0xffffffffc4f27810 */ /* 0x000fe40007ffe0ff */
[----:B------:R-:W-:Y:S02]  /*a0f0*/  FSEL R23, R219, -INF , P0 ;  /* 0xff800000db177808 */ /* 0x000fe40000000000 */
[----:B------:R-:W-:Y:S02]  /*a100*/  ISETP.GT.AND P5, PT, R0, 0x38, PT ;  /* 0x000000380000780c */ /* 0x000fe40003fa4270 */
[----:B------:R-:W-:Y:S01]  /*a110*/  ISETP.GT.AND P0, PT, R4, 0x9, PT ;  /* 0x000000090400780c */ /* 0x000fe20003f04270 */
[----:B------:R-:W3:Y:S01]  /*a120*/  MUFU.TANH R12, R12 ;  /* 0x0000000c000c7308 */ /* 0x000ee20000002400 */
[----:B------:R-:W-:Y:S02]  /*a130*/  FSEL R62, R62, -INF , P5 ;  /* 0xff8000003e3e7808 */ /* 0x000fe40002800000 */
[----:B------:R-:W-:Y:S02]  /*a140*/  ISETP.GT.AND P5, PT, R4, 0x39, PT ;  /* 0x000000390400780c */ /* 0x000fe40003fa4270 */
[----:B-1----:R-:W-:Y:S02]  /*a150*/  FSEL R19, R19, -INF , P0 ;  /* 0xff80000013137808 */ /* 0x002fe40000000000 */
        /* <DEDUP_REMOVED lines=12> */
[C---:B------:R-:W-:Y:S02]  /*a220*/  ISETP.GT.AND P3, PT, R0.reuse, 0x48, PT ;  /* 0x000000480000780c */ /* 0x040fe40003f64270 */
[----:B------:R-:W-:Y:S01]  /*a230*/  ISETP.GT.AND P1, PT, R0, 0x51, PT ;  /* 0x000000510000780c */ /* 0x000fe20003f24270 */
[----:B------:R-:W1:Y:S01]  /*a240*/  MUFU.TANH R27, R27 ;  /* 0x0000001b001b7308 */ /* 0x000e620000002400 */
[----:B------:R-:W-:Y:S02]  /*a250*/  FSEL R67, R78, -INF , P3 ;  /* 0xff8000004e437808 */ /* 0x000fe40001800000 */
[----:B------:R-:W-:Y:S04]  /*a260*/  ISETP.GT.AND P3, PT, R4, 0x49, PT ;  /* 0x000000490400780c */ /* 0x000fe80003f64270 */
[----:B--2---:R-:W-:Y:S02]  /*a270*/  FSEL R216, R6, -INF , P3 ;  /* 0xff80000006d87808 */ /* 0x004fe40001800000 */
[----:B------:R-:W-:Y:S01]  /*a280*/  ISETP.GT.AND P3, PT, R2, 0x50, PT ;  /* 0x000000500200780c */ /* 0x000fe20003f64270 */
[----:B------:R-:W2:Y:S03]  /*a290*/  MUFU.TANH R93, R93 ;  /* 0x0000005d005d7308 */ /* 0x000ea60000002400 */
[----:B---3--:R-:W-:Y:S01]  /*a2a0*/  FSEL R252, R12, -INF , P3 ;  /* 0xff8000000cfc7808 */ /* 0x008fe20001800000 */
[----:B------:R-:W-:Y:S01]  /*a2b0*/  FMUL.FTZ R12, R107, c[0x0][0x320] ;  /* 0x0000c8006b0c7a20 */ /* 0x000fe20000410000 */
[----:B------:R-:W-:Y:S05]  /*a2c0*/  ISETP.GT.AND P3, PT, R2, 0x59, PT ;  /* 0x000000590200780c */ /* 0x000fea0003f64270 */
[----:B------:R-:W3:Y:S01]  /*a2d0*/  MUFU.TANH R72, R72 ;  /* 0x0000004800487308 */ /* 0x000ee20000002400 */
[----:B-1----:R-:W-:Y:S02]  /*a2e0*/  FSEL R65, R27, -INF , P1 ;  /* 0xff8000001b417808 */ /* 0x002fe40000800000 */
[----:B------:R-:W-:Y:S07]  /*a2f0*/  ISETP.GT.AND P1, PT, R4, 0x58, PT ;  /* 0x000000580400780c */ /* 0x000fee0003f24270 */
[----:B------:R-:W1:Y:S01]  /*a300*/  MUFU.TANH R28, R28 ;  /* 0x0000001c001c7308 */ /* 0x000e620000002400 */
[----:B--2---:R-:W-:Y:S02]  /*a310*/  FSEL R244, R93, -INF , P3 ;  /* 0xff8000005df47808 */ /* 0x004fe40001800000 */
[C---:B------:R-:W-:Y:S07]  /*a320*/  ISETP.GT.AND P3, PT, R5.reuse, 0x60, PT ;  /* 0x000000600500780c */ /* 0x040fee0003f64270 */
[----:B------:R-:W2:Y:S01]  /*a330*/  MUFU.TANH R52, R52 ;  /* 0x0000003400347308 */ /* 0x000ea20000002400 */
[----:B---3--:R-:W-:Y:S02]  /*a340*/  FSEL R83, R72, -INF , P5 ;  /* 0xff80000048537808 */ /* 0x008fe40002800000 */
[----:B------:R-:W-:Y:S07]  /*a350*/  ISETP.GT.AND P5, PT, R2, 0x49, PT ;  /* 0x000000490200780c */ /* 0x000fee0003fa4270 */
[----:B------:R-:W3:Y:S01]  /*a360*/  MUFU.TANH R77, R77 ;  /* 0x0000004d004d7308 */ /* 0x000ee20000002400 */
[----:B-1----:R-:W-:Y:S02]  /*a370*/  FSEL R206, R28, -INF , P1 ;  /* 0xff8000001cce7808 */ /* 0x002fe40000800000 */
[----:B------:R-:W-:Y:S07]  /*a380*/  ISETP.GT.AND P1, PT, R5, 0x69, PT ;  /* 0x000000690500780c */ /* 0x000fee0003f24270 */
[----:B------:R-:W1:Y:S01]  /*a390*/  MUFU.TANH R198, R30 ;  /* 0x0000001e00c67308 */ /* 0x000e620000002400 */
[----:B--2---:R-:W-:Y:S02]  /*a3a0*/  FSEL R28, R52, -INF , P3 ;  /* 0xff800000341c7808 */ /* 0x004fe40001800000 */
[----:B------:R-:W2:Y:S01]  /*a3b0*/  LDL R52, [R1+0x20] ;  /* 0x0000200001347983 */ /* 0x000ea20000100800 */
[C---:B------:R-:W-:Y:S06]  /*a3c0*/  ISETP.GT.AND P3, PT, R4.reuse, 0x61, PT ;  /* 0x000000610400780c */ /* 0x040fec0003f64270 */
[----:B------:R4:W4:Y:S01]  /*a3d0*/  MUFU.TANH R223, R9 ;  /* 0x0000000900df7308 */ /* 0x0009220000002400 */
[----:B---3--:R-:W-:Y:S02]  /*a3e0*/  FSEL R66, R77, -INF , P5 ;  /* 0xff8000004d427808 */ /* 0x008fe40002800000 */
[----:B------:R-:W3:Y:S01]  /*a3f0*/  LDL.64 R76, [R1+0x30] ;  /* 0x00003000014c7983 */ /* 0x000ee20000100a00 */
[----:B------:R-:W-:Y:S06]  /*a400*/  ISETP.GT.AND P5, PT, R4, 0x48, PT ;  /* 0x000000480400780c */ /* 0x000fec0003fa4270 */
[----:B------:R-:W4:Y:S01]  /*a410*/  MUFU.TANH R41, R49 ;  /* 0x0000003100297308 */ /* 0x000f220000002400 */
[----:B-1----:R-:W-:Y:S01]  /*a420*/  FSEL R198, R198, -INF , P0 ;  /* 0xff800000c6c67808 */ /* 0x002fe20000000000 */
[----:B------:R-:W-:Y:S01]  /*a430*/  FMUL.FTZ R30, R97, c[0x0][0x320] ;  /* 0x0000c800611e7a20 */ /* 0x000fe20000410000 */
[----:B------:R-:W-:Y:S07]  /*a440*/  ISETP.GT.AND P0, PT, R4, 0x18, PT ;  /* 0x000000180400780c */ /* 0x000fee0003f04270 */
[----:B------:R1:W1:Y:S01]  /*a450*/  MUFU.TANH R25, R54 ;  /* 0x0000003600197308 */ /* 0x0002620000002400 */
[----:B------:R-:W-:Y:S02]  /*a460*/  FSEL R91, R202, -INF , P0 ;  /* 0xff800000ca5b7808 */ /* 0x000fe40000000000 */
[----:B------:R-:W-:Y:S01]  /*a470*/  ISETP.GT.AND P0, PT, R4, 0x21, PT ;  /* 0x000000210400780c */ /* 0x000fe20003f04270 */
[----:B----4-:R-:W-:Y:S01]  /*a480*/  FMUL.FTZ R9, R87, c[0x0][0x320] ;  /* 0x0000c80057097a20 */ /* 0x010fe20000410000 */
[----:B------:R-:W-:Y:S02]  /*a490*/  FSEL R21, R223, -INF , P2 ;  /* 0xff800000df157808 */ /* 0x000fe40001000000 */
[----:B------:R-:W-:Y:S02]  /*a4a0*/  ISETP.GT.AND P2, PT, R0, 0x9, PT ;  /* 0x000000090000780c */ /* 0x000fe40003f44270 */
[----:B------:R-:W-:Y:S01]  /*a4b0*/  FSEL R213, R213, -INF , P0 ;  /* 0xff800000d5d57808 */ /* 0x000fe20000000000 */
[----:B------:R-:W4:Y:S01]  /*a4c0*/  MUFU.TANH R59, R59 ;  /* 0x0000003b003b7308 */ /* 0x000f220000002400 */
[----:B------:R-:W-:Y:S02]  /*a4d0*/  FSEL R51, R218, -INF , P2 ;  /* 0xff800000da337808 */ /* 0x000fe40001000000 */
[----:B------:R-:W-:Y:S02]  /*a4e0*/  ISETP.GT.AND P2, PT, R5, 0x10, PT ;  /* 0x000000100500780c */ /* 0x000fe40003f44270 */
[----:B------:R-:W-:Y:S02]  /*a4f0*/  ISETP.GT.AND P0, PT, R2, 0x28, PT ;  /* 0x000000280200780c */ /* 0x000fe40003f04270 */
[----:B------:R-:W-:Y:S02]  /*a500*/  FSEL R37, R217, -INF , P2 ;  /* 0xff800000d9257808 */ /* 0x000fe40001000000 */
[----:B------:R-:W-:Y:S01]  /*a510*/  ISETP.GT.AND P2, PT, R0, 0x10, PT ;  /* 0x000000100000780c */ /* 0x000fe20003f44270 */
[----:B------:R-:W4:Y:S01]  /*a520*/  MUFU.TANH R74, R74 ;  /* 0x0000004a004a7308 */ /* 0x000f220000002400 */
[----:B------:R-:W-:Y:S02]  /*a530*/  FSEL R248, R248, -INF , P0 ;  /* 0xff800000f8f87808 */ /* 0x000fe40000000000 */
[----:B------:R-:W-:Y:S01]  /*a540*/  ISETP.GT.AND P0, PT, R5, 0x29, PT ;  /* 0x000000290500780c */ /* 0x000fe20003f04270 */
[----:B-1----:R-:W-:Y:S01]  /*a550*/  FMUL.FTZ R54, R101, c[0x0][0x320] ;  /* 0x0000c80065367a20 */ /* 0x002fe20000410000 */
[----:B------:R-:W-:Y:S02]  /*a560*/  FSEL R195, R211, -INF , P2 ;  /* 0xff800000d3c37808 */ /* 0x000fe40001000000 */
[----:B------:R-:W-:Y:S02]  /*a570*/  FSEL R41, R41, -INF , P0 ;  /* 0xff80000029297808 */ /* 0x000fe40000000000 */
[----:B------:R-:W-:Y:S01]  /*a580*/  ISETP.GT.AND P0, PT, R4, 0x30, PT ;  /* 0x000000300400780c */ /* 0x000fe20003f04270 */
[----:B------:R-:W1:Y:S01]  /*a590*/  MUFU.TANH R55, R55 ;  /* 0x0000003700377308 */ /* 0x000e620000002400 */
[----:B------:R-:W-:Y:S02]  /*a5a0*/  ISETP.GT.AND P2, PT, R2, 0x19, PT ;  /* 0x000000190200780c */ /* 0x000fe40003f44270 */
[----:B------:R-:W-:Y:S02]  /*a5b0*/  FSEL R240, R25, -INF , P0 ;  /* 0xff80000019f07808 */ /* 0x000fe40000000000 */
[----:B------:R-:W-:Y:S02]  /*a5c0*/  FSEL R101, R205, -INF , P2 ;  /* 0xff800000cd657808 */ /* 0x000fe40001000000 */
[----:B------:R-:W-:Y:S02]  /*a5d0*/  ISETP.GT.AND P2, PT, R4, 0x19, PT ;  /* 0x000000190400780c */ /* 0x000fe40003f44270 */
[----:B------:R-:W-:Y:S01]  /*a5e0*/  ISETP.GT.AND P0, PT, R0, 0x31, PT ;  /* 0x000000310000780c */ /* 0x000fe20003f04270 */
[----:B------:R-:W1:Y:S01]  /*a5f0*/  MUFU.TANH R60, R60 ;  /* 0x0000003c003c7308 */ /* 0x000e620000002400 */
[----:B------:R-:W-:Y:S02]  /*a600*/  FSEL R97, R201, -INF , P2 ;  /* 0xff800000c9617808 */ /* 0x000fe40001000000 */
[C---:B------:R-:W-:Y:S02]  /*a610*/  ISETP.GT.AND P2, PT, R2.reuse, 0x20, PT ;  /* 0x000000200200780c */ /* 0x040fe40003f44270 */
[----:B----4-:R-:W-:Y:S02]  /*a620*/  FSEL R59, R59, -INF , P0 ;  /* 0xff8000003b3b7808 */ /* 0x010fe40000000000 */
[----:B------:R-:W-:Y:S02]  /*a630*/  ISETP.GT.AND P0, PT, R5, 0x38, PT ;  /* 0x000000380500780c */ /* 0x000fe40003f04270 */
[----:B------:R-:W-:Y:S01]  /*a640*/  FSEL R245, R245, -INF , P2 ;  /* 0xff800000f5f57808 */ /* 0x000fe20001000000 */
[----:B------:R-:W4:Y:S01]  /*a650*/  MUFU.TANH R70, R70 ;  /* 0x0000004600467308 */ /* 0x000f220000002400 */
[----:B------:R-:W-:Y:S02]  /*a660*/  ISETP.GT.AND P2, PT, R2, 0x29, PT ;  /* 0x000000290200780c */ /* 0x000fe40003f44270 */
[----:B------:R-:W-:Y:S02]  /*a670*/  FSEL R32, R32, -INF , P0 ;  /* 0xff80000020207808 */ /* 0x000fe40000000000 */
[----:B------:R-:W-:Y:S02]  /*a680*/  ISETP.GT.AND P0, PT, R5, 0x41, PT ;  /* 0x000000410500780c */ /* 0x000fe40003f04270 */
[----:B------:R-:W-:Y:S02]  /*a690*/  FSEL R249, R249, -INF , P2 ;  /* 0xff800000f9f97808 */ /* 0x000fe40001000000 */
[----:B------:R-:W-:Y:S01]  /*a6a0*/  FSEL R38, R38, -INF , P0 ;  /* 0xff80000026267808 */ /* 0x000fe20000000000 */
[----:B------:R4:W-:Y:S01]  /*a6b0*/  MUFU.TANH R49, R80 ;  /* 0x0000005000317308 */ /* 0x0009e20000002400 */
[----:B------:R-:W-:Y:S02]  /*a6c0*/  ISETP.GT.AND P2, PT, R4, 0x28, PT ;  /* 0x000000280400780c */ /* 0x000fe40003f44270 */
[----:B------:R-:W-:Y:S02]  /*a6d0*/  ISETP.GT.AND P0, PT, R0, 0x40, PT ;  /* 0x000000400000780c */ /* 0x000fe40003f04270 */
[----:B------:R-:W-:Y:S02]  /*a6e0*/  FSEL R207, R207, -INF , P2 ;  /* 0xff800000cfcf7808 */ /* 0x000fe40001000000 */
[----:B------:R-:W-:Y:S02]  /*a6f0*/  ISETP.GT.AND P2, PT, R4, 0x31, PT ;  /* 0x000000310400780c */ /* 0x000fe40003f44270 */
[----:B------:R-:W-:Y:S01]  /*a700*/  FSEL R56, R74, -INF , P0 ;  /* 0xff8000004a387808 */ /* 0x000fe20000000000 */
[----:B------:R-:W4:Y:S01]  /*a710*/  MUFU.TANH R75, R75 ;  /* 0x0000004b004b7308 */ /* 0x000f220000002400 */
[----:B-1----:R-:W-:Y:S02]  /*a720*/  FSEL R233, R55, -INF , P2 ;  /* 0xff80000037e97808 */ /* 0x002fe40001000000 */
[----:B------:R-:W-:Y:S02]  /*a730*/  ISETP.GT.AND P2, PT, R2, 0x38, PT ;  /* 0x000000380200780c */ /* 0x000fe40003f44270 */
[----:B------:R-:W-:Y:S02]  /*a740*/  FMNMX.FTZ R74, R7, R3, !PT ;  /* 0x00000003074a7209 */ /* 0x000fe40007810000 */
[----:B------:R-:W-:Y:S01]  /*a750*/  FSEL R230, R60, -INF , P2 ;  /* 0xff8000003ce67808 */ /* 0x000fe20001000000 */
[----:B------:R-:W-:Y:S01]  /*a760*/  IMAD.MOV.U32 R60, RZ, RZ, R58 ;  /* 0x000000ffff3c7224 */ /* 0x000fe200078e003a */
[----:B------:R-:W-:Y:S01]  /*a770*/  FMNMX.FTZ R74, R13, R74, !PT ;  /* 0x0000004a0d4a7209 */ /* 0x000fe20007810000 */
[----:B------:R-:W1:Y:S01]  /*a780*/  MUFU.TANH R8, R8 ;  /* 0x0000000800087308 */ /* 0x000e620000002400 */
[----:B------:R-:W-:Y:S02]  /*a790*/  ISETP.GT.AND P2, PT, R5, 0x39, PT ;  /* 0x000000390500780c */ /* 0x000fe40003f44270 */
[----:B------:R-:W-:Y:S02]  /*a7a0*/  FMNMX.FTZ R74, R14, R74, !PT ;  /* 0x0000004a0e4a7209 */ /* 0x000fe40007810000 */
[----:B------:R-:W-:Y:S02]  /*a7b0*/  FSEL R40, R40, -INF , P2 ;  /* 0xff80000028287808 */ /* 0x000fe40001000000 */
[----:B------:R-:W-:Y:S02]  /*a7c0*/  ISETP.GT.AND P2, PT, R4, 0x40, PT ;  /* 0x000000400400780c */ /* 0x000fe40003f44270 */
[----:B------:R-:W-:Y:S01]  /*a7d0*/  FMNMX.FTZ R74, R15, R74, !PT ;  /* 0x0000004a0f4a7209 */ /* 0x000fe20007810000 */
[----:B------:R-:W1:Y:S01]  /*a7e0*/  MUFU.TANH R46, R46 ;  /* 0x0000002e002e7308 */ /* 0x000e620000002400 */
[----:B----4-:R-:W-:Y:S02]  /*a7f0*/  FSEL R80, R70, -INF , P2 ;  /* 0xff80000046507808 */ /* 0x010fe40001000000 */
[----:B------:R-:W-:Y:S02]  /*a800*/  ISETP.GT.AND P2, PT, R0, 0x41, PT ;  /* 0x000000410000780c */ /* 0x000fe40003f44270 */
[----:B------:R-:W-:Y:S02]  /*a810*/  FMNMX.FTZ R74, R37, R74, !PT ;  /* 0x0000004a254a7209 */ /* 0x000fe40007810000 */
[----:B------:R-:W-:Y:S02]  /*a820*/  FSEL R55, R75, -INF , P2 ;  /* 0xff8000004b377808 */ /* 0x000fe40001000000 */
[----:B------:R-:W-:Y:S01]  /*a830*/  FMNMX.FTZ R74, R36, R74, !PT ;  /* 0x0000004a244a7209 */ /* 0x000fe20007810000 */
[----:B------:R-:W4:Y:S01]  /*a840*/  MUFU.TANH R79, R79 ;  /* 0x0000004f004f7308 */ /* 0x000f220000002400 */
[----:B------:R-:W-:Y:S02]  /*a850*/  ISETP.GT.AND P0, PT, R0, 0x49, PT ;  /* 0x000000490000780c */ /* 0x000fe40003f04270 */
[----:B------:R-:W-:Y:S02]  /*a860*/  FMNMX.FTZ R74, R35, R74, !PT ;  /* 0x0000004a234a7209 */ /* 0x000fe40007810000 */
[----:B-1----:R-:W-:Y:S02]  /*a870*/  FSEL R217, R8, -INF , P5 ;  /* 0xff80000008d97808 */ /* 0x002fe40002800000 */
[----:B------:R-:W-:Y:S02]  /*a880*/  FMNMX.FTZ R74, R45, R74, !PT ;  /* 0x0000004a2d4a7209 */ /* 0x000fe40007810000 */
[----:B------:R-:W-:Y:S01]  /*a890*/  ISETP.GT.AND P5, PT, R4, 0x51, PT ;  /* 0x000000510400780c */ /* 0x000fe20003fa4270 */
[----:B------:R-:W1:Y:S01]  /*a8a0*/  MUFU.TANH R24, R24 ;  /* 0x0000001800187308 */ /* 0x000e620000002400 */
[----:B------:R-:W-:Y:S02]  /*a8b0*/  FMNMX.FTZ R74, R44, R74, !PT ;  /* 0x0000004a2c4a7209 */ /* 0x000fe40007810000 */
[----:B------:R-:W-:Y:S02]  /*a8c0*/  ISETP.GT.AND P2, PT, R5, 0x48, PT ;  /* 0x000000480500780c */ /* 0x000fe40003f44270 */
[----:B------:R-:W-:Y:S02]  /*a8d0*/  FMNMX.FTZ R74, R43, R74, !PT ;  /* 0x0000004a2b4a7209 */ /* 0x000fe40007810000 */
[----:B------:R-:W-:Y:S02]  /*a8e0*/  FSEL R49, R49, -INF , P2 ;  /* 0xff80000031317808 */ /* 0x000fe40001000000 */
[----:B------:R-:W-:Y:S01]  /*a8f0*/  FMNMX.FTZ R74, R42, R74, !PT ;  /* 0x0000004a2a4a7209 */ /* 0x000fe20007810000 */
[----:B------:R1:W1:Y:S01]  /*a900*/  MUFU.TANH R6, R103 ;  /* 0x0000006700067308 */ /* 0x0002620000002400 */
[----:B------:R-:W-:Y:S02]  /*a910*/  ISETP.GT.AND P2, PT, R5, 0x51, PT ;  /* 0x000000510500780c */ /* 0x000fe40003f44270 */
[----:B------:R-:W-:Y:S02]  /*a920*/  FMNMX.FTZ R74, R41, R74, !PT ;  /* 0x0000004a294a7209 */ /* 0x000fe40007810000 */
[----:B------:R-:W-:Y:S02]  /*a930*/  FSEL R46, R46, -INF , P2 ;  /* 0xff8000002e2e7808 */ /* 0x000fe40001000000 */
[----:B------:R-:W-:Y:S02]  /*a940*/  ISETP.GT.AND P2, PT, R0, 0x50, PT ;  /* 0x000000500000780c */ /* 0x000fe40003f44270 */
[----:B----4-:R-:W-:Y:S01]  /*a950*/  FSEL R79, R79, -INF , P0 ;  /* 0xff8000004f4f7808 */ /* 0x010fe20000000000 */
[----:B------:R-:W4:Y:S01]  /*a960*/  MUFU.TANH R47, R47 ;  /* 0x0000002f002f7308 */ /* 0x000f220000002400 */
[----:B------:R-:W-:Y:S02]  /*a970*/  FMNMX.FTZ R74, R34, R74, !PT ;  /* 0x0000004a224a7209 */ /* 0x000fe40007810000 */
[----:B------:R-:W-:Y:S02]  /*a980*/  ISETP.GT.AND P0, PT, R5, 0x50, PT ;  /* 0x000000500500780c */ /* 0x000fe40003f04270 */
[----:B------:R-:W-:Y:S04]  /*a990*/  FMNMX.FTZ R74, R33, R74, !PT ;  /* 0x0000004a214a7209 */ /* 0x000fe80007810000 */
[----:B------:R-:W-:Y:S01]  /*a9a0*/  FMNMX.FTZ R74, R32, R74, !PT ;  /* 0x0000004a204a7209 */ /* 0x000fe20007810000 */
[----:B------:R-:W4:Y:S03]  /*a9b0*/  MUFU.TANH R9, R9 ;  /* 0x0000000900097308 */ /* 0x000f260000002400 */
[----:B------:R-:W-:Y:S01]  /*a9c0*/  FMNMX.FTZ R74, R40, R74, !PT ;  /* 0x0000004a284a7209 */ /* 0x000fe20007810000 */
[----:B-1----:R-:W-:Y:S01]  /*a9d0*/  IMAD.MOV.U32 R103, RZ, RZ, R64 ;  /* 0x000000ffff677224 */ /* 0x002fe200078e0040 */
[----:B------:R-:W-:Y:S02]  /*a9e0*/  FSEL R64, R24, -INF , P2 ;  /* 0xff80000018407808 */ /* 0x000fe40001000000 */
[----:B------:R-:W-:Y:S02]  /*a9f0*/  FMNMX.FTZ R74, R39, R74, !PT ;  /* 0x0000004a274a7209 */ /* 0x000fe40007810000 */
[----:B------:R-:W-:Y:S01]  /*aa00*/  FSEL R202, R6, -INF , P3 ;  /* 0xff80000006ca7808 */ /* 0x000fe20001800000 */
[----:B------:R-:W1:Y:S01]  /*aa10*/  MUFU.TANH R92, R92 ;  /* 0x0000005c005c7308 */ /* 0x000e620000002400 */
[----:B------:R-:W-:Y:S02]  /*aa20*/  FMNMX.FTZ R74, R38, R74, !PT ;  /* 0x0000004a264a7209 */ /* 0x000fe40007810000 */
[C---:B------:R-:W-:Y:S02]  /*aa30*/  ISETP.GT.AND P3, PT, R2.reuse, 0x60, PT ;  /* 0x000000600200780c */ /* 0x040fe40003f64270 */
[----:B----4-:R-:W-:Y:S02]  /*aa40*/  FSEL R47, R47, -INF , P0 ;  /* 0xff8000002f2f7808 */ /* 0x010fe40000000000 */
[C---:B------:R-:W-:Y:S02]  /*aa50*/  ISETP.GT.AND P0, PT, R2.reuse, 0x51, PT ;  /* 0x000000510200780c */ /* 0x040fe40003f04270 */
[----:B------:R-:W-:Y:S01]  /*aa60*/  ISETP.GT.AND P2, PT, R5, 0x59, PT ;  /* 0x000000590500780c */ /* 0x000fe20003f44270 */
[----:B------:R-:W4:Y:S01]  /*aa70*/  MUFU.TANH R31, R31 ;  /* 0x0000001f001f7308 */ /* 0x000f220000002400 */
[----:B------:R-:W-:Y:S02]  /*aa80*/  FSEL R251, R11, -INF , P0 ;  /* 0xff8000000bfb7808 */ /* 0x000fe40000000000 */
[----:B------:R-:W-:Y:S02]  /*aa90*/  ISETP.GT.AND P0, PT, R5, 0x58, PT ;  /* 0x000000580500780c */ /* 0x000fe40003f04270 */
[----:B------:R-:W-:Y:S01]  /*aaa0*/  FSEL R210, R9, -INF , P5 ;  /* 0xff80000009d27808 */ /* 0x000fe20002800000 */
[----:B------:R-:W-:Y:S01]  /*aab0*/  FMUL.FTZ R9, R115, c[0x0][0x320] ;  /* 0x0000c80073097a20 */ /* 0x000fe20000410000 */
[----:B------:R-:W-:Y:S01]  /*aac0*/  ISETP.GT.AND P5, PT, R2, 0x58, PT ;  /* 0x000000580200780c */ /* 0x000fe20003fa4270 */
[----:B------:R-:W-:Y:S01]  /*aad0*/  IMAD.MOV.U32 R115, RZ, RZ, R69 ;  /* 0x000000ffff737224 */ /* 0x000fe200078e0045 */
[----:B------:R-:W-:Y:S01]  /*aae0*/  FMNMX.FTZ R74, R49, R74, !PT ;  /* 0x0000004a314a7209 */ /* 0x000fe20007810000 */
[----:B------:R-:W4:Y:S03]  /*aaf0*/  MUFU.TANH R53, R53 ;  /* 0x0000003500357308 */ /* 0x000f260000002400 */
[----:B------:R-:W-:Y:S02]  /*ab00*/  FMNMX.FTZ R74, R48, R74, !PT ;  /* 0x0000004a304a7209 */ /* 0x000fe40007810000 */
[----:B-1----:R-:W-:Y:S02]  /*ab10*/  FSEL R246, R92, -INF , P5 ;  /* 0xff8000005cf67808 */ /* 0x002fe40002800000 */
[----:B------:R-:W-:Y:S02]  /*ab20*/  ISETP.GT.AND P5, PT, R4, 0x59, PT ;  /* 0x000000590400780c */ /* 0x000fe40003fa4270 */
[----:B------:R-:W-:Y:S01]  /*ab30*/  FMNMX.FTZ R74, R47, R74, !PT ;  /* 0x0000004a2f4a7209 */ /* 0x000fe20007810000 */
[----:B------:R-:W1:Y:S03]  /*ab40*/  MUFU.TANH R54, R54 ;  /* 0x0000003600367308 */ /* 0x000e660000002400 */
[----:B------:R-:W-:Y:S02]  /*ab50*/  FMNMX.FTZ R74, R46, R74, !PT ;  /* 0x0000004a2e4a7209 */ /* 0x000fe40007810000 */
[----:B----4-:R-:W-:Y:S02]  /*ab60*/  FSEL R31, R31, -INF , P0 ;  /* 0xff8000001f1f7808 */ /* 0x010fe40000000000 */
[----:B------:R-:W-:Y:S02]  /*ab70*/  ISETP.GT.AND P0, PT, R5, 0x61, PT ;  /* 0x000000610500780c */ /* 0x000fe40003f04270 */
[----:B------:R-:W-:Y:S01]  /*ab80*/  FMNMX.FTZ R74, R31, R74, !PT ;  /* 0x0000004a1f4a7209 */ /* 0x000fe20007810000 */
[----:B------:R-:W4:Y:S01]  /*ab90*/  MUFU.TANH R8, R102 ;  /* 0x0000006600087308 */ /* 0x000f220000002400 */
[----:B------:R-:W-:Y:S02]  /*aba0*/  FSEL R204, R53, -INF , P5 ;  /* 0xff80000035cc7808 */ /* 0x000fe40002800000 */
[----:B------:R-:W-:Y:S02]  /*abb0*/  MOV R53, R61 ;  /* 0x0000003d00357202 */ /* 0x000fe40000000f00 */
[----:B------:R-:W-:Y:S05]  /*abc0*/  ISETP.GT.AND P5, PT, R4, 0x60, PT ;  /* 0x000000600400780c */ /* 0x000fea0003fa4270 */
[----:B------:R-:W4:Y:S01]  /*abd0*/  MUFU.TANH R30, R30 ;  /* 0x0000001e001e7308 */ /* 0x000f220000002400 */
[----:B-1----:R-:W-:Y:S02]  /*abe0*/  FSEL R27, R54, -INF , P0 ;  /* 0xff800000361b7808 */ /* 0x002fe40000000000 */
[----:B------:R-:W-:Y:S07]  /*abf0*/  ISETP.GT.AND P0, PT, R4, 0x68, PT ;  /* 0x000000680400780c */ /* 0x000fee0003f04270 */
[----:B------:R-:W1:Y:S01]  /*ac00*/  MUFU.TANH R25, R112 ;  /* 0x0000007000197308 */ /* 0x000e620000002400 */
[----:B----4-:R-:W-:Y:S01]  /*ac10*/  FSEL R203, R8, -INF , P5 ;  /* 0xff80000008cb7808 */ /* 0x010fe20002800000 */
[----:B------:R-:W-:Y:S01]  /*ac20*/  FMUL.FTZ R8, R109, c[0x0][0x320] ;  /* 0x0000c8006d087a20 */ /* 0x000fe20000410000 */
[----:B------:R-:W-:Y:S02]  /*ac30*/  ISETP.GT.AND P5, PT, R4, 0x69, PT ;  /* 0x000000690400780c */ /* 0x000fe40003fa4270 */
[----:B------:R-:W-:Y:S05]  /*ac40*/  FMNMX.FTZ R4, R16, R116, !PT ;  /* 0x0000007410047209 */ /* 0x000fea0007810000 */
[----:B------:R-:W4:Y:S01]  /*ac50*/  MUFU.TANH R24, R113 ;  /* 0x0000007100187308 */ /* 0x000f220000002400 */
[----:B------:R-:W-:Y:S02]  /*ac60*/  FMNMX.FTZ R4, R17, R4, !PT ;  /* 0x0000000411047209 */ /* 0x000fe40007810000 */
[----:B------:R-:W-:Y:S02]  /*ac70*/  FSEL R30, R30, -INF , P2 ;  /* 0xff8000001e1e7808 */ /* 0x000fe40001000000 */
[----:B------:R-:W-:Y:S02]  /*ac80*/  FMNMX.FTZ R4, R18, R4, !PT ;  /* 0x0000000412047209 */ /* 0x000fe40007810000 */
[----:B------:R-:W-:Y:S03]  /*ac90*/  ISETP.GT.AND P2, PT, R5, 0x68, PT ;  /* 0x000000680500780c */ /* 0x000fe60003f44270 */
[----:B------:R-:W-:Y:S01]  /*aca0*/  MUFU.TANH R8, R8 ;  /* 0x0000000800087308 */ /* 0x000fe20000002400 */
[----:B------:R-:W-:Y:S02]  /*acb0*/  FMNMX.FTZ R74, R30, R74, !PT ;  /* 0x0000004a1e4a7209 */ /* 0x000fe40007810000 */
[----:B------:R-:W-:Y:S02]  /*acc0*/  FMNMX.FTZ R5, R26, R118, !PT ;  /* 0x000000761a057209 */ /* 0x000fe40007810000 */
[----:B-1----:R-:W-:Y:S02]  /*acd0*/  FSEL R25, R25, -INF , P2 ;  /* 0xff80000019197808 */ /* 0x002fe40001000000 */
[----:B------:R-:W-:Y:S02]  /*ace0*/  FMNMX.FTZ R74, R28, R74, !PT ;  /* 0x0000004a1c4a7209 */ /* 0x000fe40007810000 */
[----:B------:R-:W-:Y:S01]  /*acf0*/  ISETP.GT.AND P2, PT, R2, 0x61, PT ;  /* 0x000000610200780c */ /* 0x000fe20003f44270 */
[----:B------:R-:W1:Y:S01]  /*ad00*/  MUFU.TANH R114, R114 ;  /* 0x0000007200727308 */ /* 0x000e620000002400 */
[----:B------:R-:W-:Y:S02]  /*ad10*/  FMNMX.FTZ R74, R27, R74, !PT ;  /* 0x0000004a1b4a7209 */ /* 0x000fe40007810000 */
[----:B------:R-:W-:Y:S02]  /*ad20*/  FMNMX.FTZ R5, R29, R5, !PT ;  /* 0x000000051d057209 */ /* 0x000fe40007810000 */
[----:B----4-:R-:W-:Y:S02]  /*ad30*/  FSEL R24, R24, -INF , P1 ;  /* 0xff80000018187808 */ /* 0x010fe40000800000 */
[----:B------:R-:W-:Y:S02]  /*ad40*/  ISETP.GT.AND P1, PT, R2, 0x68, PT ;  /* 0x000000680200780c */ /* 0x000fe40003f24270 */
[----:B------:R-:W-:Y:S01]  /*ad50*/  FMNMX.FTZ R74, R25, R74, !PT ;  /* 0x0000004a194a7209 */ /* 0x000fe20007810000 */
[----:B------:R-:W4:Y:S01]  /*ad60*/  MUFU.TANH R9, R9 ;  /* 0x0000000900097308 */ /* 0x000f220000002400 */
[----:B------:R-:W-:Y:S02]  /*ad70*/  FMNMX.FTZ R5, R50, R5, !PT ;  /* 0x0000000532057209 */ /* 0x000fe40007810000 */
[----:B------:R-:W-:Y:S02]  /*ad80*/  FMNMX.FTZ R74, R24, R74, !PT ;  /* 0x0000004a184a7209 */ /* 0x000fe40007810000 */
[----:B------:R-:W-:Y:S02]  /*ad90*/  FMNMX.FTZ R5, R51, R5, !PT ;  /* 0x0000000533057209 */ /* 0x000fe40007810000 */
[----:B------:R-:W-:Y:S01]  /*ada0*/  MOV R113, R184 ;  /* 0x000000b800717202 */ /* 0x000fe20000000f00 */
[----:B------:R-:W2:Y:S01]  /*adb0*/  SHFL.BFLY PT, R6, R74, 0x2, 0x1f ;  /* 0x0c401f004a067f89 */ /* 0x000ea200000e0000 */
[----:B------:R-:W-:Y:S01]  /*adc0*/  FMNMX.FTZ R5, R195, R5, !PT ;  /* 0x00000005c3057209 */ /* 0x000fe20007810000 */
[----:B------:R-:W2:Y:S03]  /*add0*/  MUFU.TANH R104, R104 ;  /* 0x0000006800687308 */ /* 0x000ea60000002400 */
[----:B------:R-:W-:Y:S02]  /*ade0*/  FMNMX.FTZ R5, R197, R5, !PT ;  /* 0x00000005c5057209 */ /* 0x000fe40007810000 */
[----:B-1----:R-:W-:Y:S01]  /*adf0*/  FSEL R112, R114, -INF , P0 ;  /* 0xff80000072707808 */ /* 0x002fe20000000000 */
[----:B------:R-:W-:Y:S01]  /*ae00*/  IMAD.MOV.U32 R114, RZ, RZ, R73 ;  /* 0x000000ffff727224 */ /* 0x000fe200078e0049 */
[----:B------:R-:W-:Y:S02]  /*ae10*/  ISETP.GT.AND P0, PT, R2, 0x69, PT ;  /* 0x000000690200780c */ /* 0x000fe40003f04270 */
[----:B------:R-:W-:Y:S01]  /*ae20*/  FMNMX.FTZ R2, R19, R4, !PT ;  /* 0x0000000413027209 */ /* 0x000fe20007810000 */
[----:B------:R-:W1:Y:S01]  /*ae30*/  MUFU.TANH R105, R105 ;  /* 0x0000006900697308 */ /* 0x000e620000002400 */
[----:B------:R-:W-:Y:S02]  /*ae40*/  FMNMX.FTZ R4, R20, R117, !PT ;  /* 0x0000007514047209 */ /* 0x000fe40007810000 */
[----:B------:R-:W-:Y:S02]  /*ae50*/  FMNMX.FTZ R2, R90, R2, !PT ;  /* 0x000000025a027209 */ /* 0x000fe40007810000 */
[----:B------:R-:W-:Y:S02]  /*ae60*/  FMNMX.FTZ R4, R21, R4, !PT ;  /* 0x0000000415047209 */ /* 0x000fe40007810000 */
[----:B------:R-:W-:Y:S02]  /*ae70*/  FMNMX.FTZ R2, R96, R2, !PT ;  /* 0x0000000260027209 */ /* 0x000fe40007810000 */
        /* <DEDUP_REMOVED lines=41> */
[----:B--2---:R-:W-:Y:S02]  /*b110*/  FMNMX.FTZ R74, R74, R6, !PT ;  /* 0x000000064a4a7209 */ /* 0x004fe40007810000 */
[----:B------:R-:W-:Y:S02]  /*b120*/  FMNMX.FTZ R2, R203, R2, !PT ;  /* 0x00000002cb027209 */ /* 0x000fe40007810000 */
[----:B------:R-:W-:Y:S01]  /*b130*/  FMNMX.FTZ R5, R239, R5, !PT ;  /* 0x00000005ef057209 */ /* 0x000fe20007810000 */
[----:B------:R-:W2:Y:S01]  /*b140*/  SHFL.BFLY PT, R6, R74, 0x1, 0x1f ;  /* 0x0c201f004a067f89 */ /* 0x000ea200000e0000 */
[----:B------:R-:W-:Y:S02]  /*b150*/  FMNMX.FTZ R4, R114, R4, !PT ;  /* 0x0000000472047209 */ /* 0x000fe40007810000 */
[----:B------:R-:W-:Y:S02]  /*b160*/  FMNMX.FTZ R2, R202, R2, !PT ;  /* 0x00000002ca027209 */ /* 0x000fe40007810000 */
[----:B------:R-:W-:Y:S02]  /*b170*/  FMNMX.FTZ R4, R115, R4, !PT ;  /* 0x0000000473047209 */ /* 0x000fe40007810000 */
[----:B------:R-:W-:Y:S02]  /*b180*/  FMNMX.FTZ R5, R113, R5, !PT ;  /* 0x0000000571057209 */ /* 0x000fe40007810000 */
[----:B----4-:R-:W-:Y:S02]  /*b190*/  FSEL R89, R9, -INF , P5 ;  /* 0xff80000009597808 */ /* 0x010fe40002800000 */
[----:B------:R-:W4:Y:S01]  /*b1a0*/  MUFU.TANH R9, R110 ;  /* 0x0000006e00097308 */ /* 0x000f220000002400 */
[----:B------:R-:W-:Y:S02]  /*b1b0*/  FMNMX.FTZ R2, R112, R2, !PT ;  /* 0x0000000270027209 */ /* 0x000fe40007810000 */
[----:B------:R-:W-:Y:S02]  /*b1c0*/  FMNMX.FTZ R5, R60, R5, !PT ;  /* 0x000000053c057209 */ /* 0x000fe40007810000 */
[----:B------:R-:W-:Y:S02]  /*b1d0*/  FMNMX.FTZ R4, R66, R4, !PT ;  /* 0x0000000442047209 */ /* 0x000fe40007810000 */
[----:B------:R-:W-:Y:S02]  /*b1e0*/  FMNMX.FTZ R2, R89, R2, !PT ;  /* 0x0000000259027209 */ /* 0x000fe40007810000 */
[----:B------:R-:W-:Y:S02]  /*b1f0*/  FMNMX.FTZ R5, R59, R5, !PT ;  /* 0x000000053b057209 */ /* 0x000fe40007810000 */
[----:B------:R-:W-:Y:S01]  /*b200*/  FMNMX.FTZ R4, R252, R4, !PT ;  /* 0x00000004fc047209 */ /* 0x000fe20007810000 */
[----:B------:R-:W3:Y:S01]  /*b210*/  SHFL.BFLY PT, R73, R2, 0x2, 0x1f ;  /* 0x0c401f0002497f89 */ /* 0x000ee200000e0000 */
[----:B------:R-:W-:Y:S02]  /*b220*/  FMNMX.FTZ R5, R62, R5, !PT ;  /* 0x000000053e057209 */ /* 0x000fe40007810000 */
[----:B------:R-:W-:Y:S02]  /*b230*/  FMNMX.FTZ R4, R251, R4, !PT ;  /* 0x00000004fb047209 */ /* 0x000fe40007810000 */
[----:B------:R-:W-:Y:S02]  /*b240*/  FMNMX.FTZ R5, R63, R5, !PT ;  /* 0x000000053f057209 */ /* 0x000fe40007810000 */
[----:B------:R-:W-:Y:S02]  /*b250*/  FMNMX.FTZ R4, R246, R4, !PT ;  /* 0x00000004f6047209 */ /* 0x000fe40007810000 */
[----:B------:R-:W-:Y:S02]  /*b260*/  FMNMX.FTZ R5, R56, R5, !PT ;  /* 0x0000000538057209 */ /* 0x000fe40007810000 */
[----:B------:R-:W-:Y:S02]  /*b270*/  FSEL R192, R104, -INF , P3 ;  /* 0xff80000068c07808 */ /* 0x000fe40001800000 */
[----:B------:R-:W-:Y:S02]  /*b280*/  FMNMX.FTZ R4, R244, R4, !PT ;  /* 0x00000004f4047209 */ /* 0x000fe40007810000 */
[----:B--2---:R-:W-:Y:S02]  /*b290*/  FMNMX.FTZ R74, R74, R6, !PT ;  /* 0x000000064a4a7209 */ /* 0x004fe40007810000 */
[C---:B------:R-:W-:Y:S02]  /*b2a0*/  ISETP.GT.AND P5, PT, R0.reuse, 0x58, PT ;  /* 0x000000580000780c */ /* 0x040fe40003fa4270 */
[----:B------:R-:W-:Y:S01]  /*b2b0*/  ISETP.GT.AND P3, PT, R0, 0x60, PT ;  /* 0x000000600000780c */ /* 0x000fe20003f64270 */
[----:B------:R-:W-:Y:S01]  /*b2c0*/  FMUL.FTZ R6, R74, c[0x0][0x2d0] ;  /* 0x0000b4004a067a20 */ /* 0x000fe20000410000 */
[----:B------:R-:W-:Y:S02]  /*b2d0*/  FMNMX.FTZ R5, R55, R5, !PT ;  /* 0x0000000537057209 */ /* 0x000fe40007810000 */
[----:B-1----:R-:W-:Y:S02]  /*b2e0*/  FSEL R191, R105, -INF , P2 ;  /* 0xff80000069bf7808 */ /* 0x002fe40001000000 */
[----:B------:R-:W-:Y:S02]  /*b2f0*/  FMNMX.FTZ R4, R192, R4, !PT ;  /* 0x00000004c0047209 */ /* 0x000fe40007810000 */
[----:B------:R-:W-:Y:S02]  /*b300*/  FSEL R243, R94, -INF , P5 ;  /* 0xff8000005ef37808 */ /* 0x000fe40002800000 */
[----:B------:R-:W-:Y:S02]  /*b310*/  ISETP.GT.AND P5, PT, R0, 0x59, PT ;  /* 0x000000590000780c */ /* 0x000fe40003fa4270 */
[----:B------:R-:W-:Y:S02]  /*b320*/  FSEL R220, R106, -INF , P3 ;  /* 0xff8000006adc7808 */ /* 0x000fe40001800000 */
[----:B------:R-:W-:Y:S02]  /*b330*/  FSETP.NEU.FTZ.AND P3, PT, R74, -INF , PT ;  /* 0xff8000004a00780b */ /* 0x000fe40003f7d000 */
[----:B------:R-:W-:Y:S02]  /*b340*/  FSEL R190, R108, -INF , P1 ;  /* 0xff8000006cbe7808 */ /* 0x000fe40000800000 */
[----:B------:R-:W-:Y:S02]  /*b350*/  FMNMX.FTZ R5, R67, R5, !PT ;  /* 0x0000000543057209 */ /* 0x000fe40007810000 */
[----:B------:R-:W-:Y:S02]  /*b360*/  FMNMX.FTZ R4, R191, R4, !PT ;  /* 0x00000004bf047209 */ /* 0x000fe40007810000 */
[----:B------:R-:W-:Y:S02]  /*b370*/  FSEL R223, R95, -INF , P5 ;  /* 0xff8000005fdf7808 */ /* 0x000fe40002800000 */
[----:B------:R-:W-:Y:S02]  /*b380*/  ISETP.GE.AND P5, PT, R196, 0x1, PT ;  /* 0x00000001c400780c */ /* 0x000fe40003fa6270 */
[----:B------:R-:W-:Y:S02]  /*b390*/  FSEL R6, R6, RZ, P3 ;  /* 0x000000ff06067208 */ /* 0x000fe40001800000 */
[----:B------:R-:W-:Y:S02]  /*b3a0*/  FMNMX.FTZ R5, R79, R5, !PT ;  /* 0x000000054f057209 */ /* 0x000fe40007810000 */
[----:B------:R-:W-:Y:S01]  /*b3b0*/  FSEL R189, R8, -INF , P0 ;  /* 0xff80000008bd7808 */ /* 0x000fe20000000000 */
[--C-:B------:R-:W-:Y:S01]  /*b3c0*/  FFMA.FTZ R86, R36, c[0x0][0x2d0], -R6.reuse ;  /* 0x0000b40024567a23 */ /* 0x100fe20000010806 */
[----:B------:R-:W-:Y:S01]  /*b3d0*/  FMNMX.FTZ R4, R190, R4, !PT ;  /* 0x00000004be047209 */ /* 0x000fe20007810000 */
[--C-:B------:R-:W-:Y:S01]  /*b3e0*/  FFMA.FTZ R54, R38, c[0x0][0x2d0], -R6.reuse ;  /* 0x0000b40026367a23 */ /* 0x100fe20000010806 */
[----:B------:R-:W-:Y:S01]  /*b3f0*/  FMNMX.FTZ R5, R64, R5, !PT ;  /* 0x0000000540057209 */ /* 0x000fe20007810000 */
[--C-:B------:R-:W-:Y:S01]  /*b400*/  FFMA.FTZ R87, R37, c[0x0][0x2d0], -R6.reuse ;  /* 0x0000b40025577a23 */ /* 0x100fe20000010806 */
[----:B------:R-:W-:Y:S01]  /*b410*/  FMNMX.FTZ R4, R189, R4, !PT ;  /* 0x00000004bd047209 */ /* 0x000fe20007810000 */
[----:B------:R-:W-:Y:S01]  /*b420*/  @P5 IMAD.WIDE.U32 R10, R242, c[0x0][0x1e0], RZ ;  /* 0x00007800f20a5a25 */ /* 0x000fe200078e00ff */
[----:B---3--:R-:W-:Y:S02]  /*b430*/  FMNMX.FTZ R73, R2, R73, !PT ;  /* 0x0000004902497209 */ /* 0x008fe40007810000 */
[C---:B------:R-:W-:Y:S01]  /*b440*/  ISETP.GT.AND P0, PT, R0.reuse, 0x69, PT ;  /* 0x000000690000780c */ /* 0x040fe20003f04270 */
[--C-:B------:R-:W-:Y:S01]  /*b450*/  FFMA.FTZ R2, R7, c[0x0][0x2d0], -R6.reuse ;  /* 0x0000b40007027a23 */ /* 0x100fe20000010806 */
[----:B------:R-:W-:Y:S01]  /*b460*/  ISETP.GT.AND P2, PT, R0, 0x61, PT ;  /* 0x000000610000780c */ /* 0x000fe20003f44270 */
[--C-:B------:R-:W-:Y:S01]  /*b470*/  FFMA.FTZ R7, R13, c[0x0][0x2d0], -R6.reuse ;  /* 0x0000b4000d077a23 */ /* 0x100fe20000010806 */
[----:B------:R-:W-:Y:S01]  /*b480*/  MOV R37, R64 ;  /* 0x0000004000257202 */ /* 0x000fe20000000f00 */
[----:B------:R-:W-:Y:S01]  /*b490*/  MUFU.EX2 R186, R2 ;  /* 0x0000000200ba7308 */ /* 0x000fe20000000800 */
[----:B------:R-:W1:Y:S01]  /*b4a0*/  SHFL.BFLY PT, R72, R4, 0x2, 0x1f ;  /* 0x0c401f0004487f89 */ /* 0x000e6200000e0000 */
[----:B------:R-:W-:Y:S01]  /*b4b0*/  FSEL R71, R71, -INF , P0 ;  /* 0xff80000047477808 */ /* 0x000fe20000000000 */
[--C-:B------:R-:W-:Y:S01]  /*b4c0*/  FFMA.FTZ R84, R45, c[0x0][0x2d0], -R6.reuse ;  /* 0x0000b4002d547a23 */ /* 0x100fe20000010806 */
[----:B------:R-:W-:Y:S01]  /*b4d0*/  FSEL R219, R12, -INF , P2 ;  /* 0xff8000000cdb7808 */ /* 0x000fe20001000000 */
[--C-:B------:R-:W-:Y:S01]  /*b4e0*/  FFMA.FTZ R102, R44, c[0x0][0x2d0], -R6.reuse ;  /* 0x0000b4002c667a23 */ /* 0x100fe20000010806 */
[----:B------:R-:W-:Y:S01]  /*b4f0*/  ISETP.GT.AND P1, PT, R0, 0x68, PT ;  /* 0x000000680000780c */ /* 0x000fe20003f24270 */
[----:B------:R-:W-:Y:S01]  /*b500*/  FFMA.FTZ R95, R43, c[0x0][0x2d0], -R6 ;  /* 0x0000b4002b5f7a23 */ /* 0x000fe20000010806 */
[----:B------:R-:W-:Y:S01]  /*b510*/  FMNMX.FTZ R0, R65, R5, !PT ;  /* 0x0000000541007209 */ /* 0x000fe20007810000 */
[----:B------:R-:W2:Y:S01]  /*b520*/  SHFL.BFLY PT, R12, R73, 0x1, 0x1f ;  /* 0x0c201f00490c7f89 */ /* 0x000ea200000e0000 */
[----:B------:R3:W2:Y:S01]  /*b530*/  MUFU.EX2 R205, R7 ;  /* 0x0000000700cd7308 */ /* 0x0006a20000000800 */
[----:B------:R-:W-:Y:S01]  /*b540*/  @P5 SHF.R.S32.HI R5, RZ, 0x1f, R242 ;  /* 0x0000001fff055819 */ /* 0x000fe200000114f2 */
[----:B------:R-:W-:Y:S01]  /*b550*/  @P5 IMAD.MOV.U32 R8, RZ, RZ, R76 ;  /* 0x000000ffff085224 */ /* 0x000fe200078e004c */
[----:B------:R-:W-:Y:S01]  /*b560*/  FMNMX.FTZ R0, R243, R0, !PT ;  /* 0x00000000f3007209 */ /* 0x000fe20007810000 */
[--C-:B------:R-:W-:Y:S01]  /*b570*/  FFMA.FTZ R94, R42, c[0x0][0x2d0], -R6.reuse ;  /* 0x0000b4002a5e7a23 */ /* 0x100fe20000010806 */
[----:B----4-:R-:W-:Y:S01]  /*b580*/  FSEL R218, R9, -INF , P1 ;  /* 0xff80000009da7808 */ /* 0x010fe20000800000 */
[----:B------:R-:W-:Y:S01]  /*b590*/  @P5 IMAD R5, R5, c[0x0][0x1e0], RZ ;  /* 0x0000780005055a24 */ /* 0x000fe200078e02ff */
[----:B------:R-:W-:Y:S01]  /*b5a0*/  FMNMX.FTZ R0, R223, R0, !PT ;  /* 0x00000000df007209 */ /* 0x000fe20007810000 */
[--C-:B------:R-:W-:Y:S01]  /*b5b0*/  FFMA.FTZ R93, R41, c[0x0][0x2d0], -R6.reuse ;  /* 0x0000b400295d7a23 */ /* 0x100fe20000010806 */
[----:B------:R-:W-:Y:S01]  /*b5c0*/  @P5 MOV R9, R52 ;  /* 0x0000003400095202 */ /* 0x000fe20000000f00 */
[----:B------:R-:W-:Y:S01]  /*b5d0*/  @P5 IMAD R5, R242, c[0x0][0x1e4], R5 ;  /* 0x00007900f2055a24 */ /* 0x000fe200078e0205 */
[----:B------:R-:W-:Y:S01]  /*b5e0*/  FMNMX.FTZ R0, R220, R0, !PT ;  /* 0x00000000dc007209 */ /* 0x000fe20007810000 */
[----:B------:R-:W-:Y:S02]  /*b5f0*/  FFMA.FTZ R52, R39, c[0x0][0x2d0], -R6 ;  /* 0x0000b40027347a23 */ /* 0x000fe40000010806 */
[----:B------:R-:W-:Y:S01]  /*b600*/  @P5 IMAD.IADD R5, R11, 0x1, R5 ;  /* 0x000000010b055824 */ /* 0x000fe200078e0205 */
[----:B------:R-:W-:Y:S01]  /*b610*/  FMNMX.FTZ R0, R219, R0, !PT ;  /* 0x00000000db007209 */ /* 0x000fe20007810000 */
[----:B------:R-:W-:Y:S01]  /*b620*/  @P5 IMAD.WIDE.U32 R8, R10, 0x70, R8 ;  /* 0x000000700a085825 */ /* 0x000fe200078e0008 */
[----:B-1----:R-:W-:Y:S02]  /*b630*/  FMNMX.FTZ R72, R4, R72, !PT ;  /* 0x0000004804487209 */ /* 0x002fe40007810000 */
[----:B------:R-:W-:Y:S01]  /*b640*/  FMNMX.FTZ R0, R218, R0, !PT ;  /* 0x00000000da007209 */ /* 0x000fe20007810000 */
[----:B------:R-:W-:Y:S01]  /*b650*/  @P5 IMAD R5, R5, 0x70, RZ ;  /* 0x0000007005055824 */ /* 0x000fe200078e02ff */
[----:B------:R-:W-:Y:S01]  /*b660*/  @P5 LEA R4, P0, R8, c[0x0][0x1c8], 0x1 ;  /* 0x0000720008045a11 */ /* 0x000fe200078008ff */
[----:B------:R-:W-:Y:S01]  /*b670*/  IMAD.MOV.U32 R10, RZ, RZ, R68 ;  /* 0x000000ffff0a7224 */ /* 0x000fe200078e0044 */
[----:B------:R-:W-:Y:S01]  /*b680*/  FMNMX.FTZ R0, R71, R0, !PT ;  /* 0x0000000047007209 */ /* 0x000fe20007810000 */
[--C-:B---3--:R-:W-:Y:S01]  /*b690*/  FFMA.FTZ R7, R14, c[0x0][0x2d0], -R6.reuse ;  /* 0x0000b4000e077a23 */ /* 0x108fe20000010806 */
[----:B------:R-:W-:Y:S01]  /*b6a0*/  @P5 IADD3 R5, R9, R5, RZ ;  /* 0x0000000509055210 */ /* 0x000fe20007ffe0ff */
[--C-:B------:R-:W-:Y:S01]  /*b6b0*/  FFMA.FTZ R106, R40, c[0x0][0x2d0], -R6.reuse ;  /* 0x0000b400286a7a23 */ /* 0x100fe20000010806 */
[----:B--2---:R-:W-:Y:S01]  /*b6c0*/  FMNMX.FTZ R73, R73, R12, !PT ;  /* 0x0000000c49497209 */ /* 0x004fe20007810000 */
[----:B------:R1:W-:Y:S01]  /*b6d0*/  MUFU.EX2 R222, R7 ;  /* 0x0000000700de7308 */ /* 0x0003e20000000800 */
[----:B------:R-:W-:Y:S01]  /*b6e0*/  @P5 LEA.HI.X R5, R8, c[0x0][0x1cc], R5, 0x1, P0 ;  /* 0x0000730008055a11 */ /* 0x000fe200000f0c05 */
[----:B------:R-:W2:Y:S01]  /*b6f0*/  SHFL.BFLY PT, R2, R0, 0x2, 0x1f ;  /* 0x0c401f0000027f89 */ /* 0x000ea200000e0000 */
[----:B------:R-:W-:Y:S01]  /*b700*/  @P5 IMAD.MOV.U32 R8, RZ, RZ, c[0x0][0x1e0] ;  /* 0x00007800ff085624 */ /* 0x000fe200078e00ff */
[C---:B------:R-:W-:Y:S01]  /*b710*/  FSETP.NEU.FTZ.AND P2, PT, R73.reuse, -INF , PT ;  /* 0xff8000004900780b */ /* 0x040fe20003f5d000 */
[----:B------:R-:W-:Y:S01]  /*b720*/  FMUL.FTZ R88, R73, c[0x0][0x2d0] ;  /* 0x0000b40049587a20 */ /* 0x000fe20000410000 */
[----:B------:R-:W-:Y:S01]  /*b730*/  F2FP.PACK_AB R76, R205, R186 ;  /* 0x000000bacd4c723e */ /* 0x000fe200000000ff */
[--C-:B------:R-:W-:Y:S02]  /*b740*/  FFMA.FTZ R104, R30, c[0x0][0x2d0], -R6.reuse ;  /* 0x0000b4001e687a23 */ /* 0x100fe40000010806 */
[--C-:B------:R-:W-:Y:S01]  /*b750*/  FFMA.FTZ R57, R28, c[0x0][0x2d0], -R6.reuse ;  /* 0x0000b4001c397a23 */ /* 0x100fe20000010806 */
[----:B------:R3:W-:Y:S01]  /*b760*/  @P5 LDGSTS.E.BYPASS.LTC128B.128 [R241+0x3900], [R4.64], !P6 ;  /* 0x0390000004f15fae */ /* 0x0007e2000f101d48 */
[----:B------:R-:W-:Y:S01]  /*b770*/  FSEL R88, R88, RZ, P2 ;  /* 0x000000ff58587208 */ /* 0x000fe20001000000 */
[--C-:B------:R-:W-:Y:S02]  /*b780*/  FFMA.FTZ R61, R25, c[0x0][0x2d0], -R6.reuse ;  /* 0x0000b400193d7a23 */ /* 0x100fe40000010806 */
[----:B------:R-:W-:Y:S02]  /*b790*/  IMAD.MOV.U32 R11, RZ, RZ, R63 ;  /* 0x000000ffff0b7224 */ /* 0x000fe400078e003f */
[--C-:B------:R-:W-:Y:S02]  /*b7a0*/  FFMA.FTZ R63, R24, c[0x0][0x2d0], -R6.reuse ;  /* 0x0000b400183f7a23 */ /* 0x100fe40000010806 */
[----:B------:R-:W4:Y:S01]  /*b7b0*/  SHFL.BFLY PT, R9, R72, 0x1, 0x1f ;  /* 0x0c201f0048097f89 */ /* 0x000f2200000e0000 */
[--C-:B------:R-:W-:Y:S02]  /*b7c0*/  FFMA.FTZ R85, R35, c[0x0][0x2d0], -R6.reuse ;  /* 0x0000b40023557a23 */ /* 0x100fe40000010806 */
[--C-:B------:R-:W-:Y:S02]  /*b7d0*/  FFMA.FTZ R109, R34, c[0x0][0x2d0], -R6.reuse ;  /* 0x0000b400226d7a23 */ /* 0x100fe40000010806 */
[--C-:B------:R-:W-:Y:S02]  /*b7e0*/  FFMA.FTZ R108, R33, c[0x0][0x2d0], -R6.reuse ;  /* 0x0000b400216c7a23 */ /* 0x100fe40000010806 */
[----:B-1----:R-:W-:Y:S01]  /*b7f0*/  @P5 IMAD.MOV.U32 R7, RZ, RZ, 0x5 ;  /* 0x00000005ff075424 */ /* 0x002fe200078e00ff */
[----:B--2---:R-:W-:Y:S01]  /*b800*/  FMNMX.FTZ R0, R0, R2, !PT ;  /* 0x0000000200007209 */ /* 0x004fe20007810000 */
[----:B------:R-:W-:Y:S02]  /*b810*/  FFMA.FTZ R2, R15, c[0x0][0x2d0], -R6 ;  /* 0x0000b4000f027a23 */ /* 0x000fe40000010806 */
[----:B------:R-:W-:Y:S01]  /*b820*/  FFMA.FTZ R103, R103, c[0x0][0x2d0], -R88 ;  /* 0x0000b40067677a23 */ /* 0x000fe20000010858 */
[C---:B------:R-:W-:Y:S01]  /*b830*/  @P5 SHF.L.U64.HI R7, R8.reuse, R7, c[0x0][0x1e4] ;  /* 0x0000790008075619 */ /* 0x040fe20000010207 */
[----:B------:R1:W2:Y:S01]  /*b840*/  MUFU.EX2 R221, R2 ;  /* 0x0000000200dd7308 */ /* 0x0002a20000000800 */
[----:B------:R-:W-:Y:S01]  /*b850*/  @P5 SHF.L.U32 R8, R8, 0x5, RZ ;  /* 0x0000000508085819 */ /* 0x000fe200000006ff */
[--C-:B------:R-:W-:Y:S02]  /*b860*/  FFMA.FTZ R107, R32, c[0x0][0x2d0], -R6.reuse ;  /* 0x0000b400206b7a23 */ /* 0x100fe40000010806 */
[--C-:B------:R-:W-:Y:S01]  /*b870*/  FFMA.FTZ R49, R49, c[0x0][0x2d0], -R6.reuse ;  /* 0x0000b40031317a23 */ /* 0x100fe20000010806 */
[----:B---3--:R-:W-:Y:S01]  /*b880*/  @P5 IADD3 R4, P0, R4, R8, RZ ;  /* 0x0000000804045210 */ /* 0x008fe20007f1e0ff */
[--C-:B------:R-:W-:Y:S02]  /*b890*/  FFMA.FTZ R110, R48, c[0x0][0x2d0], -R6.reuse ;  /* 0x0000b400306e7a23 */ /* 0x100fe40000010806 */
[----:B------:R-:W-:Y:S02]  /*b8a0*/  FFMA.FTZ R47, R47, c[0x0][0x2d0], -R6 ;  /* 0x0000b4002f2f7a23 */ /* 0x000fe40000010806 */
[----:B------:R-:W-:Y:S01]  /*b8b0*/  @P5 IMAD.X R5, R7, 0x1, R5, P0 ;  /* 0x0000000107055824 */ /* 0x000fe200000e0605 */
[----:B----4-:R-:W-:Y:S01]  /*b8c0*/  FMNMX.FTZ R72, R72, R9, !PT ;  /* 0x0000000948487209 */ /* 0x010fe20007810000 */
[----:B------:R-:W-:Y:S02]  /*b8d0*/  FFMA.FTZ R9, R16, c[0x0][0x2d0], -R88 ;  /* 0x0000b40010097a23 */ /* 0x000fe40000010858 */
[--C-:B------:R-:W-:Y:S01]  /*b8e0*/  FFMA.FTZ R111, R46, c[0x0][0x2d0], -R6.reuse ;  /* 0x0000b4002e6f7a23 */ /* 0x100fe20000010806 */
[----:B------:R3:W-:Y:S01]  /*b8f0*/  @P5 LDGSTS.E.BYPASS.LTC128B.128 [R241+0x4100], [R4.64], !P6 ;  /* 0x0410000004f15fae */ /* 0x0007e2000f101d48 */
[----:B------:R4:W-:Y:S01]  /*b900*/  MUFU.EX2 R105, R9 ;  /* 0x0000000900697308 */ /* 0x0009e20000000800 */
[C---:B------:R-:W-:Y:S01]  /*b910*/  FMUL.FTZ R75, R72.reuse, c[0x0][0x2d0] ;  /* 0x0000b400484b7a20 */ /* 0x040fe20000410000 */
[----:B------:R-:W-:Y:S01]  /*b920*/  FSETP.NEU.FTZ.AND P1, PT, R72, -INF , PT ;  /* 0xff8000004800780b */ /* 0x000fe20003f3d000 */
[--C-:B------:R-:W-:Y:S02]  /*b930*/  FFMA.FTZ R35, R31, c[0x0][0x2d0], -R6.reuse ;  /* 0x0000b4001f237a23 */ /* 0x100fe40000010806 */
[----:B------:R-:W-:Y:S01]  /*b940*/  FFMA.FTZ R58, R27, c[0x0][0x2d0], -R6 ;  /* 0x0000b4001b3a7a23 */ /* 0x000fe20000010806 */
[----:B------:R-:W-:Y:S01]  /*b950*/  FSEL R75, R75, RZ, P1 ;  /* 0x000000ff4b4b7208 */ /* 0x000fe20000800000 */
[----:B-1----:R-:W1:Y:S01]  /*b960*/  SHFL.BFLY PT, R2, R0, 0x1, 0x1f ;  /* 0x0c201f0000027f89 */ /* 0x002e6200000e0000 */
[----:B--2---:R-:W-:Y:S01]  /*b970*/  F2FP.PACK_AB R78, R221, R222 ;  /* 0x000000dedd4e723e */ /* 0x004fe200000000ff */
[--C-:B----4-:R-:W-:Y:S01]  /*b980*/  FFMA.FTZ R9, R17, c[0x0][0x2d0], -R88.reuse ;  /* 0x0000b40011097a23 */ /* 0x110fe20000010858 */
[----:B---3--:R-:W-:Y:S03]  /*b990*/  @P5 IADD3 R4, P0, R4, R8, RZ ;  /* 0x0000000804045210 */ /* 0x008fe60007f1e0ff */
[----:B------:R2:W3:Y:S02]  /*b9a0*/  MUFU.EX2 R201, R9 ;  /* 0x0000000900c97308 */ /* 0x0004e40000000800 */
[----:B------:R-:W-:Y:S01]  /*b9b0*/  @P5 IMAD.X R5, R5, 0x1, R7, P0 ;  /* 0x0000000105055824 */ /* 0x000fe200000e0607 */
[----:B-1----:R-:W-:Y:S01]  /*b9c0*/  FMNMX.FTZ R70, R0, R2, !PT ;  /* 0x0000000200467209 */ /* 0x002fe20007810000 */
[--C-:B------:R-:W-:Y:S03]  /*b9d0*/  FFMA.FTZ R0, R19, c[0x0][0x2d0], -R88.reuse ;  /* 0x0000b40013007a23 */ /* 0x100fe60000010858 */
[----:B------:R1:W-:Y:S01]  /*b9e0*/  @P5 LDGSTS.E.BYPASS.LTC128B.128 [R241+0x4900], [R4.64], !P6 ;  /* 0x0490000004f15fae */ /* 0x0003e2000f101d48 */
[----:B------:R-:W-:Y:S02]  /*b9f0*/  FMUL.FTZ R92, R70, c[0x0][0x2d0] ;  /* 0x0000b400465c7a20 */ /* 0x000fe40000410000 */
[----:B------:R4:W-:Y:S01]  /*ba00*/  MUFU.EX2 R215, R0 ;  /* 0x0000000000d77308 */ /* 0x0009e20000000800 */
[----:B--2---:R-:W-:Y:S01]  /*ba10*/  FFMA.FTZ R9, R18, c[0x0][0x2d0], -R88 ;  /* 0x0000b40012097a23 */ /* 0x004fe20000010858 */
[----:B---3--:R-:W-:Y:S08]  /*ba20*/  F2FP.PACK_AB R77, R201, R105 ;  /* 0x00000069c94d723e */ /* 0x008ff000000000ff */
[----:B------:R-:W-:Y:S01]  /*ba30*/  MUFU.EX2 R214, R9 ;  /* 0x0000000900d67308 */ /* 0x000fe20000000800 */
[--C-:B----4-:R-:W-:Y:S01]  /*ba40*/  FFMA.FTZ R0, R20, c[0x0][0x2d0], -R75.reuse ;  /* 0x0000b40014007a23 */ /* 0x110fe2000001084b */
[-C--:B-1----:R-:W-:Y:S08]  /*ba50*/  @P5 IADD3 R4, P0, R4, R8.reuse, RZ ;  /* 0x0000000804045210 */ /* 0x082ff00007f1e0ff */
[----:B------:R1:W-:Y:S01]  /*ba60*/  MUFU.EX2 R184, R0 ;  /* 0x0000000000b87308 */ /* 0x0003e20000000800 */
[----:B------:R-:W-:Y:S05]  /*ba70*/  @P5 IADD3.X R5, R5, R7, RZ, P0, !PT ;  /* 0x0000000705055210 */ /* 0x000fea00007fe4ff */
[----:B------:R2:W-:Y:S01]  /*ba80*/  @P5 LDGSTS.E.BYPASS.LTC128B.128 [R241+0x5100], [R4.64], !P6 ;  /* 0x0510000004f15fae */ /* 0x0005e2000f101d48 */
[----:B-1----:R-:W-:Y:S04]  /*ba90*/  FFMA.FTZ R0, R21, c[0x0][0x2d0], -R75 ;  /* 0x0000b40015007a23 */ /* 0x002fe8000001084b */
[----:B------:R1:W3:Y:S01]  /*baa0*/  MUFU.EX2 R194, R0 ;  /* 0x0000000000c27308 */ /* 0x0002e20000000800 */
[----:B--2---:R-:W-:Y:S05]  /*bab0*/  @P5 IADD3 R4, P0, R4, R8, RZ ;  /* 0x0000000804045210 */ /* 0x004fea0007f1e0ff */
[----:B------:R-:W-:Y:S05]  /*bac0*/  @P5 IMAD.X R5, R5, 0x1, R7, P0 ;  /* 0x0000000105055824 */ /* 0x000fea00000e0607 */
[----:B------:R2:W-:Y:S01]  /*bad0*/  @P5 LDGSTS.E.BYPASS.LTC128B.128 [R241+0x5900], [R4.64], !P6 ;  /* 0x0590000004f15fae */ /* 0x0005e2000f101d48 */
[----:B-1----:R-:W-:Y:S01]  /*bae0*/  FFMA.FTZ R0, R22, c[0x0][0x2d0], -R75 ;  /* 0x0000b40016007a23 */ /* 0x002fe2000001084b */
[----:B---3--:R-:W-:Y:S03]  /*baf0*/  F2FP.PACK_AB R64, R194, R184 ;  /* 0x000000b8c240723e */ /* 0x008fe600000000ff */
[----:B------:R1:W-:Y:S01]  /*bb00*/  MUFU.EX2 R200, R0 ;  /* 0x0000000000c87308 */ /* 0x0003e20000000800 */
[----:B--2---:R-:W-:Y:S05]  /*bb10*/  @P5 IADD3 R4, P0, R4, R8, RZ ;  /* 0x0000000804045210 */ /* 0x004fea0007f1e0ff */
[----:B------:R-:W-:Y:S01]  /*bb20*/  @P5 IMAD.X R5, R5, 0x1, R7, P0 ;  /* 0x0000000105055824 */ /* 0x000fe200000e0607 */
[----:B------:R-:W-:Y:S01]  /*bb30*/  FSETP.NEU.FTZ.AND P0, PT, R70, -INF , PT ;  /* 0xff8000004600780b */ /* 0x000fe20003f1d000 */
[----:B-1----:R-:W-:Y:S03]  /*bb40*/  FFMA.FTZ R0, R23, c[0x0][0x2d0], -R75 ;  /* 0x0000b40017007a23 */ /* 0x002fe6000001084b */
[----:B------:R-:W-:Y:S01]  /*bb50*/  FSEL R92, R92, RZ, P0 ;  /* 0x000000ff5c5c7208 */ /* 0x000fe20000000000 */
[----:B------:R1:W-:Y:S01]  /*bb60*/  @P5 LDGSTS.E.BYPASS.LTC128B.128 [R241+0x6100], [R4.64], !P6 ;  /* 0x0610000004f15fae */ /* 0x0003e2000f101d48 */
[----:B------:R2:W3:Y:S03]  /*bb70*/  MUFU.EX2 R211, R0 ;  /* 0x0000000000d37308 */ /* 0x0004e60000000800 */
[--C-:B------:R-:W-:Y:S01]  /*bb80*/  FFMA.FTZ R2, R26, c[0x0][0x2d0], -R92.reuse ;  /* 0x0000b4001a027a23 */ /* 0x100fe2000001085c */
[----:B------:R-:W-:Y:S01]  /*bb90*/  MOV R26, R79 ;  /* 0x0000004f001a7202 */ /* 0x000fe20000000f00 */
[--C-:B------:R-:W-:Y:S01]  /*bba0*/  FFMA.FTZ R220, R220, c[0x0][0x2d0], -R92.reuse ;  /* 0x0000b400dcdc7a23 */ /* 0x100fe2000001085c */
[----:B------:R-:W-:Y:S01]  /*bbb0*/  F2FP.PACK_AB R79, R215, R214 ;  /* 0x000000d6d74f723e */ /* 0x000fe200000000ff */
[--C-:B------:R-:W-:Y:S02]  /*bbc0*/  FFMA.FTZ R219, R219, c[0x0][0x2d0], -R92.reuse ;  /* 0x0000b400dbdb7a23 */ /* 0x100fe4000001085c */
[--C-:B------:R-:W-:Y:S01]  /*bbd0*/  FFMA.FTZ R218, R218, c[0x0][0x2d0], -R92.reuse ;  /* 0x0000b400dada7a23 */ /* 0x100fe2000001085c */
[----:B------:R4:W-:Y:S01]  /*bbe0*/  MUFU.EX2 R185, R2 ;  /* 0x0000000200b97308 */ /* 0x0009e20000000800 */
[----:B--2---:R-:W-:Y:S02]  /*bbf0*/  FSEL R0, R74, RZ, P3 ;  /* 0x000000ff4a007208 */ /* 0x004fe40001800000 */
[----:B------:R-:W-:Y:S04]  /*bc00*/  @P5 IADD3 R8, P3, R4, R8, RZ ;  /* 0x0000000804085210 */ /* 0x000fe80007f7e0ff */
[----:B------:R-:W-:Y:S01]  /*bc10*/  @P5 IADD3.X R9, R5, R7, RZ, P3, !PT ;  /* 0x0000000705095210 */ /* 0x000fe20001ffe4ff */
[----:B-1----:R-:W-:Y:S01]  /*bc20*/  FADD.FTZ R5, -R0, R3 ;  /* 0x0000000300057221 */ /* 0x002fe20000010100 */
[----:B------:R-:W-:Y:S01]  /*bc30*/  FSEL R3, R73, RZ, P2 ;  /* 0x000000ff49037208 */ /* 0x000fe20001000000 */
[----:B------:R-:W-:Y:S01]  /*bc40*/  FFMA.FTZ R7, R29, c[0x0][0x2d0], -R92 ;  /* 0x0000b4001d077a23 */ /* 0x000fe2000001085c */
[----:B----4-:R-:W-:Y:S01]  /*bc50*/  FSEL R2, R72, RZ, P1 ;  /* 0x000000ff48027208 */ /* 0x010fe20000800000 */
[----:B------:R1:W-:Y:S01]  /*bc60*/  @P5 LDGSTS.E.BYPASS.LTC128B.128 [R241+0x6900], [R8.64], !P6 ;  /* 0x0690000008f15fae */ /* 0x0003e2000f101d48 */
[----:B------:R-:W-:Y:S01]  /*bc70*/  FSEL R0, R70, RZ, P0 ;  /* 0x000000ff46007208 */ /* 0x000fe20000000000 */
[----:B------:R-:W2:Y:S01]  /*bc80*/  MUFU.EX2 R193, R7 ;  /* 0x0000000700c17308 */ /* 0x000ea20000000800 */
[----:B------:R-:W-:Y:S01]  /*bc90*/  FADD.FTZ R4, -R3, R116 ;  /* 0x0000007403047221 */ /* 0x000fe20000010100 */
[----:B------:R-:W-:Y:S01]  /*bca0*/  MOV R116, R66 ;  /* 0x0000004200747202 */ /* 0x000fe20000000f00 */
[----:B------:R-:W-:Y:S01]  /*bcb0*/  FADD.FTZ R3, -R2, R117 ;  /* 0x0000007502037221 */ /* 0x000fe20000010100 */
[----:B---3--:R-:W-:Y:S01]  /*bcc0*/  F2FP.PACK_AB R66, R211, R200 ;  /* 0x000000c8d342723e */ /* 0x008fe200000000ff */
[----:B------:R-:W-:Y:S01]  /*bcd0*/  FADD.FTZ R2, -R0, R118 ;  /* 0x0000007600027221 */ /* 0x000fe20000010100 */
[----:B------:R-:W3:Y:S01]  /*bce0*/  LDSM.16.MT88.4 R20, [R224] ;  /* 0x00000000e014783b */ /* 0x000ee20000004200 */
[----:B------:R-:W-:Y:S02]  /*bcf0*/  FMUL.FTZ R0, R5, c[0x0][0x2d0] ;  /* 0x0000b40005007a20 */ /* 0x000fe40000410000 */
[----:B------:R-:W-:Y:S02]  /*bd00*/  IMAD.MOV.U32 R29, RZ, RZ, R67 ;  /* 0x000000ffff1d7224 */ /* 0x000fe400078e0043 */
[----:B------:R4:W1:Y:S01]  /*bd10*/  MUFU.EX2 R69, R0 ;  /* 0x0000000000457308 */ /* 0x0008620000000800 */
[----:B------:R-:W-:Y:S02]  /*bd20*/  IMAD.MOV.U32 R118, RZ, RZ, R11 ;  /* 0x000000ffff767224 */ /* 0x000fe400078e000b */
[----:B------:R-:W-:Y:S01]  /*bd30*/  IMAD.MOV.U32 R117, RZ, RZ, R65 ;  /* 0x000000ffff757224 */ /* 0x000fe200078e0041 */
[----:B------:R-:W0:Y:S01]  /*bd40*/  LDGDEPBAR ;  /* 0x00000000000079af */ /* 0x000e220000000000 */
[----:B--2---:R-:W-:Y:S01]  /*bd50*/  F2FP.PACK_AB R65, R193, R185 ;  /* 0x000000b9c141723e */ /* 0x004fe200000000ff */
[----:B----4-:R-:W-:Y:S02]  /*bd60*/  FMUL.FTZ R0, R4, c[0x0][0x2d0] ;  /* 0x0000b40004007a20 */ /* 0x010fe40000410000 */
[C---:B-1----:R-:W-:Y:S02]  /*bd70*/  FMUL.FTZ R4, R69.reuse, R124 ;  /* 0x0000007c45047220 */ /* 0x042fe40000410000 */
[----:B------:R1:W2:Y:S01]  /*bd80*/  MUFU.EX2 R68, R0 ;  /* 0x0000000000447308 */ /* 0x0002a20000000800 */
[C---:B------:R-:W-:Y:S02]  /*bd90*/  FMUL.FTZ R5, R69.reuse, R125 ;  /* 0x0000007d45057220 */ /* 0x040fe40000410000 */
[C---:B------:R-:W-:Y:S02]  /*bda0*/  FMUL.FTZ R16, R69.reuse, R132 ;  /* 0x0000008445107220 */ /* 0x040fe40000410000 */
[C---:B------:R-:W-:Y:S02]  /*bdb0*/  FMUL.FTZ R17, R69.reuse, R133 ;  /* 0x0000008545117220 */ /* 0x040fe40000410000 */
[C---:B------:R-:W-:Y:S01]  /*bdc0*/  FMUL.FTZ R32, R69.reuse, R148 ;  /* 0x0000009445207220 */ /* 0x040fe20000410000 */
[----:B------:R-:W-:Y:S01]  /*bdd0*/  MOV R148, R35 ;  /* 0x0000002300947202 */ /* 0x000fe20000000f00 */
[C---:B------:R-:W-:Y:S02]  /*bde0*/  FMUL.FTZ R33, R69.reuse, R149 ;  /* 0x0000009545217220 */ /* 0x040fe40000410000 */
[----:B------:R-:W-:Y:S02]  /*bdf0*/  FMUL.FTZ R48, R69, R164 ;  /* 0x000000a445307220 */ /* 0x000fe40000410000 */
[----:B------:R-:W-:Y:S02]  /*be00*/  IMAD.MOV.U32 R164, RZ, RZ, R115 ;  /* 0x000000ffffa47224 */ /* 0x000fe400078e0073 */
[----:B------:R-:W-:Y:S02]  /*be10*/  IMAD.MOV.U32 R149, RZ, RZ, R118 ;  /* 0x000000ffff957224 */ /* 0x000fe400078e0076 */
[----:B------:R-:W-:Y:S01]  /*be20*/  MUFU.EX2 R118, R86 ;  /* 0x0000005600767308 */ /* 0x000fe20000000800 */
[----:B-1----:R-:W-:Y:S02]  /*be30*/  FMUL.FTZ R0, R3, c[0x0][0x2d0] ;  /* 0x0000b40003007a20 */ /* 0x002fe40000410000 */
[C---:B--2---:R-:W-:Y:S07]  /*be40*/  FMUL.FTZ R6, R68.reuse, R126 ;  /* 0x0000007e44067220 */ /* 0x044fee0000410000 */
[----:B------:R1:W2:Y:S01]  /*be50*/  MUFU.EX2 R3, R0 ;  /* 0x0000000000037308 */ /* 0x0002a20000000800 */
[C---:B------:R-:W-:Y:S02]  /*be60*/  FMUL.FTZ R7, R68.reuse, R127 ;  /* 0x0000007f44077220 */ /* 0x040fe40000410000 */
[----:B------:R-:W-:Y:S02]  /*be70*/  IMAD.MOV.U32 R126, RZ, RZ, R10 ;  /* 0x000000ffff7e7224 */ /* 0x000fe400078e000a */
[C---:B------:R-:W-:Y:S02]  /*be80*/  FMUL.FTZ R18, R68.reuse, R134 ;  /* 0x0000008644127220 */ /* 0x040fe40000410000 */
[C---:B------:R-:W-:Y:S01]  /*be90*/  FMUL.FTZ R19, R68.reuse, R135 ;  /* 0x0000008744137220 */ /* 0x040fe20000410000 */
[-C--:B---3--:R-:W-:Y:S02]  /*bea0*/  HMMA.16816.F32 R4, R76, R20.reuse, R4 ;  /* 0x000000144c04723c */ /* 0x088fe40000001804 */
[----:B------:R-:W-:Y:S03]  /*beb0*/  MUFU.EX2 R135, R84 ;  /* 0x0000005400877308 */ /* 0x000fe60000000800 */
[C---:B------:R-:W-:Y:S01]  /*bec0*/  FMUL.FTZ R34, R68.reuse, R150 ;  /* 0x0000009644227220 */ /* 0x040fe20000410000 */
[----:B------:R-:W-:Y:S01]  /*bed0*/  MOV R150, R54 ;  /* 0x0000003600967202 */ /* 0x000fe20000000f00 */
[----:B------:R-:W-:Y:S02]  /*bee0*/  FMUL.FTZ R35, R68, R151 ;  /* 0x0000009744237220 */ /* 0x000fe40000410000 */
[----:B------:R-:W-:Y:S03]  /*bef0*/  IMAD.MOV.U32 R151, RZ, RZ, R53 ;  /* 0x000000ffff977224 */ /* 0x000fe600078e0035 */
[----:B------:R-:W-:Y:S02]  /*bf00*/  IMAD.MOV.U32 R134, RZ, RZ, R56 ;  /* 0x000000ffff867224 */ /* 0x000fe400078e0038 */
[----:B-1----:R-:W-:Y:S02]  /*bf10*/  FMUL.FTZ R0, R2, c[0x0][0x2d0] ;  /* 0x0000b40002007a20 */ /* 0x002fe40000410000 */
[--C-:B------:R-:W-:Y:S02]  /*bf20*/  FFMA.FTZ R2, R50, c[0x0][0x2d0], -R92.reuse ;  /* 0x0000b40032027a23 */ /* 0x100fe4000001085c */
[C---:B--2---:R-:W-:Y:S02]  /*bf30*/  FMUL.FTZ R8, R3.reuse, R120 ;  /* 0x0000007803087220 */ /* 0x044fe40000410000 */
[----:B------:R1:W-:Y:S01]  /*bf40*/  MUFU.EX2 R187, R2 ;  /* 0x0000000200bb7308 */ /* 0x0003e20000000800 */
[C---:B------:R-:W-:Y:S02]  /*bf50*/  FMUL.FTZ R9, R3.reuse, R121 ;  /* 0x0000007903097220 */ /* 0x040fe40000410000 */
[C---:B------:R-:W-:Y:S02]  /*bf60*/  FMUL.FTZ R12, R3.reuse, R128 ;  /* 0x00000080030c7220 */ /* 0x040fe40000410000 */
[C---:B------:R-:W-:Y:S02]  /*bf70*/  FMUL.FTZ R13, R3.reuse, R129 ;  /* 0x00000081030d7220 */ /* 0x040fe40000410000 */
[C---:B------:R-:W-:Y:S02]  /*bf80*/  FMUL.FTZ R24, R3.reuse, R140 ;  /* 0x0000008c03187220 */ /* 0x040fe40000410000 */
[C---:B------:R-:W-:Y:S01]  /*bf90*/  FMUL.FTZ R25, R3.reuse, R141 ;  /* 0x0000008d03197220 */ /* 0x040fe20000410000 */
[----:B------:R-:W2:Y:S01]  /*bfa0*/  MUFU.EX2 R0, R0 ;  /* 0x0000000000007308 */ /* 0x000ea20000000800 */
[C---:B------:R-:W-:Y:S02]  /*bfb0*/  FMUL.FTZ R28, R3.reuse, R144 ;  /* 0x00000090031c7220 */ /* 0x040fe40000410000 */
[C---:B------:R-:W-:Y:S01]  /*bfc0*/  FMUL.FTZ R40, R3.reuse, R156 ;  /* 0x0000009c03287220 */ /* 0x040fe20000410000 */
[----:B------:R-:W-:Y:S01]  /*bfd0*/  MOV R156, R59 ;  /* 0x0000003b009c7202 */ /* 0x000fe20000000f00 */
[C---:B------:R-:W-:Y:S02]  /*bfe0*/  FMUL.FTZ R41, R3.reuse, R157 ;  /* 0x0000009d03297220 */ /* 0x040fe40000410000 */
[C---:B------:R-:W-:Y:S02]  /*bff0*/  FMUL.FTZ R45, R3.reuse, R161 ;  /* 0x000000a1032d7220 */ /* 0x040fe40000410000 */
[----:B------:R-:W-:Y:S01]  /*c000*/  FMUL.FTZ R44, R3, R160 ;  /* 0x000000a0032c7220 */ /* 0x000fe20000410000 */
[----:B------:R-:W-:Y:S01]  /*c010*/  MUFU.EX2 R129, R85 ;  /* 0x0000005500817308 */ /* 0x000fe20000000800 */
[----:B------:R-:W-:Y:S01]  /*c020*/  MOV R160, R111 ;  /* 0x0000006f00a07202 */ /* 0x000fe20000000f00 */
[C---:B------:R-:W-:Y:S02]  /*c030*/  FMUL.FTZ R50, R68.reuse, R166 ;  /* 0x000000a644327220 */ /* 0x040fe40000410000 */
[----:B-1----:R-:W-:Y:S02]  /*c040*/  FFMA.FTZ R2, R51, c[0x0][0x2d0], -R92 ;  /* 0x0000b40033027a23 */ /* 0x002fe4000001085c */
[C---:B------:R-:W-:Y:S01]  /*c050*/  FMUL.FTZ R56, R3.reuse, R172 ;  /* 0x000000ac03387220 */ /* 0x040fe20000410000 */
[----:B------:R-:W-:Y:S01]  /*c060*/  MOV R172, R107 ;  /* 0x0000006b00ac7202 */ /* 0x000fe20000000f00 */
[----:B------:R-:W-:Y:S01]  /*c070*/  FMUL.FTZ R51, R68, R167 ;  /* 0x000000a744337220 */ /* 0x000fe20000410000 */
[----:B------:R-:W-:Y:S01]  /*c080*/  MOV R167, R63 ;  /* 0x0000003f00a77202 */ /* 0x000fe20000000f00 */
[----:B------:R-:W1:Y:S01]  /*c090*/  MUFU.EX2 R188, R2 ;  /* 0x0000000200bc7308 */ /* 0x000e620000000800 */
[----:B------:R-:W-:Y:S02]  /*c0a0*/  IMAD.MOV.U32 R157, RZ, RZ, R57 ;  /* 0x000000ffff9d7224 */ /* 0x000fe400078e0039 */
[----:B------:R-:W-:Y:S02]  /*c0b0*/  FMUL.FTZ R57, R3, R173 ;  /* 0x000000ad03397220 */ /* 0x000fe40000410000 */
[C---:B--2---:R-:W-:Y:S02]  /*c0c0*/  FMUL.FTZ R10, R0.reuse, R122 ;  /* 0x0000007a000a7220 */ /* 0x044fe40000410000 */
[C---:B------:R-:W-:Y:S02]  /*c0d0*/  FMUL.FTZ R11, R0.reuse, R123 ;  /* 0x0000007b000b7220 */ /* 0x040fe40000410000 */
[C---:B------:R-:W-:Y:S01]  /*c0e0*/  FMUL.FTZ R14, R0.reuse, R130 ;  /* 0x00000082000e7220 */ /* 0x040fe20000410000 */
[----:B------:R-:W-:Y:S01]  /*c0f0*/  MUFU.EX2 R128, R102 ;  /* 0x0000006600807308 */ /* 0x000fe20000000800 */
[C---:B------:R-:W-:Y:S02]  /*c100*/  FMUL.FTZ R15, R0.reuse, R131 ;  /* 0x00000083000f7220 */ /* 0x040fe40000410000 */
[C---:B------:R-:W-:Y:S01]  /*c110*/  FMUL.FTZ R27, R0.reuse, R143 ;  /* 0x0000008f001b7220 */ /* 0x040fe20000410000 */
[----:B------:R-:W-:Y:S01]  /*c120*/  MOV R143, R83 ;  /* 0x00000053008f7202 */ /* 0x000fe20000000f00 */
[C---:B------:R-:W-:Y:S02]  /*c130*/  FMUL.FTZ R30, R0.reuse, R146 ;  /* 0x00000092001e7220 */ /* 0x040fe40000410000 */
[C---:B------:R-:W-:Y:S02]  /*c140*/  FMUL.FTZ R31, R0.reuse, R147 ;  /* 0x00000093001f7220 */ /* 0x040fe40000410000 */
[C---:B------:R-:W-:Y:S01]  /*c150*/  FMUL.FTZ R43, R0.reuse, R159 ;  /* 0x0000009f002b7220 */ /* 0x040fe20000410000 */
[----:B------:R2:W-:Y:S01]  /*c160*/  MUFU.EX2 R146, R94 ;  /* 0x0000005e00927308 */ /* 0x0005e20000000800 */
[----:B------:R-:W-:Y:S01]  /*c170*/  MOV R159, R52 ;  /* 0x00000034009f7202 */ /* 0x000fe20000000f00 */
[----:B------:R-:W-:Y:S01]  /*c180*/  FMUL.FTZ R42, R0, R158 ;  /* 0x0000009e002a7220 */ /* 0x000fe20000410000 */
[----:B-1----:R-:W-:Y:S01]  /*c190*/  F2FP.PACK_AB R67, R188, R187 ;  /* 0x000000bbbc43723e */ /* 0x002fe200000000ff */
[----:B------:R-:W-:Y:S02]  /*c1a0*/  FFMA.FTZ R2, R90, c[0x0][0x2d0], -R88 ;  /* 0x0000b4005a027a23 */ /* 0x000fe40000010858 */
[C---:B------:R-:W-:Y:S02]  /*c1b0*/  FMUL.FTZ R46, R0.reuse, R162 ;  /* 0x000000a2002e7220 */ /* 0x040fe40000410000 */
[----:B------:R-:W-:Y:S02]  /*c1c0*/  IMAD.MOV.U32 R158, RZ, RZ, R47 ;  /* 0x000000ffff9e7224 */ /* 0x000fe400078e002f */
[----:B------:R1:W-:Y:S01]  /*c1d0*/  MUFU.EX2 R131, R95 ;  /* 0x0000005f00837308 */ /* 0x0003e20000000800 */
[C---:B------:R-:W-:Y:S04]  /*c1e0*/  HMMA.16816.F32 R8, R64.reuse, R20, R8 ;  /* 0x000000144008723c */ /* 0x040fe80000001808 */
[----:B------:R-:W-:Y:S01]  /*c1f0*/  FMUL.FTZ R47, R0, R163 ;  /* 0x000000a3002f7220 */ /* 0x000fe20000410000 */
[----:B------:R-:W-:Y:S01]  /*c200*/  MOV R163, R116 ;  /* 0x0000007400a37202 */ /* 0x000fe20000000f00 */
[----:B------:R-:W-:Y:S01]  /*c210*/  IMAD.MOV.U32 R162, RZ, RZ, R104 ;  /* 0x000000ffffa27224 */ /* 0x000fe200078e0068 */
[----:B------:R-:W-:Y:S01]  /*c220*/  MOV R104, R80 ;  /* 0x0000005000687202 */ /* 0x000fe20000000f00 */
[-C--:B------:R-:W-:Y:S01]  /*c230*/  HMMA.16816.F32 R12, R64, R22.reuse, R12 ;  /* 0x00000016400c723c */ /* 0x080fe2000000180c */
[----:B------:R-:W-:Y:S03]  /*c240*/  MUFU.EX2 R116, R87 ;  /* 0x0000005700747308 */ /* 0x000fe60000000800 */
[C---:B------:R-:W-:Y:S01]  /*c250*/  FMUL.FTZ R20, R69.reuse, R136 ;  /* 0x0000008845147220 */ /* 0x040fe20000410000 */
[----:B------:R-:W-:Y:S01]  /*c260*/  MOV R136, R62 ;  /* 0x0000003e00887202 */ /* 0x000fe20000000f00 */
[----:B------:R-:W-:Y:S01]  /*c270*/  FMUL.FTZ R21, R69, R137 ;  /* 0x0000008945157220 */ /* 0x000fe20000410000 */
[----:B------:R-:W-:Y:S01]  /*c280*/  MOV R137, R117 ;  /* 0x0000007500897202 */ /* 0x000fe20000000f00 */
[C---:B------:R-:W-:Y:S04]  /*c290*/  HMMA.16816.F32 R16, R76.reuse, R22, R16 ;  /* 0x000000164c10723c */ /* 0x040fe80000001810 */
[----:B------:R-:W-:Y:S01]  /*c2a0*/  IMAD.MOV.U32 R117, RZ, RZ, R29 ;  /* 0x000000ffff757224 */ /* 0x000fe200078e001d */
[----:B------:R-:W-:Y:S01]  /*c2b0*/  MOV R173, R158 ;  /* 0x0000009e00ad7202 */ /* 0x000fe20000000f00 */
[----:B------:R-:W-:Y:S02]  /*c2c0*/  FMUL.FTZ R29, R3, R145 ;  /* 0x00000091031d7220 */ /* 0x000fe40000410000 */
[C---:B------:R-:W-:Y:S04]  /*c2d0*/  FMUL.FTZ R22, R68.reuse, R138 ;  /* 0x0000008a44167220 */ /* 0x040fe80000410000 */
[----:B------:R-:W-:Y:S02]  /*c2e0*/  IMAD.MOV.U32 R138, RZ, RZ, R37 ;  /* 0x000000ffff8a7224 */ /* 0x000fe400078e0025 */
[----:B------:R-:W3:Y:S01]  /*c2f0*/  LDSM.16.MT88.4 R36, [R228] ;  /* 0x00000000e424783b */ /* 0x000ee20000004200 */
[----:B------:R-:W-:Y:S02]  /*c300*/  FMUL.FTZ R23, R68, R139 ;  /* 0x0000008b44177220 */ /* 0x000fe40000410000 */
[----:B------:R-:W-:Y:S02]  /*c310*/  IMAD.MOV.U32 R139, RZ, RZ, R26 ;  /* 0x000000ffff8b7224 */ /* 0x000fe400078e001a */
[C---:B------:R-:W-:Y:S01]  /*c320*/  FMUL.FTZ R26, R0.reuse, R142 ;  /* 0x0000008e001a7220 */ /* 0x040fe20000410000 */
[----:B------:R-:W-:Y:S01]  /*c330*/  MOV R142, R49 ;  /* 0x00000031008e7202 */ /* 0x000fe20000000f00 */
[----:B------:R-:W-:Y:S02]  /*c340*/  IMAD.MOV.U32 R161, RZ, RZ, R117 ;  /* 0x000000ffffa17224 */ /* 0x000fe400078e0075 */
[----:B------:R-:W-:Y:S01]  /*c350*/  FMUL.FTZ R49, R69, R165 ;  /* 0x000000a545317220 */ /* 0x000fe20000410000 */
[----:B------:R-:W-:Y:S01]  /*c360*/  MOV R158, R142 ;  /* 0x0000008e009e7202 */ /* 0x000fe20000000f00 */
[----:B------:R-:W-:Y:S02]  /*c370*/  IMAD.MOV.U32 R165, RZ, RZ, R58 ;  /* 0x000000ffffa57224 */ /* 0x000fe400078e003a */
[C---:B------:R-:W-:Y:S02]  /*c380*/  FMUL.FTZ R58, R0.reuse, R174 ;  /* 0x000000ae003a7220 */ /* 0x040fe40000410000 */
[C---:B------:R-:W-:Y:S01]  /*c390*/  FMUL.FTZ R59, R0.reuse, R175 ;  /* 0x000000af003b7220 */ /* 0x040fe20000410000 */
[----:B------:R-:W-:Y:S01]  /*c3a0*/  MOV R175, R164 ;  /* 0x000000a400af7202 */ /* 0x000fe20000000f00 */
[----:B------:R-:W-:Y:S02]  /*c3b0*/  IMAD.MOV.U32 R166, RZ, RZ, R61 ;  /* 0x000000ffffa67224 */ /* 0x000fe400078e003d */
[----:B------:R-:W-:Y:S01]  /*c3c0*/  FMUL.FTZ R61, R3, R177 ;  /* 0x000000b1033d7220 */ /* 0x000fe20000410000 */
[----:B------:R-:W-:Y:S01]  /*c3d0*/  MOV R177, R151 ;  /* 0x0000009700b17202 */ /* 0x000fe20000000f00 */
[C---:B------:R-:W-:Y:S02]  /*c3e0*/  FMUL.FTZ R62, R0.reuse, R178 ;  /* 0x000000b2003e7220 */ /* 0x040fe40000410000 */
[----:B------:R-:W-:Y:S02]  /*c3f0*/  FMUL.FTZ R63, R0, R179 ;  /* 0x000000b3003f7220 */ /* 0x000fe40000410000 */
[--C-:B--2---:R-:W-:Y:S02]  /*c400*/  FFMA.FTZ R94, R240, c[0x0][0x2d0], -R88.reuse ;  /* 0x0000b400f05e7a23 */ /* 0x104fe40000010858 */
[--C-:B------:R-:W-:Y:S02]  /*c410*/  FFMA.FTZ R151, R89, c[0x0][0x2d0], -R88.reuse ;  /* 0x0000b40059977a23 */ /* 0x100fe40000010858 */
[----:B------:R-:W-:Y:S02]  /*c420*/  FFMA.FTZ R89, R234, c[0x0][0x2d0], -R75 ;  /* 0x0000b400ea597a23 */ /* 0x000fe4000001084b */
[--C-:B------:R-:W-:Y:S02]  /*c430*/  FFMA.FTZ R90, R126, c[0x0][0x2d0], -R88.reuse ;  /* 0x0000b4007e5a7a23 */ /* 0x100fe40000010858 */
[----:B------:R-:W-:Y:S02]  /*c440*/  FFMA.FTZ R104, R104, c[0x0][0x2d0], -R88 ;  /* 0x0000b40068687a23 */ /* 0x000fe40000010858 */
[----:B------:R-:W-:Y:S02]  /*c450*/  IMAD.MOV.U32 R174, RZ, RZ, R163 ;  /* 0x000000ffffae7224 */ /* 0x000fe400078e00a3 */
[----:B------:R-:W-:Y:S02]  /*c460*/  IMAD.MOV.U32 R164, RZ, RZ, R148 ;  /* 0x000000ffffa47224 */ /* 0x000fe400078e0094 */
[--C-:B------:R-:W-:Y:S01]  /*c470*/  FFMA.FTZ R148, R203, c[0x0][0x2d0], -R88.reuse ;  /* 0x0000b400cb947a23 */ /* 0x100fe20000010858 */
[-C--:B---3--:R-:W-:Y:S03]  /*c480*/  HMMA.16816.F32 R20, R76, R36.reuse, R20 ;  /* 0x000000244c14723c */ /* 0x088fe60000001814 */
[--C-:B------:R-:W-:Y:S02]  /*c490*/  FFMA.FTZ R102, R217, c[0x0][0x2d0], -R88.reuse ;  /* 0x0000b400d9667a23 */ /* 0x100fe40000010858 */
[--C-:B------:R-:W-:Y:S02]  /*c4a0*/  FFMA.FTZ R107, R210, c[0x0][0x2d0], -R88.reuse ;  /* 0x0000b400d26b7a23 */ /* 0x100fe40000010858 */
[----:B------:R-:W-:Y:S01]  /*c4b0*/  MUFU.EX2 R203, R102 ;  /* 0x0000006600cb7308 */ /* 0x000fe20000000800 */
[C---:B------:R-:W-:Y:S04]  /*c4c0*/  HMMA.16816.F32 R24, R64.reuse, R36, R24 ;  /* 0x000000244018723c */ /* 0x040fe80000001818 */
[----:B------:R-:W-:Y:S02]  /*c4d0*/  IMAD.MOV.U32 R163, RZ, RZ, R159 ;  /* 0x000000ffffa37224 */ /* 0x000fe400078e009f */
[----:B------:R-:W-:Y:S01]  /*c4e0*/  IMAD.MOV.U32 R159, RZ, RZ, R139 ;  /* 0x000000ffff9f7224 */ /* 0x000fe200078e008b */
[----:B------:R-:W-:Y:S01]  /*c4f0*/  MOV R139, R109 ;  /* 0x0000006d008b7202 */ /* 0x000fe20000000f00 */
[-C--:B------:R-:W-:Y:S02]  /*c500*/  HMMA.16816.F32 R28, R64, R38.reuse, R28 ;  /* 0x00000026401c723c */ /* 0x080fe4000000181c */
[----:B------:R-:W-:Y:S02]  /*c510*/  MUFU.EX2 R163, R163 ;  /* 0x000000a300a37308 */ /* 0x000fe40000000800 */
[C---:B------:R-:W-:Y:S01]  /*c520*/  FMUL.FTZ R36, R69.reuse, R152 ;  /* 0x0000009845247220 */ /* 0x040fe20000410000 */
[----:B------:R-:W-:Y:S01]  /*c530*/  MOV R152, R60 ;  /* 0x0000003c00987202 */ /* 0x000fe20000000f00 */
[----:B------:R-:W-:Y:S02]  /*c540*/  FMUL.FTZ R37, R69, R153 ;  /* 0x0000009945257220 */ /* 0x000fe40000410000 */
[C---:B------:R-:W-:Y:S04]  /*c550*/  HMMA.16816.F32 R32, R76.reuse, R38, R32 ;  /* 0x000000264c20723c */ /* 0x040fe80000001820 */
[----:B------:R-:W-:Y:S01]  /*c560*/  MUFU.EX2 R139, R139 ;  /* 0x0000008b008b7308 */ /* 0x000fe20000000800 */
[----:B------:R-:W-:Y:S02]  /*c570*/  FMUL.FTZ R60, R3, R176 ;  /* 0x000000b0033c7220 */ /* 0x000fe40000410000 */
[C---:B------:R-:W-:Y:S01]  /*c580*/  FMUL.FTZ R39, R68.reuse, R155 ;  /* 0x0000009b44277220 */ /* 0x040fe20000410000 */
[----:B------:R-:W-:Y:S01]  /*c590*/  MOV R155, R55 ;  /* 0x00000037009b7202 */ /* 0x000fe20000000f00 */
[----:B------:R-:W-:Y:S01]  /*c5a0*/  FMUL.FTZ R38, R68, R154 ;  /* 0x0000009a44267220 */ /* 0x000fe20000410000 */
[----:B------:R-:W2:Y:S02]  /*c5b0*/  LDSM.16.MT88.4 R52, [R225] ;  /* 0x00000000e134783b */ /* 0x000ea40000004200 */
[--C-:B-1----:R-:W-:Y:S02]  /*c5c0*/  FFMA.FTZ R95, R230, c[0x0][0x2d0], -R75.reuse ;  /* 0x0000b400e65f7a23 */ /* 0x102fe4000001084b */
[----:B------:R1:W-:Y:S01]  /*c5d0*/  MUFU.EX2 R154, R93 ;  /* 0x0000005d009a7308 */ /* 0x0003e20000000800 */
[----:B------:R-:W-:Y:S02]  /*c5e0*/  FFMA.FTZ R109, R204, c[0x0][0x2d0], -R88 ;  /* 0x0000b400cc6d7a23 */ /* 0x000fe40000010858 */
[----:B------:R-:W-:Y:S01]  /*c5f0*/  IMAD.MOV.U32 R179, RZ, RZ, R172 ;  /* 0x000000ffffb37224 */ /* 0x000fe200078e00ac */
[----:B------:R-:W-:Y:S02]  /*c600*/  MOV R172, R157 ;  /* 0x0000009d00ac7202 */ /* 0x000fe40000000f00 */
[----:B------:R-:W-:Y:S01]  /*c610*/  MOV R157, R134 ;  /* 0x00000086009d7202 */ /* 0x000fe20000000f00 */
[----:B------:R-:W-:Y:S02]  /*c620*/  FFMA.FTZ R134, R246, c[0x0][0x2d0], -R75 ;  /* 0x0000b400f6867a23 */ /* 0x000fe4000001084b */
[----:B-1----:R-:W-:Y:S01]  /*c630*/  FFMA.FTZ R93, R233, c[0x0][0x2d0], -R88 ;  /* 0x0000b400e95d7a23 */ /* 0x002fe20000010858 */
[-C--:B--2---:R-:W-:Y:S08]  /*c640*/  HMMA.16816.F32 R36, R76, R52.reuse, R36 ;  /* 0x000000344c24723c */ /* 0x084ff00000001824 */
[C---:B------:R-:W-:Y:S07]  /*c650*/  HMMA.16816.F32 R40, R64.reuse, R52, R40 ;  /* 0x000000344028723c */ /* 0x040fee0000001828 */
[C---:B------:R-:W-:Y:S01]  /*c660*/  FMUL.FTZ R52, R69.reuse, R168 ;  /* 0x000000a845347220 */ /* 0x040fe20000410000 */
[----:B------:R-:W-:Y:S01]  /*c670*/  MOV R168, R114 ;  /* 0x0000007200a87202 */ /* 0x000fe20000000f00 */
[----:B------:R-:W-:Y:S01]  /*c680*/  FMUL.FTZ R53, R69, R169 ;  /* 0x000000a945357220 */ /* 0x000fe20000410000 */
[----:B------:R1:W-:Y:S01]  /*c690*/  MUFU.EX2 R114, R2 ;  /* 0x0000000200727308 */ /* 0x0003e20000000800 */
[-C--:B------:R-:W-:Y:S03]  /*c6a0*/  HMMA.16816.F32 R44, R64, R54.reuse, R44 ;  /* 0x00000036402c723c */ /* 0x080fe6000000182c */
[----:B------:R-:W-:Y:S02]  /*c6b0*/  IMAD.MOV.U32 R169, RZ, RZ, R113 ;  /* 0x000000ffffa97224 */ /* 0x000fe400078e0071 */
[----:B------:R-:W-:Y:S01]  /*c6c0*/  IMAD.MOV.U32 R176, RZ, RZ, R168 ;  /* 0x000000ffffb07224 */ /* 0x000fe200078e00a8 */
[----:B------:R-:W-:Y:S01]  /*c6d0*/  MOV R168, R149 ;  /* 0x0000009500a87202 */ /* 0x000fe20000000f00 */
[----:B------:R-:W-:Y:S01]  /*c6e0*/  FFMA.FTZ R149, R202, c[0x0][0x2d0], -R88 ;  /* 0x0000b400ca957a23 */ /* 0x000fe20000010858 */
[C---:B------:R-:W-:Y:S04]  /*c6f0*/  HMMA.16816.F32 R48, R76.reuse, R54, R48 ;  /* 0x000000364c30723c */ /* 0x040fe80000001830 */
[----:B------:R-:W-:Y:S01]  /*c700*/  MOV R178, R169 ;  /* 0x000000a900b27202 */ /* 0x000fe20000000f00 */
[----:B------:R-:W-:Y:S02]  /*c710*/  IMAD.MOV.U32 R169, RZ, RZ, R106 ;  /* 0x000000ffffa97224 */ /* 0x000fe400078e006a */
[C---:B------:R-:W-:Y:S02]  /*c720*/  FMUL.FTZ R54, R68.reuse, R170 ;  /* 0x000000aa44367220 */ /* 0x040fe40000410000 */
[----:B------:R-:W-:Y:S03]  /*c730*/  IMAD.MOV.U32 R170, RZ, RZ, R81 ;  /* 0x000000ffffaa7224 */ /* 0x000fe600078e0051 */
[----:B------:R-:W-:Y:S02]  /*c740*/  FMUL.FTZ R55, R68, R171 ;  /* 0x000000ab44377220 */ /* 0x000fe40000410000 */
[----:B------:R-:W-:Y:S02]  /*c750*/  IMAD.MOV.U32 R171, RZ, RZ, R82 ;  /* 0x000000ffffab7224 */ /* 0x000fe400078e0052 */
[--C-:B-1----:R-:W-:Y:S01]  /*c760*/  FFMA.FTZ R2, R96, c[0x0][0x2d0], -R88.reuse ;  /* 0x0000b40060027a23 */ /* 0x102fe20000010858 */
[----:B------:R-:W1:Y:S01]  /*c770*/  LDSM.16.MT88.4 R80, [R227] ;  /* 0x00000000e350783b */ /* 0x000e620000004200 */
[----:B------:R-:W-:Y:S01]  /*c780*/  FFMA.FTZ R96, R177, c[0x0][0x2d0], -R75 ;  /* 0x0000b400b1607a23 */ /* 0x000fe2000001084b */
[----:B------:R-:W-:Y:S01]  /*c790*/  MOV R177, R173 ;  /* 0x000000ad00b17202 */ /* 0x000fe20000000f00 */
[----:B------:R2:W-:Y:S01]  /*c7a0*/  MUFU.EX2 R120, R2 ;  /* 0x0000000200787308 */ /* 0x0005e20000000800 */
[--C-:B------:R-:W-:Y:S02]  /*c7b0*/  FFMA.FTZ R106, R212, c[0x0][0x2d0], -R88.reuse ;  /* 0x0000b400d46a7a23 */ /* 0x100fe40000010858 */
[----:B------:R-:W-:Y:S02]  /*c7c0*/  IMAD.MOV.U32 R173, RZ, RZ, R165 ;  /* 0x000000ffffad7224 */ /* 0x000fe400078e00a5 */
[----:B------:R-:W-:Y:S02]  /*c7d0*/  FFMA.FTZ R165, R192, c[0x0][0x2d0], -R75 ;  /* 0x0000b400c0a57a23 */ /* 0x000fe4000001084b */
[--C-:B--2---:R-:W-:Y:S02]  /*c7e0*/  FFMA.FTZ R2, R91, c[0x0][0x2d0], -R88.reuse ;  /* 0x0000b4005b027a23 */ /* 0x104fe40000010858 */
[----:B------:R-:W-:Y:S01]  /*c7f0*/  FFMA.FTZ R91, R170, c[0x0][0x2d0], -R88 ;  /* 0x0000b400aa5b7a23 */ /* 0x000fe20000010858 */
[----:B------:R-:W-:Y:S01]  /*c800*/  MOV R170, R161 ;  /* 0x000000a100aa7202 */ /* 0x000fe20000000f00 */
[----:B------:R2:W-:Y:S01]  /*c810*/  MUFU.EX2 R125, R2 ;  /* 0x00000002007d7308 */ /* 0x0005e20000000800 */
[----:B------:R-:W-:Y:S02]  /*c820*/  IMAD.MOV.U32 R161, RZ, RZ, R155 ;  /* 0x000000ffffa17224 */ /* 0x000fe400078e009b */
[----:B------:R-:W-:Y:S02]  /*c830*/  IMAD.MOV.U32 R155, RZ, RZ, R108 ;  /* 0x000000ffff9b7224 */ /* 0x000fe400078e006c */
[--C-:B------:R-:W-:Y:S01]  /*c840*/  FFMA.FTZ R108, R206, c[0x0][0x2d0], -R88.reuse ;  /* 0x0000b400ce6c7a23 */ /* 0x100fe20000010858 */
[-C--:B-1----:R-:W-:Y:S04]  /*c850*/  HMMA.16816.F32 R52, R76, R80.reuse, R52 ;  /* 0x000000504c34723c */ /* 0x082fe80000001834 */
[----:B------:R-:W-:Y:S04]  /*c860*/  MUFU.EX2 R210, R91 ;  /* 0x0000005b00d27308 */ /* 0x000fe80000000800 */
[C---:B------:R-:W-:Y:S06]  /*c870*/  HMMA.16816.F32 R56, R64.reuse, R80, R56 ;  /* 0x000000504038723c */ /* 0x040fec0000001838 */
[----:B------:R-:W-:Y:S01]  /*c880*/  MUFU.EX2 R155, R155 ;  /* 0x0000009b009b7308 */ /* 0x000fe20000000800 */
[----:B--2---:R-:W-:Y:S01]  /*c890*/  FFMA.FTZ R2, R97, c[0x0][0x2d0], -R88 ;  /* 0x0000b40061027a23 */ /* 0x004fe20000010858 */
[-C--:B------:R-:W-:Y:S04]  /*c8a0*/  HMMA.16816.F32 R60, R64, R82.reuse, R60 ;  /* 0x00000052403c723c */ /* 0x080fe8000000183c */
[--C-:B------:R-:W-:Y:S04]  /*c8b0*/  FFMA.FTZ R97, R174, c[0x0][0x2d0], -R75.reuse ;  /* 0x0000b400ae617a23 */ /* 0x100fe8000001084b */
[----:B------:R1:W2:Y:S01]  /*c8c0*/  MUFU.EX2 R133, R2 ;  /* 0x0000000200857308 */ /* 0x0002a20000000800 */
[----:B------:R-:W-:Y:S03]  /*c8d0*/  MOV R174, R166 ;  /* 0x000000a600ae7202 */ /* 0x000fe60000000f00 */
[C---:B------:R-:W-:Y:S01]  /*c8e0*/  FMUL.FTZ R64, R69.reuse, R180 ;  /* 0x000000b445407220 */ /* 0x040fe20000410000 */
[----:B------:R-:W-:Y:S01]  /*c8f0*/  MOV R180, R158 ;  /* 0x0000009e00b47202 */ /* 0x000fe20000000f00 */
[----:B------:R-:W-:Y:S02]  /*c900*/  FMUL.FTZ R65, R69, R181 ;  /* 0x000000b545417220 */ /* 0x000fe40000410000 */
[C---:B------:R-:W-:Y:S02]  /*c910*/  FMUL.FTZ R66, R68.reuse, R182 ;  /* 0x000000b644427220 */ /* 0x040fe40000410000 */
[----:B------:R-:W-:Y:S01]  /*c920*/  FMUL.FTZ R67, R68, R183 ;  /* 0x000000b744437220 */ /* 0x000fe20000410000 */
[----:B------:R-:W-:Y:S01]  /*c930*/  MUFU.EX2 R206, R180 ;  /* 0x000000b400ce7308 */ /* 0x000fe20000000800 */
[--C-:B------:R-:W-:Y:S05]  /*c940*/  FFMA.FTZ R166, R191, c[0x0][0x2d0], -R75.reuse ;  /* 0x0000b400bfa67a23 */ /* 0x100fea000001084b */
[----:B------:R-:W-:Y:S01]  /*c950*/  HMMA.16816.F32 R64, R76, R82, R64 ;  /* 0x000000524c40723c */ /* 0x000fe20000001840 */
[----:B------:R-:W3:Y:S03]  /*c960*/  LDSM.16.MT88.4 R80, [R224+0x800] ;  /* 0x00080000e050783b */ /* 0x000ee60000004200 */
[----:B------:R-:W-:Y:S03]  /*c970*/  MUFU.EX2 R158, R95 ;  /* 0x0000005f009e7308 */ /* 0x000fe60000000800 */
[----:B------:R-:W-:Y:S01]  /*c980*/  F2FP.PACK_AB R78, R135, R129 ;  /* 0x00000081874e723e */ /* 0x000fe200000000ff */
[--C-:B-1----:R-:W-:Y:S01]  /*c990*/  FFMA.FTZ R2, R98, c[0x0][0x2d0], -R75.reuse ;  /* 0x0000b40062027a23 */ /* 0x102fe2000001084b */
[----:B--2---:R-:W-:Y:S03]  /*c9a0*/  F2FP.PACK_AB R79, R133, R125 ;  /* 0x0000007d854f723e */ /* 0x004fe600000000ff */
[----:B------:R-:W-:Y:S01]  /*c9b0*/  FFMA.FTZ R98, R175, c[0x0][0x2d0], -R75 ;  /* 0x0000b400af627a23 */ /* 0x000fe2000001084b */
[----:B------:R-:W-:Y:S01]  /*c9c0*/  F2FP.PACK_AB R76, R118, R116 ;  /* 0x00000074764c723e */ /* 0x000fe200000000ff */
[----:B------:R1:W-:Y:S01]  /*c9d0*/  MUFU.EX2 R117, R2 ;  /* 0x0000000200757308 */ /* 0x0003e20000000800 */
[----:B------:R-:W-:Y:S01]  /*c9e0*/  F2FP.PACK_AB R77, R120, R114 ;  /* 0x00000072784d723e */ /* 0x000fe200000000ff */
[----:B------:R-:W-:Y:S02]  /*c9f0*/  IMAD.MOV.U32 R175, RZ, RZ, R167 ;  /* 0x000000ffffaf7224 */ /* 0x000fe400078e00a7 */
[--C-:B------:R-:W-:Y:S06]  /*ca00*/  FFMA.FTZ R167, R190, c[0x0][0x2d0], -R75.reuse ;  /* 0x0000b400bea77a23 */ /* 0x100fec000001084b */
[----:B------:R-:W-:Y:S10]  /*ca10*/  MUFU.EX2 R204, R98 ;  /* 0x0000006200cc7308 */ /* 0x000ff40000000800 */
[----:B------:R-:W-:Y:S01]  /*ca20*/  MUFU.EX2 R190, R107 ;  /* 0x0000006b00be7308 */ /* 0x000fe20000000800 */
[--C-:B-1----:R-:W-:Y:S02]  /*ca30*/  FFMA.FTZ R2, R99, c[0x0][0x2d0], -R75.reuse ;  /* 0x0000b40063027a23 */ /* 0x102fe4000001084b */
[--C-:B------:R-:W-:Y:S01]  /*ca40*/  FFMA.FTZ R99, R176, c[0x0][0x2d0], -R75.reuse ;  /* 0x0000b400b0637a23 */ /* 0x100fe2000001084b */
[-C--:B---3--:R-:W-:Y:S06]  /*ca50*/  HMMA.16816.F32 R4, R76, R80.reuse, R4 ;  /* 0x000000504c04723c */ /* 0x088fec0000001804 */
[----:B------:R1:W2:Y:S01]  /*ca60*/  MUFU.EX2 R121, R2 ;  /* 0x0000000200797308 */ /* 0x0002a20000000800 */
[----:B------:R-:W-:Y:S02]  /*ca70*/  IMAD.MOV.U32 R176, RZ, RZ, R110 ;  /* 0x000000ffffb07224 */ /* 0x000fe400078e006e */
[--C-:B------:R-:W-:Y:S07]  /*ca80*/  FFMA.FTZ R110, R252, c[0x0][0x2d0], -R75.reuse ;  /* 0x0000b400fc6e7a23 */ /* 0x100fee000001084b */
[----:B------:R-:W-:Y:S10]  /*ca90*/  MUFU.EX2 R107, R149 ;  /* 0x00000095006b7308 */ /* 0x000ff40000000800 */
[----:B------:R3:W-:Y:S01]  /*caa0*/  MUFU.EX2 R212, R176 ;  /* 0x000000b000d47308 */ /* 0x0007e20000000800 */
[--C-:B-1----:R-:W-:Y:S01]  /*cab0*/  FFMA.FTZ R2, R100, c[0x0][0x2d0], -R75.reuse ;  /* 0x0000b40064027a23 */ /* 0x102fe2000001084b */
[----:B--2---:R-:W-:Y:S01]  /*cac0*/  F2FP.PACK_AB R84, R121, R117 ;  /* 0x000000757954723e */ /* 0x004fe200000000ff */
[--C-:B------:R-:W-:Y:S07]  /*cad0*/  FFMA.FTZ R100, R143, c[0x0][0x2d0], -R75.reuse ;  /* 0x0000b4008f647a23 */ /* 0x100fee000001084b */
[----:B------:R1:W-:Y:S10]  /*cae0*/  MUFU.EX2 R123, R2 ;  /* 0x00000002007b7308 */ /* 0x0003f40000000800 */
[----:B------:R-:W-:Y:S01]  /*caf0*/  MUFU.EX2 R191, R106 ;  /* 0x0000006a00bf7308 */ /* 0x000fe20000000800 */
[----:B---3--:R-:W-:Y:S09]  /*cb00*/  IMAD.MOV.U32 R176, RZ, RZ, R162 ;  /* 0x000000ffffb07224 */ /* 0x008ff200078e00a2 */
[----:B------:R2:W-:Y:S01]  /*cb10*/  MUFU.EX2 R162, R104 ;  /* 0x0000006800a27308 */ /* 0x0005e20000000800 */
[----:B-1----:R-:W-:Y:S02]  /*cb20*/  FFMA.FTZ R2, R101, c[0x0][0x2d0], -R75 ;  /* 0x0000b40065027a23 */ /* 0x002fe4000001084b */
[----:B------:R-:W-:Y:S07]  /*cb30*/  FFMA.FTZ R101, R216, c[0x0][0x2d0], -R88 ;  /* 0x0000b400d8657a23 */ /* 0x000fee0000010858 */
[----:B------:R1:W3:Y:S10]  /*cb40*/  MUFU.EX2 R141, R2 ;  /* 0x00000002008d7308 */ /* 0x0002f40000000800 */
[----:B------:R-:W-:Y:S01]  /*cb50*/  MUFU.EX2 R216, R90 ;  /* 0x0000005a00d87308 */ /* 0x000fe20000000800 */
[--C-:B--2---:R-:W-:Y:S02]  /*cb60*/  FFMA.FTZ R104, R223, c[0x0][0x2d0], -R92.reuse ;  /* 0x0000b400df687a23 */ /* 0x104fe4000001085c */
[----:B-1----:R-:W-:Y:S01]  /*cb70*/  FFMA.FTZ R2, R195, c[0x0][0x2d0], -R92 ;  /* 0x0000b400c3027a23 */ /* 0x002fe2000001085c */
[----:B---3--:R-:W-:Y:S06]  /*cb80*/  F2FP.PACK_AB R86, R141, R123 ;  /* 0x0000007b8d56723e */ /* 0x008fec00000000ff */
[----:B------:R1:W-:Y:S10]  /*cb90*/  MUFU.EX2 R195, R177 ;  /* 0x000000b100c37308 */ /* 0x0003f40000000800 */
[----:B------:R2:W-:Y:S01]  /*cba0*/  MUFU.EX2 R111, R2 ;  /* 0x00000002006f7308 */ /* 0x0005e20000000800 */
[----:B-1----:R-:W-:Y:S02]  /*cbb0*/  IMAD.MOV.U32 R177, RZ, RZ, R164 ;  /* 0x000000ffffb17224 */ /* 0x002fe400078e00a4 */
[--C-:B------:R-:W-:Y:S02]  /*cbc0*/  FFMA.FTZ R164, R71, c[0x0][0x2d0], -R92.reuse ;  /* 0x0000b40047a47a23 */ /* 0x100fe4000001085c */
[--C-:B--2---:R-:W-:Y:S05]  /*cbd0*/  FFMA.FTZ R2, R197, c[0x0][0x2d0], -R92.reuse ;  /* 0x0000b400c5027a23 */ /* 0x104fea000001085c */
[----:B------:R-:W-:Y:S10]  /*cbe0*/  MUFU.EX2 R197, R96 ;  /* 0x0000006000c57308 */ /* 0x000ff40000000800 */
[----:B------:R1:W2:Y:S02]  /*cbf0*/  MUFU.EX2 R113, R2 ;  /* 0x0000000200717308 */ /* 0x0002a40000000800 */
[--C-:B-1----:R-:W-:Y:S01]  /*cc00*/  FFMA.FTZ R2, R198, c[0x0][0x2d0], -R92.reuse ;  /* 0x0000b400c6027a23 */ /* 0x102fe2000001085c */
[----:B--2---:R-:W-:Y:S07]  /*cc10*/  F2FP.PACK_AB R85, R113, R111 ;  /* 0x0000006f7155723e */ /* 0x004fee00000000ff */
[----:B------:R-:W-:Y:S10]  /*cc20*/  MUFU.EX2 R198, R99 ;  /* 0x0000006300c67308 */ /* 0x000ff40000000800 */
[----:B------:R1:W-:Y:S02]  /*cc30*/  MUFU.EX2 R115, R2 ;  /* 0x0000000200737308 */ /* 0x0003e40000000800 */
[--C-:B-1----:R-:W-:Y:S08]  /*cc40*/  FFMA.FTZ R2, R199, c[0x0][0x2d0], -R92.reuse ;  /* 0x0000b400c7027a23 */ /* 0x102ff0000001085c */
[----:B------:R1:W-:Y:S10]  /*cc50*/  MUFU.EX2 R199, R103 ;  /* 0x0000006700c77308 */ /* 0x0003f40000000800 */
[----:B------:R2:W3:Y:S01]  /*cc60*/  MUFU.EX2 R140, R2 ;  /* 0x00000002008c7308 */ /* 0x0004e20000000800 */
[----:B-1----:R-:W-:Y:S02]  /*cc70*/  FFMA.FTZ R103, R243, c[0x0][0x2d0], -R92 ;  /* 0x0000b400f3677a23 */ /* 0x002fe4000001085c */
[--C-:B--2---:R-:W-:Y:S01]  /*cc80*/  FFMA.FTZ R2, R208, c[0x0][0x2d0], -R88.reuse ;  /* 0x0000b400d0027a23 */ /* 0x104fe20000010858 */
[----:B---3--:R-:W-:Y:S06]  /*cc90*/  F2FP.PACK_AB R87, R140, R115 ;  /* 0x000000738c57723e */ /* 0x008fec00000000ff */
[----:B------:R-:W-:Y:S01]  /*cca0*/  MUFU.EX2 R208, R93 ;  /* 0x0000005d00d07308 */ /* 0x000fe20000000800 */
[C---:B------:R-:W-:Y:S09]  /*ccb0*/  HMMA.16816.F32 R8, R84.reuse, R80, R8 ;  /* 0x000000505408723c */ /* 0x040ff20000001808 */
[----:B------:R1:W-:Y:S01]  /*ccc0*/  MUFU.EX2 R127, R2 ;  /* 0x00000002007f7308 */ /* 0x0003e20000000800 */
[-C--:B------:R-:W-:Y:S08]  /*ccd0*/  HMMA.16816.F32 R12, R84, R82.reuse, R12 ;  /* 0x00000052540c723c */ /* 0x080ff0000000180c */
[C---:B------:R-:W-:Y:S01]  /*cce0*/  HMMA.16816.F32 R16, R76.reuse, R82, R16 ;  /* 0x000000524c10723c */ /* 0x040fe20000001810 */
[----:B------:R-:W2:Y:S03]  /*ccf0*/  LDSM.16.MT88.4 R80, [R228+0x800] ;  /* 0x00080000e450783b */ /* 0x000ea60000004200 */
[----:B-1----:R-:W-:Y:S02]  /*cd00*/  FFMA.FTZ R2, R213, c[0x0][0x2d0], -R88 ;  /* 0x0000b400d5027a23 */ /* 0x002fe40000010858 */
[----:B------:R1:W-:Y:S10]  /*cd10*/  MUFU.EX2 R213, R179 ;  /* 0x000000b300d57308 */ /* 0x0003f40000000800 */
[----:B------:R3:W4:Y:S01]  /*cd20*/  MUFU.EX2 R130, R2 ;  /* 0x0000000200827308 */ /* 0x0007220000000800 */
[----:B-1----:R-:W-:Y:S09]  /*cd30*/  IMAD.MOV.U32 R179, RZ, RZ, R138 ;  /* 0x000000ffffb37224 */ /* 0x002ff200078e008a */
[----:B------:R-:W-:Y:S01]  /*cd40*/  MUFU.EX2 R138, R94 ;  /* 0x0000005e008a7308 */ /* 0x000fe20000000800 */
[-C--:B--2---:R-:W-:Y:S03]  /*cd50*/  HMMA.16816.F32 R20, R76, R80.reuse, R20 ;  /* 0x000000504c14723c */ /* 0x084fe60000001814 */
[----:B------:R-:W-:Y:S02]  /*cd60*/  IMAD.MOV.U32 R180, RZ, RZ, R179 ;  /* 0x000000ffffb47224 */ /* 0x000fe400078e00b3 */
[--C-:B---3--:R-:W-:Y:S03]  /*cd70*/  FFMA.FTZ R2, R207, c[0x0][0x2d0], -R88.reuse ;  /* 0x0000b400cf027a23 */ /* 0x108fe60000010858 */
[C---:B------:R-:W-:Y:S01]  /*cd80*/  HMMA.16816.F32 R24, R84.reuse, R80, R24 ;  /* 0x000000505418723c */ /* 0x040fe20000001818 */
[----:B------:R1:W-:Y:S07]  /*cd90*/  MUFU.EX2 R207, R97 ;  /* 0x0000006100cf7308 */ /* 0x0003ee0000000800 */
[-C--:B------:R-:W-:Y:S03]  /*cda0*/  HMMA.16816.F32 R28, R84, R82.reuse, R28 ;  /* 0x00000052541c723c */ /* 0x080fe6000000181c */
[----:B------:R2:W-:Y:S05]  /*cdb0*/  MUFU.EX2 R144, R2 ;  /* 0x0000000200907308 */ /* 0x0005ea0000000800 */
[C---:B------:R-:W-:Y:S01]  /*cdc0*/  HMMA.16816.F32 R32, R76.reuse, R82, R32 ;  /* 0x000000524c20723c */ /* 0x040fe20000001820 */
[----:B------:R-:W3:Y:S08]  /*cdd0*/  LDSM.16.MT88.4 R80, [R225+0x800] ;  /* 0x00080000e150783b */ /* 0x000ef00000004200 */
[----:B-1----:R-:W-:Y:S03]  /*cde0*/  LDSM.16.MT88.4 R96, [R225+0x1800] ;  /* 0x00180000e160783b */ /* 0x002fe60000004200 */
[----:B--2---:R-:W-:Y:S02]  /*cdf0*/  FFMA.FTZ R2, R209, c[0x0][0x2d0], -R88 ;  /* 0x0000b400d1027a23 */ /* 0x004fe40000010858 */
[----:B------:R1:W-:Y:S10]  /*ce00*/  MUFU.EX2 R209, R101 ;  /* 0x0000006500d17308 */ /* 0x0003f40000000800 */
[----:B------:R2:W2:Y:S01]  /*ce10*/  MUFU.EX2 R153, R2 ;  /* 0x0000000200997308 */ /* 0x0004a20000000800 */
[-C--:B---3--:R-:W-:Y:S03]  /*ce20*/  HMMA.16816.F32 R36, R76, R80.reuse, R36 ;  /* 0x000000504c24723c */ /* 0x088fe60000001824 */
[--C-:B-1----:R-:W-:Y:S05]  /*ce30*/  FFMA.FTZ R101, R180, c[0x0][0x2d0], -R92.reuse ;  /* 0x0000b400b4657a23 */ /* 0x102fea000001085c */
[C---:B------:R-:W-:Y:S04]  /*ce40*/  HMMA.16816.F32 R40, R84.reuse, R80, R40 ;  /* 0x000000505428723c */ /* 0x040fe80000001828 */
[--C-:B--2---:R-:W-:Y:S04]  /*ce50*/  FFMA.FTZ R2, R245, c[0x0][0x2d0], -R75.reuse ;  /* 0x0000b400f5027a23 */ /* 0x104fe8000001084b */
[-C--:B------:R-:W-:Y:S01]  /*ce60*/  HMMA.16816.F32 R44, R84, R82.reuse, R44 ;  /* 0x00000052542c723c */ /* 0x080fe2000000182c */
[----:B------:R1:W-:Y:S07]  /*ce70*/  MUFU.EX2 R124, R2 ;  /* 0x00000002007c7308 */ /* 0x0003ee0000000800 */
[C---:B------:R-:W-:Y:S01]  /*ce80*/  HMMA.16816.F32 R48, R76.reuse, R82, R48 ;  /* 0x000000524c30723c */ /* 0x040fe20000001830 */
[----:B------:R-:W2:Y:S03]  /*ce90*/  LDSM.16.MT88.4 R80, [R227+0x800] ;  /* 0x00080000e350783b */ /* 0x000ea60000004200 */
[--C-:B-1----:R-:W-:Y:S04]  /*cea0*/  FFMA.FTZ R2, R247, c[0x0][0x2d0], -R75.reuse ;  /* 0x0000b400f7027a23 */ /* 0x102fe8000001084b */
[----:B------:R1:W-:Y:S01]  /*ceb0*/  MUFU.EX2 R132, R2 ;  /* 0x0000000200847308 */ /* 0x0003e20000000800 */
[-C--:B--2---:R-:W-:Y:S03]  /*cec0*/  HMMA.16816.F32 R52, R76, R80.reuse, R52 ;  /* 0x000000504c34723c */ /* 0x084fe60000001834 */
[--C-:B-1----:R-:W-:Y:S05]  /*ced0*/  FFMA.FTZ R2, R248, c[0x0][0x2d0], -R75.reuse ;  /* 0x0000b400f8027a23 */ /* 0x102fea000001084b */
[C---:B------:R-:W-:Y:S01]  /*cee0*/  HMMA.16816.F32 R56, R84.reuse, R80, R56 ;  /* 0x000000505438723c */ /* 0x040fe20000001838 */
[----:B------:R1:W-:Y:S07]  /*cef0*/  MUFU.EX2 R145, R2 ;  /* 0x0000000200917308 */ /* 0x0003ee0000000800 */
[-C--:B------:R-:W-:Y:S08]  /*cf00*/  HMMA.16816.F32 R60, R84, R82.reuse, R60 ;  /* 0x00000052543c723c */ /* 0x080ff0000000183c */
[----:B------:R-:W-:Y:S01]  /*cf10*/  HMMA.16816.F32 R64, R76, R82, R64 ;  /* 0x000000524c40723c */ /* 0x000fe20000001840 */
[----:B------:R-:W2:Y:S06]  /*cf20*/  LDSM.16.MT88.4 R80, [R224+0x1000] ;  /* 0x00100000e050783b */ /* 0x000eac0000004200 */
[----:B------:R-:W-:Y:S01]  /*cf30*/  FFMA.FTZ R76, R171, c[0x0][0x2d0], -R92 ;  /* 0x0000b400ab4c7a23 */ /* 0x000fe2000001085c */
[----:B------:R-:W-:Y:S01]  /*cf40*/  F2FP.PACK_AB R78, R154, R146 ;  /* 0x000000929a4e723e */ /* 0x000fe200000000ff */
[--C-:B-1----:R-:W-:Y:S02]  /*cf50*/  FFMA.FTZ R2, R249, c[0x0][0x2d0], -R75.reuse ;  /* 0x0000b400f9027a23 */ /* 0x102fe4000001084b */
[----:B------:R1:W-:Y:S01]  /*cf60*/  MUFU.EX2 R126, R76 ;  /* 0x0000004c007e7308 */ /* 0x0003e20000000800 */
[----:B------:R-:W-:Y:S01]  /*cf70*/  IMAD.MOV.U32 R171, RZ, RZ, R150 ;  /* 0x000000ffffab7224 */ /* 0x000fe200078e0096 */
[----:B----4-:R-:W-:Y:S01]  /*cf80*/  F2FP.PACK_AB R77, R130, R127 ;  /* 0x0000007f824d723e */ /* 0x010fe200000000ff */
[----:B------:R-:W-:Y:S01]  /*cf90*/  FFMA.FTZ R150, R112, c[0x0][0x2d0], -R88 ;  /* 0x0000b40070967a23 */ /* 0x000fe20000010858 */
[----:B------:R-:W-:Y:S01]  /*cfa0*/  F2FP.PACK_AB R79, R153, R144 ;  /* 0x00000090994f723e */ /* 0x000fe200000000ff */
[----:B------:R-:W-:Y:S01]  /*cfb0*/  FFMA.FTZ R88, R119, c[0x0][0x2d0], -R75 ;  /* 0x0000b40077587a23 */ /* 0x000fe2000001084b */
[----:B------:R-:W-:Y:S01]  /*cfc0*/  MOV R181, R171 ;  /* 0x000000ab00b57202 */ /* 0x000fe20000000f00 */
[----:B------:R-:W-:Y:S02]  /*cfd0*/  IMAD.MOV.U32 R171, RZ, RZ, R159 ;  /* 0x000000ffffab7224 */ /* 0x000fe400078e009f */
[--C-:B------:R-:W-:Y:S01]  /*cfe0*/  FFMA.FTZ R112, R251, c[0x0][0x2d0], -R75.reuse ;  /* 0x0000b400fb707a23 */ /* 0x100fe2000001084b */
[----:B------:R3:W4:Y:S10]  /*cff0*/  MUFU.EX2 R147, R2 ;  /* 0x0000000200937308 */ /* 0x0007340000000800 */
[----:B------:R-:W-:Y:S01]  /*d000*/  MUFU.EX2 R159, R88 ;  /* 0x00000058009f7308 */ /* 0x000fe20000000800 */
[----:B-1----:R-:W-:Y:S09]  /*d010*/  F2FP.PACK_AB R76, R131, R128 ;  /* 0x00000080834c723e */ /* 0x002ff200000000ff */
[----:B------:R-:W-:Y:S01]  /*d020*/  MUFU.EX2 R202, R181 ;  /* 0x000000b500ca7308 */ /* 0x000fe20000000800 */
[-C--:B--2---:R-:W-:Y:S03]  /*d030*/  HMMA.16816.F32 R4, R76, R80.reuse, R4 ;  /* 0x000000504c04723c */ /* 0x084fe60000001804 */
[--C-:B---3--:R-:W-:Y:S01]  /*d040*/  FFMA.FTZ R2, R250, c[0x0][0x2d0], -R92.reuse ;  /* 0x0000b400fa027a23 */ /* 0x108fe2000001085c */
[----:B----4-:R-:W-:Y:S05]  /*d050*/  F2FP.PACK_AB R86, R147, R145 ;  /* 0x000000919356723e */ /* 0x010fea00000000ff */
[----:B------:R1:W2:Y:S03]  /*d060*/  MUFU.EX2 R122, R2 ;  /* 0x00000002007a7308 */ /* 0x0002a60000000800 */
[--C-:B-1----:R-:W-:Y:S01]  /*d070*/  FFMA.FTZ R2, R239, c[0x0][0x2d0], -R92.reuse ;  /* 0x0000b400ef027a23 */ /* 0x102fe2000001085c */
[----:B--2---:R-:W-:Y:S01]  /*d080*/  F2FP.PACK_AB R85, R126, R122 ;  /* 0x0000007a7e55723e */ /* 0x004fe200000000ff */
[----:B------:R1:W5:Y:S05]  /*d090*/  LDL.LU R239, [R1+0xa0] ;  /* 0x0000a00001ef7983 */ /* 0x00036a0000300800 */
[----:B------:R2:W-:Y:S01]  /*d0a0*/  MUFU.EX2 R142, R2 ;  /* 0x00000002008e7308 */ /* 0x0005e20000000800 */
[----:B------:R1:W5:Y:S04]  /*d0b0*/  LDL.LU R240, [R1+0x9c] ;  /* 0x00009c0001f07983 */ /* 0x0003680000300800 */
[----:B------:R1:W5:Y:S04]  /*d0c0*/  LDL.LU R233, [R1+0x98] ;  /* 0x0000980001e97983 */ /* 0x0003680000300800 */
[----:B------:R1:W5:Y:S04]  /*d0d0*/  LDL.LU R234, [R1+0x94] ;  /* 0x0000940001ea7983 */ /* 0x0003680000300800 */
[----:B------:R1:W5:Y:S04]  /*d0e0*/  LDL.LU R119, [R1+0x90] ;  /* 0x0000900001777983 */ /* 0x0003680000300800 */
[----:B------:R1:W5:Y:S01]  /*d0f0*/  LDL.LU R230, [R1+0x8c] ;  /* 0x00008c0001e67983 */ /* 0x0003620000300800 */
[----:B--2---:R-:W-:Y:S01]  /*d100*/  FFMA.FTZ R2, R178, c[0x0][0x2d0], -R92 ;  /* 0x0000b400b2027a23 */ /* 0x004fe2000001085c */
[----:B------:R-:W-:Y:S01]  /*d110*/  MOV R178, R169 ;  /* 0x000000a900b27202 */ /* 0x000fe20000000f00 */
[----:B------:R-:W-:Y:S02]  /*d120*/  IMAD.MOV.U32 R169, RZ, RZ, R136 ;  /* 0x000000ffffa97224 */ /* 0x000fe400078e0088 */
[----:B------:R2:W3:Y:S01]  /*d130*/  MUFU.EX2 R143, R2 ;  /* 0x00000002008f7308 */ /* 0x0004e20000000800 */
[--C-:B------:R-:W-:Y:S02]  /*d140*/  FFMA.FTZ R136, R244, c[0x0][0x2d0], -R75.reuse ;  /* 0x0000b400f4887a23 */ /* 0x100fe4000001084b */
[----:B------:R-:W-:Y:S07]  /*d150*/  FFMA.FTZ R75, R189, c[0x0][0x2d0], -R75 ;  /* 0x0000b400bd4b7a23 */ /* 0x000fee000001084b */
[----:B------:R4:W-:Y:S10]  /*d160*/  MUFU.EX2 R217, R178 ;  /* 0x000000b200d97308 */ /* 0x0009f40000000800 */
[----:B------:R-:W-:Y:S01]  /*d170*/  MUFU.EX2 R75, R75 ;  /* 0x0000004b004b7308 */ /* 0x000fe20000000800 */
[----:B--2---:R-:W2:Y:S01]  /*d180*/  LDL.LU R2, [R1+0x10] ;  /* 0x0000100001027983 */ /* 0x004ea20000300800 */
[----:B---3--:R-:W-:Y:S03]  /*d190*/  F2FP.PACK_AB R87, R143, R142 ;  /* 0x0000008e8f57723e */ /* 0x008fe600000000ff */
[----:B------:R-:W3:Y:S05]  /*d1a0*/  LDL.LU R84, [R1+0x18] ;  /* 0x0000180001547983 */ /* 0x000eea0000300800 */
[----:B------:R1:W-:Y:S01]  /*d1b0*/  MUFU.EX2 R189, R177 ;  /* 0x000000b100bd7308 */ /* 0x0003e20000000800 */
[----:B----4-:R-:W-:Y:S04]  /*d1c0*/  MOV R178, R137 ;  /* 0x0000008900b27202 */ /* 0x010fe80000000f00 */
[----:B------:R-:W-:Y:S05]  /*d1d0*/  MOV R179, R178 ;  /* 0x000000b200b37202 */ /* 0x000fea0000000f00 */
[----:B------:R4:W2:Y:S01]  /*d1e0*/  MUFU.EX2 R137, R89 ;  /* 0x0000005900897308 */ /* 0x0008a20000000800 */
[----:B------:R-:W-:Y:S01]  /*d1f0*/  MOV R178, R160 ;  /* 0x000000a000b27202 */ /* 0x000fe20000000f00 */
[----:B------:R-:W-:Y:S02]  /*d200*/  FFMA.FTZ R102, R179, c[0x0][0x2d0], -R92 ;  /* 0x0000b400b3667a23 */ /* 0x000fe4000001085c */
[----:B------:R-:W-:Y:S06]  /*d210*/  IMAD.MOV.U32 R179, RZ, RZ, R172 ;  /* 0x000000ffffb37224 */ /* 0x000fec00078e00ac */
[----:B------:R-:W-:Y:S01]  /*d220*/  MUFU.EX2 R172, R102 ;  /* 0x0000006600ac7308 */ /* 0x000fe20000000800 */
[----:B-1----:R-:W-:Y:S09]  /*d230*/  IMAD.MOV.U32 R177, RZ, RZ, R174 ;  /* 0x000000ffffb17224 */ /* 0x002ff200078e00ae */
[----:B------:R-:W-:Y:S01]  /*d240*/  MUFU.EX2 R102, R166 ;  /* 0x000000a600667308 */ /* 0x000fe20000000800 */
[----:B----4-:R-:W-:Y:S09]  /*d250*/  LDSM.16.MT88.4 R88, [R227+0x1000] ;  /* 0x00100000e358783b */ /* 0x010ff20000004200 */
[----:B------:R-:W-:Y:S10]  /*d260*/  MUFU.EX2 R160, R100 ;  /* 0x0000006400a07308 */ /* 0x000ff40000000800 */
[----:B------:R1:W-:Y:S10]  /*d270*/  MUFU.EX2 R192, R178 ;  /* 0x000000b200c07308 */ /* 0x0003f40000000800 */
[----:B------:R-:W-:Y:S10]  /*d280*/  MUFU.EX2 R174, R112 ;  /* 0x0000007000ae7308 */ /* 0x000ff40000000800 */
[----:B------:R-:W-:Y:S01]  /*d290*/  MUFU.EX2 R112, R104 ;  /* 0x0000006800707308 */ /* 0x000fe20000000800 */
[----:B-1----:R-:W-:Y:S09]  /*d2a0*/  MOV R178, R173 ;  /* 0x000000ad00b27202 */ /* 0x002ff20000000f00 */
[----:B------:R-:W-:Y:S10]  /*d2b0*/  MUFU.EX2 R104, R151 ;  /* 0x0000009700687308 */ /* 0x000ff40000000800 */
[----:B------:R-:W-:Y:S01]  /*d2c0*/  MUFU.EX2 R173, R101 ;  /* 0x0000006500ad7308 */ /* 0x000fe20000000800 */
[----:B--2---:R-:W-:Y:S02]  /*d2d0*/  FFMA.FTZ R69, R69, R2, R186 ;  /* 0x0000000245457223 */ /* 0x004fe400000100ba */
[----:B------:R-:W2:Y:S07]  /*d2e0*/  LDL.LU R2, [R1+0x14] ;  /* 0x0000140001027983 */ /* 0x000eae0000300800 */
[----:B------:R-:W-:Y:S01]  /*d2f0*/  MUFU.EX2 R186, R108 ;  /* 0x0000006c00ba7308 */ /* 0x000fe20000000800 */
[----:B---3--:R-:W-:Y:S01]  /*d300*/  FFMA.FTZ R105, R68, R84, R105 ;  /* 0x0000005444697223 */ /* 0x008fe20000010069 */
[----:B------:R-:W-:Y:S07]  /*d310*/  F2FP.PACK_AB R84, R132, R124 ;  /* 0x0000007c8454723e */ /* 0x000fee00000000ff */
[C---:B------:R-:W-:Y:S01]  /*d320*/  HMMA.16816.F32 R8, R84.reuse, R80, R8 ;  /* 0x000000505408723c */ /* 0x040fe20000001808 */
[----:B------:R-:W-:Y:S07]  /*d330*/  MUFU.EX2 R108, R177 ;  /* 0x000000b1006c7308 */ /* 0x000fee0000000800 */
[-C--:B------:R-:W-:Y:S08]  /*d340*/  HMMA.16816.F32 R12, R84, R82.reuse, R12 ;  /* 0x00000052540c723c */ /* 0x080ff0000000180c */
[C---:B------:R-:W-:Y:S01]  /*d350*/  HMMA.16816.F32 R16, R76.reuse, R82, R16 ;  /* 0x000000524c10723c */ /* 0x040fe20000001810 */
[----:B------:R-:W1:Y:S07]  /*d360*/  LDSM.16.MT88.4 R80, [R228+0x1000] ;  /* 0x00100000e450783b */ /* 0x000e6e0000004200 */
[-C--:B-1----:R-:W-:Y:S08]  /*d370*/  HMMA.16816.F32 R20, R76, R80.reuse, R20 ;  /* 0x000000504c14723c */ /* 0x082ff00000001814 */
[C---:B------:R-:W-:Y:S08]  /*d380*/  HMMA.16816.F32 R24, R84.reuse, R80, R24 ;  /* 0x000000505418723c */ /* 0x040ff00000001818 */
        /* <DEDUP_REMOVED lines=8> */
[-C--:B------:R-:W-:Y:S08]  /*d410*/  HMMA.16816.F32 R52, R76, R88.reuse, R52 ;  /* 0x000000584c34723c */ /* 0x080ff00000001834 */
[C---:B------:R-:W-:Y:S08]  /*d420*/  HMMA.16816.F32 R56, R84.reuse, R88, R56 ;  /* 0x000000585438723c */ /* 0x040ff00000001838 */
[-C--:B------:R-:W-:Y:S07]  /*d430*/  HMMA.16816.F32 R60, R84, R90.reuse, R60 ;  /* 0x0000005a543c723c */ /* 0x080fee000000183c */
[----:B------:R-:W-:Y:S01]  /*d440*/  F2FP.PACK_AB R84, R159, R137 ;  /* 0x000000899f54723e */ /* 0x000fe200000000ff */
[----:B------:R-:W-:Y:S01]  /*d450*/  HMMA.16816.F32 R64, R76, R90, R64 ;  /* 0x0000005a4c40723c */ /* 0x000fe20000001840 */
[----:B------:R-:W-:Y:S03]  /*d460*/  LDSM.16.MT88.4 R88, [R227+0x1800] ;  /* 0x00180000e358783b */ /* 0x000fe60000004200 */
[----:B------:R-:W-:Y:S03]  /*d470*/  F2FP.PACK_AB R86, R197, R158 ;  /* 0x0000009ec556723e */ /* 0x000fe600000000ff */
[----:B------:R-:W-:Y:S02]  /*d480*/  F2FP.PACK_AB R76, R155, R139 ;  /* 0x0000008b9b4c723e */ /* 0x000fe400000000ff */
[----:B------:R-:W-:Y:S03]  /*d490*/  F2FP.PACK_AB R78, R217, R213 ;  /* 0x000000d5d94e723e */ /* 0x000fe600000000ff */
[----:B------:R-:W-:Y:S02]  /*d4a0*/  F2FP.PACK_AB R77, R208, R138 ;  /* 0x0000008ad04d723e */ /* 0x000fe400000000ff */
[----:B------:R-:W-:Y:S07]  /*d4b0*/  F2FP.PACK_AB R79, R216, R210 ;  /* 0x000000d2d84f723e */ /* 0x000fee00000000ff */
[-C--:B-1----:R-:W-:Y:S03]  /*d4c0*/  HMMA.16816.F32 R4, R76, R80.reuse, R4 ;  /* 0x000000504c04723c */ /* 0x082fe60000001804 */
[----:B--2---:R-:W-:Y:S02]  /*d4d0*/  FFMA.FTZ R68, R3, R2, R184 ;  /* 0x0000000203447223 */ /* 0x004fe400000100b8 */
[----:B------:R-:W2:Y:S01]  /*d4e0*/  LDL.LU R3, [R1+0x1c] ;  /* 0x00001c0001037983 */ /* 0x000ea20000300800 */
[----:B------:R-:W-:Y:S01]  /*d4f0*/  FFMA.FTZ R2, R152, c[0x0][0x2d0], -R92 ;  /* 0x0000b40098027a23 */ /* 0x000fe2000001085c */
[----:B------:R-:W-:Y:S01]  /*d500*/  MUFU.EX2 R184, R134 ;  /* 0x0000008600b87308 */ /* 0x000fe20000000800 */
[----:B------:R-:W-:Y:S04]  /*d510*/  FADD.FTZ R68, R194, R68 ;  /* 0x00000044c2447221 */ /* 0x000fe80000010000 */
[----:B------:R-:W-:Y:S05]  /*d520*/  FADD.FTZ R68, R200, R68 ;  /* 0x00000044c8447221 */ /* 0x000fea0000010000 */
[----:B------:R1:W-:Y:S02]  /*d530*/  MUFU.EX2 R152, R2 ;  /* 0x0000000200987308 */ /* 0x0003e40000000800 */
[--C-:B-1----:R-:W-:Y:S08]  /*d540*/  FFMA.FTZ R2, R156, c[0x0][0x2d0], -R92.reuse ;  /* 0x0000b4009c027a23 */ /* 0x102ff0000001085c */
[----:B------:R1:W3:Y:S02]  /*d550*/  MUFU.EX2 R156, R2 ;  /* 0x00000002009c7308 */ /* 0x0002e40000000800 */
[--C-:B-1----:R-:W-:Y:S01]  /*d560*/  FFMA.FTZ R2, R169, c[0x0][0x2d0], -R92.reuse ;  /* 0x0000b400a9027a23 */ /* 0x102fe2000001085c */
[----:B---3--:R-:W-:Y:S01]  /*d570*/  F2FP.PACK_AB R85, R156, R152 ;  /* 0x000000989c55723e */ /* 0x008fe200000000ff */
[----:B------:R-:W-:Y:S06]  /*d580*/  IMAD.MOV.U32 R169, RZ, RZ, R157 ;  /* 0x000000ffffa97224 */ /* 0x000fec00078e009d */
[----:B------:R1:W-:Y:S02]  /*d590*/  MUFU.EX2 R157, R2 ;  /* 0x00000002009d7308 */ /* 0x0003e40000000800 */
[--C-:B-1----:R-:W-:Y:S01]  /*d5a0*/  FFMA.FTZ R2, R168, c[0x0][0x2d0], -R92.reuse ;  /* 0x0000b400a8027a23 */ /* 0x102fe2000001085c */
[----:B------:R-:W-:Y:S07]  /*d5b0*/  MOV R168, R161 ;  /* 0x000000a100a87202 */ /* 0x000fee0000000f00 */
[----:B------:R1:W3:Y:S02]  /*d5c0*/  MUFU.EX2 R161, R2 ;  /* 0x0000000200a17308 */ /* 0x0002e40000000800 */
[----:B-1----:R-:W-:Y:S01]  /*d5d0*/  FFMA.FTZ R2, R169, c[0x0][0x2d0], -R92 ;  /* 0x0000b400a9027a23 */ /* 0x002fe2000001085c */
[----:B---3--:R-:W-:Y:S07]  /*d5e0*/  F2FP.PACK_AB R87, R161, R157 ;  /* 0x0000009da157723e */ /* 0x008fee00000000ff */
[----:B------:R1:W-:Y:S01]  /*d5f0*/  MUFU.EX2 R169, R2 ;  /* 0x0000000200a97308 */ /* 0x0003e20000000800 */
[C---:B------:R-:W-:Y:S08]  /*d600*/  HMMA.16816.F32 R8, R84.reuse, R80, R8 ;  /* 0x000000505408723c */ /* 0x040ff00000001808 */
[-C--:B------:R-:W-:Y:S08]  /*d610*/  HMMA.16816.F32 R12, R84, R82.reuse, R12 ;  /* 0x00000052540c723c */ /* 0x080ff0000000180c */
[C---:B------:R-:W-:Y:S01]  /*d620*/  HMMA.16816.F32 R16, R76.reuse, R82, R16 ;  /* 0x000000524c10723c */ /* 0x040fe20000001810 */
[----:B------:R-:W-:Y:S03]  /*d630*/  LDSM.16.MT88.4 R80, [R224+0x2000] ;  /* 0x00200000e050783b */ /* 0x000fe60000004200 */
[----:B-1----:R-:W-:Y:S04]  /*d640*/  FADD.FTZ R2, R205, R69 ;  /* 0x00000045cd027221 */ /* 0x002fe80000010000 */
[----:B------:R-:W-:Y:S04]  /*d650*/  FADD.FTZ R2, R222, R2 ;  /* 0x00000002de027221 */ /* 0x000fe80000010000 */
[----:B------:R-:W-:Y:S02]  /*d660*/  FADD.FTZ R100, R221, R2 ;  /* 0x00000002dd647221 */ /* 0x000fe40000010000 */
[----:B------:R-:W-:Y:S04]  /*d670*/  FADD.FTZ R2, R211, R68 ;  /* 0x00000044d3027221 */ /* 0x000fe80000010000 */
[----:B------:R-:W-:Y:S01]  /*d680*/  FADD.FTZ R2, R117, R2 ;  /* 0x0000000275027221 */ /* 0x000fe20000010000 */
[----:B------:R-:W-:Y:S03]  /*d690*/  MOV R117, R72 ;  /* 0x0000004800757202 */ /* 0x000fe60000000f00 */
[----:B------:R-:W-:Y:S02]  /*d6a0*/  FADD.FTZ R2, R121, R2 ;  /* 0x0000000279027221 */ /* 0x000fe40000010000 */
[----:B--2---:R-:W-:Y:S02]  /*d6b0*/  FFMA.FTZ R3, R0, R3, R185 ;  /* 0x0000000300037223 */ /* 0x004fe400000100b9 */
[--C-:B------:R-:W-:Y:S01]  /*d6c0*/  FFMA.FTZ R0, R168, c[0x0][0x2d0], -R92.reuse ;  /* 0x0000b400a8007a23 */ /* 0x100fe2000001085c */
[----:B------:R-:W-:Y:S01]  /*d6d0*/  MUFU.EX2 R185, R109 ;  /* 0x0000006d00b97308 */ /* 0x000fe20000000800 */
[----:B------:R-:W-:Y:S04]  /*d6e0*/  FADD.FTZ R3, R193, R3 ;  /* 0x00000003c1037221 */ /* 0x000fe80000010000 */
[----:B------:R-:W-:Y:S04]  /*d6f0*/  FADD.FTZ R3, R187, R3 ;  /* 0x00000003bb037221 */ /* 0x000fe80000010000 */
[----:B------:R-:W-:Y:S01]  /*d700*/  FADD.FTZ R69, R188, R3 ;  /* 0x00000003bc457221 */ /* 0x000fe20000010000 */
[----:B------:R1:W-:Y:S03]  /*d710*/  MUFU.EX2 R168, R0 ;  /* 0x0000000000a87308 */ /* 0x0003e60000000800 */
[----:B------:R-:W-:Y:S07]  /*d720*/  FADD.FTZ R69, R111, R69 ;  /* 0x000000456f457221 */ /* 0x000fee0000010000 */
[----:B------:R-:W2:Y:S10]  /*d730*/  MUFU.EX2 R109, R148 ;  /* 0x00000094006d7308 */ /* 0x000eb40000000800 */
[----:B------:R3:W-:Y:S01]  /*d740*/  MUFU.EX2 R187, R176 ;  /* 0x000000b000bb7308 */ /* 0x0007e20000000800 */
[--C-:B-1----:R-:W-:Y:S09]  /*d750*/  FFMA.FTZ R0, R170, c[0x0][0x2d0], -R92.reuse ;  /* 0x0000b400aa007a23 */ /* 0x102ff2000001085c */
[----:B------:R1:W-:Y:S01]  /*d760*/  MUFU.EX2 R170, R0 ;  /* 0x0000000000aa7308 */ /* 0x0003e20000000800 */
[----:B--2---:R-:W-:Y:S09]  /*d770*/  F2FP.PACK_AB R181, R107, R109 ;  /* 0x0000006d6bb5723e */ /* 0x004ff200000000ff */
[----:B------:R-:W-:Y:S01]  /*d780*/  MUFU.EX2 R111, R179 ;  /* 0x000000b3006f7308 */ /* 0x000fe20000000800 */
[----:B---3--:R-:W-:Y:S09]  /*d790*/  MOV R176, R175 ;  /* 0x000000af00b07202 */ /* 0x008ff20000000f00 */
[----:B------:R-:W2:Y:S01]  /*d7a0*/  MUFU.EX2 R106, R176 ;  /* 0x000000b0006a7308 */ /* 0x000ea20000000800 */
[----:B-1----:R-:W-:Y:S02]  /*d7b0*/  FFMA.FTZ R0, R171, c[0x0][0x2d0], -R92 ;  /* 0x0000b400ab007a23 */ /* 0x002fe4000001085c */
[----:B------:R-:W1:Y:S07]  /*d7c0*/  LDSM.16.MT88.4 R92, [R228+0x1800] ;  /* 0x00180000e45c783b */ /* 0x000e6e0000004200 */
[----:B------:R3:W-:Y:S10]  /*d7d0*/  MUFU.EX2 R171, R0 ;  /* 0x0000000000ab7308 */ /* 0x0007f40000000800 */
[----:B------:R-:W-:Y:S01]  /*d7e0*/  MUFU.EX2 R175, R110 ;  /* 0x0000006e00af7308 */ /* 0x000fe20000000800 */
[----:B--2---:R-:W-:Y:S09]  /*d7f0*/  F2FP.PACK_AB R182, R106, R108 ;  /* 0x0000006c6ab6723e */ /* 0x004ff200000000ff */
[----:B------:R-:W2:Y:S01]  /*d800*/  MUFU.EX2 R110, R178 ;  /* 0x000000b2006e7308 */ /* 0x000ea20000000800 */
[----:B---3--:R-:W-:Y:S04]  /*d810*/  FADD.FTZ R0, R201, R105 ;  /* 0x00000069c9007221 */ /* 0x008fe80000010000 */
[----:B------:R-:W-:Y:S05]  /*d820*/  FADD.FTZ R0, R214, R0 ;  /* 0x00000000d6007221 */ /* 0x000fea0000010000 */
[----:B------:R3:W4:Y:S01]  /*d830*/  MUFU.EX2 R105, R150 ;  /* 0x0000009600697308 */ /* 0x0007220000000800 */
[----:B------:R-:W-:Y:S02]  /*d840*/  FADD.FTZ R71, R215, R0 ;  /* 0x00000000d7477221 */ /* 0x000fe40000010000 */
[----:B------:R-:W-:Y:S01]  /*d850*/  FADD.FTZ R0, R116, R100 ;  /* 0x0000006474007221 */ /* 0x000fe20000010000 */
[----:B------:R-:W-:Y:S01]  /*d860*/  MOV R116, R73 ;  /* 0x0000004900747202 */ /* 0x000fe20000000f00 */
[-C--:B-1----:R-:W-:Y:S03]  /*d870*/  HMMA.16816.F32 R20, R76, R92.reuse, R20 ;  /* 0x0000005c4c14723c */ /* 0x082fe60000001814 */
[----:B------:R-:W-:Y:S02]  /*d880*/  FADD.FTZ R68, R118, R0 ;  /* 0x0000000076447221 */ /* 0x000fe40000010000 */
[----:B------:R-:W-:Y:S02]  /*d890*/  FADD.FTZ R0, R113, R69 ;  /* 0x0000004571007221 */ /* 0x000fe40000010000 */
[----:B------:R-:W-:Y:S01]  /*d8a0*/  MUFU.EX2 R113, R103 ;  /* 0x0000006700717308 */ /* 0x000fe20000000800 */
[C---:B------:R-:W-:Y:S04]  /*d8b0*/  HMMA.16816.F32 R24, R84.reuse, R92, R24 ;  /* 0x0000005c5418723c */ /* 0x040fe80000001818 */
[----:B------:R-:W-:Y:S01]  /*d8c0*/  FADD.FTZ R69, R115, R0 ;  /* 0x0000000073457221 */ /* 0x000fe20000010000 */
[----:B--2---:R-:W-:Y:S01]  /*d8d0*/  F2FP.PACK_AB R180, R110, R111 ;  /* 0x0000006f6eb4723e */ /* 0x004fe200000000ff */
[----:B------:R-:W2:Y:S01]  /*d8e0*/  LDL R115, [R1+0x8] ;  /* 0x0000080001737983 */ /* 0x000ea20000100800 */
[----:B------:R-:W-:Y:S01]  /*d8f0*/  FADD.FTZ R68, R129, R68 ;  /* 0x0000004481447221 */ /* 0x000fe20000010000 */
[-C--:B------:R-:W-:Y:S01]  /*d900*/  HMMA.16816.F32 R28, R84, R94.reuse, R28 ;  /* 0x0000005e541c723c */ /* 0x080fe2000000181c */
[----:B------:R-:W1:Y:S01]  /*d910*/  MUFU.EX2 R103, R165 ;  /* 0x000000a500677308 */ /* 0x000e620000000800 */
[----:B---3--:R-:W-:Y:S02]  /*d920*/  LDSM.16.MT88.4 R148, [R228+0x3000] ;  /* 0x00300000e494783b */ /* 0x008fe40000004200 */
[----:B----4-:R-:W-:Y:S01]  /*d930*/  F2FP.PACK_AB R183, R104, R105 ;  /* 0x0000006968b7723e */ /* 0x010fe200000000ff */
[----:B------:R-:W-:Y:S02]  /*d940*/  FADD.FTZ R3, R114, R71 ;  /* 0x0000004772037221 */ /* 0x000fe40000010000 */
[----:B------:R-:W-:Y:S01]  /*d950*/  FADD.FTZ R71, R123, R2 ;  /* 0x000000027b477221 */ /* 0x000fe20000010000 */
[C---:B------:R-:W-:Y:S02]  /*d960*/  HMMA.16816.F32 R32, R76.reuse, R94, R32 ;  /* 0x0000005e4c20723c */ /* 0x040fe40000001820 */
[----:B------:R-:W3:Y:S01]  /*d970*/  LDSM.16.MT88.4 R92, [R228+0x2000] ;  /* 0x00200000e45c783b */ /* 0x000ee20000004200 */
[----:B------:R-:W-:Y:S01]  /*d980*/  MUFU.EX2 R114, R136 ;  /* 0x0000008800727308 */ /* 0x000fe20000000800 */
[----:B------:R-:W-:Y:S02]  /*d990*/  FADD.FTZ R2, R135, R68 ;  /* 0x0000004487027221 */ /* 0x000fe40000010000 */
[----:B------:R-:W-:Y:S02]  /*d9a0*/  FADD.FTZ R3, R120, R3 ;  /* 0x0000000378037221 */ /* 0x000fe40000010000 */
[-C--:B------:R-:W-:Y:S04]  /*d9b0*/  HMMA.16816.F32 R36, R76, R96.reuse, R36 ;  /* 0x000000604c24723c */ /* 0x080fe80000001824 */
[----:B------:R-:W-:Y:S02]  /*d9c0*/  FADD.FTZ R3, R125, R3 ;  /* 0x000000037d037221 */ /* 0x000fe40000010000 */
[----:B------:R-:W-:Y:S02]  /*d9d0*/  FADD.FTZ R2, R128, R2 ;  /* 0x0000000280027221 */ /* 0x000fe40000010000 */
[C---:B------:R-:W-:Y:S04]  /*d9e0*/  HMMA.16816.F32 R40, R84.reuse, R96, R40 ;  /* 0x000000605428723c */ /* 0x040fe80000001828 */
[----:B------:R-:W-:Y:S01]  /*d9f0*/  FADD.FTZ R0, R133, R3 ;  /* 0x0000000385007221 */ /* 0x000fe20000010000 */
[----:B-1----:R-:W-:Y:S01]  /*da00*/  F2FP.PACK_AB R176, R102, R103 ;  /* 0x0000006766b0723e */ /* 0x002fe200000000ff */
[----:B------:R-:W-:Y:S02]  /*da10*/  FADD.FTZ R101, R131, R2 ;  /* 0x0000000283657221 */ /* 0x000fe40000010000 */
[-C--:B------:R-:W-:Y:S04]  /*da20*/  HMMA.16816.F32 R44, R84, R98.reuse, R44 ;  /* 0x00000062542c723c */ /* 0x080fe8000000182c */
[----:B------:R-:W-:Y:S02]  /*da30*/  FADD.FTZ R3, R140, R69 ;  /* 0x000000458c037221 */ /* 0x000fe40000010000 */
[----:B------:R-:W-:Y:S01]  /*da40*/  MUFU.EX2 R69, R164 ;  /* 0x000000a400457308 */ /* 0x000fe20000000800 */
[----:B------:R-:W-:Y:S01]  /*da50*/  FADD.FTZ R0, R127, R0 ;  /* 0x000000007f007221 */ /* 0x000fe20000010000 */
[C---:B------:R-:W-:Y:S01]  /*da60*/  HMMA.16816.F32 R48, R76.reuse, R98, R48 ;  /* 0x000000624c30723c */ /* 0x040fe20000001830 */
[----:B------:R-:W1:Y:S03]  /*da70*/  LDSM.16.MT88.4 R96, [R225+0x2000] ;  /* 0x00200000e160783b */ /* 0x000e660000004200 */
[----:B------:R-:W-:Y:S02]  /*da80*/  FADD.FTZ R68, R141, R71 ;  /* 0x000000478d447221 */ /* 0x000fe40000010000 */
[----:B------:R-:W-:Y:S02]  /*da90*/  FADD.FTZ R3, R122, R3 ;  /* 0x000000037a037221 */ /* 0x000fe40000010000 */
[-C--:B------:R-:W-:Y:S01]  /*daa0*/  HMMA.16816.F32 R52, R76, R88.reuse, R52 ;  /* 0x000000584c34723c */ /* 0x080fe20000001834 */
[----:B------:R-:W4:Y:S03]  /*dab0*/  MUFU.EX2 R71, R218 ;  /* 0x000000da00477308 */ /* 0x000f260000000800 */
[----:B------:R-:W-:Y:S02]  /*dac0*/  FADD.FTZ R68, R124, R68 ;  /* 0x000000447c447221 */ /* 0x000fe40000010000 */
[----:B------:R-:W-:Y:S02]  /*dad0*/  FADD.FTZ R100, R130, R0 ;  /* 0x0000000082647221 */ /* 0x000fe40000010000 */
[C---:B------:R-:W-:Y:S04]  /*dae0*/  HMMA.16816.F32 R56, R84.reuse, R88, R56 ;  /* 0x000000585438723c */ /* 0x040fe80000001838 */
[----:B------:R-:W-:Y:S02]  /*daf0*/  FADD.FTZ R2, R132, R68 ;  /* 0x0000004484027221 */ /* 0x000fe40000010000 */
[----:B------:R-:W-:Y:S01]  /*db00*/  LDSM.16.MT88.4 R132, [R224+0x3000] ;  /* 0x00300000e084783b */ /* 0x000fe20000004200 */
[----:B------:R-:W-:Y:S01]  /*db10*/  FADD.FTZ R0, R126, R3 ;  /* 0x000000037e007221 */ /* 0x000fe20000010000 */
[-C--:B------:R-:W-:Y:S04]  /*db20*/  HMMA.16816.F32 R60, R84, R90.reuse, R60 ;  /* 0x0000005a543c723c */ /* 0x080fe8000000183c */
[----:B------:R-:W-:Y:S02]  /*db30*/  FADD.FTZ R68, R146, R101 ;  /* 0x0000006592447221 */ /* 0x000fe40000010000 */
[----:B------:R-:W-:Y:S01]  /*db40*/  FADD.FTZ R3, R144, R100 ;  /* 0x0000006490037221 */ /* 0x000fe20000010000 */
[----:B------:R-:W-:Y:S01]  /*db50*/  F2FP.PACK_AB R84, R198, R160 ;  /* 0x000000a0c654723e */ /* 0x000fe200000000ff */
[----:B------:R-:W-:Y:S01]  /*db60*/  HMMA.16816.F32 R64, R76, R90, R64 ;  /* 0x0000005a4c40723c */ /* 0x000fe20000001840 */
[----:B------:R-:W1:Y:S03]  /*db70*/  LDSM.16.MT88.4 R88, [R227+0x2000] ;  /* 0x00200000e358783b */ /* 0x000e660000004200 */
[----:B------:R-:W-:Y:S01]  /*db80*/  F2FP.PACK_AB R86, R207, R204 ;  /* 0x000000cccf56723e */ /* 0x000fe200000000ff */
[----:B------:R-:W-:Y:S01]  /*db90*/  FADD.FTZ R68, R154, R68 ;  /* 0x000000449a447221 */ /* 0x000fe20000010000 */
[----:B------:R-:W-:Y:S01]  /*dba0*/  F2FP.PACK_AB R85, R168, R169 ;  /* 0x000000a9a855723e */ /* 0x000fe200000000ff */
[----:B------:R-:W-:Y:S01]  /*dbb0*/  FADD.FTZ R3, R153, R3 ;  /* 0x0000000399037221 */ /* 0x000fe20000010000 */
[----:B------:R-:W-:Y:S01]  /*dbc0*/  F2FP.PACK_AB R76, R202, R163 ;  /* 0x000000a3ca4c723e */ /* 0x000fe200000000ff */
[----:B------:R-:W-:Y:S03]  /*dbd0*/  FADD.FTZ R68, R139, R68 ;  /* 0x000000448b447221 */ /* 0x000fe60000010000 */
[----:B------:R-:W-:Y:S01]  /*dbe0*/  F2FP.PACK_AB R78, R212, R206 ;  /* 0x000000ced44e723e */ /* 0x000fe200000000ff */
[----:B------:R-:W-:Y:S01]  /*dbf0*/  FADD.FTZ R3, R138, R3 ;  /* 0x000000038a037221 */ /* 0x000fe20000010000 */
[----:B------:R-:W-:Y:S01]  /*dc00*/  F2FP.PACK_AB R77, R199, R162 ;  /* 0x000000a2c74d723e */ /* 0x000fe200000000ff */
[----:B------:R-:W-:Y:S01]  /*dc10*/  FADD.FTZ R2, R145, R2 ;  /* 0x0000000291027221 */ /* 0x000fe20000010000 */
[----:B------:R-:W-:Y:S01]  /*dc20*/  F2FP.PACK_AB R79, R209, R203 ;  /* 0x000000cbd14f723e */ /* 0x000fe200000000ff */
[----:B------:R-:W-:Y:S01]  /*dc30*/  FADD.FTZ R3, R208, R3 ;  /* 0x00000003d0037221 */ /* 0x000fe20000010000 */
[----:B------:R-:W-:Y:S01]  /*dc40*/  F2FP.PACK_AB R87, R171, R170 ;  /* 0x000000aaab57723e */ /* 0x000fe200000000ff */
[----:B------:R-:W-:Y:S01]  /*dc50*/  FADD.FTZ R2, R147, R2 ;  /* 0x0000000293027221 */ /* 0x000fe20000010000 */
[----:B----4-:R-:W-:Y:S01]  /*dc60*/  F2FP.PACK_AB R179, R69, R71 ;  /* 0x0000004745b3723e */ /* 0x010fe200000000ff */
[----:B------:R-:W-:Y:S02]  /*dc70*/  FADD.FTZ R0, R142, R0 ;  /* 0x000000008e007221 */ /* 0x000fe40000010000 */
[-C--:B------:R-:W-:Y:S03]  /*dc80*/  HMMA.16816.F32 R4, R76, R80.reuse, R4 ;  /* 0x000000504c04723c */ /* 0x080fe60000001804 */
[----:B------:R-:W-:Y:S02]  /*dc90*/  FADD.FTZ R2, R137, R2 ;  /* 0x0000000289027221 */ /* 0x000fe40000010000 */
[----:B------:R-:W-:Y:S02]  /*dca0*/  FADD.FTZ R0, R143, R0 ;  /* 0x000000008f007221 */ /* 0x000fe40000010000 */
[----:B------:R-:W-:Y:S01]  /*dcb0*/  FADD.FTZ R2, R159, R2 ;  /* 0x000000029f027221 */ /* 0x000fe20000010000 */
[C---:B------:R-:W-:Y:S04]  /*dcc0*/  HMMA.16816.F32 R8, R84.reuse, R80, R8 ;  /* 0x000000505408723c */ /* 0x040fe80000001808 */
[----:B------:R-:W-:Y:S02]  /*dcd0*/  FADD.FTZ R0, R152, R0 ;  /* 0x0000000098007221 */ /* 0x000fe40000010000 */
[----:B------:R-:W-:Y:S02]  /*dce0*/  IMAD.MOV.U32 R118, RZ, RZ, R70 ;  /* 0x000000ffff767224 */ /* 0x000fe400078e0046 */
[-C--:B------:R-:W-:Y:S04]  /*dcf0*/  HMMA.16816.F32 R12, R84, R82.reuse, R12 ;  /* 0x00000052540c723c */ /* 0x080fe8000000180c */
[----:B------:R-:W-:Y:S04]  /*dd00*/  FADD.FTZ R0, R156, R0 ;  /* 0x000000009c007221 */ /* 0x000fe80000010000 */
[C---:B------:R-:W-:Y:S01]  /*dd10*/  HMMA.16816.F32 R16, R76.reuse, R82, R16 ;  /* 0x000000524c10723c */ /* 0x040fe20000001810 */
[----:B------:R-:W4:Y:S07]  /*dd20*/  LDSM.16.MT88.4 R80, [R224+0x2800] ;  /* 0x00280000e050783b */ /* 0x000f2e0000004200 */
[-C--:B---3--:R-:W-:Y:S08]  /*dd30*/  HMMA.16816.F32 R20, R76, R92.reuse, R20 ;  /* 0x0000005c4c14723c */ /* 0x088ff00000001814 */
[C---:B------:R-:W-:Y:S08]  /*dd40*/  HMMA.16816.F32 R24, R84.reuse, R92, R24 ;  /* 0x0000005c5418723c */ /* 0x040ff00000001818 */
[-C--:B------:R-:W-:Y:S08]  /*dd50*/  HMMA.16816.F32 R28, R84, R94.reuse, R28 ;  /* 0x0000005e541c723c */ /* 0x080ff0000000181c */
[C---:B------:R-:W-:Y:S01]  /*dd60*/  HMMA.16816.F32 R32, R76.reuse, R94, R32 ;  /* 0x0000005e4c20723c */ /* 0x040fe20000001820 */
[----:B------:R-:W3:Y:S07]  /*dd70*/  LDSM.16.MT88.4 R92, [R228+0x2800] ;  /* 0x00280000e45c783b */ /* 0x000eee0000004200 */
        /* <DEDUP_REMOVED lines=10> */
[----:B------:R-:W1:Y:S03]  /*de20*/  LDSM.16.MT88.4 R88, [R227+0x2800] ;  /* 0x00280000e358783b */ /* 0x000e660000004200 */
[----:B------:R-:W-:Y:S02]  /*de30*/  F2FP.PACK_AB R85, R172, R173 ;  /* 0x000000adac55723e */ /* 0x000fe400000000ff */
[----:B------:R-:W-:Y:S02]  /*de40*/  F2FP.PACK_AB R86, R114, R184 ;  /* 0x000000b87256723e */ /* 0x000fe400000000ff */
[----:B------:R-:W-:Y:S04]  /*de50*/  F2FP.PACK_AB R76, R192, R195 ;  /* 0x000000c3c04c723e */ /* 0x000fe800000000ff */
[----:B------:R-:W-:Y:S02]  /*de60*/  F2FP.PACK_AB R77, R190, R191 ;  /* 0x000000bfbe4d723e */ /* 0x000fe400000000ff */
[----:B------:R-:W-:Y:S02]  /*de70*/  F2FP.PACK_AB R78, R187, R189 ;  /* 0x000000bdbb4e723e */ /* 0x000fe400000000ff */
[----:B------:R-:W-:Y:S02]  /*de80*/  F2FP.PACK_AB R79, R185, R186 ;  /* 0x000000bab94f723e */ /* 0x000fe400000000ff */
[----:B------:R-:W-:Y:S05]  /*de90*/  F2FP.PACK_AB R87, R112, R113 ;  /* 0x000000717057723e */ /* 0x000fea00000000ff */
[-C--:B----4-:R-:W-:Y:S08]  /*dea0*/  HMMA.16816.F32 R4, R76, R80.reuse, R4 ;  /* 0x000000504c04723c */ /* 0x090ff00000001804 */
[C---:B------:R-:W-:Y:S01]  /*deb0*/  HMMA.16816.F32 R8, R84.reuse, R80, R8 ;  /* 0x000000505408723c */ /* 0x040fe20000001808 */
[----:B------:R4:W1:Y:S07]  /*dec0*/  MUFU.EX2 R80, R167 ;  /* 0x000000a700507308 */ /* 0x00086e0000000800 */
[-C--:B------:R-:W-:Y:S03]  /*ded0*/  HMMA.16816.F32 R12, R84, R82.reuse, R12 ;  /* 0x00000052540c723c */ /* 0x080fe6000000180c */
[----:B------:R-:W-:Y:S05]  /*dee0*/  MUFU.EX2 R81, R219 ;  /* 0x000000db00517308 */ /* 0x000fea0000000800 */
[C---:B------:R-:W-:Y:S05]  /*def0*/  HMMA.16816.F32 R16, R76.reuse, R82, R16 ;  /* 0x000000524c10723c */ /* 0x040fea0000001810 */
[----:B------:R-:W2:Y:S03]  /*df00*/  MUFU.EX2 R82, R220 ;  /* 0x000000dc00527308 */ /* 0x000ea60000000800 */
[-C--:B---3--:R-:W-:Y:S01]  /*df10*/  HMMA.16816.F32 R20, R76, R92.reuse, R20 ;  /* 0x0000005c4c14723c */ /* 0x088fe20000001814 */
[----:B----4-:R-:W3:Y:S03]  /*df20*/  LDSM.16.MT88.4 R164, [R225+0x3000] ;  /* 0x00300000e1a4783b */ /* 0x010ee60000004200 */
[----:B-1----:R-:W-:Y:S04]  /*df30*/  F2FP.PACK_AB R178, R75, R80 ;  /* 0x000000504bb2723e */ /* 0x002fe800000000ff */
[C---:B------:R-:W-:Y:S08]  /*df40*/  HMMA.16816.F32 R24, R84.reuse, R92, R24 ;  /* 0x0000005c5418723c */ /* 0x040ff00000001818 */
[-C--:B------:R-:W-:Y:S04]  /*df50*/  HMMA.16816.F32 R28, R84, R94.reuse, R28 ;  /* 0x0000005e541c723c */ /* 0x080fe8000000181c */
[----:B--2---:R-:W-:Y:S04]  /*df60*/  F2FP.PACK_AB R177, R81, R82 ;  /* 0x0000005251b1723e */ /* 0x004fe800000000ff */
[C---:B------:R-:W-:Y:S04]  /*df70*/  HMMA.16816.F32 R32, R76.reuse, R94, R32 ;  /* 0x0000005e4c20723c */ /* 0x040fe80000001820 */
[----:B------:R-:W-:Y:S02]  /*df80*/  ISETP.GT.AND P0, PT, R196, R115, PT ;  /* 0x00000073c400720c */ /* 0x000fe40003f04270 */
[----:B------:R-:W-:Y:S02]  /*df90*/  MOV R196, R242 ;  /* 0x000000f200c47202 */ /* 0x000fe40000000f00 */
        /* <DEDUP_REMOVED lines=8> */
[-C--:B------:R-:W-:Y:S01]  /*e020*/  HMMA.16816.F32 R124, R180, R132.reuse, R4 ;  /* 0x00000084b47c723c */ /* 0x080fe20000001804 */
[----:B------:R-:W1:Y:S07]  /*e030*/  LDSM.16.MT88.4 R4, [R227+0x3000] ;  /* 0x00300000e304783b */ /* 0x000e6e0000004200 */
[C---:B------:R-:W-:Y:S07]  /*e040*/  HMMA.16816.F32 R120, R176.reuse, R132, R8 ;  /* 0x00000084b078723c */ /* 0x040fee0000001808 */
[----:B------:R-:W-:Y:S01]  /*e050*/  FADD.FTZ R8, R155, R68 ;  /* 0x000000449b087221 */ /* 0x000fe20000010000 */
[-C--:B------:R-:W-:Y:S04]  /*e060*/  HMMA.16816.F32 R128, R176, R134.reuse, R12 ;  /* 0x00000086b080723c */ /* 0x080fe8000000180c */
        /* <DEDUP_REMOVED lines=23> */
[-C--:B---3--:R-:W-:Y:S03]  /*e1e0*/  HMMA.16816.F32 R152, R180, R164.reuse, R36 ;  /* 0x000000a4b498723c */ /* 0x088fe60000001824 */
        /* <DEDUP_REMOVED lines=15> */
[-C--:B-1----:R-:W-:Y:S03]  /*e2e0*/  HMMA.16816.F32 R168, R180, R4.reuse, R52 ;  /* 0x00000004b4a8723c */ /* 0x082fe60000001834 */
        /* <DEDUP_REMOVED lines=28> */
[----:B------:R-:W-:Y:S02]  /*e4b0*/  FADD.FTZ R2, R75, R2 ;  /* 0x000000024b027221 */ /* 0x000fe40000010000 */
[----:B------:R-:W-:Y:S01]  /*e4c0*/  FADD.FTZ R0, R69, R0 ;  /* 0x0000000045007221 */ /* 0x000fe20000010000 */
[----:B------:R1:W-:Y:S04]  /*e4d0*/  STL [R1+0x18], R3 ;  /* 0x0000180301007387 */ /* 0x0003e80000100800 */
[----:B------:R2:W-:Y:S04]  /*e4e0*/  STL [R1+0x14], R2 ;  /* 0x0000140201007387 */ /* 0x0005e80000100800 */
[----:B------:R2:W-:Y:S01]  /*e4f0*/  STL [R1+0x1c], R0 ;  /* 0x00001c0001007387 */ /* 0x0005e20000100800 */
[----:B-1----:R-:W-:Y:S01]  /*e500*/  IMAD.MOV.U32 R3, RZ, RZ, R74 ;  /* 0x000000ffff037224 */ /* 0x002fe200078e004a */
[----:B------:R-:W-:-:S05]  /*e510*/  @P0 BRA `(.L_x_518) ;  /* 0xffff9de000000947 */ /* 0x000fca000383ffff */
.L_x_517:
[----:B-1----:R-:W-:-:S13]  /*e520*/  ISETP.GE.AND P0, PT, R242, RZ, PT ;  /* 0x000000fff200720c */ /* 0x002fda0003f06270 */
[----:B------:R-:W-:Y:S05]  /*e530*/  @!P0 BRA `(.L_x_519) ;  /* 0x0000557000008947 */ /* 0x000fea0003800000 */
[----:B------:R-:W-:Y:S01]  /*e540*/  IMAD.MOV.U32 R3, RZ, RZ, R73 ;  /* 0x000000ffff037224 */ /* 0x000fe200078e0049 */
[----:B------:R-:W-:Y:S01]  /*e550*/  MOV R117, R70 ;  /* 0x0000004600757202 */ /* 0x000fe20000000f00 */
[----:B--2---:R-:W-:Y:S01]  /*e560*/  IMAD.MOV.U32 R2, RZ, RZ, R74 ;  /* 0x000000ffff027224 */ /* 0x004fe200078e004a */
[----:B------:R-:W-:Y:S02]  /*e570*/  MOV R116, R72 ;  /* 0x0000004800747202 */ /* 0x000fe40000000f00 */
.L_x_520:
[----:B--2---:R-:W2:Y:S01]  /*e580*/  LDL R76, [R1+0x40] ;  /* 0x00004000014c7983 */ /* 0x004ea20000100800 */
[----:B------:R-:W-:Y:S04]  /*e590*/  DEPBAR.LE SB0, 0x0 ;  /* 0x000080000000791a */ /* 0x000fe80000000000 */
[----:B------:R-:W3:Y:S01]  /*e5a0*/  LDL.64 R74, [R1+0x38] ;  /* 0x00003800014a7983 */ /* 0x000ee20000100a00 */
[----:B------:R-:W-:Y:S01]  /*e5b0*/  WARPSYNC 0xffffffff ;  /* 0xffffffff00007948 */ /* 0x000fe20003800000 */
[----:B------:R-:W-:Y:S01]  /*e5c0*/  SHF.R.S32.HI R0, RZ, 0x1f, R242 ;  /* 0x0000001fff007819 */ /* 0x000fe200000114f2 */
[----:B------:R-:W-:Y:S01]  /*e5d0*/  IMAD.WIDE.U32 R72, R242, c[0x0][0x208], RZ ;  /* 0x00008200f2487a25 */ /* 0x000fe200078e00ff */
[----:B------:R-:W-:Y:S02]  /*e5e0*/  MOV R78, c[0x0][0x208] ;  /* 0x00008200004e7a02 */ /* 0x000fe40000000f00 */
[----:B------:R-:W-:Y:S01]  /*e5f0*/  BAR.SYNC.DEFER_BLOCKING 0x0 ;  /* 0x0000000000007b1d */ /* 0x000fe20000010000 */
[----:B------:R-:W-:Y:S01]  /*e600*/  IMAD R0, R0, c[0x0][0x208], RZ ;  /* 0x0000820000007a24 */ /* 0x000fe200078e02ff */
[----:B------:R-:W-:Y:S02]  /*e610*/  SHF.L.U32 R104, R78, 0x5, RZ ;  /* 0x000000054e687819 */ /* 0x000fe400000006ff */
[----:B------:R-:W-:Y:S01]  /*e620*/  MOV R246, 0x5 ;  /* 0x0000000500f67802 */ /* 0x000fe20000000f00 */
[----:B------:R-:W-:Y:S03]  /*e630*/  IMAD R0, R242, c[0x0][0x20c], R0 ;  /* 0x00008300f2007a24 */ /* 0x000fe600078e0200 */
[----:B-----5:R-:W-:Y:S02]  /*e640*/  STL [R1+0x8c], R230 ;  /* 0x00008ce601007387 */ /* 0x020fe40000100800 */
[----:B------:R-:W-:Y:S02]  /*e650*/  IADD3 R0, R73, R0, RZ ;  /* 0x0000000049007210 */ /* 0x000fe40007ffe0ff */
[----:B------:R-:W-:Y:S03]  /*e660*/  STL [R1+0x90], R119 ;  /* 0x0000907701007387 */ /* 0x000fe60000100800 */
[----:B------:R-:W-:Y:S01]  /*e670*/  IMAD R0, R0, 0x70, RZ ;  /* 0x0000007000007824 */ /* 0x000fe200078e02ff */
[----:B------:R-:W-:Y:S04]  /*e680*/  STL [R1+0x94], R234 ;  /* 0x000094ea01007387 */ /* 0x000fe80000100800 */
[----:B------:R-:W-:Y:S04]  /*e690*/  STL [R1+0x98], R233 ;  /* 0x000098e901007387 */ /* 0x000fe80000100800 */
[----:B------:R-:W-:Y:S08]  /*e6a0*/  LDSM.16.M88.4 R112, [R230] ;  /* 0x00000000e670783b */ /* 0x000ff00000000200 */
[----:B------:R-:W1:Y:S08]  /*e6b0*/  LDSM.16.M88.4 R16, [R119] ;  /* 0x000000007710783b */ /* 0x000e700000000200 */
[----:B------:R-:W4:Y:S08]  /*e6c0*/  LDSM.16.M88.4 R108, [R230+0x2000] ;  /* 0x00200000e66c783b */ /* 0x000f300000000200 */
[----:B------:R-:W1:Y:S08]  /*e6d0*/  LDSM.16.M88.4 R32, [R119+0x800] ;  /* 0x000800007720783b */ /* 0x000e700000000200 */
[----:B------:R-:W1:Y:S08]  /*e6e0*/  LDSM.16.M88.4 R48, [R119+0x1000] ;  /* 0x001000007730783b */ /* 0x000e700000000200 */
[----:B------:R-:W1:Y:S08]  /*e6f0*/  LDSM.16.M88.4 R64, [R119+0x1800] ;  /* 0x001800007740783b */ /* 0x000e700000000200 */
[----:B------:R-:W1:Y:S08]  /*e700*/  LDSM.16.M88.4 R80, [R119+0x2000] ;  /* 0x002000007750783b */ /* 0x000e700000000200 */
[----:B------:R-:W1:Y:S08]  /*e710*/  LDSM.16.M88.4 R96, [R119+0x2800] ;  /* 0x002800007760783b */ /* 0x000e700000000200 */
[----:B------:R-:W1:Y:S08]  /*e720*/  LDSM.16.M88.4 R184, [R119+0x3000] ;  /* 0x0030000077b8783b */ /* 0x000e700000000200 */
[----:B------:R-:W-:Y:S08]  /*e730*/  LDSM.16.M88.4 R188, [R233] ;  /* 0x00000000e9bc783b */ /* 0x000ff00000000200 */
[----:B------:R-:W1:Y:S08]  /*e740*/  LDSM.16.M88.4 R192, [R234] ;  /* 0x00000000eac0783b */ /* 0x000e700000000200 */
[----:B------:R-:W1:Y:S08]  /*e750*/  LDSM.16.M88.4 R196, [R233+0x2000] ;  /* 0x00200000e9c4783b */ /* 0x000e700000000200 */
[----:B------:R-:W1:Y:S08]  /*e760*/  LDSM.16.M88.4 R200, [R240] ;  /* 0x00000000f0c8783b */ /* 0x000e700000000200 */
[----:B------:R-:W1:Y:S08]  /*e770*/  LDSM.16.M88.4 R204, [R239] ;  /* 0x00000000efcc783b */ /* 0x000e700000000200 */
[----:B------:R-:W1:Y:S08]  /*e780*/  LDSM.16.M88.4 R208, [R238] ;  /* 0x00000000eed0783b */ /* 0x000e700000000200 */
[----:B------:R-:W2:Y:S08]  /*e790*/  LDSM.16.M88.4 R212, [R237] ;  /* 0x00000000edd4783b */ /* 0x000eb00000000200 */
[----:B------:R-:W2:Y:S08]  /*e7a0*/  LDSM.16.M88.4 R216, [R236] ;  /* 0x00000000ecd8783b */ /* 0x000eb00000000200 */
[----:B------:R-:W2:Y:S08]  /*e7b0*/  LDSM.16.M88.4 R220, [R235] ;  /* 0x00000000ebdc783b */ /* 0x000eb00000000200 */
        /* <DEDUP_REMOVED lines=16> */
[C---:B------:R-:W-:Y:S04]  /*e8c0*/  HMMA.16816.F32 R56, R108.reuse, R64, RZ ;  /* 0x000000406c38723c */ /* 0x040fe800000018ff */
[----:B--2---:R-:W-:Y:S04]  /*e8d0*/  MOV R77, R76 ;  /* 0x0000004c004d7202 */ /* 0x004fe80000000f00 */
[-C--:B------:R-:W-:Y:S01]  /*e8e0*/  HMMA.16816.F32 R60, R108, R66.reuse, RZ ;  /* 0x000000426c3c723c */ /* 0x080fe200000018ff */
[----:B---3--:R-:W-:Y:S07]  /*e8f0*/  MOV R76, R74 ;  /* 0x0000004a004c7202 */ /* 0x008fee0000000f00 */
[C---:B------:R-:W-:Y:S04]  /*e900*/  HMMA.16816.F32 R64, R112.reuse, R66, RZ ;  /* 0x000000427040723c */ /* 0x040fe800000018ff */
[----:B------:R-:W-:Y:S04]  /*e910*/  IMAD.WIDE.U32 R76, R72, 0x70, R76 ;  /* 0x00000070484c7825 */ /* 0x000fe800078e004c */
[-C--:B------:R-:W-:Y:S01]  /*e920*/  HMMA.16816.F32 R68, R112, R80.reuse, RZ ;  /* 0x000000507044723c */ /* 0x080fe200000018ff */
[----:B------:R-:W-:Y:S03]  /*e930*/  LEA R90, P0, R76, c[0x0][0x1f8], 0x1 ;  /* 0x00007e004c5a7a11 */ /* 0x000fe600078008ff */
[----:B------:R-:W-:Y:S02]  /*e940*/  IADD3 R0, R77, R0, RZ ;  /* 0x000000004d007210 */ /* 0x000fe40007ffe0ff */
[----:B------:R-:W-:Y:S02]  /*e950*/  IADD3 R88, P1, R90, R104, RZ ;  /* 0x000000685a587210 */ /* 0x000fe40007f3e0ff */
[----:B------:R-:W-:Y:S01]  /*e960*/  LEA.HI.X R91, R76, c[0x0][0x1fc], R0, 0x1, P0 ;  /* 0x00007f004c5b7a11 */ /* 0x000fe200000f0c00 */
[C---:B------:R-:W-:Y:S03]  /*e970*/  HMMA.16816.F32 R72, R108.reuse, R80, RZ ;  /* 0x000000506c48723c */ /* 0x040fe600000018ff */
[----:B------:R-:W-:Y:S01]  /*e980*/  SHF.L.U64.HI R0, R78, R246, c[0x0][0x20c] ;  /* 0x000083004e007619 */ /* 0x000fe200000102f6 */
[----:B------:R-:W-:Y:S01]  /*e990*/  @!PT LDS RZ, [RZ] ;  /* 0x00000000fffff984 */ /* 0x000fe20000000800 */
[----:B------:R-:W-:Y:S01]  /*e9a0*/  @!PT LDS RZ, [RZ] ;  /* 0x00000000fffff984 */ /* 0x000fe20000000800 */
[----:B------:R-:W-:Y:S01]  /*e9b0*/  @!PT LDS RZ, [RZ] ;  /* 0x00000000fffff984 */ /* 0x000fe20000000800 */
[----:B------:R1:W-:Y:S01]  /*e9c0*/  LDGSTS.E.BYPASS.LTC128B.128 [R241+0x100], [R90.64], !P6 ;  /* 0x001000005af17fae */ /* 0x0003e2000f101d48 */
[----:B------:R-:W-:Y:S02]  /*e9d0*/  IADD3 R94, P0, R88, R104, RZ ;  /* 0x00000068585e7210 */ /* 0x000fe40007f1e0ff */
[----:B------:R-:W-:Y:S01]  /*e9e0*/  IADD3.X R89, R91, R0, RZ, P1, !PT ;  /* 0x000000005b597210 */ /* 0x000fe20000ffe4ff */
[-C--:B------:R-:W-:Y:S01]  /*e9f0*/  HMMA.16816.F32 R76, R108, R82.reuse, RZ ;  /* 0x000000526c4c723c */ /* 0x080fe200000018ff */
[----:B------:R-:W-:Y:S03]  /*ea00*/  IADD3 R92, P1, R94, R104, RZ ;  /* 0x000000685e5c7210 */ /* 0x000fe60007f3e0ff */
[----:B------:R1:W-:Y:S01]  /*ea10*/  LDGSTS.E.BYPASS.LTC128B.128 [R241+0x900], [R88.64], !P6 ;  /* 0x0090000058f17fae */ /* 0x0003e2000f101d48 */
[----:B------:R-:W-:Y:S02]  /*ea20*/  IADD3.X R95, R89, R0, RZ, P0, !PT ;  /* 0x00000000595f7210 */ /* 0x000fe400007fe4ff */
[----:B------:R-:W-:Y:S01]  /*ea30*/  IADD3 R102, P0, R92, R104, RZ ;  /* 0x000000685c667210 */ /* 0x000fe20007f1e0ff */
[C---:B------:R-:W-:Y:S04]  /*ea40*/  HMMA.16816.F32 R80, R112.reuse, R82, RZ ;  /* 0x000000527050723c */ /* 0x040fe800000018ff */
[----:B------:R2:W-:Y:S01]  /*ea50*/  LDGSTS.E.BYPASS.LTC128B.128 [R241+0x1100], [R94.64], !P6 ;  /* 0x011000005ef17fae */ /* 0x0005e2000f101d48 */
[-C--:B------:R-:W-:Y:S03]  /*ea60*/  IADD3.X R93, R95, R0.reuse, RZ, P1, !PT ;  /* 0x000000005f5d7210 */ /* 0x080fe60000ffe4ff */
[-C--:B------:R-:W-:Y:S01]  /*ea70*/  HMMA.16816.F32 R84, R112, R96.reuse, RZ ;  /* 0x000000607054723c */ /* 0x080fe200000018ff */
[----:B------:R-:W-:Y:S03]  /*ea80*/  IADD3.X R103, R93, R0, RZ, P0, !PT ;  /* 0x000000005d677210 */ /* 0x000fe600007fe4ff */
[----:B------:R2:W-:Y:S01]  /*ea90*/  LDGSTS.E.BYPASS.LTC128B.128 [R241+0x1900], [R92.64], !P6 ;  /* 0x019000005cf17fae */ /* 0x0005e2000f101d48 */
[----:B------:R-:W-:Y:S04]  /*eaa0*/  IADD3 R100, P0, R102, R104, RZ ;  /* 0x0000006866647210 */ /* 0x000fe80007f1e0ff */
[----:B------:R-:W-:Y:S03]  /*eab0*/  IADD3.X R101, R103, R0, RZ, P0, !PT ;  /* 0x0000000067657210 */ /* 0x000fe600007fe4ff */
[----:B------:R3:W-:Y:S01]  /*eac0*/  LDGSTS.E.BYPASS.LTC128B.128 [R241+0x2100], [R102.64], !P6 ;  /* 0x0210000066f17fae */ /* 0x0007e2000f101d48 */
[C---:B-1----:R-:W-:Y:S07]  /*ead0*/  HMMA.16816.F32 R88, R108.reuse, R96, RZ ;  /* 0x000000606c58723c */ /* 0x042fee00000018ff */
[----:B------:R1:W-:Y:S01]  /*eae0*/  LDGSTS.E.BYPASS.LTC128B.128 [R241+0x2900], [R100.64], !P6 ;  /* 0x0290000064f17fae */ /* 0x0003e2000f101d48 */
[-C--:B--2---:R-:W-:Y:S01]  /*eaf0*/  HMMA.16816.F32 R92, R108, R98.reuse, RZ ;  /* 0x000000626c5c723c */ /* 0x084fe200000018ff */
[----:B---3--:R-:W-:Y:S07]  /*eb00*/  IADD3 R102, P0, R100, R104, RZ ;  /* 0x0000006864667210 */ /* 0x008fee0007f1e0ff */
[C---:B------:R-:W-:Y:S04]  /*eb10*/  HMMA.16816.F32 R96, R112.reuse, R98, RZ ;  /* 0x000000627060723c */ /* 0x040fe800000018ff */
[----:B------:R-:W-:Y:S02]  /*eb20*/  IADD3.X R103, R101, R0, RZ, P0, !PT ;  /* 0x0000000065677210 */ /* 0x000fe400007fe4ff */
[C---:B------:R-:W-:Y:S02]  /*eb30*/  ISETP.GT.AND P0, PT, R242.reuse, RZ, PT ;  /* 0x000000fff200720c */ /* 0x040fe40003f04270 */
[----:B------:R-:W-:Y:S01]  /*eb40*/  IADD3 R242, R242, -0x1, RZ ;  /* 0xfffffffff2f27810 */ /* 0x000fe20007ffe0ff */
[----:B------:R1:W-:Y:S08]  /*eb50*/  LDGSTS.E.BYPASS.LTC128B.128 [R241+0x3100], [R102.64], !P6 ;  /* 0x0310000066f17fae */ /* 0x0003f0000f101d48 */
[----:B------:R-:W0:Y:S01]  /*eb60*/  LDGDEPBAR ;  /* 0x00000000000079af */ /* 0x000e220000000000 */
[-C--:B-1----:R-:W-:Y:S08]  /*eb70*/  HMMA.16816.F32 R100, R112, R184.reuse, RZ ;  /* 0x000000b87064723c */ /* 0x082ff000000018ff */
[C---:B------:R-:W-:Y:S08]  /*eb80*/  HMMA.16816.F32 R104, R108.reuse, R184, RZ ;  /* 0x000000b86c68723c */ /* 0x040ff000000018ff */
[-C--:B------:R-:W-:Y:S08]  /*eb90*/  HMMA.16816.F32 R108, R108, R186.reuse, RZ ;  /* 0x000000ba6c6c723c */ /* 0x080ff000000018ff */
[----:B------:R-:W-:Y:S01]  /*eba0*/  HMMA.16816.F32 R112, R112, R186, RZ ;  /* 0x000000ba7070723c */ /* 0x000fe200000018ff */
[----:B------:R-:W-:Y:S07]  /*ebb0*/  LDSM.16.M88.4 R184, [R231] ;  /* 0x00000000e7b8783b */ /* 0x000fee0000000200 */
[-C--:B------:R-:W-:Y:S08]  /*ebc0*/  HMMA.16816.F32 R4, R188, R192.reuse, R4 ;  /* 0x000000c0bc04723c */ /* 0x080ff00000001804 */
[C---:B------:R-:W-:Y:S08]  /*ebd0*/  HMMA.16816.F32 R8, R196.reuse, R192, R8 ;  /* 0x000000c0c408723c */ /* 0x040ff00000001808 */
[-C--:B------:R-:W-:Y:S08]  /*ebe0*/  HMMA.16816.F32 R12, R196, R194.reuse, R12 ;  /* 0x000000c2c40c723c */ /* 0x080ff0000000180c */
[C---:B------:R-:W-:Y:S01]  /*ebf0*/  HMMA.16816.F32 R16, R188.reuse, R194, R16 ;  /* 0x000000c2bc10723c */ /* 0x040fe20000001810 */
[----:B------:R-:W1:Y:S07]  /*ec00*/  LDSM.16.M88.4 R192, [R229] ;  /* 0x00000000e5c0783b */ /* 0x000e6e0000000200 */
        /* <DEDUP_REMOVED lines=19> */
[----:B------:R-:W-:Y:S07]  /*ed40*/  LDSM.16.M88.4 R212, [R232] ;  /* 0x00000000e8d4783b */ /* 0x000fee0000000200 */
        /* <DEDUP_REMOVED lines=67> */
[----:B------:R1:W-:Y:S10]  /*f180*/  MUFU.TANH R185, R7 ;  /* 0x0000000700b97308 */ /* 0x0003f40000002400 */
[----:B------:R-:W-:Y:S10]  /*f190*/  MUFU.TANH R13, R13 ;  /* 0x0000000d000d7308 */ /* 0x000ff40000002400 */
[----:B------:R-:W3:Y:S01]  /*f1a0*/  MUFU.TANH R193, R8 ;  /* 0x0000000800c17308 */ /* 0x000ee20000002400 */
[----:B-1----:R-:W1:Y:S09]  /*f1b0*/  LDSM.16.M88.4 R4, [R226+0x800] ;  /* 0x00080000e204783b */ /* 0x002e720000000200 */
[----:B------:R-:W-:Y:S10]  /*f1c0*/  MUFU.TANH R14, R14 ;  /* 0x0000000e000e7308 */ /* 0x000ff40000002400 */
[----:B------:R-:W4:Y:S10]  /*f1d0*/  MUFU.TANH R192, R9 ;  /* 0x0000000900c07308 */ /* 0x000f340000002400 */
[----:B------:R-:W-:Y:S10]  /*f1e0*/  MUFU.TANH R15, R15 ;  /* 0x0000000f000f7308 */ /* 0x000ff40000002400 */
[----:B------:R-:W-:Y:S01]  /*f1f0*/  MUFU.TANH R195, R10 ;  /* 0x0000000a00c37308 */ /* 0x000fe20000002400 */
[-C--:B-1----:R-:W-:Y:S09]  /*f200*/  HMMA.16816.F32 R20, R212, R4.reuse, R20 ;  /* 0x00000004d414723c */ /* 0x082ff20000001814 */
[----:B------:R1:W-:Y:S01]  /*f210*/  MUFU.TANH R194, R11 ;  /* 0x0000000b00c27308 */ /* 0x0003e20000002400 */
[C---:B------:R-:W-:Y:S09]  /*f220*/  HMMA.16816.F32 R24, R188.reuse, R4, R24 ;  /* 0x00000004bc18723c */ /* 0x040ff20000001818 */
[----:B------:R-:W2:Y:S01]  /*f230*/  MUFU.TANH R18, R18 ;  /* 0x0000001200127308 */ /* 0x000ea20000002400 */
[-C--:B------:R-:W-:Y:S04]  /*f240*/  HMMA.16816.F32 R28, R188, R6.reuse, R28 ;  /* 0x00000006bc1c723c */ /* 0x080fe8000000181c */
[----:B------:R-:W-:Y:S04]  /*f250*/  FMUL.FTZ R22, R22, c[0x0][0x320] ;  /* 0x0000c80016167a20 */ /* 0x000fe80000410000 */
[C---:B------:R-:W-:Y:S01]  /*f260*/  HMMA.16816.F32 R32, R212.reuse, R6, R32 ;  /* 0x00000006d420723c */ /* 0x040fe20000001820 */
[----:B------:R-:W-:Y:S01]  /*f270*/  MUFU.TANH R16, R16 ;  /* 0x0000001000107308 */ /* 0x000fe20000002400 */
[----:B------:R-:W-:Y:S02]  /*f280*/  LDSM.16.M88.4 R4, [R226+0x1800] ;  /* 0x00180000e204783b */ /* 0x000fe40000000200 */
[----:B------:R-:W-:Y:S02]  /*f290*/  FMUL.FTZ R20, R20, c[0x0][0x320] ;  /* 0x0000c80014147a20 */ /* 0x000fe40000410000 */
[----:B------:R-:W-:Y:S02]  /*f2a0*/  FMUL.FTZ R23, R23, c[0x0][0x320] ;  /* 0x0000c80017177a20 */ /* 0x000fe40000410000 */
[----:B------:R-:W-:Y:S02]  /*f2b0*/  FMUL.FTZ R21, R21, c[0x0][0x320] ;  /* 0x0000c80015157a20 */ /* 0x000fe40000410000 */
[----:B-1----:R-:W1:Y:S01]  /*f2c0*/  LDSM.16.M88.4 R8, [R226+0x1000] ;  /* 0x00100000e208783b */ /* 0x002e620000000200 */
        /* <DEDUP_REMOVED lines=14> */
[----:B------:R-:W-:Y:S07]  /*f3b0*/  FMUL.FTZ R31, R31, c[0x0][0x320] ;  /* 0x0000c8001f1f7a20 */ /* 0x000fee0000410000 */
[----:B------:R-:W-:Y:S01]  /*f3c0*/  MUFU.TANH R30, R30 ;  /* 0x0000001e001e7308 */ /* 0x000fe20000002400 */
[-C--:B-1----:R-:W-:Y:S09]  /*f3d0*/  HMMA.16816.F32 R36, R212, R8.reuse, R36 ;  /* 0x00000008d424723c */ /* 0x082ff20000001824 */
[----:B------:R-:W1:Y:S01]  /*f3e0*/  MUFU.TANH R22, R22 ;  /* 0x0000001600167308 */ /* 0x000e620000002400 */
[C---:B------:R-:W-:Y:S09]  /*f3f0*/  HMMA.16816.F32 R40, R188.reuse, R8, R40 ;  /* 0x00000008bc28723c */ /* 0x040ff20000001828 */
[----:B------:R-:W-:Y:S01]  /*f400*/  MUFU.TANH R20, R20 ;  /* 0x0000001400147308 */ /* 0x000fe20000002400 */
[-C--:B------:R-:W-:Y:S09]  /*f410*/  HMMA.16816.F32 R44, R188, R10.reuse, R44 ;  /* 0x0000000abc2c723c */ /* 0x080ff2000000182c */
[----:B------:R-:W1:Y:S01]  /*f420*/  MUFU.TANH R23, R23 ;  /* 0x0000001700177308 */ /* 0x000e620000002400 */
[C---:B------:R-:W-:Y:S01]  /*f430*/  HMMA.16816.F32 R48, R212.reuse, R10, R48 ;  /* 0x0000000ad430723c */ /* 0x040fe20000001830 */
[----:B------:R-:W1:Y:S03]  /*f440*/  LDSM.16.M88.4 R8, [R226+0x2000] ;  /* 0x00200000e208783b */ /* 0x000e660000000200 */
[----:B------:R-:W-:Y:S02]  /*f450*/  FMUL.FTZ R38, R38, c[0x0][0x320] ;  /* 0x0000c80026267a20 */ /* 0x000fe40000410000 */
[----:B------:R-:W-:Y:S03]  /*f460*/  FMUL.FTZ R36, R36, c[0x0][0x320] ;  /* 0x0000c80024247a20 */ /* 0x000fe60000410000 */
[----:B------:R-:W1:Y:S01]  /*f470*/  MUFU.TANH R24, R24 ;  /* 0x0000001800187308 */ /* 0x000e620000002400 */
[-C--:B------:R-:W-:Y:S03]  /*f480*/  HMMA.16816.F32 R52, R212, R4.reuse, R52 ;  /* 0x00000004d434723c */ /* 0x080fe60000001834 */
[----:B------:R-:W-:Y:S02]  /*f490*/  FMUL.FTZ R39, R39, c[0x0][0x320] ;  /* 0x0000c80027277a20 */ /* 0x000fe40000410000 */
[----:B------:R-:W-:Y:S03]  /*f4a0*/  FMUL.FTZ R37, R37, c[0x0][0x320] ;  /* 0x0000c80025257a20 */ /* 0x000fe60000410000 */
[C---:B------:R-:W-:Y:S01]  /*f4b0*/  HMMA.16816.F32 R56, R188.reuse, R4, R56 ;  /* 0x00000004bc38723c */ /* 0x040fe20000001838 */
[----:B------:R-:W1:Y:S03]  /*f4c0*/  MUFU.TANH R21, R21 ;  /* 0x0000001500157308 */ /* 0x000e660000002400 */
[----:B------:R-:W-:Y:S02]  /*f4d0*/  FMUL.FTZ R47, R47, c[0x0][0x320] ;  /* 0x0000c8002f2f7a20 */ /* 0x000fe40000410000 */
[----:B------:R-:W-:Y:S02]  /*f4e0*/  FMUL.FTZ R40, R40, c[0x0][0x320] ;  /* 0x0000c80028287a20 */ /* 0x000fe40000410000 */
[-C--:B------:R-:W-:Y:S03]  /*f4f0*/  HMMA.16816.F32 R60, R188, R6.reuse, R60 ;  /* 0x00000006bc3c723c */ /* 0x080fe6000000183c */
[----:B------:R-:W2:Y:S01]  /*f500*/  MUFU.TANH R25, R25 ;  /* 0x0000001900197308 */ /* 0x000ea20000002400 */
[----:B------:R-:W-:Y:S02]  /*f510*/  FMUL.FTZ R50, R50, c[0x0][0x320] ;  /* 0x0000c80032327a20 */ /* 0x000fe40000410000 */
[----:B------:R-:W-:Y:S02]  /*f520*/  FMUL.FTZ R48, R48, c[0x0][0x320] ;  /* 0x0000c80030307a20 */ /* 0x000fe40000410000 */
[C---:B------:R-:W-:Y:S01]  /*f530*/  HMMA.16816.F32 R64, R212.reuse, R6, R64 ;  /* 0x00000006d440723c */ /* 0x040fe20000001840 */
[----:B------:R-:W2:Y:S03]  /*f540*/  LDSM.16.M88.4 R4, [R226+0x2800] ;  /* 0x00280000e204783b */ /* 0x000ea60000000200 */
[----:B------:R-:W-:Y:S01]  /*f550*/  FMUL.FTZ R55, R55, c[0x0][0x320] ;  /* 0x0000c80037377a20 */ /* 0x000fe20000410000 */
        /* <DEDUP_REMOVED lines=17> */
[----:B------:R-:W1:Y:S01]  /*f670*/  MUFU.TANH R35, R35 ;  /* 0x0000002300237308 */ /* 0x000e620000002400 */
[----:B------:R-:W1:Y:S01]  /*f680*/  LDSM.16.M88.4 R8, [R226+0x3000] ;  /* 0x00300000e208783b */ /* 0x000e620000000200 */
[----:B------:R-:W-:Y:S04]  /*f690*/  DEPBAR.LE SB0, 0x0 ;  /* 0x000080000000791a */ /* 0x000fe80000000000 */
[----:B------:R-:W-:Y:S01]  /*f6a0*/  FMUL.FTZ R74, R74, c[0x0][0x320] ;  /* 0x0000c8004a4a7a20 */ /* 0x000fe20000410000 */
[-C--:B--2---:R-:W-:Y:S03]  /*f6b0*/  HMMA.16816.F32 R84, R212, R4.reuse, R84 ;  /* 0x00000004d454723c */ /* 0x084fe60000001854 */
[----:B------:R2:W-:Y:S01]  /*f6c0*/  MUFU.TANH R234, R74 ;  /* 0x0000004a00ea7308 */ /* 0x0005e20000002400 */
[----:B------:R-:W-:Y:S01]  /*f6d0*/  BAR.SYNC.DEFER_BLOCKING 0x0 ;  /* 0x0000000000007b1d */ /* 0x000fe20000010000 */
[----:B------:R-:W-:Y:S02]  /*f6e0*/  FMUL.FTZ R73, R73, c[0x0][0x320] ;  /* 0x0000c80049497a20 */ /* 0x000fe40000410000 */
[----:B------:R-:W-:Y:S01]  /*f6f0*/  FMUL.FTZ R65, R65, c[0x0][0x320] ;  /* 0x0000c80041417a20 */ /* 0x000fe20000410000 */
[C---:B------:R-:W-:Y:S04]  /*f700*/  HMMA.16816.F32 R88, R188.reuse, R4, R88 ;  /* 0x00000004bc58723c */ /* 0x040fe80000001858 */
[----:B------:R-:W-:Y:S01]  /*f710*/  FMUL.FTZ R79, R79, c[0x0][0x320] ;  /* 0x0000c8004f4f7a20 */ /* 0x000fe20000410000 */
[----:B------:R-:W1:Y:S01]  /*f720*/  MUFU.TANH R33, R33 ;  /* 0x0000002100217308 */ /* 0x000e620000002400 */
[----:B------:R-:W-:Y:S01]  /*f730*/  FMUL.FTZ R77, R77, c[0x0][0x320] ;  /* 0x0000c8004d4d7a20 */ /* 0x000fe20000410000 */
[----:B------:R-:W-:Y:S01]  /*f740*/  FMNMX.FTZ R4, R186, R3, !PT ;  /* 0x00000003ba047209 */ /* 0x000fe20007810000 */
[-C--:B------:R-:W-:Y:S04]  /*f750*/  HMMA.16816.F32 R92, R188, R6.reuse, R92 ;  /* 0x00000006bc5c723c */ /* 0x080fe8000000185c */
[----:B---3--:R-:W-:Y:S01]  /*f760*/  FMNMX.FTZ R5, R193, R116, !PT ;  /* 0x00000074c1057209 */ /* 0x008fe20007810000 */
[----:B------:R-:W-:Y:S02]  /*f770*/  FMUL.FTZ R80, R80, c[0x0][0x320] ;  /* 0x0000c80050507a20 */ /* 0x000fe40000410000 */
[----:B------:R-:W-:Y:S01]  /*f780*/  MUFU.TANH R29, R29 ;  /* 0x0000001d001d7308 */ /* 0x000fe20000002400 */
[C---:B------:R-:W-:Y:S04]  /*f790*/  HMMA.16816.F32 R96, R212.reuse, R6, R96 ;  /* 0x00000006d460723c */ /* 0x040fe80000001860 */
[----:B--2---:R-:W-:Y:S01]  /*f7a0*/  FMNMX.FTZ R74, R118, R0, !PT ;  /* 0x00000000764a7209 */ /* 0x004fe20007810000 */
[----:B------:R-:W-:Y:S01]  /*f7b0*/  FMUL.FTZ R82, R82, c[0x0][0x320] ;  /* 0x0000c80052527a20 */ /* 0x000fe20000410000 */
[----:B------:R-:W-:Y:S01]  /*f7c0*/  FMNMX.FTZ R0, R185, R4, !PT ;  /* 0x00000004b9007209 */ /* 0x000fe20007810000 */
[----:B------:R-:W-:Y:S01]  /*f7d0*/  FMUL.FTZ R83, R83, c[0x0][0x320] ;  /* 0x0000c80053537a20 */ /* 0x000fe20000410000 */
[----:B----4-:R-:W-:Y:S01]  /*f7e0*/  FMNMX.FTZ R4, R192, R5, !PT ;  /* 0x00000005c0047209 */ /* 0x010fe20007810000 */
[----:B------:R-:W2:Y:S01]  /*f7f0*/  MUFU.TANH R38, R38 ;  /* 0x0000002600267308 */ /* 0x000ea20000002400 */
[-C--:B-1----:R-:W-:Y:S03]  /*f800*/  HMMA.16816.F32 R100, R212, R8.reuse, R100 ;  /* 0x00000008d464723c */ /* 0x082fe60000001864 */
[----:B------:R-:W-:Y:S01]  /*f810*/  FMNMX.FTZ R0, R18, R0, !PT ;  /* 0x0000000012007209 */ /* 0x000fe20007810000 */
[----:B------:R-:W-:Y:S01]  /*f820*/  FMUL.FTZ R81, R81, c[0x0][0x320] ;  /* 0x0000c80051517a20 */ /* 0x000fe20000410000 */
[----:B------:R-:W-:Y:S01]  /*f830*/  FMNMX.FTZ R4, R12, R4, !PT ;  /* 0x000000040c047209 */ /* 0x000fe20007810000 */
[----:B------:R-:W-:Y:S01]  /*f840*/  FMUL.FTZ R93, R93, c[0x0][0x320] ;  /* 0x0000c8005d5d7a20 */ /* 0x000fe20000410000 */
[----:B------:R-:W-:Y:S01]  /*f850*/  FMNMX.FTZ R0, R19, R0, !PT ;  /* 0x0000000013007209 */ /* 0x000fe20007810000 */
[C---:B------:R-:W-:Y:S01]  /*f860*/  HMMA.16816.F32 R104, R188.reuse, R8, R104 ;  /* 0x00000008bc68723c */ /* 0x040fe20000001868 */
[----:B------:R-:W1:Y:S03]  /*f870*/  MUFU.TANH R36, R36 ;  /* 0x0000002400247308 */ /* 0x000e660000002400 */
[----:B------:R-:W-:Y:S01]  /*f880*/  FMNMX.FTZ R74, R16, R74, !PT ;  /* 0x0000004a104a7209 */ /* 0x000fe20007810000 */
[----:B------:R-:W-:Y:S01]  /*f890*/  FMUL.FTZ R84, R84, c[0x0][0x320] ;  /* 0x0000c80054547a20 */ /* 0x000fe20000410000 */
[----:B------:R-:W-:Y:S01]  /*f8a0*/  FMNMX.FTZ R5, R22, R0, !PT ;  /* 0x0000000016057209 */ /* 0x000fe20007810000 */
[----:B------:R-:W-:Y:S01]  /*f8b0*/  FMUL.FTZ R92, R92, c[0x0][0x320] ;  /* 0x0000c8005c5c7a20 */ /* 0x000fe20000410000 */
[-C--:B------:R-:W-:Y:S03]  /*f8c0*/  HMMA.16816.F32 R108, R188, R10.reuse, R108 ;  /* 0x0000000abc6c723c */ /* 0x080fe6000000186c */
[----:B------:R-:W-:Y:S01]  /*f8d0*/  MUFU.TANH R39, R39 ;  /* 0x0000002700277308 */ /* 0x000fe20000002400 */
[----:B------:R-:W-:Y:S01]  /*f8e0*/  FMNMX.FTZ R5, R23, R5, !PT ;  /* 0x0000000517057209 */ /* 0x000fe20007810000 */
[----:B------:R-:W-:Y:S01]  /*f8f0*/  FMUL.FTZ R86, R86, c[0x0][0x320] ;  /* 0x0000c80056567a20 */ /* 0x000fe20000410000 */
[----:B------:R-:W-:Y:S01]  /*f900*/  FMNMX.FTZ R4, R13, R4, !PT ;  /* 0x000000040d047209 */ /* 0x000fe20007810000 */
[----:B------:R-:W-:Y:S01]  /*f910*/  FMUL.FTZ R87, R87, c[0x0][0x320] ;  /* 0x0000c80057577a20 */ /* 0x000fe20000410000 */
[----:B------:R-:W-:Y:S01]  /*f920*/  HMMA.16816.F32 R112, R212, R10, R112 ;  /* 0x0000000ad470723c */ /* 0x000fe20000001870 */
[----:B------:R-:W3:Y:S03]  /*f930*/  LDL R10, [R1+0x20] ;  /* 0x00002000010a7983 */ /* 0x000ee60000100800 */
[----:B------:R-:W-:Y:S01]  /*f940*/  FMNMX.FTZ R74, R17, R74, !PT ;  /* 0x0000004a114a7209 */ /* 0x000fe20007810000 */
[----:B------:R-:W-:Y:S01]  /*f950*/  MUFU.TANH R40, R40 ;  /* 0x0000002800287308 */ /* 0x000fe20000002400 */
[----:B------:R-:W-:Y:S01]  /*f960*/  FMUL.FTZ R85, R85, c[0x0][0x320] ;  /* 0x0000c80055557a20 */ /* 0x000fe20000410000 */
[----:B------:R-:W-:Y:S01]  /*f970*/  FMNMX.FTZ R0, R24, R4, !PT ;  /* 0x0000000418007209 */ /* 0x000fe20007810000 */
[----:B------:R-:W-:Y:S01]  /*f980*/  FMUL.FTZ R89, R89, c[0x0][0x320] ;  /* 0x0000c80059597a20 */ /* 0x000fe20000410000 */
[----:B------:R-:W-:Y:S03]  /*f990*/  FMNMX.FTZ R74, R20, R74, !PT ;  /* 0x0000004a144a7209 */ /* 0x000fe60007810000 */
[----:B------:R-:W-:Y:S01]  /*f9a0*/  FMUL.FTZ R98, R98, c[0x0][0x320] ;  /* 0x0000c80062627a20 */ /* 0x000fe20000410000 */
[----:B------:R-:W-:Y:S01]  /*f9b0*/  FMNMX.FTZ R74, R21, R74, !PT ;  /* 0x0000004a154a7209 */ /* 0x000fe20007810000 */
        /* <DEDUP_REMOVED lines=20> */
[----:B------:R-:W1:Y:S01]  /*fb00*/  MUFU.TANH R48, R48 ;  /* 0x0000003000307308 */ /* 0x000e620000002400 */
[----:B------:R-:W-:Y:S01]  /*fb10*/  FMNMX.FTZ R0, R29, R0, !PT ;  /* 0x000000001d007209 */ /* 0x000fe20007810000 */
[----:B------:R-:W-:Y:S01]  /*fb20*/  FMUL.FTZ R91, R91, c[0x0][0x320] ;  /* 0x0000c8005b5b7a20 */ /* 0x000fe20000410000 */
[----:B----4-:R-:W-:Y:S01]  /*fb30*/  FMNMX.FTZ R74, R37, R74, !PT ;  /* 0x0000004a254a7209 */ /* 0x010fe20007810000 */
[----:B------:R-:W-:Y:S01]  /*fb40*/  FMUL.FTZ R94, R94, c[0x0][0x320] ;  /* 0x0000c8005e5e7a20 */ /* 0x000fe20000410000 */
[----:B------:R-:W-:Y:S01]  /*fb50*/  FMNMX.FTZ R4, R40, R0, !PT ;  /* 0x0000000028047209 */ /* 0x000fe20007810000 */
[----:B------:R-:W-:Y:S01]  /*fb60*/  FMUL.FTZ R95, R95, c[0x0][0x320] ;  /* 0x0000c8005f5f7a20 */ /* 0x000fe20000410000 */
[----:B------:R-:W-:Y:S01]  /*fb70*/  FMNMX.FTZ R0, R39, R5, !PT ;  /* 0x0000000527007209 */ /* 0x000fe20007810000 */
[----:B------:R-:W-:Y:S02]  /*fb80*/  FMUL.FTZ R107, R107, c[0x0][0x320] ;  /* 0x0000c8006b6b7a20 */ /* 0x000fe40000410000 */
[----:B------:R-:W2:Y:S01]  /*fb90*/  MUFU.TANH R51, R51 ;  /* 0x0000003300337308 */ /* 0x000ea20000002400 */
[----:B------:R-:W-:Y:S01]  /*fba0*/  FMUL.FTZ R104, R104, c[0x0][0x320] ;  /* 0x0000c80068687a20 */ /* 0x000fe20000410000 */
[----:B------:R-:W-:Y:S01]  /*fbb0*/  FMNMX.FTZ R5, R195, R117, !PT ;  /* 0x00000075c3057209 */ /* 0x000fe20007810000 */
[----:B------:R-:W-:Y:S01]  /*fbc0*/  FMUL.FTZ R105, R105, c[0x0][0x320] ;  /* 0x0000c80069697a20 */ /* 0x000fe20000410000 */
[----:B------:R-:W-:Y:S01]  /*fbd0*/  FMNMX.FTZ R0, R50, R0, !PT ;  /* 0x0000000032007209 */ /* 0x000fe20007810000 */
[----:B------:R-:W-:Y:S01]  /*fbe0*/  FMUL.FTZ R68, R68, c[0x0][0x320] ;  /* 0x0000c80044447a20 */ /* 0x000fe20000410000 */
[----:B------:R-:W-:Y:S01]  /*fbf0*/  FMNMX.FTZ R5, R194, R5, !PT ;  /* 0x00000005c2057209 */ /* 0x000fe20007810000 */
[----:B------:R-:W-:Y:S02]  /*fc00*/  FMUL.FTZ R69, R69, c[0x0][0x320] ;  /* 0x0000c80045457a20 */ /* 0x000fe40000410000 */
[----:B------:R-:W-:Y:S01]  /*fc10*/  FMUL.FTZ R102, R102, c[0x0][0x320] ;  /* 0x0000c80066667a20 */ /* 0x000fe20000410000 */
[----:B------:R-:W4:Y:S01]  /*fc20*/  MUFU.TANH R49, R49 ;  /* 0x0000003100317308 */ /* 0x000f220000002400 */
[----:B------:R-:W-:Y:S01]  /*fc30*/  FMNMX.FTZ R5, R14, R5, !PT ;  /* 0x000000050e057209 */ /* 0x000fe20007810000 */
[----:B------:R-:W-:Y:S01]  /*fc40*/  FMUL.FTZ R100, R100, c[0x0][0x320] ;  /* 0x0000c80064647a20 */ /* 0x000fe20000410000 */
[----:B-1----:R-:W-:Y:S01]  /*fc50*/  FMNMX.FTZ R74, R48, R74, !PT ;  /* 0x0000004a304a7209 */ /* 0x002fe20007810000 */
[----:B------:R-:W-:Y:S01]  /*fc60*/  FMUL.FTZ R59, R59, c[0x0][0x320] ;  /* 0x0000c8003b3b7a20 */ /* 0x000fe20000410000 */
[----:B------:R-:W-:Y:S01]  /*fc70*/  FMNMX.FTZ R5, R15, R5, !PT ;  /* 0x000000050f057209 */ /* 0x000fe20007810000 */
[----:B------:R-:W-:Y:S02]  /*fc80*/  FMUL.FTZ R62, R62, c[0x0][0x320] ;  /* 0x0000c8003e3e7a20 */ /* 0x000fe40000410000 */
[----:B------:R-:W-:Y:S02]  /*fc90*/  FMUL.FTZ R63, R63, c[0x0][0x320] ;  /* 0x0000c8003f3f7a20 */ /* 0x000fe40000410000 */
[----:B------:R-:W1:Y:S01]  /*fca0*/  MUFU.TANH R202, R54 ;  /* 0x0000003600ca7308 */ /* 0x000e620000002400 */
[----:B------:R-:W-:Y:S02]  /*fcb0*/  FMUL.FTZ R75, R75, c[0x0][0x320] ;  /* 0x0000c8004b4b7a20 */ /* 0x000fe40000410000 */
[----:B------:R-:W-:Y:S01]  /*fcc0*/  FMUL.FTZ R61, R61, c[0x0][0x320] ;  /* 0x0000c8003d3d7a20 */ /* 0x000fe20000410000 */
[----:B--2---:R-:W-:Y:S01]  /*fcd0*/  FMNMX.FTZ R0, R51, R0, !PT ;  /* 0x0000000033007209 */ /* 0x004fe20007810000 */
[----:B------:R-:W-:Y:S02]  /*fce0*/  FMUL.FTZ R72, R72, c[0x0][0x320] ;  /* 0x0000c80048487a20 */ /* 0x000fe40000410000 */
[----:B------:R-:W-:Y:S02]  /*fcf0*/  FMUL.FTZ R76, R76, c[0x0][0x320] ;  /* 0x0000c8004c4c7a20 */ /* 0x000fe40000410000 */
[----:B------:R-:W-:Y:S01]  /*fd00*/  FMUL.FTZ R108, R108, c[0x0][0x320] ;  /* 0x0000c8006c6c7a20 */ /* 0x000fe20000410000 */
[----:B------:R-:W-:Y:S01]  /*fd10*/  MUFU.TANH R199, R47 ;  /* 0x0000002f00c77308 */ /* 0x000fe20000002400 */
[----:B------:R-:W-:Y:S02]  /*fd20*/  FMUL.FTZ R67, R67, c[0x0][0x320] ;  /* 0x0000c80043437a20 */ /* 0x000fe40000410000 */
[----:B------:R-:W-:Y:S01]  /*fd30*/  FMUL.FTZ R71, R71, c[0x0][0x320] ;  /* 0x0000c80047477a20 */ /* 0x000fe20000410000 */
[----:B----4-:R-:W-:Y:S01]  /*fd40*/  FMNMX.FTZ R74, R49, R74, !PT ;  /* 0x0000004a314a7209 */ /* 0x010fe20007810000 */
        /* <DEDUP_REMOVED lines=13> */
[----:B------:R-:W-:Y:S02]  /*fe20*/  FMUL.FTZ R57, R57, c[0x0][0x320] ;  /* 0x0000c80039397a20 */ /* 0x000fe40000410000 */
[----:B------:R-:W-:Y:S03]  /*fe30*/  FMUL.FTZ R109, R109, c[0x0][0x320] ;  /* 0x0000c8006d6d7a20 */ /* 0x000fe60000410000 */
[----:B------:R-:W4:Y:S01]  /*fe40*/  MUFU.TANH R198, R53 ;  /* 0x0000003500c67308 */ /* 0x000f220000002400 */
[----:B--2---:R-:W-:Y:S09]  /*fe50*/  FMNMX.FTZ R74, R47, R74, !PT ;  /* 0x0000004a2f4a7209 */ /* 0x004ff20007810000 */
[----:B------:R-:W2:Y:S01]  /*fe60*/  MUFU.TANH R200, R66 ;  /* 0x0000004200c87308 */ /* 0x000ea20000002400 */
[----:B-1----:R-:W-:Y:S09]  /*fe70*/  FMNMX.FTZ R0, R203, R0, !PT ;  /* 0x00000000cb007209 */ /* 0x002ff20007810000 */
[----:B------:R-:W-:Y:S01]  /*fe80*/  MUFU.TANH R205, R56 ;  /* 0x0000003800cd7308 */ /* 0x000fe20000002400 */
[----:B----4-:R-:W-:Y:S09]  /*fe90*/  FMNMX.FTZ R74, R198, R74, !PT ;  /* 0x0000004ac64a7209 */ /* 0x010ff20007810000 */
[----:B------:R-:W1:Y:S01]  /*fea0*/  MUFU.TANH R56, R64 ;  /* 0x0000004000387308 */ /* 0x000e620000002400 */
[----:B--2---:R-:W-:Y:S09]  /*feb0*/  FMNMX.FTZ R0, R200, R0, !PT ;  /* 0x00000000c8007209 */ /* 0x004ff20007810000 */
[----:B------:R-:W2:Y:S10]  /*fec0*/  MUFU.TANH R201, R67 ;  /* 0x0000004300c97308 */ /* 0x000eb40000002400 */
[----:B------:R-:W4:Y:S01]  /*fed0*/  MUFU.TANH R187, R70 ;  /* 0x0000004600bb7308 */ /* 0x000f220000002400 */
[----:B-1----:R-:W-:Y:S09]  /*fee0*/  FMNMX.FTZ R74, R56, R74, !PT ;  /* 0x0000004a384a7209 */ /* 0x002ff20007810000 */
[----:B------:R-:W-:Y:S01]  /*fef0*/  MUFU.TANH R204, R60 ;  /* 0x0000003c00cc7308 */ /* 0x000fe20000002400 */
[----:B--2---:R-:W-:Y:S09]  /*ff00*/  FMNMX.FTZ R0, R201, R0, !PT ;  /* 0x00000000c9007209 */ /* 0x004ff20007810000 */
[----:B------:R-:W1:Y:S01]  /*ff10*/  MUFU.TANH R60, R65 ;  /* 0x00000041003c7308 */ /* 0x000e620000002400 */
[----:B----4-:R-:W-:Y:S04]  /*ff20*/  MOV R215, R187 ;  /* 0x000000bb00d77202 */ /* 0x010fe80000000f00 */
[----:B------:R-:W-:Y:S05]  /*ff30*/  FMNMX.FTZ R0, R215, R0, !PT ;  /* 0x00000000d7007209 */ /* 0x000fea0007810000 */
[----:B------:R-:W2:Y:S10]  /*ff40*/  MUFU.TANH R210, R68 ;  /* 0x0000004400d27308 */ /* 0x000eb40000002400 */
[----:B------:R-:W4:Y:S01]  /*ff50*/  MUFU.TANH R219, R69 ;  /* 0x0000004500db7308 */ /* 0x000f220000002400 */
[----:B-1----:R-:W-:Y:S09]  /*ff60*/  FMNMX.FTZ R74, R60, R74, !PT ;  /* 0x0000004a3c4a7209 */ /* 0x002ff20007810000 */
[----:B------:R4:W-:Y:S01]  /*ff70*/  MUFU.TANH R216, R93 ;  /* 0x0000005d00d87308 */ /* 0x0009e20000002400 */
[----:B--2---:R-:W-:Y:S09]  /*ff80*/  FMNMX.FTZ R74, R210, R74, !PT ;  /* 0x0000004ad24a7209 */ /* 0x004ff20007810000 */
[----:B------:R-:W1:Y:S10]  /*ff90*/  MUFU.TANH R247, R71 ;  /* 0x0000004700f77308 */ /* 0x000e740000002400 */
[----:B------:R-:W2:Y:S01]  /*ffa0*/  MUFU.TANH R207, R80 ;  /* 0x0000005000cf7308 */ /* 0x000ea20000002400 */
[----:B----4-:R-:W-:Y:S04]  /*ffb0*/  MOV R93, R219 ;  /* 0x000000db005d7202 */ /* 0x010fe80000000f00 */
[----:B------:R-:W-:Y:S05]  /*ffc0*/  FMNMX.FTZ R74, R93, R74, !PT ;  /* 0x0000004a5d4a7209 */ /* 0x000fea0007810000 */
[----:B------:R-:W4:Y:S01]  /*ffd0*/  MUFU.TANH R238, R82 ;  /* 0x0000005200ee7308 */ /* 0x000f220000002400 */
[----:B-1----:R-:W-:Y:S09]  /*ffe0*/  FMNMX.FTZ R0, R247, R0, !PT ;  /* 0x00000000f7007209 */ /* 0x002ff20007810000 */
[----:B------:R-:W1:Y:S01]  /*fff0*/  MUFU.TANH R230, R83 ;  /* 0x0000005300e67308 */ /* 0x000e620000002400 */
[----:B--2---:R-:W-:Y:S04]  /*10000*/  MOV R214, R207 ;  /* 0x000000cf00d67202 */ /* 0x004fe80000000f00 */
[----:B------:R-:W-:Y:S05]  /*10010*/  FMNMX.FTZ R74, R214, R74, !PT ;  /* 0x0000004ad64a7209 */ /* 0x000fea0007810000 */
[----:B------:R-:W2:Y:S01]  /*10020*/  MUFU.TANH R249, R81 ;  /* 0x0000005100f97308 */ /* 0x000ea20000002400 */
[----:B----4-:R-:W-:Y:S09]  /*10030*/  FMNMX.FTZ R0, R238, R0, !PT ;  /* 0x00000000ee007209 */ /* 0x010ff20007810000 */
        /* <DEDUP_REMOVED lines=8> */
[----:B------:R2:W-:Y:S01]  /*100c0*/  MUFU.TANH R212, R114 ;  /* 0x0000007200d47308 */ /* 0x0005e20000002400 */
[----:B-1----:R-:W-:Y:S09]  /*100d0*/  FMNMX.FTZ R0, R81, R0, !PT ;  /* 0x0000000051007209 */ /* 0x002ff20007810000 */
[----:B------:R-:W1:Y:S10]  /*100e0*/  MUFU.TANH R26, R26 ;  /* 0x0000001a001a7308 */ /* 0x000e740000002400 */
[----:B------:R-:W4:Y:S01]  /*100f0*/  MUFU.TANH R211, R85 ;  /* 0x0000005500d37308 */ /* 0x000f220000002400 */
[----:B--2---:R-:W-:Y:S04]  /*10100*/  MOV R114, R222 ;  /* 0x000000de00727202 */ /* 0x004fe80000000f00 */
[----:B------:R-:W-:Y:S05]  /*10110*/  FMNMX.FTZ R0, R114, R0, !PT ;  /* 0x0000000072007209 */ /* 0x000fea0007810000 */
[----:B------:R4:W-:Y:S01]  /*10120*/  MUFU.TANH R119, R89 ;  /* 0x0000005900777308 */ /* 0x0009e20000002400 */
[----:B-1----:R-:W-:Y:S04]  /*10130*/  FMNMX.FTZ R5, R26, R5, !PT ;  /* 0x000000051a057209 */ /* 0x002fe80007810000 */
[----:B------:R-:W-:Y:S05]  /*10140*/  FMNMX.FTZ R5, R27, R5, !PT ;  /* 0x000000051b057209 */ /* 0x000fea0007810000 */
[----:B------:R-:W1:Y:S01]  /*10150*/  MUFU.TANH R53, R98 ;  /* 0x0000006200357308 */ /* 0x000e620000002400 */
[----:B------:R-:W-:Y:S09]  /*10160*/  FMNMX.FTZ R5, R30, R5, !PT ;  /* 0x000000051e057209 */ /* 0x000ff20007810000 */
[----:B------:R1:W-:Y:S01]  /*10170*/  MUFU.TANH R223, R102 ;  /* 0x0000006600df7308 */ /* 0x0003e20000002400 */
[----:B----4-:R-:W-:Y:S04]  /*10180*/  MOV R89, R211 ;  /* 0x000000d300597202 */ /* 0x010fe80000000f00 */
[----:B------:R-:W-:Y:S05]  /*10190*/  FMNMX.FTZ R74, R89, R74, !PT ;  /* 0x0000004a594a7209 */ /* 0x000fea0007810000 */
[----:B------:R-:W-:Y:S10]  /*101a0*/  MUFU.TANH R248, R88 ;  /* 0x0000005800f87308 */ /* 0x000ff40000002400 */
[----:B------:R-:W2:Y:S01]  /*101b0*/  MUFU.TANH R54, R99 ;  /* 0x0000006300367308 */ /* 0x000ea20000002400 */
[----:B-1----:R-:W-:Y:S04]  /*101c0*/  MOV R102, R53 ;  /* 0x0000003500667202 */ /* 0x002fe80000000f00 */
[----:B------:R-:W-:Y:S05]  /*101d0*/  FMNMX.FTZ R0, R102, R0, !PT ;  /* 0x0000000066007209 */ /* 0x000fea0007810000 */
[----:B------:R2:W-:Y:S10]  /*101e0*/  MUFU.TANH R88, R103 ;  /* 0x0000006700587308 */ /* 0x0005f40000002400 */
[----:B------:R-:W1:Y:S10]  /*101f0*/  MUFU.TANH R83, R96 ;  /* 0x0000006000537308 */ /* 0x000e740000002400 */
[----:B------:R-:W4:Y:S01]  /*10200*/  MUFU.TANH R197, R97 ;  /* 0x0000006100c57308 */ /* 0x000f220000002400 */
[----:B--2---:R-:W-:Y:S02]  /*10210*/  MOV R103, R54 ;  /* 0x0000003600677202 */ /* 0x004fe40000000f00 */
[----:B------:R-:W2:Y:S02]  /*10220*/  LDL.64 R54, [R1+0x30] ;  /* 0x0000300001367983 */ /* 0x000ea40000100a00 */
[----:B------:R-:W-:Y:S05]  /*10230*/  FMNMX.FTZ R0, R103, R0, !PT ;  /* 0x0000000067007209 */ /* 0x000fea0007810000 */
[----:B------:R4:W-:Y:S01]  /*10240*/  MUFU.TANH R99, R101 ;  /* 0x0000006500637308 */ /* 0x0009e20000002400 */
[----:B-1----:R-:W-:Y:S09]  /*10250*/  FMNMX.FTZ R74, R83, R74, !PT ;  /* 0x0000004a534a7209 */ /* 0x002ff20007810000 */
[----:B------:R1:W-:Y:S10]  /*10260*/  MUFU.TANH R190, R115 ;  /* 0x0000007300be7308 */ /* 0x0003f40000002400 */
[----:B------:R-:W3:Y:S01]  /*10270*/  MUFU.TANH R31, R31 ;  /* 0x0000001f001f7308 */ /* 0x000ee20000002400 */
[----:B----4-:R-:W-:Y:S04]  /*10280*/  MOV R101, R197 ;  /* 0x000000c500657202 */ /* 0x010fe80000000f00 */
[----:B------:R-:W-:Y:S05]  /*10290*/  FMNMX.FTZ R74, R101, R74, !PT ;  /* 0x0000004a654a7209 */ /* 0x000fea0007810000 */
[----:B------:R-:W4:Y:S01]  /*102a0*/  MUFU.TANH R196, R100 ;  /* 0x0000006400c47308 */ /* 0x000f220000002400 */
[----:B-1----:R-:W-:Y:S04]  /*102b0*/  MOV R115, R223 ;  /* 0x000000df00737202 */ /* 0x002fe80000000f00 */
[----:B------:R-:W-:Y:S05]  /*102c0*/  FMNMX.FTZ R0, R115, R0, !PT ;  /* 0x0000000073007209 */ /* 0x000fea0007810000 */
[----:B------:R4:W-:Y:S01]  /*102d0*/  MUFU.TANH R98, R112 ;  /* 0x0000007000627308 */ /* 0x0009e20000002400 */
[----:B------:R-:W-:Y:S02]  /*102e0*/  FMNMX.FTZ R0, R88, R0, !PT ;  /* 0x0000000058007209 */ /* 0x000fe40007810000 */
[----:B---3--:R-:W-:Y:S02]  /*102f0*/  FMNMX.FTZ R5, R31, R5, !PT ;  /* 0x000000051f057209 */ /* 0x008fe40007810000 */
[----:B------:R-:W-:Y:S05]  /*10300*/  FMNMX.FTZ R0, R212, R0, !PT ;  /* 0x00000000d4007209 */ /* 0x000fea0007810000 */
[----:B------:R-:W1:Y:S01]  /*10310*/  MUFU.TANH R42, R42 ;  /* 0x0000002a002a7308 */ /* 0x000e620000002400 */
[----:B------:R-:W-:Y:S09]  /*10320*/  FMNMX.FTZ R0, R190, R0, !PT ;  /* 0x00000000be007209 */ /* 0x000ff20007810000 */
[----:B------:R-:W3:Y:S01]  /*10330*/  MUFU.TANH R43, R43 ;  /* 0x0000002b002b7308 */ /* 0x000ee20000002400 */
[----:B----4-:R-:W-:Y:S04]  /*10340*/  MOV R112, R196 ;  /* 0x000000c400707202 */ /* 0x010fe80000000f00 */
[----:B------:R-:W-:Y:S05]  /*10350*/  FMNMX.FTZ R74, R112, R74, !PT ;  /* 0x0000004a704a7209 */ /* 0x000fea0007810000 */
[----:B------:R-:W4:Y:S01]  /*10360*/  MUFU.TANH R46, R46 ;  /* 0x0000002e002e7308 */ /* 0x000f220000002400 */
[----:B------:R-:W-:Y:S02]  /*10370*/  FMNMX.FTZ R74, R99, R74, !PT ;  /* 0x0000004a634a7209 */ /* 0x000fe40007810000 */
[----:B-1----:R-:W-:Y:S02]  /*10380*/  FMNMX.FTZ R5, R42, R5, !PT ;  /* 0x000000052a057209 */ /* 0x002fe40007810000 */
[----:B------:R-:W-:Y:S05]  /*10390*/  FMNMX.FTZ R74, R98, R74, !PT ;  /* 0x0000004a624a7209 */ /* 0x000fea0007810000 */
[----:B------:R-:W1:Y:S01]  /*103a0*/  MUFU.TANH R97, R113 ;  /* 0x0000007100617308 */ /* 0x000e620000002400 */
[----:B---3--:R-:W-:Y:S09]  /*103b0*/  FMNMX.FTZ R5, R43, R5, !PT ;  /* 0x000000052b057209 */ /* 0x008ff20007810000 */
[----:B------:R-:W3:Y:S01]  /*103c0*/  MUFU.TANH R220, R58 ;  /* 0x0000003a00dc7308 */ /* 0x000ee20000002400 */
[----:B----4-:R-:W-:Y:S04]  /*103d0*/  FMNMX.FTZ R5, R46, R5, !PT ;  /* 0x000000052e057209 */ /* 0x010fe80007810000 */
[----:B------:R-:W-:Y:S05]  /*103e0*/  FMNMX.FTZ R5, R199, R5, !PT ;  /* 0x00000005c7057209 */ /* 0x000fea0007810000 */
[----:B------:R4:W-:Y:S01]  /*103f0*/  MUFU.TANH R239, R73 ;  /* 0x0000004900ef7308 */ /* 0x0009e20000002400 */
[----:B-1----:R-:W-:Y:S05]  /*10400*/  FMNMX.FTZ R74, R97, R74, !PT ;  /* 0x0000004a614a7209 */ /* 0x002fea0007810000 */
[----:B------:R-:W1:Y:S04]  /*10410*/  SHFL.BFLY PT, R6, R74, 0x2, 0x1f ;  /* 0x0c401f004a067f89 */ /* 0x000e6800000e0000 */
[----:B------:R-:W1:Y:S01]  /*10420*/  MUFU.TANH R218, R59 ;  /* 0x0000003b00da7308 */ /* 0x000e620000002400 */
[----:B---3--:R-:W-:Y:S09]  /*10430*/  FMNMX.FTZ R5, R220, R5, !PT ;  /* 0x00000005dc057209 */ /* 0x008ff20007810000 */
[----:B------:R-:W3:Y:S01]  /*10440*/  MUFU.TANH R251, R62 ;  /* 0x0000003e00fb7308 */ /* 0x000ee20000002400 */
[----:B----4-:R-:W4:Y:S09]  /*10450*/  SHFL.BFLY PT, R73, R0, 0x2, 0x1f ;  /* 0x0c401f0000497f89 */ /* 0x010f3200000e0000 */
[----:B------:R-:W4:Y:S01]  /*10460*/  MUFU.TANH R245, R63 ;  /* 0x0000003f00f57308 */ /* 0x000f220000002400 */
[----:B-1----:R-:W-:Y:S02]  /*10470*/  FMNMX.FTZ R74, R74, R6, !PT ;  /* 0x000000064a4a7209 */ /* 0x002fe40007810000 */
[----:B------:R-:W-:Y:S03]  /*10480*/  FMNMX.FTZ R5, R218, R5, !PT ;  /* 0x00000005da057209 */ /* 0x000fe60007810000 */
[----:B------:R-:W1:Y:S04]  /*10490*/  SHFL.BFLY PT, R8, R74, 0x1, 0x1f ;  /* 0x0c201f004a087f89 */ /* 0x000e6800000e0000 */
[----:B------:R-:W1:Y:S01]  /*104a0*/  MUFU.TANH R250, R75 ;  /* 0x0000004b00fa7308 */ /* 0x000e620000002400 */
[----:B---3--:R-:W-:Y:S04]  /*104b0*/  MOV R85, R251 ;  /* 0x000000fb00557202 */ /* 0x008fe80000000f00 */
[----:B------:R-:W-:Y:S05]  /*104c0*/  FMNMX.FTZ R5, R85, R5, !PT ;  /* 0x0000000555057209 */ /* 0x000fea0007810000 */
[----:B------:R-:W3:Y:S01]  /*104d0*/  MUFU.TANH R252, R78 ;  /* 0x0000004e00fc7308 */ /* 0x000ee20000002400 */
[----:B----4-:R-:W-:Y:S02]  /*104e0*/  FMNMX.FTZ R73, R0, R73, !PT ;  /* 0x0000004900497209 */ /* 0x010fe40007810000 */
[----:B------:R-:W-:Y:S03]  /*104f0*/  MOV R87, R245 ;  /* 0x000000f500577202 */ /* 0x000fe60000000f00 */
[----:B------:R-:W4:Y:S01]  /*10500*/  SHFL.BFLY PT, R6, R73, 0x1, 0x1f ;  /* 0x0c201f0049067f89 */ /* 0x000f2200000e0000 */
[----:B------:R-:W-:Y:S03]  /*10510*/  FMNMX.FTZ R5, R87, R5, !PT ;  /* 0x0000000557057209 */ /* 0x000fe60007810000 */
[----:B------:R-:W4:Y:S01]  /*10520*/  MUFU.TANH R233, R79 ;  /* 0x0000004f00e97308 */ /* 0x000f220000002400 */
[----:B------:R-:W-:Y:S02]  /*10530*/  FMNMX.FTZ R5, R234, R5, !PT ;  /* 0x00000005ea057209 */ /* 0x000fe40007810000 */
[----:B-1----:R-:W-:Y:S01]  /*10540*/  MOV R86, R250 ;  /* 0x000000fa00567202 */ /* 0x002fe20000000f00 */
[----:B------:R-:W-:Y:S01]  /*10550*/  FMUL.FTZ R75, R110, c[0x0][0x320] ;  /* 0x0000c8006e4b7a20 */ /* 0x000fe20000410000 */
[----:B------:R-:W-:Y:S02]  /*10560*/  FMNMX.FTZ R74, R74, R8, !PT ;  /* 0x000000084a4a7209 */ /* 0x000fe40007810000 */
[----:B------:R-:W-:Y:S03]  /*10570*/  FMNMX.FTZ R5, R86, R5, !PT ;  /* 0x0000000556057209 */ /* 0x000fe60007810000 */
[----:B------:R-:W1:Y:S01]  /*10580*/  MUFU.TANH R244, R90 ;  /* 0x0000005a00f47308 */ /* 0x000e620000002400 */
[----:B------:R-:W-:Y:S01]  /*10590*/  FMUL.FTZ R96, R74, c[0x0][0x2d0] ;  /* 0x0000b4004a607a20 */ /* 0x000fe20000410000 */
[----:B---3--:R-:W-:Y:S03]  /*105a0*/  MOV R113, R252 ;  /* 0x000000fc00717202 */ /* 0x008fe60000000f00 */
[--C-:B------:R-:W-:Y:S02]  /*105b0*/  FFMA.FTZ R8, R20, c[0x0][0x2d0], -R96.reuse ;  /* 0x0000b40014087a23 */ /* 0x100fe40000010860 */
[--C-:B------:R-:W-:Y:S01]  /*105c0*/  FFMA.FTZ R101, R101, c[0x0][0x2d0], -R96.reuse ;  /* 0x0000b40065657a23 */ /* 0x100fe20000010860 */
[----:B------:R-:W-:Y:S01]  /*105d0*/  FMNMX.FTZ R0, R113, R5, !PT ;  /* 0x0000000571007209 */ /* 0x000fe20007810000 */
[--C-:B------:R-:W-:Y:S01]  /*105e0*/  FFMA.FTZ R112, R112, c[0x0][0x2d0], -R96.reuse ;  /* 0x0000b40070707a23 */ /* 0x100fe20000010860 */
[----:B------:R-:W3:Y:S01]  /*105f0*/  MUFU.TANH R243, R91 ;  /* 0x0000005b00f37308 */ /* 0x000ee20000002400 */
[----:B----4-:R-:W-:Y:S01]  /*10600*/  FMNMX.FTZ R73, R73, R6, !PT ;  /* 0x0000000649497209 */ /* 0x010fe20007810000 */
[----:B------:R-:W-:Y:S01]  /*10610*/  FFMA.FTZ R6, R32, c[0x0][0x2d0], -R96 ;  /* 0x0000b40020067a23 */ /* 0x000fe20000010860 */
[----:B------:R-:W-:Y:S07]  /*10620*/  FMNMX.FTZ R0, R233, R0, !PT ;  /* 0x00000000e9007209 */ /* 0x000fee0007810000 */
[----:B------:R-:W4:Y:S01]  /*10630*/  MUFU.TANH R7, R94 ;  /* 0x0000005e00077308 */ /* 0x000f220000002400 */
[----:B-1----:R-:W-:Y:S04]  /*10640*/  MOV R110, R244 ;  /* 0x000000f4006e7202 */ /* 0x002fe80000000f00 */
[----:B------:R-:W-:Y:S01]  /*10650*/  FMNMX.FTZ R5, R110, R0, !PT ;  /* 0x000000006e057209 */ /* 0x000fe20007810000 */
[----:B------:R-:W-:Y:S04]  /*10660*/  FMUL.FTZ R0, R111, c[0x0][0x320] ;  /* 0x0000c8006f007a20 */ /* 0x000fe80000410000 */
[----:B------:R1:W-:Y:S01]  /*10670*/  MUFU.EX2 R244, R8 ;  /* 0x0000000800f47308 */ /* 0x0003e20000000800 */
[----:B---3--:R-:W-:Y:S04]  /*10680*/  MOV R111, R243 ;  /* 0x000000f3006f7202 */ /* 0x008fe80000000f00 */
[----:B------:R-:W-:Y:S05]  /*10690*/  FMNMX.FTZ R5, R111, R5, !PT ;  /* 0x000000056f057209 */ /* 0x000fea0007810000 */
[----:B------:R3:W-:Y:S10]  /*106a0*/  MUFU.TANH R71, R0 ;  /* 0x0000000000477308 */ /* 0x0007f40000002400 */
[----:B------:R4:W4:Y:S01]  /*106b0*/  MUFU.TANH R94, R95 ;  /* 0x0000005f005e7308 */ /* 0x0009220000002400 */
[----:B-1----:R-:W-:Y:S09]  /*106c0*/  @P0 MOV R8, c[0x0][0x1e0] ;  /* 0x0000780000080a02 */ /* 0x002ff20000000f00 */
[----:B------:R1:W1:Y:S01]  /*106d0*/  MUFU.TANH R63, R106 ;  /* 0x0000006a003f7308 */ /* 0x0002620000002400 */
[----:B---3--:R-:W-:Y:S04]  /*106e0*/  FADD.FTZ R0, -R74, R2 ;  /* 0x000000024a007221 */ /* 0x008fe80000010100 */
[----:B------:R-:W-:Y:S05]  /*106f0*/  FMUL.FTZ R2, R0, c[0x0][0x2d0] ;  /* 0x0000b40000027a20 */ /* 0x000fea0000410000 */
[----:B------:R-:W3:Y:S01]  /*10700*/  MUFU.TANH R91, R107 ;  /* 0x0000006b005b7308 */ /* 0x000ee20000002400 */
[----:B----4-:R-:W-:Y:S04]  /*10710*/  MOV R95, R7 ;  /* 0x00000007005f7202 */ /* 0x010fe80000000f00 */
[----:B------:R-:W-:Y:S05]  /*10720*/  FMNMX.FTZ R5, R95, R5, !PT ;  /* 0x000000055f057209 */ /* 0x000fea0007810000 */
[----:B------:R-:W4:Y:S01]  /*10730*/  MUFU.TANH R75, R75 ;  /* 0x0000004b004b7308 */ /* 0x000f220000002400 */
[----:B------:R-:W-:Y:S02]  /*10740*/  FMNMX.FTZ R5, R94, R5, !PT ;  /* 0x000000055e057209 */ /* 0x000fe40007810000 */
[----:B-1----:R-:W-:Y:S02]  /*10750*/  MOV R106, R247 ;  /* 0x000000f7006a7202 */ /* 0x002fe40000000f00 */
[----:B------:R-:W-:Y:S05]  /*10760*/  FMNMX.FTZ R5, R63, R5, !PT ;  /* 0x000000053f057209 */ /* 0x000fea0007810000 */
[----:B------:R-:W1:Y:S01]  /*10770*/  MUFU.TANH R41, R41 ;  /* 0x0000002900297308 */ /* 0x000e620000002400 */
[----:B---3--:R-:W-:Y:S01]  /*10780*/  FMNMX.FTZ R0, R91, R5, !PT ;  /* 0x000000055b007209 */ /* 0x008fe20007810000 */
[--C-:B------:R-:W-:Y:S01]  /*10790*/  FFMA.FTZ R5, R33, c[0x0][0x2d0], -R96.reuse ;  /* 0x0000b40021057a23 */ /* 0x100fe20000010860 */
[----:B------:R-:W-:Y:S07]  /*107a0*/  MOV R107, R248 ;  /* 0x000000f8006b7202 */ /* 0x000fee0000000f00 */
[----:B------:R3:W-:Y:S01]  /*107b0*/  MUFU.EX2 R9, R5 ;  /* 0x0000000500097308 */ /* 0x0007e20000000800 */
[----:B----4-:R-:W-:Y:S04]  /*107c0*/  FMNMX.FTZ R0, R75, R0, !PT ;  /* 0x000000004b007209 */ /* 0x010fe80007810000 */
[----:B------:R-:W-:Y:S05]  /*107d0*/  FMNMX.FTZ R0, R71, R0, !PT ;  /* 0x0000000047007209 */ /* 0x000fea0007810000 */
[----:B------:R-:W4:Y:S01]  /*107e0*/  MUFU.TANH R44, R44 ;  /* 0x0000002c002c7308 */ /* 0x000f220000002400 */
[----:B-1----:R-:W-:Y:S09]  /*107f0*/  FMNMX.FTZ R4, R41, R4, !PT ;  /* 0x0000000429047209 */ /* 0x002ff20007810000 */
[----:B------:R1:W-:Y:S01]  /*10800*/  MUFU.EX2 R70, R2 ;  /* 0x0000000200467308 */ /* 0x0003e20000000800 */
[----:B---3--:R-:W-:Y:S09]  /*10810*/  @P0 MOV R5, R10 ;  /* 0x0000000a00050202 */ /* 0x008ff20000000f00 */
[----:B------:R-:W3:Y:S01]  /*10820*/  MUFU.TANH R45, R45 ;  /* 0x0000002d002d7308 */ /* 0x000ee20000002400 */
[----:B----4-:R-:W-:Y:S09]  /*10830*/  FMNMX.FTZ R4, R44, R4, !PT ;  /* 0x000000042c047209 */ /* 0x010ff20007810000 */
[----:B------:R-:W4:Y:S01]  /*10840*/  MUFU.TANH R208, R57 ;  /* 0x0000003900d07308 */ /* 0x000f220000002400 */
[----:B-1----:R-:W-:Y:S02]  /*10850*/  FADD.FTZ R2, -R73, R3 ;  /* 0x0000000349027221 */ /* 0x002fe40000010100 */
[----:B------:R-:W1:Y:S02]  /*10860*/  SHFL.BFLY PT, R3, R0, 0x2, 0x1f ;  /* 0x0c401f0000037f89 */ /* 0x000e6400000e0000 */
[----:B------:R-:W-:Y:S05]  /*10870*/  FMUL.FTZ R2, R2, c[0x0][0x2d0] ;  /* 0x0000b40002027a20 */ /* 0x000fea0000410000 */
[----:B------:R-:W2:Y:S01]  /*10880*/  MUFU.TANH R206, R61 ;  /* 0x0000003d00ce7308 */ /* 0x000ea20000002400 */
[----:B---3--:R-:W-:Y:S04]  /*10890*/  FMNMX.FTZ R4, R45, R4, !PT ;  /* 0x000000042d047209 */ /* 0x008fe80007810000 */
[----:B------:R-:W-:Y:S05]  /*108a0*/  FMNMX.FTZ R4, R205, R4, !PT ;  /* 0x00000004cd047209 */ /* 0x000fea0007810000 */
[----:B------:R-:W3:Y:S01]  /*108b0*/  MUFU.TANH R221, R72 ;  /* 0x0000004800dd7308 */ /* 0x000ee20000002400 */
[----:B----4-:R-:W-:Y:S04]  /*108c0*/  FMNMX.FTZ R4, R208, R4, !PT ;  /* 0x00000004d0047209 */ /* 0x010fe80007810000 */
[----:B------:R-:W-:Y:S05]  /*108d0*/  FMNMX.FTZ R4, R204, R4, !PT ;  /* 0x00000004cc047209 */ /* 0x000fea0007810000 */
[----:B------:R-:W4:Y:S01]  /*108e0*/  MUFU.TANH R209, R76 ;  /* 0x0000004c00d17308 */ /* 0x000f220000002400 */
[----:B-1----:R-:W-:Y:S01]  /*108f0*/  FMNMX.FTZ R0, R0, R3, !PT ;  /* 0x0000000300007209 */ /* 0x002fe20007810000 */
[----:B------:R-:W-:Y:S02]  /*10900*/  FFMA.FTZ R3, R17, c[0x0][0x2d0], -R96 ;  /* 0x0000b40011037a23 */ /* 0x000fe40000010860 */
[----:B------:R-:W-:Y:S01]  /*10910*/  FMUL.FTZ R17, R70, R133 ;  /* 0x0000008546117220 */ /* 0x000fe20000410000 */
[----:B--2---:R-:W-:Y:S02]  /*10920*/  FMNMX.FTZ R4, R206, R4, !PT ;  /* 0x00000004ce047209 */ /* 0x004fe40007810000 */
[----:B------:R-:W-:Y:S02]  /*10930*/  MOV R133, R107 ;  /* 0x0000006b00857202 */ /* 0x000fe40000000f00 */
[----:B------:R-:W-:Y:S01]  /*10940*/  MOV R107, R216 ;  /* 0x000000d8006b7202 */ /* 0x000fe20000000f00 */
[----:B------:R-:W1:Y:S01]  /*10950*/  MUFU.TANH R240, R77 ;  /* 0x0000004d00f07308 */ /* 0x000e620000002400 */
[----:B---3--:R-:W-:Y:S04]  /*10960*/  FMNMX.FTZ R4, R221, R4, !PT ;  /* 0x00000004dd047209 */ /* 0x008fe80007810000 */
[----:B------:R-:W-:Y:S05]  /*10970*/  FMNMX.FTZ R4, R239, R4, !PT ;  /* 0x00000004ef047209 */ /* 0x000fea0007810000 */
[----:B------:R2:W3:Y:S01]  /*10980*/  MUFU.TANH R84, R104 ;  /* 0x0000006800547308 */ /* 0x0004e20000002400 */
[----:B----4-:R-:W-:Y:S04]  /*10990*/  MOV R82, R209 ;  /* 0x000000d100527202 */ /* 0x010fe80000000f00 */
[----:B------:R-:W-:Y:S05]  /*109a0*/  FMNMX.FTZ R4, R82, R4, !PT ;  /* 0x0000000452047209 */ /* 0x000fea0007810000 */
[----:B------:R4:W-:Y:S01]  /*109b0*/  MUFU.EX2 R245, R3 ;  /* 0x0000000300f57308 */ /* 0x0009e20000000800 */
[----:B-1----:R-:W-:Y:S04]  /*109c0*/  FMNMX.FTZ R4, R240, R4, !PT ;  /* 0x00000004f0047209 */ /* 0x002fe80007810000 */
[----:B------:R-:W-:Y:S05]  /*109d0*/  FMNMX.FTZ R4, R248, R4, !PT ;  /* 0x00000004f8047209 */ /* 0x000fea0007810000 */
[----:B------:R-:W1:Y:S01]  /*109e0*/  MUFU.TANH R90, R105 ;  /* 0x00000069005a7308 */ /* 0x000e620000002400 */
[----:B------:R-:W-:Y:S01]  /*109f0*/  FMNMX.FTZ R4, R119, R4, !PT ;  /* 0x0000000477047209 */ /* 0x000fe20007810000 */
[----:B--2---:R-:W-:Y:S03]  /*10a00*/  FMUL.FTZ R104, R73, c[0x0][0x2d0] ;  /* 0x0000b40049687a20 */ /* 0x004fe60000410000 */
[----:B------:R-:W-:Y:S01]  /*10a10*/  FMNMX.FTZ R4, R217, R4, !PT ;  /* 0x00000004d9047209 */ /* 0x000fe20007810000 */
[--C-:B------:R-:W-:Y:S04]  /*10a20*/  FFMA.FTZ R102, R102, c[0x0][0x2d0], -R104.reuse ;  /* 0x0000b40066667a23 */ /* 0x100fe80000010868 */
[----:B------:R-:W2:Y:S01]  /*10a30*/  MUFU.TANH R191, R108 ;  /* 0x0000006c00bf7308 */ /* 0x000ea20000002400 */
[----:B------:R-:W-:Y:S01]  /*10a40*/  FMNMX.FTZ R4, R216, R4, !PT ;  /* 0x00000004d8047209 */ /* 0x000fe20007810000 */
[--C-:B------:R-:W-:Y:S02]  /*10a50*/  FFMA.FTZ R103, R103, c[0x0][0x2d0], -R104.reuse ;  /* 0x0000b40067677a23 */ /* 0x100fe40000010868 */
[--C-:B----4-:R-:W-:Y:S01]  /*10a60*/  FFMA.FTZ R3, R186, c[0x0][0x2d0], -R104.reuse ;  /* 0x0000b400ba037a23 */ /* 0x110fe20000010868 */
[----:B---3--:R-:W-:Y:S01]  /*10a70*/  FMNMX.FTZ R4, R84, R4, !PT ;  /* 0x0000000454047209 */ /* 0x008fe20007810000 */
[--C-:B------:R-:W-:Y:S04]  /*10a80*/  FFMA.FTZ R115, R115, c[0x0][0x2d0], -R104.reuse ;  /* 0x0000b40073737a23 */ /* 0x100fe80000010868 */
[----:B------:R-:W3:Y:S01]  /*10a90*/  MUFU.TANH R109, R109 ;  /* 0x0000006d006d7308 */ /* 0x000ee20000002400 */
[----:B-1----:R-:W-:Y:S09]  /*10aa0*/  FMNMX.FTZ R4, R90, R4, !PT ;  /* 0x000000045a047209 */ /* 0x002ff20007810000 */
[----:B------:R1:W-:Y:S01]  /*10ab0*/  MUFU.EX2 R187, R3 ;  /* 0x0000000300bb7308 */ /* 0x0003e20000000800 */
[----:B--2---:R-:W-:Y:S09]  /*10ac0*/  FMNMX.FTZ R4, R191, R4, !PT ;  /* 0x00000004bf047209 */ /* 0x004ff20007810000 */
[----:B------:R-:W-:Y:S01]  /*10ad0*/  MUFU.EX2 R69, R2 ;  /* 0x0000000200457308 */ /* 0x000fe20000000800 */
[----:B---3--:R-:W-:Y:S05]  /*10ae0*/  FMNMX.FTZ R4, R109, R4, !PT ;  /* 0x000000046d047209 */ /* 0x008fea0007810000 */
[----:B------:R-:W2:Y:S04]  /*10af0*/  SHFL.BFLY PT, R7, R4, 0x2, 0x1f ;  /* 0x0c401f0004077f89 */ /* 0x000ea800000e0000 */
[----:B------:R-:W-:Y:S01]  /*10b00*/  MUFU.EX2 R32, R6 ;  /* 0x0000000600207308 */ /* 0x000fe20000000800 */
[----:B-1----:R-:W-:Y:S09]  /*10b10*/  FFMA.FTZ R3, R185, c[0x0][0x2d0], -R104 ;  /* 0x0000b400b9037a23 */ /* 0x002ff20000010868 */
[----:B------:R1:W3:Y:S01]  /*10b20*/  MUFU.EX2 R209, R3 ;  /* 0x0000000300d17308 */ /* 0x0002e20000000800 */
[----:B--2---:R-:W-:Y:S01]  /*10b30*/  FMNMX.FTZ R4, R4, R7, !PT ;  /* 0x0000000704047209 */ /* 0x004fe20007810000 */
[----:B------:R-:W-:Y:S04]  /*10b40*/  FFMA.FTZ R7, R21, c[0x0][0x2d0], -R96 ;  /* 0x0000b40015077a23 */ /* 0x000fe80000010860 */
[----:B------:R-:W2:Y:S01]  /*10b50*/  SHFL.BFLY PT, R72, R4, 0x1, 0x1f ;  /* 0x0c201f0004487f89 */ /* 0x000ea200000e0000 */
[----:B-1----:R-:W-:Y:S01]  /*10b60*/  FFMA.FTZ R3, R18, c[0x0][0x2d0], -R104 ;  /* 0x0000b40012037a23 */ /* 0x002fe20000010868 */
[----:B---3--:R-:W-:Y:S01]  /*10b70*/  F2FP.PACK_AB R77, R209, R187 ;  /* 0x000000bbd14d723e */ /* 0x008fe200000000ff */
[----:B------:R-:W-:Y:S01]  /*10b80*/  FMUL.FTZ R18, R69, R134 ;  /* 0x0000008645127220 */ /* 0x000fe20000410000 */
[----:B------:R-:W-:Y:S01]  /*10b90*/  MOV R134, R92 ;  /* 0x0000005c00867202 */ /* 0x000fe20000000f00 */
[----:B------:R1:W-:Y:S01]  /*10ba0*/  MUFU.EX2 R222, R3 ;  /* 0x0000000300de7308 */ /* 0x0003e20000000800 */
[----:B--2---:R-:W-:Y:S01]  /*10bb0*/  FMNMX.FTZ R72, R4, R72, !PT ;  /* 0x0000004804487209 */ /* 0x004fe20007810000 */
[----:B------:R-:W-:Y:S08]  /*10bc0*/  FFMA.FTZ R4, R184, c[0x0][0x2d0], -R96 ;  /* 0x0000b400b8047a23 */ /* 0x000ff00000010860 */
[----:B------:R2:W-:Y:S01]  /*10bd0*/  MUFU.EX2 R207, R4 ;  /* 0x0000000400cf7308 */ /* 0x0005e20000000800 */
[C---:B------:R-:W-:Y:S01]  /*10be0*/  FADD.FTZ R2, -R72.reuse, R116 ;  /* 0x0000007448027221 */ /* 0x040fe20000010100 */
[----:B------:R-:W-:Y:S01]  /*10bf0*/  MOV R116, R249 ;  /* 0x000000f900747202 */ /* 0x000fe20000000f00 */
[----:B------:R-:W-:Y:S02]  /*10c00*/  FMUL.FTZ R105, R72, c[0x0][0x2d0] ;  /* 0x0000b40048697a20 */ /* 0x000fe40000410000 */
[----:B------:R-:W-:Y:S02]  /*10c10*/  FMUL.FTZ R2, R2, c[0x0][0x2d0] ;  /* 0x0000b40002027a20 */ /* 0x000fe40000410000 */
[--C-:B------:R-:W-:Y:S02]  /*10c20*/  FFMA.FTZ R107, R107, c[0x0][0x2d0], -R105.reuse ;  /* 0x0000b4006b6b7a23 */ /* 0x100fe40000010869 */
[--C-:B-1----:R-:W-:Y:S01]  /*10c30*/  FFMA.FTZ R3, R193, c[0x0][0x2d0], -R105.reuse ;  /* 0x0000b400c1037a23 */ /* 0x102fe20000010869 */
[----:B------:R1:W3:Y:S10]  /*10c40*/  MUFU.EX2 R68, R2 ;  /* 0x0000000200447308 */ /* 0x0002f40000000800 */
[----:B------:R4:W-:Y:S01]  /*10c50*/  MUFU.EX2 R185, R3 ;  /* 0x0000000300b97308 */ /* 0x0009e20000000800 */
[----:B--2---:R-:W-:Y:S09]  /*10c60*/  FFMA.FTZ R4, R22, c[0x0][0x2d0], -R104 ;  /* 0x0000b40016047a23 */ /* 0x004ff20000010868 */
[----:B------:R2:W-:Y:S01]  /*10c70*/  MUFU.EX2 R80, R4 ;  /* 0x0000000400507308 */ /* 0x0005e20000000800 */
[--C-:B-1----:R-:W-:Y:S09]  /*10c80*/  FFMA.FTZ R2, R118, c[0x0][0x2d0], -R96.reuse ;  /* 0x0000b40076027a23 */ /* 0x102ff20000010860 */
[----:B------:R1:W1:Y:S01]  /*10c90*/  MUFU.EX2 R211, R2 ;  /* 0x0000000200d37308 */ /* 0x0002620000000800 */
[--C-:B----4-:R-:W-:Y:S09]  /*10ca0*/  FFMA.FTZ R3, R192, c[0x0][0x2d0], -R105.reuse ;  /* 0x0000b400c0037a23 */ /* 0x110ff20000010869 */
[----:B------:R4:W4:Y:S01]  /*10cb0*/  MUFU.EX2 R186, R3 ;  /* 0x0000000300ba7308 */ /* 0x0009220000000800 */
[--C-:B--2---:R-:W-:Y:S02]  /*10cc0*/  FFMA.FTZ R4, R29, c[0x0][0x2d0], -R105.reuse ;  /* 0x0000b4001d047a23 */ /* 0x104fe40000010869 */
[----:B---3--:R-:W-:Y:S07]  /*10cd0*/  FMUL.FTZ R29, R68, R145 ;  /* 0x00000091441d7220 */ /* 0x008fee0000410000 */
[----:B------:R-:W-:Y:S01]  /*10ce0*/  MUFU.EX2 R52, R4 ;  /* 0x0000000400347308 */ /* 0x000fe20000000800 */
[----:B-1----:R-:W-:Y:S01]  /*10cf0*/  FFMA.FTZ R2, R16, c[0x0][0x2d0], -R96 ;  /* 0x0000b40010027a23 */ /* 0x002fe20000010860 */
[----:B------:R-:W-:Y:S01]  /*10d00*/  F2FP.PACK_AB R76, R211, R207 ;  /* 0x000000cfd34c723e */ /* 0x000fe200000000ff */
[----:B------:R-:W-:Y:S01]  /*10d10*/  FMUL.FTZ R16, R70, R132 ;  /* 0x0000008446107220 */ /* 0x000fe20000410000 */
[----:B------:R-:W-:Y:S02]  /*10d20*/  MOV R132, R116 ;  /* 0x0000007400847202 */ /* 0x000fe40000000f00 */
[----:B------:R-:W-:Y:S04]  /*10d30*/  MOV R116, R84 ;  /* 0x0000005400747202 */ /* 0x000fe80000000f00 */
[----:B------:R1:W2:Y:S01]  /*10d40*/  MUFU.EX2 R213, R2 ;  /* 0x0000000200d57308 */ /* 0x0002a20000000800 */
[--C-:B----4-:R-:W-:Y:S01]  /*10d50*/  FFMA.FTZ R3, R12, c[0x0][0x2d0], -R105.reuse ;  /* 0x0000b4000c037a23 */ /* 0x110fe20000010869 */
[----:B------:R-:W-:Y:S08]  /*10d60*/  F2FP.PACK_AB R64, R186, R185 ;  /* 0x000000b9ba40723e */ /* 0x000ff000000000ff */
[----:B------:R3:W-:Y:S01]  /*10d70*/  MUFU.EX2 R219, R3 ;  /* 0x0000000300db7308 */ /* 0x0007e20000000800 */
[----:B-1----:R-:W1:Y:S01]  /*10d80*/  SHFL.BFLY PT, R2, R0, 0x1, 0x1f ;  /* 0x0c201f0000027f89 */ /* 0x002e6200000e0000 */
[----:B--2---:R-:W-:Y:S01]  /*10d90*/  F2FP.PACK_AB R78, R245, R213 ;  /* 0x000000d5f54e723e */ /* 0x004fe200000000ff */
[----:B---3--:R-:W-:Y:S07]  /*10da0*/  FFMA.FTZ R3, R13, c[0x0][0x2d0], -R105 ;  /* 0x0000b4000d037a23 */ /* 0x008fee0000010869 */
[----:B------:R2:W3:Y:S01]  /*10db0*/  MUFU.EX2 R223, R3 ;  /* 0x0000000300df7308 */ /* 0x0004e20000000800 */
[----:B-1----:R-:W-:Y:S01]  /*10dc0*/  FMNMX.FTZ R2, R0, R2, !PT ;  /* 0x0000000200027209 */ /* 0x002fe20007810000 */
[----:B------:R-:W-:Y:S02]  /*10dd0*/  FFMA.FTZ R0, R19, c[0x0][0x2d0], -R104 ;  /* 0x0000b40013007a23 */ /* 0x000fe40000010868 */
[----:B------:R-:W-:Y:S01]  /*10de0*/  FMUL.FTZ R19, R69, R135 ;  /* 0x0000008745137220 */ /* 0x000fe20000410000 */
[----:B------:R-:W-:Y:S05]  /*10df0*/  MOV R135, R86 ;  /* 0x0000005600877202 */ /* 0x000fea0000000f00 */
[----:B------:R1:W4:Y:S01]  /*10e00*/  MUFU.EX2 R243, R0 ;  /* 0x0000000000f37308 */ /* 0x0003220000000800 */
[----:B------:R-:W-:Y:S04]  /*10e10*/  FMUL.FTZ R100, R2, c[0x0][0x2d0] ;  /* 0x0000b40002647a20 */ /* 0x000fe80000410000 */
[--C-:B------:R-:W-:Y:S02]  /*10e20*/  FFMA.FTZ R4, R26, c[0x0][0x2d0], -R100.reuse ;  /* 0x0000b4001a047a23 */ /* 0x100fe40000010864 */
[--C-:B--2---:R-:W-:Y:S01]  /*10e30*/  FFMA.FTZ R3, R195, c[0x0][0x2d0], -R100.reuse ;  /* 0x0000b400c3037a23 */ /* 0x104fe20000010864 */
[----:B---3--:R-:W-:Y:S03]  /*10e40*/  F2FP.PACK_AB R66, R223, R219 ;  /* 0x000000dbdf42723e */ /* 0x008fe600000000ff */
[----:B------:R2:W-:Y:S01]  /*10e50*/  MUFU.EX2 R108, R3 ;  /* 0x00000003006c7308 */ /* 0x0005e20000000800 */
[----:B-1----:R-:W-:Y:S01]  /*10e60*/  FADD.FTZ R0, -R2, R117 ;  /* 0x0000007502007221 */ /* 0x002fe20000010100 */
[----:B----4-:R-:W-:Y:S08]  /*10e70*/  F2FP.PACK_AB R79, R243, R222 ;  /* 0x000000def34f723e */ /* 0x010ff000000000ff */
[----:B------:R1:W-:Y:S01]  /*10e80*/  MUFU.EX2 R117, R7 ;  /* 0x0000000700757308 */ /* 0x0003e20000000800 */
[----:B------:R-:W-:Y:S09]  /*10e90*/  FMUL.FTZ R0, R0, c[0x0][0x2d0] ;  /* 0x0000b40000007a20 */ /* 0x000ff20000410000 */
[----:B------:R-:W3:Y:S01]  /*10ea0*/  MUFU.EX2 R0, R0 ;  /* 0x0000000000007308 */ /* 0x000ee20000000800 */
[--C-:B--2---:R-:W-:Y:S09]  /*10eb0*/  FFMA.FTZ R3, R194, c[0x0][0x2d0], -R100.reuse ;  /* 0x0000b400c2037a23 */ /* 0x104ff20000010864 */
[----:B------:R2:W4:Y:S01]  /*10ec0*/  MUFU.EX2 R184, R3 ;  /* 0x0000000300b87308 */ /* 0x0005220000000800 */
[----:B-1----:R-:W-:Y:S09]  /*10ed0*/  @P0 IMAD.WIDE.U32 R6, R242, c[0x0][0x1e0], RZ ;  /* 0x00007800f2060a25 */ /* 0x002ff200078e00ff */
[----:B------:R1:W-:Y:S01]  /*10ee0*/  MUFU.EX2 R194, R4 ;  /* 0x0000000400c27308 */ /* 0x0003e20000000800 */
[----:B---3--:R-:W-:Y:S02]  /*10ef0*/  FMUL.FTZ R26, R0, R142 ;  /* 0x0000008e001a7220 */ /* 0x008fe40000410000 */
[----:B--2---:R-:W-:Y:S01]  /*10f00*/  FFMA.FTZ R3, R14, c[0x0][0x2d0], -R100 ;  /* 0x0000b4000e037a23 */ /* 0x004fe20000010864 */
[----:B----4-:R-:W-:Y:S06]  /*10f10*/  F2FP.PACK_AB R65, R184, R108 ;  /* 0x0000006cb841723e */ /* 0x010fec00000000ff */
[----:B------:R2:W-:Y:S01]  /*10f20*/  MUFU.EX2 R188, R3 ;  /* 0x0000000300bc7308 */ /* 0x0005e20000000800 */
[----:B-1----:R-:W-:Y:S05]  /*10f30*/  @P0 MOV R4, R54 ;  /* 0x0000003600040202 */ /* 0x002fea0000000f00 */
[----:B------:R-:W-:Y:S04]  /*10f40*/  @P0 IMAD.WIDE.U32 R4, R6, 0x70, R4 ;  /* 0x0000007006040825 */ /* 0x000fe800078e0004 */
[--C-:B------:R-:W-:Y:S02]  /*10f50*/  FFMA.FTZ R6, R27, c[0x0][0x2d0], -R100.reuse ;  /* 0x0000b4001b067a23 */ /* 0x100fe40000010864 */
[----:B------:R-:W-:Y:S02]  /*10f60*/  FMUL.FTZ R27, R0, R143 ;  /* 0x0000008f001b7220 */ /* 0x000fe40000410000 */
[----:B------:R1:W-:Y:S01]  /*10f70*/  MUFU.EX2 R195, R6 ;  /* 0x0000000600c37308 */ /* 0x0003e20000000800 */
[----:B--2---:R-:W-:Y:S09]  /*10f80*/  FFMA.FTZ R3, R15, c[0x0][0x2d0], -R100 ;  /* 0x0000b4000f037a23 */ /* 0x004ff20000010864 */
[----:B------:R2:W3:Y:S01]  /*10f90*/  MUFU.EX2 R189, R3 ;  /* 0x0000000300bd7308 */ /* 0x0004e20000000800 */
[----:B-1----:R-:W-:Y:S01]  /*10fa0*/  @P0 LEA R6, P2, R4, c[0x0][0x1c8], 0x1 ;  /* 0x0000720004060a11 */ /* 0x002fe200078408ff */
[--C-:B--2---:R-:W-:Y:S01]  /*10fb0*/  FFMA.FTZ R3, R23, c[0x0][0x2d0], -R104.reuse ;  /* 0x0000b40017037a23 */ /* 0x104fe20000010868 */
[----:B---3--:R-:W-:Y:S07]  /*10fc0*/  F2FP.PACK_AB R67, R189, R188 ;  /* 0x000000bcbd43723e */ /* 0x008fee00000000ff */
[----:B------:R1:W-:Y:S02]  /*10fd0*/  MUFU.EX2 R193, R3 ;  /* 0x0000000300c17308 */ /* 0x0003e40000000800 */
[--C-:B-1----:R-:W-:Y:S08]  /*10fe0*/  FFMA.FTZ R3, R34, c[0x0][0x2d0], -R104.reuse ;  /* 0x0000b40022037a23 */ /* 0x102ff00000010868 */
[----:B------:R1:W-:Y:S02]  /*10ff0*/  MUFU.EX2 R33, R3 ;  /* 0x0000000300217308 */ /* 0x0003e40000000800 */
[----:B-1----:R-:W-:Y:S01]  /*11000*/  FFMA.FTZ R3, R35, c[0x0][0x2d0], -R104 ;  /* 0x0000b40023037a23 */ /* 0x002fe20000010868 */
[----:B------:R-:W-:Y:S01]  /*11010*/  MOV R35, R9 ;  /* 0x0000000900237202 */ /* 0x000fe20000000f00 */
[----:B------:R-:W-:Y:S06]  /*11020*/  FFMA.FTZ R9, R30, c[0x0][0x2d0], -R100 ;  /* 0x0000b4001e097a23 */ /* 0x000fec0000010864 */
[----:B------:R1:W-:Y:S01]  /*11030*/  MUFU.EX2 R53, R3 ;  /* 0x0000000300357308 */ /* 0x0003e20000000800 */
[----:B------:R-:W-:Y:S09]  /*11040*/  FMUL.FTZ R30, R0, R146 ;  /* 0x00000092001e7220 */ /* 0x000ff20000410000 */
[----:B------:R-:W-:Y:S01]  /*11050*/  MUFU.EX2 R197, R9 ;  /* 0x0000000900c57308 */ /* 0x000fe20000000800 */
[--C-:B-1----:R-:W-:Y:S02]  /*11060*/  FFMA.FTZ R3, R24, c[0x0][0x2d0], -R105.reuse ;  /* 0x0000b40018037a23 */ /* 0x102fe40000010869 */
[C---:B------:R-:W-:Y:S07]  /*11070*/  FMUL.FTZ R24, R68.reuse, R140 ;  /* 0x0000008c44187220 */ /* 0x040fee0000410000 */
[----:B------:R1:W2:Y:S02]  /*11080*/  MUFU.EX2 R118, R3 ;  /* 0x0000000300767308 */ /* 0x0002a40000000800 */
[--C-:B-1----:R-:W-:Y:S01]  /*11090*/  FFMA.FTZ R3, R25, c[0x0][0x2d0], -R105.reuse ;  /* 0x0000b40019037a23 */ /* 0x102fe20000010869 */
[----:B--2---:R-:W-:Y:S01]  /*110a0*/  MOV R143, R118 ;  /* 0x00000076008f7202 */ /* 0x004fe20000000f00 */
[----:B------:R-:W-:Y:S01]  /*110b0*/  FMUL.FTZ R25, R68, R141 ;  /* 0x0000008d44197220 */ /* 0x000fe20000410000 */
[----:B------:R-:W-:Y:S05]  /*110c0*/  MOV R141, R35 ;  /* 0x00000023008d7202 */ /* 0x000fea0000000f00 */
[----:B------:R1:W-:Y:S01]  /*110d0*/  MUFU.EX2 R192, R3 ;  /* 0x0000000300c07308 */ /* 0x0003e20000000800 */
[C---:B------:R-:W-:Y:S01]  /*110e0*/  FMUL.FTZ R35, R69.reuse, R151 ;  /* 0x0000009745237220 */ /* 0x040fe20000410000 */
[----:B------:R-:W-:Y:S02]  /*110f0*/  MOV R118, R83 ;  /* 0x0000005300767202 */ /* 0x000fe40000000f00 */
[----:B------:R-:W-:Y:S01]  /*11100*/  MOV R151, R93 ;  /* 0x0000005d00977202 */ /* 0x000fe20000000f00 */
[----:B-1----:R-:W-:Y:S02]  /*11110*/  FFMA.FTZ R3, R28, c[0x0][0x2d0], -R105 ;  /* 0x0000b4001c037a23 */ /* 0x002fe40000010869 */
[----:B------:R-:W-:Y:S03]  /*11120*/  FMUL.FTZ R28, R68, R144 ;  /* 0x00000090441c7220 */ /* 0x000fe60000410000 */
[----:B------:R1:W2:Y:S02]  /*11130*/  MUFU.EX2 R34, R3 ;  /* 0x0000000300227308 */ /* 0x0002a40000000800 */
[----:B-1----:R-:W-:Y:S02]  /*11140*/  @P0 SHF.R.S32.HI R3, RZ, 0x1f, R242 ;  /* 0x0000001fff030819 */ /* 0x002fe400000114f2 */
[----:B--2---:R-:W-:Y:S01]  /*11150*/  MOV R142, R34 ;  /* 0x00000022008e7202 */ /* 0x004fe20000000f00 */
[----:B------:R-:W-:Y:S01]  /*11160*/  FMUL.FTZ R34, R69, R150 ;  /* 0x0000009645227220 */ /* 0x000fe20000410000 */
[----:B------:R-:W-:Y:S01]  /*11170*/  MOV R150, R215 ;  /* 0x000000d700967202 */ /* 0x000fe20000000f00 */
[----:B------:R-:W-:Y:S04]  /*11180*/  @P0 IMAD R3, R3, c[0x0][0x1e0], RZ ;  /* 0x0000780003030a24 */ /* 0x000fe800078e02ff */
[----:B------:R-:W-:Y:S05]  /*11190*/  @P0 IMAD R3, R242, c[0x0][0x1e4], R3 ;  /* 0x00007900f2030a24 */ /* 0x000fea00078e0203 */
[----:B------:R-:W-:Y:S05]  /*111a0*/  @P0 IADD3 R3, R7, R3, RZ ;  /* 0x0000000307030210 */ /* 0x000fea0007ffe0ff */
[----:B------:R-:W-:Y:S01]  /*111b0*/  @P0 IMAD R7, R3, 0x70, RZ ;  /* 0x0000007003070824 */ /* 0x000fe200078e02ff */
[----:B------:R-:W-:Y:S04]  /*111c0*/  @P0 SHF.L.U32 R3, R8, 0x5, RZ ;  /* 0x0000000508030819 */ /* 0x000fe800000006ff */
[----:B------:R-:W-:Y:S01]  /*111d0*/  @P0 IADD3 R7, R5, R7, RZ ;  /* 0x0000000705070210 */ /* 0x000fe20007ffe0ff */
[----:B------:R-:W-:Y:S01]  /*111e0*/  FFMA.FTZ R5, R31, c[0x0][0x2d0], -R100 ;  /* 0x0000b4001f057a23 */ /* 0x000fe20000010864 */
[----:B------:R-:W-:Y:S01]  /*111f0*/  @P0 IADD3 R10, P1, R6, R3, RZ ;  /* 0x00000003060a0210 */ /* 0x000fe20007f3e0ff */
[----:B------:R-:W-:Y:S01]  /*11200*/  FMUL.FTZ R31, R0, R147 ;  /* 0x00000093001f7220 */ /* 0x000fe20000410000 */
[----:B------:R-:W-:Y:S01]  /*11210*/  @P0 LEA.HI.X R7, R4, c[0x0][0x1cc], R7, 0x1, P2 ;  /* 0x0000730004070a11 */ /* 0x000fe200010f0c07 */
[----:B------:R1:W-:Y:S01]  /*11220*/  MUFU.EX2 R196, R5 ;  /* 0x0000000500c47308 */ /* 0x0003e20000000800 */
[----:B------:R-:W-:Y:S02]  /*11230*/  @P0 SHF.L.U64.HI R4, R8, R246, c[0x0][0x1e4] ;  /* 0x0000790008040619 */ /* 0x000fe400000102f6 */
[-C--:B------:R-:W-:Y:S01]  /*11240*/  @P0 IADD3 R14, P3, R10, R3.reuse, RZ ;  /* 0x000000030a0e0210 */ /* 0x080fe20007f7e0ff */
[----:B------:R2:W-:Y:S01]  /*11250*/  @P0 LDGSTS.E.BYPASS.LTC128B.128 [R241+0x3900], [R6.64], !P6 ;  /* 0x0390000006f10fae */ /* 0x0005e2000f101d48 */
[-C--:B------:R-:W-:Y:S02]  /*11260*/  @P0 IADD3.X R11, R7, R4.reuse, RZ, P1, !PT ;  /* 0x00000004070b0210 */ /* 0x080fe40000ffe4ff */
[-C--:B------:R-:W-:Y:S02]  /*11270*/  @P0 IADD3 R12, P2, R14, R3.reuse, RZ ;  /* 0x000000030e0c0210 */ /* 0x080fe40007f5e0ff */
[-C--:B------:R-:W-:Y:S02]  /*11280*/  @P0 IADD3.X R15, R11, R4.reuse, RZ, P3, !PT ;  /* 0x000000040b0f0210 */ /* 0x080fe40001ffe4ff */
[-C--:B------:R-:W-:Y:S01]  /*11290*/  @P0 IADD3 R8, P1, R12, R3.reuse, RZ ;  /* 0x000000030c080210 */ /* 0x080fe20007f3e0ff */
[----:B------:R3:W-:Y:S01]  /*112a0*/  @P0 LDGSTS.E.BYPASS.LTC128B.128 [R241+0x4100], [R10.64], !P6 ;  /* 0x041000000af10fae */ /* 0x0007e2000f101d48 */
[-C--:B------:R-:W-:Y:S04]  /*112b0*/  @P0 IADD3.X R13, R15, R4.reuse, RZ, P2, !PT ;  /* 0x000000040f0d0210 */ /* 0x080fe800017fe4ff */
[-C--:B------:R-:W-:Y:S03]  /*112c0*/  @P0 IADD3.X R9, R13, R4.reuse, RZ, P1, !PT ;  /* 0x000000040d090210 */ /* 0x080fe60000ffe4ff */
[----:B------:R4:W-:Y:S01]  /*112d0*/  @P0 LDGSTS.E.BYPASS.LTC128B.128 [R241+0x4900], [R14.64], !P6 ;  /* 0x049000000ef10fae */ /* 0x0009e2000f101d48 */
[--C-:B-1----:R-:W-:Y:S07]  /*112e0*/  FFMA.FTZ R5, R36, c[0x0][0x2d0], -R96.reuse ;  /* 0x0000b40024057a23 */ /* 0x102fee0000010860 */
[----:B------:R1:W-:Y:S01]  /*112f0*/  @P0 LDGSTS.E.BYPASS.LTC128B.128 [R241+0x5100], [R12.64], !P6 ;  /* 0x051000000cf10fae */ /* 0x0003e2000f101d48 */
[----:B------:R1:W1:Y:S01]  /*11300*/  MUFU.EX2 R58, R5 ;  /* 0x00000005003a7308 */ /* 0x0002620000000800 */
[-C--:B--2---:R-:W-:Y:S04]  /*11310*/  @P0 IADD3 R6, P2, R8, R3.reuse, RZ ;  /* 0x0000000308060210 */ /* 0x084fe80007f5e0ff */
[-C--:B------:R-:W-:Y:S02]  /*11320*/  @P0 IADD3.X R7, R9, R4.reuse, RZ, P2, !PT ;  /* 0x0000000409070210 */ /* 0x080fe400017fe4ff */
[----:B------:R2:W-:Y:S01]  /*11330*/  @P0 LDGSTS.E.BYPASS.LTC128B.128 [R241+0x5900], [R8.64], !P6 ;  /* 0x0590000008f10fae */ /* 0x0005e2000f101d48 */
[----:B---3--:R-:W-:Y:S01]  /*11340*/  @P0 IADD3 R10, P1, R6, R3, RZ ;  /* 0x00000003060a0210 */ /* 0x008fe20007f3e0ff */
[--C-:B------:R-:W-:Y:S01]  /*11350*/  FFMA.FTZ R3, R48, c[0x0][0x2d0], -R96.reuse ;  /* 0x0000b40030037a23 */ /* 0x100fe20000010860 */
[----:B------:R-:W-:Y:S02]  /*11360*/  MOV R48, R53 ;  /* 0x0000003500307202 */ /* 0x000fe40000000f00 */
[----:B------:R-:W-:Y:S01]  /*11370*/  @P0 IADD3.X R11, R7, R4, RZ, P1, !PT ;  /* 0x00000004070b0210 */ /* 0x000fe20000ffe4ff */
[----:B------:R3:W-:Y:S02]  /*11380*/  MUFU.EX2 R61, R3 ;  /* 0x00000003003d7308 */ /* 0x0007e40000000800 */
[----:B------:R3:W-:Y:S01]  /*11390*/  @P0 LDGSTS.E.BYPASS.LTC128B.128 [R241+0x6100], [R6.64], !P6 ;  /* 0x0610000006f10fae */ /* 0x0007e2000f101d48 */
[----:B------:R-:W-:Y:S01]  /*113a0*/  FMUL.FTZ R4, R70, R124 ;  /* 0x0000007c46047220 */ /* 0x000fe20000410000 */
[----:B------:R-:W-:Y:S01]  /*113b0*/  MOV R140, R48 ;  /* 0x00000030008c7202 */ /* 0x000fe20000000f00 */
[C---:B----4-:R-:W-:Y:S01]  /*113c0*/  FMUL.FTZ R14, R0.reuse, R130 ;  /* 0x00000082000e7220 */ /* 0x050fe20000410000 */
[----:B------:R-:W-:Y:S01]  /*113d0*/  MOV R130, R33 ;  /* 0x0000002100827202 */ /* 0x000fe20000000f00 */
[----:B------:R-:W-:Y:S01]  /*113e0*/  FMUL.FTZ R15, R0, R131 ;  /* 0x00000083000f7220 */ /* 0x000fe20000410000 */
[----:B------:R-:W-:Y:S01]  /*113f0*/  MOV R131, R32 ;  /* 0x0000002000837202 */ /* 0x000fe20000000f00 */
[----:B------:R-:W-:Y:S01]  /*11400*/  FMUL.FTZ R32, R70, R148 ;  /* 0x0000009446207220 */ /* 0x000fe20000410000 */
[----:B------:R4:W-:Y:S01]  /*11410*/  @P0 LDGSTS.E.BYPASS.LTC128B.128 [R241+0x6900], [R10.64], !P6 ;  /* 0x069000000af10fae */ /* 0x0009e2000f101d48 */
[--C-:B-1----:R-:W-:Y:S01]  /*11420*/  FFMA.FTZ R5, R37, c[0x0][0x2d0], -R96.reuse ;  /* 0x0000b40025057a23 */ /* 0x102fe20000010860 */
[----:B------:R-:W-:Y:S01]  /*11430*/  MOV R148, R106 ;  /* 0x0000006a00947202 */ /* 0x000fe20000000f00 */
[C---:B------:R-:W-:Y:S01]  /*11440*/  FMUL.FTZ R12, R68.reuse, R128 ;  /* 0x00000080440c7220 */ /* 0x040fe20000410000 */
[----:B------:R-:W-:Y:S01]  /*11450*/  MOV R106, R217 ;  /* 0x000000d9006a7202 */ /* 0x000fe20000000f00 */
[----:B------:R1:W1:Y:S01]  /*11460*/  MUFU.EX2 R57, R5 ;  /* 0x0000000500397308 */ /* 0x0002620000000800 */
[----:B------:R-:W-:Y:S01]  /*11470*/  FMUL.FTZ R13, R68, R129 ;  /* 0x00000081440d7220 */ /* 0x000fe20000410000 */
[----:B------:R-:W-:Y:S01]  /*11480*/  MOV R146, R58 ;  /* 0x0000003a00927202 */ /* 0x000fe20000000f00 */
[----:B------:R-:W1:Y:S01]  /*11490*/  LDSM.16.MT88.4 R20, [R224] ;  /* 0x00000000e014783b */ /* 0x000e620000004200 */
[----:B------:R-:W-:Y:S01]  /*114a0*/  FMUL.FTZ R33, R70, R149 ;  /* 0x0000009546217220 */ /* 0x000fe20000410000 */
[----:B------:R-:W-:Y:S01]  /*114b0*/  MOV R149, R214 ;  /* 0x000000d600957202 */ /* 0x000fe20000000f00 */
[C---:B--2---:R-:W-:Y:S01]  /*114c0*/  FMUL.FTZ R8, R68.reuse, R120 ;  /* 0x0000007844087220 */ /* 0x044fe20000410000 */
[----:B------:R-:W-:Y:S01]  /*114d0*/  MOV R120, R89 ;  /* 0x0000005900787202 */ /* 0x000fe20000000f00 */
[----:B------:R-:W-:Y:S01]  /*114e0*/  FMUL.FTZ R9, R68, R121 ;  /* 0x0000007944097220 */ /* 0x000fe20000410000 */
[----:B------:R-:W-:Y:S01]  /*114f0*/  MOV R124, R88 ;  /* 0x00000058007c7202 */ /* 0x000fe20000000f00 */
[----:B---3--:R-:W-:Y:S01]  /*11500*/  FFMA.FTZ R3, R49, c[0x0][0x2d0], -R96 ;  /* 0x0000b40031037a23 */ /* 0x008fe20000010860 */
[----:B------:R-:W-:Y:S01]  /*11510*/  MOV R49, R52 ;  /* 0x0000003400317202 */ /* 0x000fe20000000f00 */
[----:B------:R-:W-:Y:S01]  /*11520*/  FMUL.FTZ R48, R70, R164 ;  /* 0x000000a446307220 */ /* 0x000fe20000410000 */
[----:B------:R-:W-:Y:S01]  /*11530*/  LDSM.16.MT88.4 R52, [R225] ;  /* 0x00000000e134783b */ /* 0x000fe20000004200 */
[----:B------:R-:W2:Y:S01]  /*11540*/  MUFU.EX2 R59, R3 ;  /* 0x00000003003b7308 */ /* 0x000ea20000000800 */
[C---:B------:R-:W-:Y:S01]  /*11550*/  FMUL.FTZ R6, R69.reuse, R126 ;  /* 0x0000007e45067220 */ /* 0x040fe20000410000 */
[----:B------:R-:W-:Y:S01]  /*11560*/  MOV R147, R49 ;  /* 0x0000003100937202 */ /* 0x000fe20000000f00 */
[----:B------:R-:W-:Y:S01]  /*11570*/  FMUL.FTZ R7, R69, R127 ;  /* 0x0000007f45077220 */ /* 0x000fe20000410000 */
[----:B------:R-:W-:Y:S01]  /*11580*/  MOV R49, R81 ;  /* 0x0000005100317202 */ /* 0x000fe20000000f00 */
[C---:B------:R-:W-:Y:S01]  /*11590*/  FMUL.FTZ R58, R0.reuse, R174 ;  /* 0x000000ae003a7220 */ /* 0x040fe20000410000 */
[----:B------:R-:W-:Y:S01]  /*115a0*/  MOV R126, R90 ;  /* 0x0000005a007e7202 */ /* 0x000fe20000000f00 */
[----:B------:R-:W0:Y:S01]  /*115b0*/  LDGDEPBAR ;  /* 0x00000000000079af */ /* 0x000e220000000000 */
[----:B----4-:R-:W-:Y:S01]  /*115c0*/  FMUL.FTZ R10, R0, R122 ;  /* 0x0000007a000a7220 */ /* 0x010fe20000410000 */
[----:B------:R-:W-:Y:S01]  /*115d0*/  MOV R121, R49 ;  /* 0x0000003100797202 */ /* 0x000fe20000000f00 */
[----:B-1----:R-:W-:Y:S01]  /*115e0*/  FMUL.FTZ R5, R70, R125 ;  /* 0x0000007d46057220 */ /* 0x002fe20000410000 */
[----:B------:R-:W-:Y:S01]  /*115f0*/  MOV R127, R94 ;  /* 0x0000005e007f7202 */ /* 0x000fe20000000f00 */
[----:B------:R-:W-:Y:S01]  /*11600*/  FMUL.FTZ R11, R0, R123 ;  /* 0x0000007b000b7220 */ /* 0x000fe20000410000 */
[----:B------:R-:W-:Y:S01]  /*11610*/  MOV R123, R91 ;  /* 0x0000005b007b7202 */ /* 0x000fe20000000f00 */
[----:B------:R-:W-:Y:S01]  /*11620*/  FMUL.FTZ R49, R70, R165 ;  /* 0x000000a546317220 */ /* 0x000fe20000410000 */
[----:B------:R-:W-:Y:S01]  /*11630*/  LDSM.16.MT88.4 R88, [R228+0x800] ;  /* 0x00080000e458783b */ /* 0x000fe20000004200 */
[----:B------:R-:W-:Y:S01]  /*11640*/  MOV R145, R57 ;  /* 0x0000003900917202 */ /* 0x000fe20000000f00 */
[----:B------:R-:W-:Y:S01]  /*11650*/  FMUL.FTZ R57, R68, R173 ;  /* 0x000000ad44397220 */ /* 0x000fe20000410000 */
[----:B------:R-:W-:Y:S01]  /*11660*/  MOV R125, R63 ;  /* 0x0000003f007d7202 */ /* 0x000fe20000000f00 */
[----:B------:R-:W-:Y:S02]  /*11670*/  FMUL.FTZ R63, R0, R179 ;  /* 0x000000b3003f7220 */ /* 0x000fe40000410000 */
[--C-:B------:R-:W-:Y:S02]  /*11680*/  FFMA.FTZ R106, R106, c[0x0][0x2d0], -R105.reuse ;  /* 0x0000b4006a6a7a23 */ /* 0x100fe40000010869 */
[--C-:B------:R-:W-:Y:S01]  /*11690*/  FFMA.FTZ R126, R126, c[0x0][0x2d0], -R105.reuse ;  /* 0x0000b4007e7e7a23 */ /* 0x100fe20000010869 */
[----:B--2---:R-:W-:Y:S01]  /*116a0*/  MOV R128, R59 ;  /* 0x0000003b00807202 */ /* 0x004fe20000000f00 */
[--C-:B------:R-:W-:Y:S02]  /*116b0*/  FFMA.FTZ R3, R38, c[0x0][0x2d0], -R104.reuse ;  /* 0x0000b40026037a23 */ /* 0x100fe40000010868 */
[----:B------:R-:W-:Y:S01]  /*116c0*/  FMUL.FTZ R59, R0, R175 ;  /* 0x000000af003b7220 */ /* 0x000fe20000410000 */
[-C--:B------:R-:W-:Y:S01]  /*116d0*/  HMMA.16816.F32 R4, R76, R20.reuse, R4 ;  /* 0x000000144c04723c */ /* 0x080fe20000001804 */
[----:B------:R1:W-:Y:S07]  /*116e0*/  MUFU.EX2 R250, R3 ;  /* 0x0000000300fa7308 */ /* 0x0003ee0000000800 */
[C---:B------:R-:W-:Y:S07]  /*116f0*/  HMMA.16816.F32 R8, R64.reuse, R20, R8 ;  /* 0x000000144008723c */ /* 0x040fee0000001808 */
[C---:B------:R-:W-:Y:S01]  /*11700*/  FMUL.FTZ R21, R70.reuse, R137 ;  /* 0x0000008946157220 */ /* 0x040fe20000410000 */
[-C--:B------:R-:W-:Y:S04]  /*11710*/  HMMA.16816.F32 R12, R64, R22.reuse, R12 ;  /* 0x00000016400c723c */ /* 0x080fe8000000180c */
[----:B------:R-:W-:Y:S01]  /*11720*/  FMUL.FTZ R20, R70, R136 ;  /* 0x0000008846147220 */ /* 0x000fe20000410000 */
[----:B------:R-:W-:Y:S02]  /*11730*/  MOV R137, R192 ;  /* 0x000000c000897202 */ /* 0x000fe40000000f00 */
[----:B------:R-:W-:Y:S01]  /*11740*/  MOV R136, R61 ;  /* 0x0000003d00887202 */ /* 0x000fe20000000f00 */
[C---:B------:R-:W-:Y:S04]  /*11750*/  HMMA.16816.F32 R16, R76.reuse, R22, R16 ;  /* 0x000000164c10723c */ /* 0x040fe80000001810 */
[--C-:B-1----:R-:W-:Y:S02]  /*11760*/  FFMA.FTZ R3, R39, c[0x0][0x2d0], -R104.reuse ;  /* 0x0000b40027037a23 */ /* 0x102fe40000010868 */
[----:B------:R-:W1:Y:S01]  /*11770*/  LDSM.16.MT88.4 R36, [R228] ;  /* 0x00000000e424783b */ /* 0x000e620000004200 */
[C---:B------:R-:W-:Y:S01]  /*11780*/  FMUL.FTZ R22, R69.reuse, R138 ;  /* 0x0000008a45167220 */ /* 0x040fe20000410000 */
[----:B------:R2:W-:Y:S01]  /*11790*/  MUFU.EX2 R251, R3 ;  /* 0x0000000300fb7308 */ /* 0x0005e20000000800 */
[C---:B------:R-:W-:Y:S03]  /*117a0*/  FMUL.FTZ R23, R69.reuse, R139 ;  /* 0x0000008b45177220 */ /* 0x040fe60000410000 */
[----:B------:R-:W-:Y:S01]  /*117b0*/  MOV R138, R193 ;  /* 0x000000c1008a7202 */ /* 0x000fe20000000f00 */
[----:B------:R-:W-:Y:S01]  /*117c0*/  FMUL.FTZ R61, R68, R177 ;  /* 0x000000b1443d7220 */ /* 0x000fe20000410000 */
[----:B------:R-:W-:Y:S02]  /*117d0*/  MOV R193, R82 ;  /* 0x0000005200c17202 */ /* 0x000fe40000000f00 */
[----:B------:R-:W-:Y:S02]  /*117e0*/  MOV R139, R117 ;  /* 0x00000075008b7202 */ /* 0x000fe40000000f00 */
[----:B------:R-:W-:Y:S02]  /*117f0*/  MOV R117, R221 ;  /* 0x000000dd00757202 */ /* 0x000fe40000000f00 */
[----:B------:R-:W-:Y:S02]  /*11800*/  MOV R122, R193 ;  /* 0x000000c1007a7202 */ /* 0x000fe40000000f00 */
[----:B------:R-:W-:Y:S02]  /*11810*/  MOV R193, R95 ;  /* 0x0000005f00c17202 */ /* 0x000fe40000000f00 */
[----:B------:R-:W-:Y:S01]  /*11820*/  LDSM.16.MT88.4 R92, [R225+0x800] ;  /* 0x00080000e15c783b */ /* 0x000fe20000004200 */
[--C-:B--2---:R-:W-:Y:S01]  /*11830*/  FFMA.FTZ R3, R50, c[0x0][0x2d0], -R104.reuse ;  /* 0x0000b40032037a23 */ /* 0x104fe20000010868 */
[----:B------:R-:W-:Y:S06]  /*11840*/  MOV R50, R80 ;  /* 0x0000005000327202 */ /* 0x000fec0000000f00 */
[----:B------:R-:W2:Y:S01]  /*11850*/  LDSM.16.MT88.4 R80, [R227] ;  /* 0x00000000e350783b */ /* 0x000ea20000004200 */
[----:B------:R3:W-:Y:S01]  /*11860*/  MUFU.EX2 R252, R3 ;  /* 0x0000000300fc7308 */ /* 0x0007e20000000800 */
[----:B------:R-:W-:Y:S01]  /*11870*/  MOV R164, R50 ;  /* 0x0000003200a47202 */ /* 0x000fe20000000f00 */
[----:B------:R-:W-:Y:S01]  /*11880*/  FMUL.FTZ R50, R69, R166 ;  /* 0x000000a645327220 */ /* 0x000fe20000410000 */
[-C--:B-1----:R-:W-:Y:S08]  /*11890*/  HMMA.16816.F32 R20, R76, R36.reuse, R20 ;  /* 0x000000244c14723c */ /* 0x082ff00000001814 */
[C---:B------:R-:W-:Y:S04]  /*118a0*/  HMMA.16816.F32 R24, R64.reuse, R36, R24 ;  /* 0x000000244018723c */ /* 0x040fe80000001818 */
[----:B---3--:R-:W-:Y:S04]  /*118b0*/  FFMA.FTZ R3, R51, c[0x0][0x2d0], -R104 ;  /* 0x0000b40033037a23 */ /* 0x008fe80000010868 */
[-C--:B------:R-:W-:Y:S01]  /*118c0*/  HMMA.16816.F32 R28, R64, R38.reuse, R28 ;  /* 0x00000026401c723c */ /* 0x080fe2000000181c */
[----:B------:R1:W3:Y:S03]  /*118d0*/  MUFU.EX2 R62, R3 ;  /* 0x00000003003e7308 */ /* 0x0002e60000000800 */
[C---:B------:R-:W-:Y:S02]  /*118e0*/  FMUL.FTZ R36, R70.reuse, R152 ;  /* 0x0000009846247220 */ /* 0x040fe40000410000 */
[----:B------:R-:W-:Y:S02]  /*118f0*/  FMUL.FTZ R37, R70, R153 ;  /* 0x0000009946257220 */ /* 0x000fe40000410000 */
[C---:B------:R-:W-:Y:S04]  /*11900*/  HMMA.16816.F32 R32, R76.reuse, R38, R32 ;  /* 0x000000264c20723c */ /* 0x040fe80000001820 */
[C---:B------:R-:W-:Y:S03]  /*11910*/  FMUL.FTZ R51, R69.reuse, R167 ;  /* 0x000000a745337220 */ /* 0x040fe60000410000 */
[C---:B------:R-:W-:Y:S02]  /*11920*/  FMUL.FTZ R39, R69.reuse, R155 ;  /* 0x0000009b45277220 */ /* 0x040fe40000410000 */
[----:B------:R-:W-:Y:S07]  /*11930*/  FMUL.FTZ R38, R69, R154 ;  /* 0x0000009a45267220 */ /* 0x000fee0000410000 */
[-C--:B------:R-:W-:Y:S03]  /*11940*/  HMMA.16816.F32 R36, R76, R52.reuse, R36 ;  /* 0x000000344c24723c */ /* 0x080fe60000001824 */
[--C-:B-1----:R-:W-:Y:S01]  /*11950*/  FFMA.FTZ R3, R40, c[0x0][0x2d0], -R105.reuse ;  /* 0x0000b40028037a23 */ /* 0x102fe20000010869 */
[----:B---3--:R-:W-:Y:S01]  /*11960*/  MOV R129, R62 ;  /* 0x0000003e00817202 */ /* 0x008fe20000000f00 */
[----:B------:R-:W-:Y:S01]  /*11970*/  FMUL.FTZ R40, R68, R156 ;  /* 0x0000009c44287220 */ /* 0x000fe20000410000 */
[----:B------:R-:W-:Y:S01]  /*11980*/  MOV R156, R87 ;  /* 0x00000057009c7202 */ /* 0x000fe20000000f00 */
[----:B------:R1:W-:Y:S01]  /*11990*/  MUFU.EX2 R249, R3 ;  /* 0x0000000300f97308 */ /* 0x0003e20000000800 */
[----:B------:R-:W-:Y:S04]  /*119a0*/  FMUL.FTZ R62, R0, R178 ;  /* 0x000000b2003e7220 */ /* 0x000fe80000410000 */
[----:B------:R-:W-:Y:S02]  /*119b0*/  MOV R165, R156 ;  /* 0x0000009c00a57202 */ /* 0x000fe40000000f00 */
[----:B------:R-:W-:Y:S02]  /*119c0*/  MOV R156, R132 ;  /* 0x00000084009c7202 */ /* 0x000fe40000000f00 */
[----:B------:R-:W-:Y:S01]  /*119d0*/  MOV R132, R240 ;  /* 0x000000f000847202 */ /* 0x000fe20000000f00 */
[--C-:B-1----:R-:W-:Y:S02]  /*119e0*/  FFMA.FTZ R3, R41, c[0x0][0x2d0], -R105.reuse ;  /* 0x0000b40029037a23 */ /* 0x102fe40000010869 */
[----:B------:R-:W-:Y:S01]  /*119f0*/  FMUL.FTZ R41, R68, R157 ;  /* 0x0000009d44297220 */ /* 0x000fe20000410000 */
[----:B------:R-:W-:Y:S01]  /*11a00*/  MOV R157, R85 ;  /* 0x00000055009d7202 */ /* 0x000fe20000000f00 */
[----:B------:R1:W3:Y:S01]  /*11a10*/  MUFU.EX2 R248, R3 ;  /* 0x0000000300f87308 */ /* 0x0002e20000000800 */
[----:B------:R-:W4:Y:S02]  /*11a20*/  LDSM.16.MT88.4 R84, [R224+0x800] ;  /* 0x00080000e054783b */ /* 0x000f240000004200 */
[----:B------:R-:W-:Y:S01]  /*11a30*/  MOV R166, R157 ;  /* 0x0000009d00a67202 */ /* 0x000fe20000000f00 */
[--C-:B-1----:R-:W-:Y:S02]  /*11a40*/  FFMA.FTZ R3, R44, c[0x0][0x2d0], -R105.reuse ;  /* 0x0000b4002c037a23 */ /* 0x102fe40000010869 */
[C---:B------:R-:W-:Y:S01]  /*11a50*/  FMUL.FTZ R44, R68.reuse, R160 ;  /* 0x000000a0442c7220 */ /* 0x040fe20000410000 */
[----:B------:R-:W-:Y:S03]  /*11a60*/  MOV R160, R220 ;  /* 0x000000dc00a07202 */ /* 0x000fe60000000f00 */
[----:B------:R1:W-:Y:S02]  /*11a70*/  MUFU.EX2 R246, R3 ;  /* 0x0000000300f67308 */ /* 0x0003e40000000800 */
[--C-:B-1----:R-:W-:Y:S02]  /*11a80*/  FFMA.FTZ R3, R45, c[0x0][0x2d0], -R105.reuse ;  /* 0x0000b4002d037a23 */ /* 0x102fe40000010869 */
[----:B------:R-:W-:Y:S01]  /*11a90*/  FMUL.FTZ R45, R68, R161 ;  /* 0x000000a1442d7220 */ /* 0x000fe20000410000 */
[----:B------:R-:W-:Y:S05]  /*11aa0*/  MOV R161, R150 ;  /* 0x0000009600a17202 */ /* 0x000fea0000000f00 */
[----:B------:R1:W1:Y:S01]  /*11ab0*/  MUFU.EX2 R247, R3 ;  /* 0x0000000300f77308 */ /* 0x0002620000000800 */
[----:B------:R-:W-:Y:S02]  /*11ac0*/  MOV R150, R122 ;  /* 0x0000007a00967202 */ /* 0x000fe40000000f00 */
[----:B------:R-:W-:Y:S01]  /*11ad0*/  MOV R122, R234 ;  /* 0x000000ea007a7202 */ /* 0x000fe20000000f00 */
[--C-:B-1----:R-:W-:Y:S02]  /*11ae0*/  FFMA.FTZ R3, R42, c[0x0][0x2d0], -R100.reuse ;  /* 0x0000b4002a037a23 */ /* 0x102fe40000010864 */
[C---:B------:R-:W-:Y:S04]  /*11af0*/  FMUL.FTZ R42, R0.reuse, R158 ;  /* 0x0000009e002a7220 */ /* 0x040fe80000410000 */
[----:B------:R1:W-:Y:S02]  /*11b00*/  MUFU.EX2 R144, R3 ;  /* 0x0000000300907308 */ /* 0x0003e40000000800 */
[--C-:B-1----:R-:W-:Y:S02]  /*11b10*/  FFMA.FTZ R3, R43, c[0x0][0x2d0], -R100.reuse ;  /* 0x0000b4002b037a23 */ /* 0x102fe40000010864 */
[----:B------:R-:W-:Y:S06]  /*11b20*/  FMUL.FTZ R43, R0, R159 ;  /* 0x0000009f002b7220 */ /* 0x000fec0000410000 */
[----:B------:R1:W1:Y:S01]  /*11b30*/  MUFU.EX2 R192, R3 ;  /* 0x0000000300c07308 */ /* 0x0002620000000800 */
[C---:B------:R-:W-:Y:S07]  /*11b40*/  HMMA.16816.F32 R40, R64.reuse, R52, R40 ;  /* 0x000000344028723c */ /* 0x040fee0000001828 */
[C---:B------:R-:W-:Y:S01]  /*11b50*/  FMUL.FTZ R52, R70.reuse, R168 ;  /* 0x000000a846347220 */ /* 0x040fe20000410000 */
[----:B------:R-:W-:Y:S01]  /*11b60*/  MOV R168, R166 ;  /* 0x000000a600a87202 */ /* 0x000fe20000000f00 */
[----:B------:R-:W-:Y:S03]  /*11b70*/  FMUL.FTZ R53, R70, R169 ;  /* 0x000000a946357220 */ /* 0x000fe60000410000 */
[----:B------:R-:W-:Y:S02]  /*11b80*/  MOV R166, R161 ;  /* 0x000000a100a67202 */ /* 0x000fe40000000f00 */
[----:B------:R-:W-:Y:S01]  /*11b90*/  MOV R161, R156 ;  /* 0x0000009c00a17202 */ /* 0x000fe20000000f00 */
[--C-:B-1----:R-:W-:Y:S02]  /*11ba0*/  FFMA.FTZ R3, R46, c[0x0][0x2d0], -R100.reuse ;  /* 0x0000b4002e037a23 */ /* 0x102fe40000010864 */
[C---:B------:R-:W-:Y:S01]  /*11bb0*/  FMUL.FTZ R46, R0.reuse, R162 ;  /* 0x000000a2002e7220 */ /* 0x040fe20000410000 */
[----:B------:R-:W-:Y:S01]  /*11bc0*/  MOV R162, R151 ;  /* 0x0000009700a27202 */ /* 0x000fe20000000f00 */
[----:B------:R1:W-:Y:S01]  /*11bd0*/  MUFU.EX2 R152, R3 ;  /* 0x0000000300987308 */ /* 0x0003e20000000800 */
[----:B------:R-:W-:Y:S02]  /*11be0*/  MOV R151, R117 ;  /* 0x0000007500977202 */ /* 0x000fe40000000f00 */
[----:B------:R-:W-:Y:S01]  /*11bf0*/  MOV R117, R233 ;  /* 0x000000e900757202 */ /* 0x000fe20000000f00 */
[----:B-1----:R-:W-:Y:S01]  /*11c00*/  FFMA.FTZ R3, R199, c[0x0][0x2d0], -R100 ;  /* 0x0000b400c7037a23 */ /* 0x002fe20000010864 */
[----:B------:R-:W-:Y:S05]  /*11c10*/  MOV R199, R218 ;  /* 0x000000da00c77202 */ /* 0x000fea0000000f00 */
[----:B------:R1:W1:Y:S01]  /*11c20*/  MUFU.EX2 R153, R3 ;  /* 0x0000000300997308 */ /* 0x0002620000000800 */
[----:B------:R-:W-:Y:S02]  /*11c30*/  MOV R167, R199 ;  /* 0x000000c700a77202 */ /* 0x000fe40000000f00 */
[----:B------:R-:W-:Y:S02]  /*11c40*/  MOV R199, R148 ;  /* 0x0000009400c77202 */ /* 0x000fe40000000f00 */
[----:B------:R-:W-:Y:S01]  /*11c50*/  MOV R148, R239 ;  /* 0x000000ef00947202 */ /* 0x000fe20000000f00 */
[--C-:B-1----:R-:W-:Y:S02]  /*11c60*/  FFMA.FTZ R3, R47, c[0x0][0x2d0], -R96.reuse ;  /* 0x0000b4002f037a23 */ /* 0x102fe40000010860 */
[----:B------:R-:W-:Y:S02]  /*11c70*/  FMUL.FTZ R47, R0, R163 ;  /* 0x000000a3002f7220 */ /* 0x000fe40000410000 */
[----:B------:R1:W-:Y:S05]  /*11c80*/  MUFU.EX2 R221, R3 ;  /* 0x0000000300dd7308 */ /* 0x0003ea0000000800 */
[-C--:B------:R-:W-:Y:S08]  /*11c90*/  HMMA.16816.F32 R44, R64, R54.reuse, R44 ;  /* 0x00000036402c723c */ /* 0x080ff0000000182c */
[C---:B------:R-:W-:Y:S07]  /*11ca0*/  HMMA.16816.F32 R48, R76.reuse, R54, R48 ;  /* 0x000000364c30723c */ /* 0x040fee0000001830 */
[C---:B------:R-:W-:Y:S02]  /*11cb0*/  FMUL.FTZ R54, R69.reuse, R170 ;  /* 0x000000aa45367220 */ /* 0x040fe40000410000 */
[----:B------:R-:W-:Y:S03]  /*11cc0*/  FMUL.FTZ R55, R69, R171 ;  /* 0x000000ab45377220 */ /* 0x000fe60000410000 */
[--C-:B-1----:R-:W-:Y:S01]  /*11cd0*/  FFMA.FTZ R3, R198, c[0x0][0x2d0], -R96.reuse ;  /* 0x0000b400c6037a23 */ /* 0x102fe20000010860 */
[----:B------:R-:W-:Y:S03]  /*11ce0*/  MOV R198, R165 ;  /* 0x000000a500c67202 */ /* 0x000fe60000000f00 */
[-C--:B--2---:R-:W-:Y:S01]  /*11cf0*/  HMMA.16816.F32 R52, R76, R80.reuse, R52 ;  /* 0x000000504c34723c */ /* 0x084fe20000001834 */
[----:B------:R1:W-:Y:S02]  /*11d00*/  MUFU.EX2 R220, R3 ;  /* 0x0000000300dc7308 */ /* 0x0003e40000000800 */
[--C-:B-1----:R-:W-:Y:S02]  /*11d10*/  FFMA.FTZ R3, R56, c[0x0][0x2d0], -R96.reuse ;  /* 0x0000b40038037a23 */ /* 0x102fe40000010860 */
[----:B------:R-:W-:Y:S06]  /*11d20*/  FMUL.FTZ R56, R68, R172 ;  /* 0x000000ac44387220 */ /* 0x000fec0000410000 */
[----:B------:R1:W-:Y:S01]  /*11d30*/  MUFU.EX2 R218, R3 ;  /* 0x0000000300da7308 */ /* 0x0003e20000000800 */
[C---:B------:R-:W-:Y:S07]  /*11d40*/  HMMA.16816.F32 R56, R64.reuse, R80, R56 ;  /* 0x000000504038723c */ /* 0x040fee0000001838 */
[----:B------:R-:W-:Y:S02]  /*11d50*/  F2FP.PACK_AB R80, R137, R143 ;  /* 0x0000008f8950723e */ /* 0x000fe400000000ff */
[----:B------:R-:W-:Y:S03]  /*11d60*/  F2FP.PACK_AB R81, R195, R194 ;  /* 0x000000c2c351723e */ /* 0x000fe600000000ff */
[----:B-1----:R-:W-:Y:S02]  /*11d70*/  FFMA.FTZ R3, R60, c[0x0][0x2d0], -R96 ;  /* 0x0000b4003c037a23 */ /* 0x002fe40000010860 */
[----:B------:R-:W-:Y:S02]  /*11d80*/  FMUL.FTZ R60, R68, R176 ;  /* 0x000000b0443c7220 */ /* 0x000fe40000410000 */
[----:B------:R1:W-:Y:S05]  /*11d90*/  MUFU.EX2 R217, R3 ;  /* 0x0000000300d97308 */ /* 0x0003ea0000000800 */
[-C--:B------:R-:W-:Y:S07]  /*11da0*/  HMMA.16816.F32 R60, R64, R82.reuse, R60 ;  /* 0x00000052403c723c */ /* 0x080fee000000183c */
[C---:B------:R-:W-:Y:S02]  /*11db0*/  FMUL.FTZ R64, R70.reuse, R180 ;  /* 0x000000b446407220 */ /* 0x040fe40000410000 */
[----:B------:R-:W-:Y:S03]  /*11dc0*/  FMUL.FTZ R65, R70, R181 ;  /* 0x000000b546417220 */ /* 0x000fe60000410000 */
[C---:B------:R-:W-:Y:S02]  /*11dd0*/  FMUL.FTZ R66, R69.reuse, R182 ;  /* 0x000000b645427220 */ /* 0x040fe40000410000 */
[----:B------:R-:W-:Y:S02]  /*11de0*/  FMUL.FTZ R67, R69, R183 ;  /* 0x000000b745437220 */ /* 0x000fe40000410000 */
[--C-:B-1----:R-:W-:Y:S05]  /*11df0*/  FFMA.FTZ R3, R202, c[0x0][0x2d0], -R104.reuse ;  /* 0x0000b400ca037a23 */ /* 0x102fea0000010868 */
[----:B------:R-:W-:Y:S01]  /*11e00*/  HMMA.16816.F32 R64, R76, R82, R64 ;  /* 0x000000524c40723c */ /* 0x000fe20000001840 */
[----:B------:R1:W-:Y:S06]  /*11e10*/  MUFU.EX2 R155, R3 ;  /* 0x00000003009b7308 */ /* 0x0003ec0000000800 */
[----:B------:R-:W-:Y:S02]  /*11e20*/  F2FP.PACK_AB R77, R138, R164 ;  /* 0x000000a48a4d723e */ /* 0x000fe400000000ff */
[----:B------:R-:W-:Y:S03]  /*11e30*/  F2FP.PACK_AB R76, R139, R244 ;  /* 0x000000f48b4c723e */ /* 0x000fe600000000ff */
[----:B------:R-:W-:Y:S02]  /*11e40*/  F2FP.PACK_AB R78, R141, R131 ;  /* 0x000000838d4e723e */ /* 0x000fe400000000ff */
[----:B------:R-:W-:Y:S02]  /*11e50*/  F2FP.PACK_AB R79, R140, R130 ;  /* 0x000000828c4f723e */ /* 0x000fe400000000ff */
[----:B------:R-:W-:Y:S02]  /*11e60*/  F2FP.PACK_AB R82, R147, R142 ;  /* 0x0000008e9352723e */ /* 0x000fe400000000ff */
[----:B------:R-:W-:Y:S03]  /*11e70*/  F2FP.PACK_AB R83, R196, R197 ;  /* 0x000000c5c453723e */ /* 0x000fe600000000ff */
[-C--:B----4-:R-:W-:Y:S03]  /*11e80*/  HMMA.16816.F32 R4, R76, R84.reuse, R4 ;  /* 0x000000544c04723c */ /* 0x090fe60000001804 */
[--C-:B-1----:R-:W-:Y:S05]  /*11e90*/  FFMA.FTZ R3, R203, c[0x0][0x2d0], -R104.reuse ;  /* 0x0000b400cb037a23 */ /* 0x102fea0000010868 */
[C---:B------:R-:W-:Y:S01]  /*11ea0*/  HMMA.16816.F32 R8, R80.reuse, R84, R8 ;  /* 0x000000545008723c */ /* 0x040fe20000001808 */
[----:B------:R1:W-:Y:S07]  /*11eb0*/  MUFU.EX2 R216, R3 ;  /* 0x0000000300d87308 */ /* 0x0003ee0000000800 */
[-C--:B------:R-:W-:Y:S08]  /*11ec0*/  HMMA.16816.F32 R12, R80, R86.reuse, R12 ;  /* 0x00000056500c723c */ /* 0x080ff0000000180c */
[C---:B------:R-:W-:Y:S01]  /*11ed0*/  HMMA.16816.F32 R16, R76.reuse, R86, R16 ;  /* 0x000000564c10723c */ /* 0x040fe20000001810 */
[----:B------:R-:W2:Y:S07]  /*11ee0*/  LDSM.16.MT88.4 R84, [R227+0x800] ;  /* 0x00080000e354783b */ /* 0x000eae0000004200 */
[-C--:B------:R-:W-:Y:S04]  /*11ef0*/  HMMA.16816.F32 R20, R76, R88.reuse, R20 ;  /* 0x000000584c14723c */ /* 0x080fe80000001814 */
[--C-:B-1----:R-:W-:Y:S04]  /*11f00*/  FFMA.FTZ R3, R200, c[0x0][0x2d0], -R104.reuse ;  /* 0x0000b400c8037a23 */ /* 0x102fe80000010868 */
[C---:B------:R-:W-:Y:S01]  /*11f10*/  HMMA.16816.F32 R24, R80.reuse, R88, R24 ;  /* 0x000000585018723c */ /* 0x040fe20000001818 */
[----:B------:R1:W-:Y:S07]  /*11f20*/  MUFU.EX2 R159, R3 ;  /* 0x00000003009f7308 */ /* 0x0003ee0000000800 */
[-C--:B------:R-:W-:Y:S08]  /*11f30*/  HMMA.16816.F32 R28, R80, R90.reuse, R28 ;  /* 0x0000005a501c723c */ /* 0x080ff0000000181c */
[C---:B------:R-:W-:Y:S01]  /*11f40*/  HMMA.16816.F32 R32, R76.reuse, R90, R32 ;  /* 0x0000005a4c20723c */ /* 0x040fe20000001820 */
[----:B------:R-:W4:Y:S07]  /*11f50*/  LDSM.16.MT88.4 R88, [R224+0x1000] ;  /* 0x00100000e058783b */ /* 0x000f2e0000004200 */
[-C--:B------:R-:W-:Y:S04]  /*11f60*/  HMMA.16816.F32 R36, R76, R92.reuse, R36 ;  /* 0x0000005c4c24723c */ /* 0x080fe80000001824 */
[----:B-1----:R-:W-:Y:S02]  /*11f70*/  FFMA.FTZ R3, R201, c[0x0][0x2d0], -R104 ;  /* 0x0000b400c9037a23 */ /* 0x002fe40000010868 */
[----:B------:R-:W-:Y:S02]  /*11f80*/  MUFU.EX2 R201, R101 ;  /* 0x0000006500c97308 */ /* 0x000fe40000000800 */
[C---:B------:R-:W-:Y:S07]  /*11f90*/  HMMA.16816.F32 R40, R80.reuse, R92, R40 ;  /* 0x0000005c5028723c */ /* 0x040fee0000001828 */
[----:B------:R-:W-:Y:S01]  /*11fa0*/  FFMA.FTZ R92, R210, c[0x0][0x2d0], -R96 ;  /* 0x0000b400d25c7a23 */ /* 0x000fe20000010860 */
[-C--:B------:R-:W-:Y:S01]  /*11fb0*/  HMMA.16816.F32 R44, R80, R94.reuse, R44 ;  /* 0x0000005e502c723c */ /* 0x080fe2000000182c */
[----:B------:R1:W-:Y:S07]  /*11fc0*/  MUFU.EX2 R215, R3 ;  /* 0x0000000300d77308 */ /* 0x0003ee0000000800 */
[C---:B------:R-:W-:Y:S08]  /*11fd0*/  HMMA.16816.F32 R48, R76.reuse, R94, R48 ;  /* 0x0000005e4c30723c */ /* 0x040ff00000001830 */
[-C--:B--2---:R-:W-:Y:S08]  /*11fe0*/  HMMA.16816.F32 R52, R76, R84.reuse, R52 ;  /* 0x000000544c34723c */ /* 0x084ff00000001834 */
[C---:B------:R-:W-:Y:S04]  /*11ff0*/  HMMA.16816.F32 R56, R80.reuse, R84, R56 ;  /* 0x000000545038723c */ /* 0x040fe80000001838 */
[--C-:B-1----:R-:W-:Y:S04]  /*12000*/  FFMA.FTZ R3, R205, c[0x0][0x2d0], -R105.reuse ;  /* 0x0000b400cd037a23 */ /* 0x102fe80000010869 */
[-C--:B------:R-:W-:Y:S01]  /*12010*/  HMMA.16816.F32 R60, R80, R86.reuse, R60 ;  /* 0x00000056503c723c */ /* 0x080fe2000000183c */
[----:B------:R1:W-:Y:S06]  /*12020*/  MUFU.EX2 R154, R3 ;  /* 0x00000003009a7308 */ /* 0x0003ec0000000800 */
[----:B---3--:R-:W-:Y:S01]  /*12030*/  F2FP.PACK_AB R80, R248, R249 ;  /* 0x000000f9f850723e */ /* 0x008fe200000000ff */
[----:B------:R-:W-:Y:S01]  /*12040*/  HMMA.16816.F32 R64, R76, R86, R64 ;  /* 0x000000564c40723c */ /* 0x000fe20000001840 */
[----:B------:R-:W-:Y:S03]  /*12050*/  LDSM.16.MT88.4 R84, [R225+0x1000] ;  /* 0x00100000e154783b */ /* 0x000fe60000004200 */
[----:B------:R-:W-:Y:S02]  /*12060*/  F2FP.PACK_AB R82, R247, R246 ;  /* 0x000000f6f752723e */ /* 0x000fe400000000ff */
[----:B------:R-:W-:Y:S02]  /*12070*/  F2FP.PACK_AB R81, R192, R144 ;  /* 0x00000090c051723e */ /* 0x000fe400000000ff */
[----:B------:R-:W-:Y:S04]  /*12080*/  F2FP.PACK_AB R76, R145, R146 ;  /* 0x00000092914c723e */ /* 0x000fe800000000ff */
[----:B------:R-:W-:Y:S02]  /*12090*/  F2FP.PACK_AB R78, R128, R136 ;  /* 0x00000088804e723e */ /* 0x000fe400000000ff */
[----:B------:R-:W-:Y:S02]  /*120a0*/  F2FP.PACK_AB R77, R251, R250 ;  /* 0x000000fafb4d723e */ /* 0x000fe400000000ff */
[----:B------:R-:W-:Y:S01]  /*120b0*/  F2FP.PACK_AB R79, R129, R252 ;  /* 0x000000fc814f723e */ /* 0x000fe200000000ff */
[--C-:B-1----:R-:W-:Y:S01]  /*120c0*/  FFMA.FTZ R3, R208, c[0x0][0x2d0], -R105.reuse ;  /* 0x0000b400d0037a23 */ /* 0x102fe20000010869 */
[----:B------:R-:W-:Y:S03]  /*120d0*/  F2FP.PACK_AB R83, R153, R152 ;  /* 0x000000989953723e */ /* 0x000fe600000000ff */
[----:B------:R1:W2:Y:S02]  /*120e0*/  MUFU.EX2 R158, R3 ;  /* 0x00000003009e7308 */ /* 0x0002a40000000800 */
[-C--:B----4-:R-:W-:Y:S08]  /*120f0*/  HMMA.16816.F32 R4, R76, R88.reuse, R4 ;  /* 0x000000584c04723c */ /* 0x090ff00000001804 */
[C---:B------:R-:W-:Y:S08]  /*12100*/  HMMA.16816.F32 R8, R80.reuse, R88, R8 ;  /* 0x000000585008723c */ /* 0x040ff00000001808 */
[-C--:B------:R-:W-:Y:S04]  /*12110*/  HMMA.16816.F32 R12, R80, R90.reuse, R12 ;  /* 0x0000005a500c723c */ /* 0x080fe8000000180c */
[--C-:B-1----:R-:W-:Y:S04]  /*12120*/  FFMA.FTZ R3, R204, c[0x0][0x2d0], -R105.reuse ;  /* 0x0000b400cc037a23 */ /* 0x102fe80000010869 */
[C---:B------:R-:W-:Y:S01]  /*12130*/  HMMA.16816.F32 R16, R76.reuse, R90, R16 ;  /* 0x0000005a4c10723c */ /* 0x040fe20000001810 */
[----:B------:R-:W-:Y:S01]  /*12140*/  LDSM.16.MT88.4 R88, [R227+0x1000] ;  /* 0x00100000e358783b */ /* 0x000fe20000004200 */
[----:B------:R1:W-:Y:S02]  /*12150*/  MUFU.EX2 R214, R3 ;  /* 0x0000000300d67308 */ /* 0x0003e40000000800 */
[--C-:B-1----:R-:W-:Y:S08]  /*12160*/  FFMA.FTZ R3, R206, c[0x0][0x2d0], -R105.reuse ;  /* 0x0000b400ce037a23 */ /* 0x102ff00000010869 */
[----:B------:R1:W3:Y:S02]  /*12170*/  MUFU.EX2 R163, R3 ;  /* 0x0000000300a37308 */ /* 0x0002e40000000800 */
[--C-:B-1----:R-:W-:Y:S01]  /*12180*/  FFMA.FTZ R3, R160, c[0x0][0x2d0], -R100.reuse ;  /* 0x0000b400a0037a23 */ /* 0x102fe20000010864 */
[----:B------:R-:W-:Y:S02]  /*12190*/  MOV R160, R149 ;  /* 0x0000009500a07202 */ /* 0x000fe40000000f00 */
[----:B------:R-:W-:Y:S05]  /*121a0*/  MOV R149, R238 ;  /* 0x000000ee00957202 */ /* 0x000fea0000000f00 */
[----:B------:R1:W-:Y:S01]  /*121b0*/  MUFU.EX2 R157, R3 ;  /* 0x00000003009d7308 */ /* 0x0003e20000000800 */
[----:B------:R-:W-:Y:S01]  /*121c0*/  MOV R165, R160 ;  /* 0x000000a000a57202 */ /* 0x000fe20000000f00 */
[----:B------:R4:W5:Y:S01]  /*121d0*/  LDL.LU R238, [R1+0xa4] ;  /* 0x0000a40001ee7983 */ /* 0x0009620000300800 */
[----:B------:R-:W-:Y:S02]  /*121e0*/  MOV R160, R149 ;  /* 0x0000009500a07202 */ /* 0x000fe40000000f00 */
[----:B------:R-:W-:Y:S01]  /*121f0*/  MOV R149, R132 ;  /* 0x0000008400957202 */ /* 0x000fe20000000f00 */
[----:B------:R4:W5:Y:S01]  /*12200*/  LDL.LU R239, [R1+0xa0] ;  /* 0x0000a00001ef7983 */ /* 0x0009620000300800 */
[----:B------:R-:W-:Y:S03]  /*12210*/  MOV R132, R119 ;  /* 0x0000007700847202 */ /* 0x000fe60000000f00 */
[----:B------:R4:W5:Y:S04]  /*12220*/  LDL.LU R240, [R1+0x9c] ;  /* 0x00009c0001f07983 */ /* 0x0009680000300800 */
[----:B------:R4:W5:Y:S04]  /*12230*/  LDL.LU R233, [R1+0x98] ;  /* 0x0000980001e97983 */ /* 0x0009680000300800 */
[----:B------:R4:W5:Y:S04]  /*12240*/  LDL.LU R234, [R1+0x94] ;  /* 0x0000940001ea7983 */ /* 0x0009680000300800 */
[----:B------:R4:W5:Y:S01]  /*12250*/  LDL.LU R119, [R1+0x90] ;  /* 0x0000900001777983 */ /* 0x0009620000300800 */
[--C-:B-1----:R-:W-:Y:S01]  /*12260*/  FFMA.FTZ R3, R167, c[0x0][0x2d0], -R100.reuse ;  /* 0x0000b400a7037a23 */ /* 0x102fe20000010864 */
[----:B------:R-:W-:Y:S02]  /*12270*/  MOV R167, R162 ;  /* 0x000000a200a77202 */ /* 0x000fe40000000f00 */
[----:B------:R-:W-:Y:S01]  /*12280*/  MOV R162, R199 ;  /* 0x000000c700a27202 */ /* 0x000fe20000000f00 */
[----:B------:R1:W1:Y:S01]  /*12290*/  MUFU.EX2 R156, R3 ;  /* 0x00000003009c7308 */ /* 0x0002620000000800 */
[----:B------:R-:W-:Y:S02]  /*122a0*/  MOV R199, R151 ;  /* 0x0000009700c77202 */ /* 0x000fe40000000f00 */
[----:B------:R-:W-:Y:S02]  /*122b0*/  MOV R151, R148 ;  /* 0x0000009400977202 */ /* 0x000fe40000000f00 */
[----:B------:R-:W-:Y:S02]  /*122c0*/  MOV R148, R230 ;  /* 0x000000e600947202 */ /* 0x000fe40000000f00 */
[----:B------:R4:W5:Y:S01]  /*122d0*/  LDL.LU R230, [R1+0x8c] ;  /* 0x00008c0001e67983 */ /* 0x0009620000300800 */
[--C-:B-1----:R-:W-:Y:S01]  /*122e0*/  FFMA.FTZ R3, R168, c[0x0][0x2d0], -R100.reuse ;  /* 0x0000b400a8037a23 */ /* 0x102fe20000010864 */
[----:B------:R-:W-:Y:S02]  /*122f0*/  MOV R168, R198 ;  /* 0x000000c600a87202 */ /* 0x000fe40000000f00 */
[----:B------:R-:W-:Y:S02]  /*12300*/  MOV R198, R167 ;  /* 0x000000a700c67202 */ /* 0x000fe40000000f00 */
[----:B------:R-:W-:Y:S02]  /*12310*/  MOV R167, R166 ;  /* 0x000000a600a77202 */ /* 0x000fe40000000f00 */
[----:B------:R-:W-:Y:S02]  /*12320*/  MOV R166, R165 ;  /* 0x000000a500a67202 */ /* 0x000fe40000000f00 */
[----:B------:R-:W-:Y:S02]  /*12330*/  MOV R165, R162 ;  /* 0x000000a200a57202 */ /* 0x000fe40000000f00 */
[----:B------:R-:W-:Y:S02]  /*12340*/  MOV R162, R161 ;  /* 0x000000a100a27202 */ /* 0x000fe40000000f00 */
[----:B------:R1:W-:Y:S01]  /*12350*/  MUFU.EX2 R161, R3 ;  /* 0x0000000300a17308 */ /* 0x0003e20000000800 */
[----:B------:R-:W-:Y:S02]  /*12360*/  MOV R169, R198 ;  /* 0x000000c600a97202 */ /* 0x000fe40000000f00 */
[----:B------:R-:W-:Y:S02]  /*12370*/  MOV R198, R166 ;  /* 0x000000a600c67202 */ /* 0x000fe40000000f00 */
[----:B------:R-:W-:Y:S05]  /*12380*/  MOV R166, R162 ;  /* 0x000000a200a67202 */ /* 0x000fea0000000f00 */
[----:B------:R2:W-:Y:S01]  /*12390*/  MUFU.EX2 R162, R92 ;  /* 0x0000005c00a27308 */ /* 0x0005e20000000800 */
[----:B-1----:R-:W-:Y:S01]  /*123a0*/  FFMA.FTZ R3, R168, c[0x0][0x2d0], -R100 ;  /* 0x0000b400a8037a23 */ /* 0x002fe20000010864 */
[----:B------:R-:W-:Y:S02]  /*123b0*/  MOV R168, R167 ;  /* 0x000000a700a87202 */ /* 0x000fe40000000f00 */
[----:B------:R-:W-:Y:S02]  /*123c0*/  MOV R167, R165 ;  /* 0x000000a500a77202 */ /* 0x000fe40000000f00 */
[----:B------:R-:W-:Y:S04]  /*123d0*/  MOV R165, R160 ;  /* 0x000000a000a57202 */ /* 0x000fe80000000f00 */
[----:B------:R1:W1:Y:S01]  /*123e0*/  MUFU.EX2 R160, R3 ;  /* 0x0000000300a07308 */ /* 0x0002620000000800 */
[----:B--2---:R-:W2:Y:S01]  /*123f0*/  LDSM.16.MT88.4 R92, [R228+0x1000] ;  /* 0x00100000e45c783b */ /* 0x004ea20000004200 */
[----:B-1----:R-:W-:Y:S01]  /*12400*/  FFMA.FTZ R3, R169, c[0x0][0x2d0], -R96 ;  /* 0x0000b400a9037a23 */ /* 0x002fe20000010860 */
        /* <DEDUP_REMOVED lines=8> */
[----:B------:R-:W-:Y:S01]  /*12490*/  MOV R120, R124 ;  /* 0x0000007c00787202 */ /* 0x000fe20000000f00 */
[-C--:B--2---:R-:W-:Y:S03]  /*124a0*/  HMMA.16816.F32 R20, R76, R92.reuse, R20 ;  /* 0x0000005c4c14723c */ /* 0x084fe60000001814 */
[----:B------:R-:W-:Y:S01]  /*124b0*/  MOV R124, R212 ;  /* 0x000000d4007c7202 */ /* 0x000fe20000000f00 */
[--C-:B------:R-:W-:Y:S01]  /*124c0*/  FFMA.FTZ R120, R120, c[0x0][0x2d0], -R104.reuse ;  /* 0x0000b40078787a23 */ /* 0x100fe20000010868 */
[----:B------:R1:W-:Y:S03]  /*124d0*/  MUFU.EX2 R212, R3 ;  /* 0x0000000300d47308 */ /* 0x0003e60000000800 */
[C---:B------:R-:W-:Y:S07]  /*124e0*/  HMMA.16816.F32 R24, R80.reuse, R92, R24 ;  /* 0x0000005c5018723c */ /* 0x040fee0000001818 */
[--C-:B------:R-:W-:Y:S01]  /*124f0*/  FFMA.FTZ R92, R150, c[0x0][0x2d0], -R105.reuse ;  /* 0x0000b400965c7a23 */ /* 0x100fe20000010869 */
[-C--:B------:R-:W-:Y:S04]  /*12500*/  HMMA.16816.F32 R28, R80, R94.reuse, R28 ;  /* 0x0000005e501c723c */ /* 0x080fe8000000181c */
[----:B------:R-:W-:Y:S01]  /*12510*/  MOV R150, R127 ;  /* 0x0000007f00967202 */ /* 0x000fe20000000f00 */
[--C-:B------:R-:W-:Y:S02]  /*12520*/  FFMA.FTZ R127, R191, c[0x0][0x2d0], -R105.reuse ;  /* 0x0000b400bf7f7a23 */ /* 0x100fe40000010869 */
[----:B------:R-:W-:Y:S01]  /*12530*/  MUFU.EX2 R191, R106 ;  /* 0x0000006a00bf7308 */ /* 0x000fe20000000800 */
[C---:B------:R-:W-:Y:S04]  /*12540*/  HMMA.16816.F32 R32, R76.reuse, R94, R32 ;  /* 0x0000005e4c20723c */ /* 0x040fe80000001820 */
[--C-:B-1----:R-:W-:Y:S04]  /*12550*/  FFMA.FTZ R3, R169, c[0x0][0x2d0], -R104.reuse ;  /* 0x0000b400a9037a23 */ /* 0x102fe80000010868 */
[-C--:B------:R-:W-:Y:S01]  /*12560*/  HMMA.16816.F32 R36, R76, R84.reuse, R36 ;  /* 0x000000544c24723c */ /* 0x080fe20000001824 */
[----:B------:R1:W-:Y:S07]  /*12570*/  MUFU.EX2 R210, R3 ;  /* 0x0000000300d27308 */ /* 0x0003ee0000000800 */
[C---:B------:R-:W-:Y:S03]  /*12580*/  HMMA.16816.F32 R40, R80.reuse, R84, R40 ;  /* 0x000000545028723c */ /* 0x040fe60000001828 */
[----:B------:R2:W-:Y:S05]  /*12590*/  MUFU.EX2 R169, R92 ;  /* 0x0000005c00a97308 */ /* 0x0005ea0000000800 */
[-C--:B------:R-:W-:Y:S08]  /*125a0*/  HMMA.16816.F32 R44, R80, R86.reuse, R44 ;  /* 0x00000056502c723c */ /* 0x080ff0000000182c */
[C---:B------:R-:W-:Y:S01]  /*125b0*/  HMMA.16816.F32 R48, R76.reuse, R86, R48 ;  /* 0x000000564c30723c */ /* 0x040fe20000001830 */
[----:B------:R-:W4:Y:S03]  /*125c0*/  LDSM.16.MT88.4 R84, [R224+0x1800] ;  /* 0x00180000e054783b */ /* 0x000f260000004200 */
[----:B-1----:R-:W-:Y:S04]  /*125d0*/  FFMA.FTZ R3, R168, c[0x0][0x2d0], -R104 ;  /* 0x0000b400a8037a23 */ /* 0x002fe80000010868 */
[-C--:B------:R-:W-:Y:S01]  /*125e0*/  HMMA.16816.F32 R52, R76, R88.reuse, R52 ;  /* 0x000000584c34723c */ /* 0x080fe20000001834 */
[----:B------:R1:W-:Y:S01]  /*125f0*/  MUFU.EX2 R208, R3 ;  /* 0x0000000300d07308 */ /* 0x0003e20000000800 */
[----:B--2---:R-:W2:Y:S06]  /*12600*/  LDSM.16.MT88.4 R92, [R228+0x1800] ;  /* 0x00180000e45c783b */ /* 0x004eac0000004200 */
[C---:B------:R-:W-:Y:S07]  /*12610*/  HMMA.16816.F32 R56, R80.reuse, R88, R56 ;  /* 0x000000585038723c */ /* 0x040fee0000001838 */
[--C-:B------:R-:W-:Y:S01]  /*12620*/  FFMA.FTZ R88, R118, c[0x0][0x2d0], -R96.reuse ;  /* 0x0000b40076587a23 */ /* 0x100fe20000010860 */
[-C--:B------:R-:W-:Y:S03]  /*12630*/  HMMA.16816.F32 R60, R80, R90.reuse, R60 ;  /* 0x0000005a503c723c */ /* 0x080fe6000000183c */
[----:B------:R2:W-:Y:S01]  /*12640*/  MUFU.EX2 R200, R88 ;  /* 0x0000005800c87308 */ /* 0x0005e20000000800 */
[--C-:B------:R-:W-:Y:S03]  /*12650*/  FFMA.FTZ R118, R99, c[0x0][0x2d0], -R96.reuse ;  /* 0x0000b40063767a23 */ /* 0x100fe60000010860 */
[----:B------:R-:W-:Y:S01]  /*12660*/  F2FP.PACK_AB R80, R158, R154 ;  /* 0x0000009a9e50723e */ /* 0x000fe200000000ff */
[----:B------:R-:W-:Y:S04]  /*12670*/  HMMA.16816.F32 R64, R76, R90, R64 ;  /* 0x0000005a4c40723c */ /* 0x000fe80000001840 */
[--C-:B-1----:R-:W-:Y:S01]  /*12680*/  FFMA.FTZ R3, R198, c[0x0][0x2d0], -R96.reuse ;  /* 0x0000b400c6037a23 */ /* 0x102fe20000010860 */
[----:B---3--:R-:W-:Y:S01]  /*12690*/  F2FP.PACK_AB R82, R163, R214 ;  /* 0x000000d6a352723e */ /* 0x008fe200000000ff */
[----:B------:R-:W-:Y:S01]  /*126a0*/  MUFU.EX2 R198, R103 ;  /* 0x0000006700c67308 */ /* 0x000fe20000000800 */
[----:B------:R-:W-:Y:S02]  /*126b0*/  F2FP.PACK_AB R76, R220, R221 ;  /* 0x000000dddc4c723e */ /* 0x000fe400000000ff */
[----:B------:R-:W-:Y:S03]  /*126c0*/  F2FP.PACK_AB R78, R217, R218 ;  /* 0x000000dad94e723e */ /* 0x000fe600000000ff */
[----:B------:R-:W-:Y:S02]  /*126d0*/  F2FP.PACK_AB R77, R216, R155 ;  /* 0x0000009bd84d723e */ /* 0x000fe400000000ff */
[----:B------:R-:W-:Y:S02]  /*126e0*/  F2FP.PACK_AB R79, R215, R159 ;  /* 0x0000009fd74f723e */ /* 0x000fe400000000ff */
[----:B------:R1:W-:Y:S01]  /*126f0*/  MUFU.EX2 R206, R3 ;  /* 0x0000000300ce7308 */ /* 0x0003e20000000800 */
[----:B------:R-:W-:Y:S01]  /*12700*/  F2FP.PACK_AB R81, R156, R157 ;  /* 0x0000009d9c51723e */ /* 0x000fe200000000ff */
[----:B--2---:R-:W-:Y:S01]  /*12710*/  LDSM.16.MT88.4 R88, [R227+0x1800] ;  /* 0x00180000e358783b */ /* 0x004fe20000004200 */
[----:B------:R-:W-:Y:S02]  /*12720*/  F2FP.PACK_AB R83, R160, R161 ;  /* 0x000000a1a053723e */ /* 0x000fe400000000ff */
[-C--:B----4-:R-:W-:Y:S08]  /*12730*/  HMMA.16816.F32 R4, R76, R84.reuse, R4 ;  /* 0x000000544c04723c */ /* 0x090ff00000001804 */
[C---:B------:R-:W-:Y:S08]  /*12740*/  HMMA.16816.F32 R8, R80.reuse, R84, R8 ;  /* 0x000000545008723c */ /* 0x040ff00000001808 */
[-C--:B------:R-:W-:Y:S04]  /*12750*/  HMMA.16816.F32 R12, R80, R86.reuse, R12 ;  /* 0x00000056500c723c */ /* 0x080fe8000000180c */
[----:B-1----:R-:W-:Y:S04]  /*12760*/  FFMA.FTZ R3, R167, c[0x0][0x2d0], -R96 ;  /* 0x0000b400a7037a23 */ /* 0x002fe80000010860 */
[C---:B------:R-:W-:Y:S01]  /*12770*/  HMMA.16816.F32 R16, R76.reuse, R86, R16 ;  /* 0x000000564c10723c */ /* 0x040fe20000001810 */
[----:B------:R1:W-:Y:S01]  /*12780*/  MUFU.EX2 R205, R3 ;  /* 0x0000000300cd7308 */ /* 0x0003e20000000800 */
[----:B------:R-:W-:Y:S06]  /*12790*/  LDSM.16.MT88.4 R84, [R224+0x2000] ;  /* 0x00200000e054783b */ /* 0x000fec0000004200 */
[-C--:B------:R-:W-:Y:S08]  /*127a0*/  HMMA.16816.F32 R20, R76, R92.reuse, R20 ;  /* 0x0000005c4c14723c */ /* 0x080ff00000001814 */
[C---:B------:R-:W-:Y:S08]  /*127b0*/  HMMA.16816.F32 R24, R80.reuse, R92, R24 ;  /* 0x0000005c5018723c */ /* 0x040ff00000001818 */
[-C--:B------:R-:W-:Y:S04]  /*127c0*/  HMMA.16816.F32 R28, R80, R94.reuse, R28 ;  /* 0x0000005e501c723c */ /* 0x080fe8000000181c */
[--C-:B-1----:R-:W-:Y:S04]  /*127d0*/  FFMA.FTZ R3, R166, c[0x0][0x2d0], -R104.reuse ;  /* 0x0000b400a6037a23 */ /* 0x102fe80000010868 */
[C---:B------:R-:W-:Y:S01]  /*127e0*/  HMMA.16816.F32 R32, R76.reuse, R94, R32 ;  /* 0x0000005e4c20723c */ /* 0x040fe20000001820 */
[----:B------:R1:W-:Y:S01]  /*127f0*/  MUFU.EX2 R204, R3 ;  /* 0x0000000300cc7308 */ /* 0x0003e20000000800 */
[----:B------:R-:W-:Y:S02]  /*12800*/  LDSM.16.MT88.4 R92, [R228+0x2000] ;  /* 0x00200000e45c783b */ /* 0x000fe40000004200 */
[----:B-1----:R-:W-:Y:S07]  /*12810*/  FFMA.FTZ R3, R165, c[0x0][0x2d0], -R104 ;  /* 0x0000b400a5037a23 */ /* 0x002fee0000010868 */
[----:B------:R1:W-:Y:S02]  /*12820*/  MUFU.EX2 R203, R3 ;  /* 0x0000000300cb7308 */ /* 0x0003e40000000800 */
[--C-:B-1----:R-:W-:Y:S08]  /*12830*/  FFMA.FTZ R3, R199, c[0x0][0x2d0], -R105.reuse ;  /* 0x0000b400c7037a23 */ /* 0x102ff00000010869 */
[----:B------:R-:W-:Y:S10]  /*12840*/  MUFU.EX2 R199, R102 ;  /* 0x0000006600c77308 */ /* 0x000ff40000000800 */
[----:B------:R1:W-:Y:S02]  /*12850*/  MUFU.EX2 R171, R3 ;  /* 0x0000000300ab7308 */ /* 0x0003e40000000800 */
[--C-:B-1----:R-:W-:Y:S01]  /*12860*/  FFMA.FTZ R3, R151, c[0x0][0x2d0], -R105.reuse ;  /* 0x0000b40097037a23 */ /* 0x102fe20000010869 */
[----:B------:R-:W-:Y:S07]  /*12870*/  MOV R151, R193 ;  /* 0x000000c100977202 */ /* 0x000fee0000000f00 */
[----:B------:R1:W2:Y:S02]  /*12880*/  MUFU.EX2 R170, R3 ;  /* 0x0000000300aa7308 */ /* 0x0002a40000000800 */
[--C-:B-1----:R-:W-:Y:S01]  /*12890*/  FFMA.FTZ R3, R122, c[0x0][0x2d0], -R100.reuse ;  /* 0x0000b4007a037a23 */ /* 0x102fe20000010864 */
[----:B------:R-:W-:Y:S07]  /*128a0*/  MOV R122, R117 ;  /* 0x00000075007a7202 */ /* 0x000fee0000000f00 */
[----:B------:R1:W-:Y:S02]  /*128b0*/  MUFU.EX2 R117, R3 ;  /* 0x0000000300757308 */ /* 0x0003e40000000800 */
[--C-:B-1----:R-:W-:Y:S01]  /*128c0*/  FFMA.FTZ R3, R148, c[0x0][0x2d0], -R100.reuse ;  /* 0x0000b40094037a23 */ /* 0x102fe20000010864 */
[----:B------:R-:W-:Y:S02]  /*128d0*/  MOV R148, R135 ;  /* 0x0000008700947202 */ /* 0x000fe40000000f00 */
[----:B------:R-:W-:Y:S02]  /*128e0*/  MOV R135, R134 ;  /* 0x0000008600877202 */ /* 0x000fe40000000f00 */
[----:B------:R-:W-:Y:S02]  /*128f0*/  MOV R134, R133 ;  /* 0x0000008500867202 */ /* 0x000fe40000000f00 */
[----:B------:R-:W-:Y:S02]  /*12900*/  MOV R133, R132 ;  /* 0x0000008400857202 */ /* 0x000fe40000000f00 */
[----:B------:R-:W-:Y:S02]  /*12910*/  MOV R132, R125 ;  /* 0x0000007d00847202 */ /* 0x000fe40000000f00 */
[----:B------:R-:W-:Y:S02]  /*12920*/  MOV R125, R116 ;  /* 0x00000074007d7202 */ /* 0x000fe40000000f00 */
[----:B------:R1:W3:Y:S03]  /*12930*/  MUFU.EX2 R116, R3 ;  /* 0x0000000300747308 */ /* 0x0002e60000000800 */
[--C-:B------:R-:W-:Y:S02]  /*12940*/  FFMA.FTZ R125, R125, c[0x0][0x2d0], -R105.reuse ;  /* 0x0000b4007d7d7a23 */ /* 0x100fe40000010869 */
[--C-:B-1----:R-:W-:Y:S01]  /*12950*/  FFMA.FTZ R3, R149, c[0x0][0x2d0], -R105.reuse ;  /* 0x0000b40095037a23 */ /* 0x102fe20000010869 */
[----:B------:R-:W-:Y:S04]  /*12960*/  MOV R149, R132 ;  /* 0x0000008400957202 */ /* 0x000fe80000000f00 */
[----:B------:R1:W4:Y:S02]  /*12970*/  MUFU.EX2 R168, R3 ;  /* 0x0000000300a87308 */ /* 0x0003240000000800 */
[--C-:B-1----:R-:W-:Y:S08]  /*12980*/  FFMA.FTZ R3, R113, c[0x0][0x2d0], -R100.reuse ;  /* 0x0000b40071037a23 */ /* 0x102ff00000010864 */
[----:B------:R1:W-:Y:S02]  /*12990*/  MUFU.EX2 R113, R3 ;  /* 0x0000000300717308 */ /* 0x0003e40000000800 */
[----:B-1----:R-:W-:Y:S01]  /*129a0*/  FFMA.FTZ R3, R122, c[0x0][0x2d0], -R100 ;  /* 0x0000b4007a037a23 */ /* 0x002fe20000010864 */
[----:B------:R-:W-:Y:S07]  /*129b0*/  MOV R122, R114 ;  /* 0x00000072007a7202 */ /* 0x000fee0000000f00 */
[----:B------:R1:W1:Y:S02]  /*129c0*/  MUFU.EX2 R114, R3 ;  /* 0x0000000300727308 */ /* 0x0002640000000800 */
[--C-:B-1----:R-:W-:Y:S08]  /*129d0*/  FFMA.FTZ R3, R148, c[0x0][0x2d0], -R96.reuse ;  /* 0x0000b40094037a23 */ /* 0x102ff00000010860 */
[----:B------:R1:W-:Y:S02]  /*129e0*/  MUFU.EX2 R202, R3 ;  /* 0x0000000300ca7308 */ /* 0x0003e40000000800 */
[--C-:B-1----:R-:W-:Y:S01]  /*129f0*/  FFMA.FTZ R3, R135, c[0x0][0x2d0], -R96.reuse ;  /* 0x0000b40087037a23 */ /* 0x102fe20000010860 */
[----:B------:R-:W-:Y:S02]  /*12a00*/  MOV R135, R134 ;  /* 0x0000008600877202 */ /* 0x000fe40000000f00 */
[----:B------:R-:W-:Y:S05]  /*12a10*/  MOV R134, R133 ;  /* 0x0000008500867202 */ /* 0x000fea0000000f00 */
[----:B------:R1:W-:Y:S01]  /*12a20*/  MUFU.EX2 R175, R3 ;  /* 0x0000000300af7308 */ /* 0x0003e20000000800 */
[----:B------:R-:W-:Y:S01]  /*12a30*/  MOV R133, R123 ;  /* 0x0000007b00857202 */ /* 0x000fe20000000f00 */
[----:B------:R-:W-:Y:S03]  /*12a40*/  FFMA.FTZ R123, R97, c[0x0][0x2d0], -R96 ;  /* 0x0000b400617b7a23 */ /* 0x000fe60000010860 */
[----:B------:R-:W-:Y:S05]  /*12a50*/  MOV R148, R133 ;  /* 0x0000008500947202 */ /* 0x000fea0000000f00 */
[----:B------:R-:W-:Y:S02]  /*12a60*/  FFMA.FTZ R106, R148, c[0x0][0x2d0], -R100 ;  /* 0x0000b400946a7a23 */ /* 0x000fe40000010864 */
[----:B-1----:R-:W-:Y:S02]  /*12a70*/  FFMA.FTZ R3, R121, c[0x0][0x2d0], -R104 ;  /* 0x0000b40079037a23 */ /* 0x002fe40000010868 */
[----:B------:R-:W-:Y:S02]  /*12a80*/  FFMA.FTZ R121, R98, c[0x0][0x2d0], -R96 ;  /* 0x0000b40062797a23 */ /* 0x000fe40000010860 */
[----:B------:R1:W-:Y:S01]  /*12a90*/  MUFU.EX2 R174, R3 ;  /* 0x0000000300ae7308 */ /* 0x0003e20000000800 */
[----:B------:R-:W2:Y:S01]  /*12aa0*/  LDSM.16.MT88.4 R96, [R225+0x1800] ;  /* 0x00180000e160783b */ /* 0x000ea20000004200 */
[--C-:B-1----:R-:W-:Y:S02]  /*12ab0*/  FFMA.FTZ R3, R122, c[0x0][0x2d0], -R104.reuse ;  /* 0x0000b4007a037a23 */ /* 0x102fe40000010868 */
[--C-:B------:R-:W-:Y:S06]  /*12ac0*/  FFMA.FTZ R122, R124, c[0x0][0x2d0], -R104.reuse ;  /* 0x0000b4007c7a7a23 */ /* 0x100fec0000010868 */
[----:B------:R1:W-:Y:S01]  /*12ad0*/  MUFU.EX2 R173, R3 ;  /* 0x0000000300ad7308 */ /* 0x0003e20000000800 */
[----:B------:R-:W-:Y:S02]  /*12ae0*/  FFMA.FTZ R124, R190, c[0x0][0x2d0], -R104 ;  /* 0x0000b400be7c7a23 */ /* 0x000fe40000010868 */
[--C-:B------:R-:W-:Y:S07]  /*12af0*/  FFMA.FTZ R104, R134, c[0x0][0x2d0], -R105.reuse ;  /* 0x0000b40086687a23 */ /* 0x100fee0000010869 */
[----:B------:R3:W-:Y:S01]  /*12b00*/  MUFU.EX2 R193, R104 ;  /* 0x0000006800c17308 */ /* 0x0007e20000000800 */
[-C--:B--2---:R-:W-:Y:S09]  /*12b10*/  HMMA.16816.F32 R36, R76, R96.reuse, R36 ;  /* 0x000000604c24723c */ /* 0x084ff20000001824 */
[----:B------:R-:W-:Y:S01]  /*12b20*/  MUFU.EX2 R190, R107 ;  /* 0x0000006b00be7308 */ /* 0x000fe20000000800 */
[C---:B------:R-:W-:Y:S04]  /*12b30*/  HMMA.16816.F32 R40, R80.reuse, R96, R40 ;  /* 0x000000605028723c */ /* 0x040fe80000001828 */
[--C-:B-1----:R-:W-:Y:S02]  /*12b40*/  FFMA.FTZ R3, R135, c[0x0][0x2d0], -R105.reuse ;  /* 0x0000b40087037a23 */ /* 0x102fe40000010869 */
[----:B------:R-:W2:Y:S01]  /*12b50*/  LDL.LU R135, [R1+0x10] ;  /* 0x0000100001877983 */ /* 0x000ea20000300800 */
[----:B------:R-:W-:Y:S01]  /*12b60*/  FFMA.FTZ R105, R109, c[0x0][0x2d0], -R105 ;  /* 0x0000b4006d697a23 */ /* 0x000fe20000010869 */
[-C--:B------:R-:W-:Y:S01]  /*12b70*/  HMMA.16816.F32 R44, R80, R98.reuse, R44 ;  /* 0x00000062502c723c */ /* 0x080fe2000000182c */
[----:B------:R1:W-:Y:S01]  /*12b80*/  MUFU.EX2 R172, R3 ;  /* 0x0000000300ac7308 */ /* 0x0003e20000000800 */
[----:B------:R-:W2:Y:S02]  /*12b90*/  LDL.LU R134, [R1+0x18] ;  /* 0x0000180001867983 */ /* 0x000ea40000300800 */
[--C-:B------:R-:W-:Y:S02]  /*12ba0*/  FFMA.FTZ R109, R75, c[0x0][0x2d0], -R100.reuse ;  /* 0x0000b4004b6d7a23 */ /* 0x100fe40000010864 */
[----:B------:R-:W2:Y:S01]  /*12bb0*/  LDL.LU R133, [R1+0x14] ;  /* 0x0000140001857983 */ /* 0x000ea20000300800 */
[--C-:B---3--:R-:W-:Y:S01]  /*12bc0*/  FFMA.FTZ R104, R149, c[0x0][0x2d0], -R100.reuse ;  /* 0x0000b40095687a23 */ /* 0x108fe20000010864 */
[C---:B------:R-:W-:Y:S02]  /*12bd0*/  HMMA.16816.F32 R48, R76.reuse, R98, R48 ;  /* 0x000000624c30723c */ /* 0x040fe40000001830 */
[----:B------:R-:W3:Y:S01]  /*12be0*/  LDL.LU R132, [R1+0x1c] ;  /* 0x00001c0001847983 */ /* 0x000ee20000300800 */
[----:B------:R-:W-:Y:S03]  /*12bf0*/  MUFU.EX2 R105, R105 ;  /* 0x0000006900697308 */ /* 0x000fe60000000800 */
[----:B------:R-:W2:Y:S02]  /*12c00*/  LDSM.16.MT88.4 R96, [R225+0x2000] ;  /* 0x00200000e160783b */ /* 0x000ea40000004200 */
[-C--:B------:R-:W-:Y:S08]  /*12c10*/  HMMA.16816.F32 R52, R76, R88.reuse, R52 ;  /* 0x000000584c34723c */ /* 0x080ff00000001834 */
[C---:B------:R-:W-:Y:S04]  /*12c20*/  HMMA.16816.F32 R56, R80.reuse, R88, R56 ;  /* 0x000000585038723c */ /* 0x040fe80000001838 */
[--C-:B-1----:R-:W-:Y:S03]  /*12c30*/  FFMA.FTZ R3, R110, c[0x0][0x2d0], -R100.reuse ;  /* 0x0000b4006e037a23 */ /* 0x102fe60000010864 */
[--C-:B------:R-:W-:Y:S01]  /*12c40*/  FFMA.FTZ R88, R150, c[0x0][0x2d0], -R100.reuse ;  /* 0x0000b40096587a23 */ /* 0x100fe20000010864 */
[-C--:B------:R-:W-:Y:S01]  /*12c50*/  HMMA.16816.F32 R60, R80, R90.reuse, R60 ;  /* 0x0000005a503c723c */ /* 0x080fe2000000183c */
[----:B------:R1:W-:Y:S01]  /*12c60*/  MUFU.EX2 R110, R3 ;  /* 0x00000003006e7308 */ /* 0x0003e20000000800 */
[----:B------:R-:W2:Y:S06]  /*12c70*/  LDSM.16.MT88.4 R80, [R227+0x2000] ;  /* 0x00200000e350783b */ /* 0x000eac0000004200 */
[----:B------:R-:W-:Y:S03]  /*12c80*/  HMMA.16816.F32 R64, R76, R90, R64 ;  /* 0x0000005a4c40723c */ /* 0x000fe60000001840 */
[----:B------:R1:W-:Y:S04]  /*12c90*/  MUFU.EX2 R107, R88 ;  /* 0x00000058006b7308 */ /* 0x0003e80000000800 */
[----:B------:R-:W-:Y:S02]  /*12ca0*/  F2FP.PACK_AB R76, R170, R171 ;  /* 0x000000abaa4c723e */ /* 0x000fe400000000ff */
[----:B------:R-:W-:Y:S03]  /*12cb0*/  F2FP.PACK_AB R77, R116, R117 ;  /* 0x00000075744d723e */ /* 0x000fe600000000ff */
[----:B----4-:R-:W-:Y:S02]  /*12cc0*/  F2FP.PACK_AB R78, R168, R169 ;  /* 0x000000a9a84e723e */ /* 0x010fe400000000ff */
[----:B------:R-:W-:Y:S01]  /*12cd0*/  F2FP.PACK_AB R79, R114, R113 ;  /* 0x00000071724f723e */ /* 0x000fe200000000ff */
[--C-:B-1----:R-:W-:Y:S04]  /*12ce0*/  FFMA.FTZ R3, R111, c[0x0][0x2d0], -R100.reuse ;  /* 0x0000b4006f037a23 */ /* 0x102fe80000010864 */
[----:B------:R1:W-:Y:S01]  /*12cf0*/  MUFU.EX2 R111, R3 ;  /* 0x00000003006f7308 */ /* 0x0003e20000000800 */
[----:B------:R-:W-:Y:S01]  /*12d00*/  LDSM.16.MT88.4 R88, [R228+0x2800] ;  /* 0x00280000e458783b */ /* 0x000fe20000004200 */
[--C-:B-1----:R-:W-:Y:S02]  /*12d10*/  FFMA.FTZ R3, R151, c[0x0][0x2d0], -R100.reuse ;  /* 0x0000b40097037a23 */ /* 0x102fe40000010864 */
[----:B------:R-:W-:Y:S01]  /*12d20*/  FFMA.FTZ R100, R71, c[0x0][0x2d0], -R100 ;  /* 0x0000b40047647a23 */ /* 0x000fe20000010864 */
[----:B------:R-:W-:Y:S04]  /*12d30*/  F2FP.PACK_AB R71, R203, R204 ;  /* 0x000000cccb47723e */ /* 0x000fe800000000ff */
[----:B------:R-:W-:Y:S01]  /*12d40*/  LDSM.16.MT88.4 R148, [R228+0x3000] ;  /* 0x00300000e494783b */ /* 0x000fe20000004200 */
[----:B------:R-:W-:Y:S01]  /*12d50*/  MUFU.EX2 R100, R100 ;  /* 0x0000006400647308 */ /* 0x000fe20000000800 */
[----:B--2---:R-:W-:Y:S01]  /*12d60*/  FFMA.FTZ R70, R70, R135, R207 ;  /* 0x0000008746467223 */ /* 0x004fe200000100cf */
[----:B------:R-:W-:Y:S01]  /*12d70*/  MOV R207, R129 ;  /* 0x0000008100cf7202 */ /* 0x000fe20000000f00 */
[----:B------:R-:W-:Y:S02]  /*12d80*/  FFMA.FTZ R69, R69, R134, R187 ;  /* 0x0000008645457223 */ /* 0x000fe400000100bb */
[----:B------:R-:W-:Y:S01]  /*12d90*/  FADD.FTZ R75, R211, R70 ;  /* 0x00000046d34b7221 */ /* 0x000fe20000010000 */
[----:B------:R-:W-:Y:S01]  /*12da0*/  F2FP.PACK_AB R70, R205, R206 ;  /* 0x000000cecd46723e */ /* 0x000fe200000000ff */
[----:B------:R-:W-:Y:S03]  /*12db0*/  FFMA.FTZ R68, R68, R133, R185 ;  /* 0x0000008544447223 */ /* 0x000fe600000100b9 */
[----:B------:R-:W-:Y:S01]  /*12dc0*/  MUFU.EX2 R187, R112 ;  /* 0x0000007000bb7308 */ /* 0x000fe20000000800 */
[----:B------:R-:W-:Y:S01]  /*12dd0*/  FADD.FTZ R102, R209, R69 ;  /* 0x00000045d1667221 */ /* 0x000fe20000010000 */
[----:B------:R-:W-:Y:S01]  /*12de0*/  F2FP.PACK_AB R69, R208, R210 ;  /* 0x000000d2d045723e */ /* 0x000fe200000000ff */
[----:B------:R-:W-:Y:S01]  /*12df0*/  FADD.FTZ R103, R186, R68 ;  /* 0x00000044ba677221 */ /* 0x000fe20000010000 */
[----:B------:R-:W-:Y:S01]  /*12e00*/  F2FP.PACK_AB R68, R212, R162 ;  /* 0x000000a2d444723e */ /* 0x000fe200000000ff */
[----:B---3--:R-:W-:Y:S01]  /*12e10*/  FFMA.FTZ R0, R0, R132, R108 ;  /* 0x0000008400007223 */ /* 0x008fe2000001006c */
[----:B------:R-:W-:Y:S01]  /*12e20*/  MOV R209, R136 ;  /* 0x0000008800d17202 */ /* 0x000fe20000000f00 */
[----:B------:R-:W-:Y:S01]  /*12e30*/  LDSM.16.MT88.4 R132, [R224+0x3000] ;  /* 0x00300000e084783b */ /* 0x000fe20000004200 */
[----:B------:R-:W-:Y:S01]  /*12e40*/  MOV R211, R128 ;  /* 0x0000008000d37202 */ /* 0x000fe20000000f00 */
[----:B------:R-:W-:Y:S01]  /*12e50*/  FADD.FTZ R101, R184, R0 ;  /* 0x00000000b8657221 */ /* 0x000fe20000010000 */
[----:B------:R-:W-:Y:S01]  /*12e60*/  MUFU.EX2 R185, R115 ;  /* 0x0000007300b97308 */ /* 0x000fe20000000800 */
[-C--:B------:R-:W-:Y:S05]  /*12e70*/  HMMA.16816.F32 R4, R68, R84.reuse, R4 ;  /* 0x000000544404723c */ /* 0x080fea0000001804 */
[----:B------:R-:W-:Y:S02]  /*12e80*/  FADD.FTZ R0, R219, R103 ;  /* 0x00000067db007221 */ /* 0x000fe40000010000 */
[----:B------:R-:W-:Y:S01]  /*12e90*/  FADD.FTZ R75, R213, R75 ;  /* 0x0000004bd54b7221 */ /* 0x000fe20000010000 */
[C---:B------:R-:W-:Y:S01]  /*12ea0*/  HMMA.16816.F32 R8, R76.reuse, R84, R8 ;  /* 0x000000544c08723c */ /* 0x040fe20000001808 */
[----:B------:R-:W-:Y:S03]  /*12eb0*/  MUFU.EX2 R115, R123 ;  /* 0x0000007b00737308 */ /* 0x000fe60000000800 */
[----:B------:R-:W-:Y:S02]  /*12ec0*/  FADD.FTZ R0, R223, R0 ;  /* 0x00000000df007221 */ /* 0x000fe40000010000 */
[----:B------:R-:W-:Y:S02]  /*12ed0*/  FADD.FTZ R75, R245, R75 ;  /* 0x0000004bf54b7221 */ /* 0x000fe40000010000 */
[-C--:B------:R-:W-:Y:S03]  /*12ee0*/  HMMA.16816.F32 R12, R76, R86.reuse, R12 ;  /* 0x000000564c0c723c */ /* 0x080fe6000000180c */
[----:B------:R-:W1:Y:S01]  /*12ef0*/  MUFU.EX2 R184, R120 ;  /* 0x0000007800b87308 */ /* 0x000e620000000800 */
[----:B------:R-:W-:Y:S02]  /*12f00*/  FADD.FTZ R0, R143, R0 ;  /* 0x000000008f007221 */ /* 0x000fe40000010000 */
[----:B------:R-:W-:Y:S02]  /*12f10*/  FADD.FTZ R75, R244, R75 ;  /* 0x0000004bf44b7221 */ /* 0x000fe40000010000 */
[C---:B------:R-:W-:Y:S01]  /*12f20*/  HMMA.16816.F32 R16, R68.reuse, R86, R16 ;  /* 0x000000564410723c */ /* 0x040fe20000001810 */
[----:B------:R-:W2:Y:S03]  /*12f30*/  LDSM.16.MT88.4 R84, [R224+0x2800] ;  /* 0x00280000e054783b */ /* 0x000ea60000004200 */
[----:B------:R-:W-:Y:S01]  /*12f40*/  FADD.FTZ R75, R139, R75 ;  /* 0x0000004b8b4b7221 */ /* 0x000fe20000010000 */
[----:B------:R-:W-:Y:S03]  /*12f50*/  MUFU.EX2 R112, R122 ;  /* 0x0000007a00707308 */ /* 0x000fe60000000800 */
[-C--:B------:R-:W-:Y:S07]  /*12f60*/  HMMA.16816.F32 R20, R68, R92.reuse, R20 ;  /* 0x0000005c4414723c */ /* 0x080fee0000001814 */
[----:B------:R3:W-:Y:S01]  /*12f70*/  MUFU.EX2 R108, R3 ;  /* 0x00000003006c7308 */ /* 0x0007e20000000800 */
[C---:B------:R-:W-:Y:S04]  /*12f80*/  HMMA.16816.F32 R24, R76.reuse, R92, R24 ;  /* 0x0000005c4c18723c */ /* 0x040fe80000001818 */
[----:B-1----:R-:W-:Y:S04]  /*12f90*/  F2FP.PACK_AB R181, R184, R185 ;  /* 0x000000b9b8b5723e */ /* 0x002fe800000000ff */
[-C--:B------:R-:W-:Y:S01]  /*12fa0*/  HMMA.16816.F32 R28, R76, R94.reuse, R28 ;  /* 0x0000005e4c1c723c */ /* 0x080fe2000000181c */
[----:B------:R-:W1:Y:S07]  /*12fb0*/  MUFU.EX2 R186, R118 ;  /* 0x0000007600ba7308 */ /* 0x000e6e0000000800 */
[C---:B------:R-:W-:Y:S01]  /*12fc0*/  HMMA.16816.F32 R32, R68.reuse, R94, R32 ;  /* 0x0000005e4420723c */ /* 0x040fe20000001820 */
[----:B------:R-:W4:Y:S02]  /*12fd0*/  LDSM.16.MT88.4 R92, [R225+0x2800] ;  /* 0x00280000e15c783b */ /* 0x000f240000004200 */
[----:B------:R-:W2:Y:S01]  /*12fe0*/  MUFU.EX2 R118, R121 ;  /* 0x0000007900767308 */ /* 0x000ea20000000800 */
[----:B---3--:R-:W-:Y:S04]  /*12ff0*/  FADD.FTZ R3, R222, R102 ;  /* 0x00000066de037221 */ /* 0x008fe80000010000 */
[-C--:B------:R-:W-:Y:S04]  /*13000*/  HMMA.16816.F32 R36, R68, R96.reuse, R36 ;  /* 0x000000604424723c */ /* 0x080fe80000001824 */
[----:B------:R-:W-:Y:S04]  /*13010*/  FADD.FTZ R3, R243, R3 ;  /* 0x00000003f3037221 */ /* 0x000fe80000010000 */
[C---:B------:R-:W-:Y:S01]  /*13020*/  HMMA.16816.F32 R40, R76.reuse, R96, R40 ;  /* 0x000000604c28723c */ /* 0x040fe20000001828 */
[----:B------:R-:W-:Y:S03]  /*13030*/  MUFU.EX2 R97, R126 ;  /* 0x0000007e00617308 */ /* 0x000fe60000000800 */
[----:B------:R-:W-:Y:S01]  /*13040*/  FADD.FTZ R3, R164, R3 ;  /* 0x00000003a4037221 */ /* 0x000fe20000010000 */
[----:B-1----:R-:W-:Y:S01]  /*13050*/  F2FP.PACK_AB R180, R186, R187 ;  /* 0x000000bbbab4723e */ /* 0x002fe200000000ff */
[----:B------:R-:W-:Y:S02]  /*13060*/  LDSM.16.MT88.4 R164, [R225+0x3000] ;  /* 0x00300000e1a4783b */ /* 0x000fe40000004200 */
[-C--:B------:R-:W-:Y:S04]  /*13070*/  HMMA.16816.F32 R44, R76, R98.reuse, R44 ;  /* 0x000000624c2c723c */ /* 0x080fe8000000182c */
[----:B--2---:R-:W-:Y:S01]  /*13080*/  F2FP.PACK_AB R182, R115, R118 ;  /* 0x0000007673b6723e */ /* 0x004fe200000000ff */
[----:B------:R-:W-:Y:S03]  /*13090*/  FADD.FTZ R3, R138, R3 ;  /* 0x000000038a037221 */ /* 0x000fe60000010000 */
[C---:B------:R-:W-:Y:S01]  /*130a0*/  HMMA.16816.F32 R48, R68.reuse, R98, R48 ;  /* 0x000000624430723c */ /* 0x040fe20000001830 */
[----:B------:R-:W1:Y:S07]  /*130b0*/  MUFU.EX2 R99, R124 ;  /* 0x0000007c00637308 */ /* 0x000e6e0000000800 */
[-C--:B------:R-:W-:Y:S03]  /*130c0*/  HMMA.16816.F32 R52, R68, R80.reuse, R52 ;  /* 0x000000504434723c */ /* 0x080fe60000001834 */
[----:B------:R-:W2:Y:S05]  /*130d0*/  MUFU.EX2 R98, R125 ;  /* 0x0000007d00627308 */ /* 0x000eaa0000000800 */
[C---:B------:R-:W-:Y:S08]  /*130e0*/  HMMA.16816.F32 R56, R76.reuse, R80, R56 ;  /* 0x000000504c38723c */ /* 0x040ff00000001838 */
[-C--:B------:R-:W-:Y:S04]  /*130f0*/  HMMA.16816.F32 R60, R76, R82.reuse, R60 ;  /* 0x000000524c3c723c */ /* 0x080fe8000000183c */
[----:B-1----:R-:W-:Y:S03]  /*13100*/  F2FP.PACK_AB R183, R99, R112 ;  /* 0x0000007063b7723e */ /* 0x002fe600000000ff */
[----:B------:R-:W-:Y:S01]  /*13110*/  F2FP.PACK_AB R77, R111, R110 ;  /* 0x0000006e6f4d723e */ /* 0x000fe200000000ff */
[----:B------:R-:W-:Y:S01]  /*13120*/  HMMA.16816.F32 R64, R68, R82, R64 ;  /* 0x000000524440723c */ /* 0x000fe20000001840 */
[----:B------:R-:W1:Y:S03]  /*13130*/  LDSM.16.MT88.4 R80, [R227+0x2800] ;  /* 0x00280000e350783b */ /* 0x000e660000004200 */
[----:B------:R-:W-:Y:S01]  /*13140*/  FADD.FTZ R76, R188, R101 ;  /* 0x00000065bc4c7221 */ /* 0x000fe20000010000 */
[----:B------:R-:W-:Y:S02]  /*13150*/  F2FP.PACK_AB R78, R190, R191 ;  /* 0x000000bfbe4e723e */ /* 0x000fe400000000ff */
[----:B------:R-:W-:Y:S01]  /*13160*/  F2FP.PACK_AB R68, R175, R202 ;  /* 0x000000caaf44723e */ /* 0x000fe200000000ff */
[----:B------:R-:W-:Y:S01]  /*13170*/  FADD.FTZ R96, R189, R76 ;  /* 0x0000004cbd607221 */ /* 0x000fe20000010000 */
[----:B------:R-:W-:Y:S03]  /*13180*/  F2FP.PACK_AB R69, R173, R174 ;  /* 0x000000aead45723e */ /* 0x000fe600000000ff */
[----:B------:R-:W-:Y:S02]  /*13190*/  F2FP.PACK_AB R70, R201, R200 ;  /* 0x000000c8c946723e */ /* 0x000fe400000000ff */
[----:B------:R-:W-:Y:S02]  /*131a0*/  F2FP.PACK_AB R71, R198, R199 ;  /* 0x000000c7c647723e */ /* 0x000fe400000000ff */
[----:B------:R-:W-:Y:S02]  /*131b0*/  F2FP.PACK_AB R76, R193, R172 ;  /* 0x000000acc14c723e */ /* 0x000fe400000000ff */
[----:B------:R-:W-:Y:S02]  /*131c0*/  F2FP.PACK_AB R79, R107, R108 ;  /* 0x0000006c6b4f723e */ /* 0x000fe400000000ff */
[----:B--2---:R-:W-:Y:S01]  /*131d0*/  F2FP.PACK_AB R176, R97, R98 ;  /* 0x0000006261b0723e */ /* 0x004fe200000000ff */
[-C--:B------:R-:W-:Y:S08]  /*131e0*/  HMMA.16816.F32 R4, R68, R84.reuse, R4 ;  /* 0x000000544404723c */ /* 0x080ff00000001804 */
[C---:B------:R-:W-:Y:S01]  /*131f0*/  HMMA.16816.F32 R8, R76.reuse, R84, R8 ;  /* 0x000000544c08723c */ /* 0x040fe20000001808 */
[----:B------:R-:W2:Y:S07]  /*13200*/  MUFU.EX2 R84, R109 ;  /* 0x0000006d00547308 */ /* 0x000eae0000000800 */
[-C--:B------:R-:W-:Y:S03]  /*13210*/  HMMA.16816.F32 R12, R76, R86.reuse, R12 ;  /* 0x000000564c0c723c */ /* 0x080fe6000000180c */
[----:B------:R-:W-:Y:S05]  /*13220*/  MUFU.EX2 R85, R106 ;  /* 0x0000006a00557308 */ /* 0x000fea0000000800 */
[C---:B------:R-:W-:Y:S05]  /*13230*/  HMMA.16816.F32 R16, R68.reuse, R86, R16 ;  /* 0x000000564410723c */ /* 0x040fea0000001810 */
[----:B------:R-:W3:Y:S03]  /*13240*/  MUFU.EX2 R87, R127 ;  /* 0x0000007f00577308 */ /* 0x000ee60000000800 */
[-C--:B------:R-:W-:Y:S04]  /*13250*/  HMMA.16816.F32 R20, R68, R88.reuse, R20 ;  /* 0x000000584414723c */ /* 0x080fe80000001814 */
[----:B--2---:R-:W-:Y:S03]  /*13260*/  F2FP.PACK_AB R179, R100, R84 ;  /* 0x0000005464b3723e */ /* 0x004fe600000000ff */
[----:B------:R-:W2:Y:S01]  /*13270*/  MUFU.EX2 R86, R104 ;  /* 0x0000006800567308 */ /* 0x000ea20000000800 */
[C---:B------:R-:W-:Y:S08]  /*13280*/  HMMA.16816.F32 R24, R76.reuse, R88, R24 ;  /* 0x000000584c18723c */ /* 0x040ff00000001818 */
[-C--:B------:R-:W-:Y:S04]  /*13290*/  HMMA.16816.F32 R28, R76, R90.reuse, R28 ;  /* 0x0000005a4c1c723c */ /* 0x080fe8000000181c */
[----:B---3--:R-:W-:Y:S04]  /*132a0*/  F2FP.PACK_AB R178, R105, R87 ;  /* 0x0000005769b2723e */ /* 0x008fe800000000ff */
[C---:B------:R-:W-:Y:S04]  /*132b0*/  HMMA.16816.F32 R32, R68.reuse, R90, R32 ;  /* 0x0000005a4420723c */ /* 0x040fe80000001820 */
[----:B--2---:R-:W-:Y:S04]  /*132c0*/  F2FP.PACK_AB R177, R85, R86 ;  /* 0x0000005655b1723e */ /* 0x004fe800000000ff */
[-C--:B----4-:R-:W-:Y:S08]  /*132d0*/  HMMA.16816.F32 R36, R68, R92.reuse, R36 ;  /* 0x0000005c4424723c */ /* 0x090ff00000001824 */
[C---:B------:R-:W-:Y:S08]  /*132e0*/  HMMA.16816.F32 R40, R76.reuse, R92, R40 ;  /* 0x0000005c4c28723c */ /* 0x040ff00000001828 */
[-C--:B------:R-:W-:Y:S08]  /*132f0*/  HMMA.16816.F32 R44, R76, R94.reuse, R44 ;  /* 0x0000005e4c2c723c */ /* 0x080ff0000000182c */
[C---:B------:R-:W-:Y:S08]  /*13300*/  HMMA.16816.F32 R48, R68.reuse, R94, R48 ;  /* 0x0000005e4430723c */ /* 0x040ff00000001830 */
[-C--:B-1----:R-:W-:Y:S08]  /*13310*/  HMMA.16816.F32 R52, R68, R80.reuse, R52 ;  /* 0x000000504434723c */ /* 0x082ff00000001834 */
[C---:B------:R-:W-:Y:S08]  /*13320*/  HMMA.16816.F32 R56, R76.reuse, R80, R56 ;  /* 0x000000504c38723c */ /* 0x040ff00000001838 */
[-C--:B------:R-:W-:Y:S07]  /*13330*/  HMMA.16816.F32 R60, R76, R82.reuse, R60 ;  /* 0x000000524c3c723c */ /* 0x080fee000000183c */
[----:B------:R-:W-:Y:S01]  /*13340*/  FADD.FTZ R77, R137, R0 ;  /* 0x00000000894d7221 */ /* 0x000fe20000010000 */
[----:B------:R-:W-:Y:S04]  /*13350*/  HMMA.16816.F32 R64, R68, R82, R64 ;  /* 0x000000524440723c */ /* 0x000fe80000001840 */
[----:B------:R-:W-:Y:S02]  /*13360*/  FADD.FTZ R0, R131, R75 ;  /* 0x0000004b83007221 */ /* 0x000fe40000010000 */
[----:B------:R-:W-:Y:S01]  /*13370*/  FADD.FTZ R76, R194, R96 ;  /* 0x00000060c24c7221 */ /* 0x000fe20000010000 */
[-C--:B------:R-:W-:Y:S01]  /*13380*/  MOV R70, R2.reuse ;  /* 0x0000000200467202 */ /* 0x080fe20000000f00 */
        /* <DEDUP_REMOVED lines=55> */
[----:B------:R-:W-:Y:S01]  /*13700*/  FADD.FTZ R0, R117, R10 ;  /* 0x0000000a75007221 */ /* 0x000fe20000010000 */
[----:B------:R-:W-:Y:S01]  /*13710*/  MOV R117, R2 ;  /* 0x0000000200757202 */ /* 0x000fe20000000f00 */
[----:B------:R-:W-:Y:S01]  /*13720*/  FADD.FTZ R12, R212, R9 ;  /* 0x00000009d40c7221 */ /* 0x000fe20000010000 */
[C---:B------:R-:W-:Y:S04]  /*13730*/  HMMA.16816.F32 R164, R180.reuse, R166, R48 ;  /* 0x000000a6b4a4723c */ /* 0x040fe80000001830 */
[----:B------:R-:W-:Y:S01]  /*13740*/  FADD.FTZ R11, R208, R8 ;  /* 0x00000008d00b7221 */ /* 0x000fe20000010000 */
[----:B------:R-:W-:Y:S01]  /*13750*/  MOV R2, R74 ;  /* 0x0000004a00027202 */ /* 0x000fe20000000f00 */
[----:B------:R-:W-:Y:S02]  /*13760*/  FADD.FTZ R10, R170, R3 ;  /* 0x00000003aa0a7221 */ /* 0x000fe40000010000 */
[----:B------:R-:W-:Y:S01]  /*13770*/  FADD.FTZ R9, R116, R0 ;  /* 0x0000000074097221 */ /* 0x000fe20000010000 */
[----:B------:R-:W-:Y:S03]  /*13780*/  MOV R116, R72 ;  /* 0x0000004800747202 */ /* 0x000fe60000000f00 */
        /* <DEDUP_REMOVED lines=50> */
.L_x_519:
[----:B------:R-:W-:Y:S02]  /*13ab0*/  MOV R10, 0x1f ;  /* 0x0000001f000a7802 */ /* 0x000fe40000000f00 */
[----:B------:R-:W-:Y:S01]  /*13ac0*/  MOV R7, 0xffffffff ;  /* 0xffffffff00077802 */ /* 0x000fe20000000f00 */
[----:B------:R-:W-:Y:S05]  /*13ad0*/  BRA.DIV ~URZ, `(.L_x_521) ;  /* 0x00002a427f007947 */ /* 0x000fea000b800000 */
[----:B--2---:R-:W2:Y:S04]  /*13ae0*/  LDL R0, [R1+0x10] ;  /* 0x0000100001007983 */ /* 0x004ea80000100800 */
[----:B--2---:R1:W2:Y:S02]  /*13af0*/  SHFL.BFLY PT, R2, R0, 0x2, 0x1f ;  /* 0x0c401f0000027f89 */ /* 0x0042a400000e0000 */
.L_x_559:
[----:B-1----:R-:W3:Y:S02]  /*13b00*/  LDL.LU R0, [R1+0x10] ;  /* 0x0000100001007983 */ /* 0x002ee40000300800 */
[----:B--23--:R-:W-:Y:S01]  /*13b10*/  FADD.FTZ R2, R2, R0 ;  /* 0x0000000002027221 */ /* 0x00cfe20000010000 */
[----:B------:R-:W-:Y:S05]  /*13b20*/  BRA.DIV ~URZ, `(.L_x_522) ;  /* 0x00002a527f007947 */ /* 0x000fea000b800000 */
[----:B------:R-:W2:Y:S04]  /*13b30*/  LDL.LU R3, [R1+0x18] ;  /* 0x0000180001037983 */ /* 0x000ea80000300800 */
[----:B------:R-:W3:Y:S04]  /*13b40*/  LDL.LU R0, [R1+0x14] ;  /* 0x0000140001007983 */ /* 0x000ee80000300800 */
[----:B------:R-:W4:Y:S04]  /*13b50*/  LDL.LU R9, [R1+0x1c] ;  /* 0x00001c0001097983 */ /* 0x000f280000300800 */
[----:B--2---:R-:W1:Y:S04]  /*13b60*/  SHFL.BFLY PT, R4, R3, 0x2, 0x1f ;  /* 0x0c401f0003047f89 */ /* 0x004e6800000e0000 */
[----:B---3--:R-:W2:Y:S04]  /*13b70*/  SHFL.BFLY PT, R6, R0, 0x2, 0x1f ;  /* 0x0c401f0000067f89 */ /* 0x008ea800000e0000 */
[----:B----4-:R-:W3:Y:S01]  /*13b80*/  SHFL.BFLY PT, R5, R9, 0x2, 0x1f ;  /* 0x0c401f0009057f89 */ /* 0x010ee200000e0000 */
[----:B-1----:R-:W-:-:S02]  /*13b90*/  FADD.FTZ R4, R4, R3 ;  /* 0x0000000304047221 */ /* 0x002fc40000010000 */
[----:B--2---:R-:W-:-:S03]  /*13ba0*/  FADD.FTZ R6, R6, R0 ;  /* 0x0000000006067221 */ /* 0x004fc60000010000 */
[----:B------:R-:W1:Y:S01]  /*13bb0*/  SHFL.BFLY PT, R3, R4, 0x1, 0x1f ;  /* 0x0c201f0004037f89 */ /* 0x000e6200000e0000 */
[----:B---3--:R-:W-:-:S03]  /*13bc0*/  FADD.FTZ R5, R5, R9 ;  /* 0x0000000905057221 */ /* 0x008fc60000010000 */
[----:B------:R-:W2:Y:S04]  /*13bd0*/  SHFL.BFLY PT, R0, R2, 0x1, 0x1f ;  /* 0x0c201f0002007f89 */ /* 0x000ea800000e0000 */
[----:B------:R-:W3:Y:S04]  /*13be0*/  SHFL.BFLY PT, R7, R6, 0x1, 0x1f ;  /* 0x0c201f0006077f89 */ /* 0x000ee800000e0000 */
[----:B------:R4:W4:Y:S01]  /*13bf0*/  SHFL.BFLY PT, R8, R5, 0x1, 0x1f ;  /* 0x0c201f0005087f89 */ /* 0x00092200000e0000 */
[----:B-1----:R-:W-:Y:S02]  /*13c00*/  FADD.FTZ R4, R4, R3 ;  /* 0x0000000304047221 */ /* 0x002fe40000010000 */
[----:B--2---:R-:W-:-:S02]  /*13c10*/  FADD.FTZ R2, R2, R0 ;  /* 0x0000000002027221 */ /* 0x004fc40000010000 */
[----:B---3--:R-:W-:-:S03]  /*13c20*/  FADD.FTZ R6, R6, R7 ;  /* 0x0000000706067221 */ /* 0x008fc60000010000 */
.L_x_560:
[----:B------:R-:W-:Y:S01]  /*13c30*/  FSETP.NE.FTZ.AND P3, PT, R2, RZ, PT ;  /* 0x000000ff0200720b */ /* 0x000fe20003f75000 */
[----:B----4-:R-:W-:Y:S01]  /*13c40*/  FADD.FTZ R5, R8, R5 ;  /* 0x0000000508057221 */ /* 0x010fe20000010000 */
[----:B------:R-:W-:Y:S02]  /*13c50*/  MOV R0, RZ ;  /* 0x000000ff00007202 */ /* 0x000fe40000000f00 */
[----:B------:R-:W-:Y:S02]  /*13c60*/  FSETP.NE.FTZ.AND P2, PT, R4, RZ, PT ;  /* 0x000000ff0400720b */ /* 0x000fe40003f55000 */
[----:B------:R-:W-:Y:S02]  /*13c70*/  FSETP.NE.FTZ.AND P1, PT, R6, RZ, PT ;  /* 0x000000ff0600720b */ /* 0x000fe40003f35000 */
[----:B------:R-:W-:Y:S02]  /*13c80*/  FSETP.NE.FTZ.AND P0, PT, R5, RZ, PT ;  /* 0x000000ff0500720b */ /* 0x000fe40003f15000 */
[----:B------:R-:W-:-:S02]  /*13c90*/  MOV R34, 0xff800000 ;  /* 0xff80000000227802 */ /* 0x000fc40000000f00 */
[----:B------:R-:W-:Y:S01]  /*13ca0*/  MOV R33, 0xff800000 ;  /* 0xff80000000217802 */ /* 0x000fe20000000f00 */
[----:B------:R-:W1:Y:S01]  /*13cb0*/  @P3 MUFU.RCP R0, R2 ;  /* 0x0000000200003308 */ /* 0x000e620000001000 */
[----:B------:R-:W-:Y:S02]  /*13cc0*/  MOV R32, 0xff800000 ;  /* 0xff80000000207802 */ /* 0x000fe40000000f00 */
[----:B------:R-:W-:Y:S02]  /*13cd0*/  MOV R31, 0xff800000 ;  /* 0xff800000001f7802 */ /* 0x000fe40000000f00 */
[----:B------:R-:W-:Y:S02]  /*13ce0*/  @P2 MOV R9, 0x3f317218 ;  /* 0x3f31721800092802 */ /* 0x000fe40000000f00 */
[----:B------:R-:W-:Y:S01]  /*13cf0*/  @P1 MOV R21, 0x3f317218 ;  /* 0x3f31721800151802 */ /* 0x000fe20000000f00 */
[----:B------:R2:W-:Y:S01]  /*13d00*/  @P3 MUFU.LG2 R17, R2 ;  /* 0x0000000200113308 */ /* 0x0005e20000000c00 */
[----:B-1----:R-:W-:-:S02]  /*13d10*/  FMUL.FTZ R124, R0, R124 ;  /* 0x0000007c007c7220 */ /* 0x002fc40000410000 */
[C---:B------:R-:W-:Y:S02]  /*13d20*/  FMUL.FTZ R30, R0.reuse, R125 ;  /* 0x0000007d001e7220 */ /* 0x040fe40000410000 */
[C---:B------:R-:W-:Y:S02]  /*13d30*/  FMUL.FTZ R132, R0.reuse, R132 ;  /* 0x0000008400847220 */ /* 0x040fe40000410000 */
[C---:B------:R-:W-:Y:S01]  /*13d40*/  FMUL.FTZ R27, R0.reuse, R133 ;  /* 0x00000085001b7220 */ /* 0x040fe20000410000 */
[----:B--2---:R-:W-:Y:S01]  /*13d50*/  CS2R R2, SRZ ;  /* 0x0000000000027805 */ /* 0x004fe2000001ff00 */
[C---:B------:R-:W-:Y:S02]  /*13d60*/  FMUL.FTZ R136, R0.reuse, R136 ;  /* 0x0000008800887220 */ /* 0x040fe40000410000 */
[C---:B------:R-:W-:Y:S02]  /*13d70*/  FMUL.FTZ R24, R0.reuse, R137 ;  /* 0x0000008900187220 */ /* 0x040fe40000410000 */
[C---:B------:R-:W-:Y:S01]  /*13d80*/  FMUL.FTZ R148, R0.reuse, R148 ;  /* 0x0000009400947220 */ /* 0x040fe20000410000 */
[----:B------:R-:W1:Y:S01]  /*13d90*/  @P2 MUFU.RCP R3, R4 ;  /* 0x0000000400032308 */ /* 0x000e620000001000 */
[----:B------:R-:W-:-:S02]  /*13da0*/  FMUL.FTZ R20, R0, R149 ;  /* 0x0000009500147220 */ /* 0x000fc40000410000 */
[C---:B------:R-:W-:Y:S02]  /*13db0*/  FMUL.FTZ R152, R0.reuse, R152 ;  /* 0x0000009800987220 */ /* 0x040fe40000410000 */
[C---:B------:R-:W-:Y:S02]  /*13dc0*/  FMUL.FTZ R16, R0.reuse, R153 ;  /* 0x0000009900107220 */ /* 0x040fe40000410000 */
[C---:B------:R-:W-:Y:S01]  /*13dd0*/  FMUL.FTZ R164, R0.reuse, R164 ;  /* 0x000000a400a47220 */ /* 0x040fe20000410000 */
[----:B------:R-:W2:Y:S01]  /*13de0*/  @P1 MUFU.RCP R2, R6 ;  /* 0x0000000600021308 */ /* 0x000ea20000001000 */
[C---:B------:R-:W-:Y:S02]  /*13df0*/  FMUL.FTZ R12, R0.reuse, R165 ;  /* 0x000000a5000c7220 */ /* 0x040fe40000410000 */
[C---:B------:R-:W-:Y:S02]  /*13e00*/  FMUL.FTZ R168, R0.reuse, R168 ;  /* 0x000000a800a87220 */ /* 0x040fe40000410000 */
[----:B------:R-:W-:-:S02]  /*13e10*/  FMUL.FTZ R8, R0, R169 ;  /* 0x000000a900087220 */ /* 0x000fc40000410000 */
[----:B------:R-:W-:Y:S01]  /*13e20*/  FMUL.FTZ R180, R0, R180 ;  /* 0x000000b400b47220 */ /* 0x000fe20000410000 */
[----:B------:R-:W3:Y:S01]  /*13e30*/  @P2 MUFU.LG2 R4, R4 ;  /* 0x0000000400042308 */ /* 0x000ee20000000c00 */
[C---:B-1----:R-:W-:Y:S02]  /*13e40*/  FMUL.FTZ R126, R3.reuse, R126 ;  /* 0x0000007e037e7220 */ /* 0x042fe40000410000 */
        /* <DEDUP_REMOVED lines=14> */
[----:B------:R-:W-:Y:S02]  /*13f30*/  FMUL.FTZ R183, R3, R183 ;  /* 0x000000b703b77220 */ /* 0x000fe40000410000 */
[----:B------:R1:W4:Y:S01]  /*13f40*/  @P1 MUFU.LG2 R3, R6 ;  /* 0x0000000600031308 */ /* 0x0003220000000c00 */
[----:B------:R-:W-:Y:S01]  /*13f50*/  FMUL.FTZ R181, R0, R181 ;  /* 0x000000b500b57220 */ /* 0x000fe20000410000 */
[----:B------:R-:W-:Y:S01]  /*13f60*/  MOV R0, RZ ;  /* 0x000000ff00007202 */ /* 0x000fe20000000f00 */
[----:B--2---:R-:W-:-:S02]  /*13f70*/  FMUL.FTZ R120, R2, R120 ;  /* 0x0000007802787220 */ /* 0x004fc40000410000 */
[C---:B------:R-:W-:Y:S02]  /*13f80*/  FMUL.FTZ R28, R2.reuse, R121 ;  /* 0x00000079021c7220 */ /* 0x040fe40000410000 */
[C---:B------:R-:W-:Y:S01]  /*13f90*/  FMUL.FTZ R128, R2.reuse, R128 ;  /* 0x0000008002807220 */ /* 0x040fe20000410000 */
[----:B------:R-:W-:Y:S01]  /*13fa0*/  @P0 MUFU.RCP R0, R5 ;  /* 0x0000000500000308 */ /* 0x000fe20000001000 */
[C---:B------:R-:W-:Y:S02]  /*13fb0*/  FMUL.FTZ R25, R2.reuse, R129 ;  /* 0x0000008102197220 */ /* 0x040fe40000410000 */
[C---:B------:R-:W-:Y:S02]  /*13fc0*/  FMUL.FTZ R140, R2.reuse, R140 ;  /* 0x0000008c028c7220 */ /* 0x040fe40000410000 */
[C---:B------:R-:W-:Y:S02]  /*13fd0*/  FMUL.FTZ R22, R2.reuse, R141 ;  /* 0x0000008d02167220 */ /* 0x040fe40000410000 */
[C---:B------:R-:W-:Y:S01]  /*13fe0*/  FMUL.FTZ R144, R2.reuse, R144 ;  /* 0x0000009002907220 */ /* 0x040fe20000410000 */
[----:B-1----:R-:W-:Y:S01]  /*13ff0*/  @P3 MOV R6, 0x3f317218 ;  /* 0x3f31721800063802 */ /* 0x002fe20000000f00 */
        /* <DEDUP_REMOVED lines=8> */
[----:B------:R-:W-:Y:S02]  /*14080*/  FMUL.FTZ R177, R2, R177 ;  /* 0x000000b102b17220 */ /* 0x000fe40000410000 */
[----:B------:R-:W1:Y:S01]  /*14090*/  @P0 MUFU.LG2 R2, R5 ;  /* 0x0000000500020308 */ /* 0x000e620000000c00 */
[----:B---3--:R-:W-:Y:S02]  /*140a0*/  @P2 FMUL.FTZ R13, R4, 0.69314718246459960938 ;  /* 0x3f317218040d2820 */ /* 0x008fe40000410000 */
[----:B------:R-:W-:Y:S02]  /*140b0*/  @P2 FMUL.FTZ R4, R9, c[0x0][0x2d0] ;  /* 0x0000b40009042a20 */ /* 0x000fe40000410000 */
[----:B----4-:R-:W-:Y:S02]  /*140c0*/  @P1 FMUL.FTZ R9, R3, 0.69314718246459960938 ;  /* 0x3f31721803091820 */ /* 0x010fe40000410000 */
[----:B------:R-:W-:-:S02]  /*140d0*/  @P1 FMUL.FTZ R3, R21, c[0x0][0x2d0] ;  /* 0x0000b40015031a20 */ /* 0x000fc40000410000 */
[----:B------:R-:W-:Y:S02]  /*140e0*/  @P3 FMUL.FTZ R17, R17, 0.69314718246459960938 ;  /* 0x3f31721811113820 */ /* 0x000fe40000410000 */
[----:B------:R-:W-:Y:S01]  /*140f0*/  @P1 FFMA.FTZ R34, R3, R72, R9 ;  /* 0x0000004803221223 */ /* 0x000fe20000010009 */
[----:B------:R-:W-:Y:S01]  /*14100*/  @P0 MOV R3, 0x3f317218 ;  /* 0x3f31721800030802 */ /* 0x000fe20000000f00 */
[----:B------:R-:W-:Y:S02]  /*14110*/  @P3 FMUL.FTZ R6, R6, c[0x0][0x2d0] ;  /* 0x0000b40006063a20 */ /* 0x000fe40000410000 */
[----:B------:R-:W-:Y:S01]  /*14120*/  @P2 FFMA.FTZ R33, R4, R73, R13 ;  /* 0x0000004904212223 */ /* 0x000fe2000001000d */
[----:B------:R-:W-:Y:S01]  /*14130*/  MOV R4, 0x1 ;  /* 0x0000000100047802 */ /* 0x000fe20000000f00 */
[----:B-1----:R-:W-:Y:S02]  /*14140*/  @P0 FMUL.FTZ R2, R2, 0.69314718246459960938 ;  /* 0x3f31721802020820 */ /* 0x002fe40000410000 */
[----:B------:R-:W-:-:S02]  /*14150*/  @P0 FMUL.FTZ R3, R3, c[0x0][0x2d0] ;  /* 0x0000b40003030a20 */ /* 0x000fc40000410000 */
[----:B------:R-:W-:Y:S02]  /*14160*/  @P3 FFMA.FTZ R32, R6, R74, R17 ;  /* 0x0000004a06203223 */ /* 0x000fe40000010011 */
        /* <DEDUP_REMOVED lines=15> */
[----:B------:R-:W-:Y:S01]  /*14260*/  FMUL.FTZ R179, R0, R179 ;  /* 0x000000b300b37220 */ /* 0x000fe20000410000 */
[----:B------:R-:W-:Y:S01]  /*14270*/  PRMT R0, R4, 0x7610, R0 ;  /* 0x0000761004007816 */ /* 0x000fe20000000000 */
[----:B------:R-:W-:-:S02]  /*14280*/  @P0 FFMA.FTZ R31, R3, R70, R2 ;  /* 0x00000046031f0223 */ /* 0x000fc40000010002 */
.L_x_488:
[----:B------:R1:W5:Y:S01]  /*14290*/  LDL R6, [R1+0x54] ;  /* 0x0000540001067983 */ /* 0x0003620000100800 */
[----:B------:R-:W-:Y:S03]  /*142a0*/  BSSY B0, `(.L_x_523) ;  /* 0x0000012000007945 */ /* 0x000fe60003800000 */
[----:B------:R-:W2:Y:S02]  /*142b0*/  S2R R35, SR_TID.X ;  /* 0x0000000000237919 */ /* 0x000ea40000002100 */
[----:B--2---:R-:W-:-:S13]  /*142c0*/  LOP3.LUT P6, RZ, R35, 0x7f, RZ, 0xc0, !PT ;  /* 0x0000007f23ff7812 */ /* 0x004fda00078cc0ff */
[----:B------:R-:W-:Y:S05]  /*142d0*/  @P6 BRA `(.L_x_524) ;  /* 0x000000e000006947 */ /* 0x000fea0003800000 */
[----:B-1----:R-:W1:Y:S01]  /*142e0*/  S2R R4, SR_LANEID ;  /* 0x0000000000047919 */ /* 0x002e620000000000 */
[----:B------:R-:W-:Y:S01]  /*142f0*/  VOTEU.ANY UR4, UPT, PT ;  /* 0x0000000000047886 */ /* 0x000fe200038e0100 */
[----:B------:R-:W-:Y:S01]  /*14300*/  IMAD.MOV.U32 R36, RZ, RZ, c[0x0][0x580] ;  /* 0x00016000ff247624 */ /* 0x000fe200078e00ff */
[----:B------:R-:W1:Y:S01]  /*14310*/  FLO.U32 R3, UR4 ;  /* 0x0000000400037d00 */ /* 0x000e6200080e0000 */
[----:B------:R-:W-:-:S07]  /*14320*/  IMAD.MOV.U32 R37, RZ, RZ, c[0x0][0x584] ;  /* 0x00016100ff257624 */ /* 0x000fce00078e00ff */
[----:B------:R-:W2:Y:S01]  /*14330*/  POPC R2, UR4 ;  /* 0x0000000400027d09 */ /* 0x000ea20008000000 */
[----:B-1----:R-:W-:-:S13]  /*14340*/  ISETP.EQ.U32.AND P0, PT, R3, R4, PT ;  /* 0x000000040300720c */ /* 0x002fda0003f02070 */
[----:B--2---:R-:W2:Y:S04]  /*14350*/  @P0 ATOMG.E.ADD.STRONG.GPU PT, R2, [R36.64], R2 ;  /* 0x00000002240209a8 */ /* 0x004ea800081ee1c8 */
[----:B------:R-:W1:Y:S04]  /*14360*/  S2R R4, SR_LTMASK ;  /* 0x0000000000047919 */ /* 0x000e680000003900 */
[----:B--2---:R1:W2:Y:S02]  /*14370*/  SHFL.IDX PT, R3, R2, R3, 0x1f ;  /* 0x00001f0302037589 */ /* 0x0042a400000e0000 */
[----:B-1----:R-:W-:-:S06]  /*14380*/  LOP3.LUT R2, R4, UR4, RZ, 0xc0, !PT ;  /* 0x0000000404027c12 */ /* 0x002fcc000f8ec0ff */
[----:B------:R-:W2:Y:S02]  /*14390*/  POPC R2, R2 ;  /* 0x0000000200027309 */ /* 0x000ea40000000000 */
[----:B--2--5:R-:W-:-:S05]  /*143a0*/  IADD3 R6, R3, c[0x0][0xc], R2 ;  /* 0x0000030003067a10 */ /* 0x024fca0007ffe002 */
[----:B------:R1:W-:Y:S02]  /*143b0*/  STL [R1+0x54], R6 ;  /* 0x0000540601007387 */ /* 0x0003e40000100800 */
.L_x_524:
[----:B-1----:R-:W-:Y:S05]  /*143c0*/  BSYNC B0 ;  /* 0x0000000000007941 */ /* 0x002fea0003800000 */
.L_x_523:
[----:B------:R-:W-:Y:S01]  /*143d0*/  PRMT R0, R0, 0x9910, RZ ;  /* 0x0000991000007816 */ /* 0x000fe200000000ff */
[----:B------:R-:W-:Y:S01]  /*143e0*/  BSSY B1, `(.L_x_525) ;  /* 0x0000193000017945 */ /* 0x000fe20003800000 */
[----:B-----5:R-:W-:Y:S02]  /*143f0*/  IMAD.MOV.U32 R47, RZ, RZ, R6 ;  /* 0x000000ffff2f7224 */ /* 0x020fe400078e0006 */
[----:B------:R-:W-:-:S13]  /*14400*/  ISETP.NE.AND P0, PT, R0, RZ, PT ;  /* 0x000000ff0000720c */ /* 0x000fda0003f05270 */
[----:B------:R-:W-:Y:S05]  /*14410*/  @!P0 BRA `(.L_x_526) ;  /* 0x00000f6000008947 */ /* 0x000fea0003800000 */
[----:B------:R-:W2:Y:S04]  /*14420*/  LDL R44, [R1+0x58] ;  /* 0x00005800012c7983 */ /* 0x000ea80000100800 */
[----:B------:R-:W3:Y:S04]  /*14430*/  LDL R43, [R1+0x68] ;  /* 0x00006800012b7983 */ /* 0x000ee80000100800 */
[----:B------:R-:W4:Y:S04]  /*14440*/  LDL R42, [R1+0x70] ;  /* 0x00007000012a7983 */ /* 0x000f280000100800 */
[----:B------:R-:W5:Y:S04]  /*14450*/  LDL R41, [R1+0x6c] ;  /* 0x00006c0001297983 */ /* 0x000f680000100800 */
[----:B------:R-:W4:Y:S04]  /*14460*/  LDL R40, [R1+0x5c] ;  /* 0x00005c0001287983 */ /* 0x000f280000100800 */
[----:B------:R-:W4:Y:S04]  /*14470*/  LDL R39, [R1+0x64] ;  /* 0x0000640001277983 */ /* 0x000f280000100800 */
[----:B------:R-:W4:Y:S04]  /*14480*/  LDL R38, [R1+0x60] ;  /* 0x0000600001267983 */ /* 0x000f280000100800 */
[----:B------:R-:W4:Y:S04]  /*14490*/  LDL R37, [R1+0x7c] ;  /* 0x00007c0001257983 */ /* 0x000f280000100800 */
[----:B------:R-:W4:Y:S01]  /*144a0*/  LDL R36, [R1+0x80] ;  /* 0x0000800001247983 */ /* 0x000f220000100800 */
[----:B------:R-:W-:Y:S01]  /*144b0*/  WARPSYNC 0xffffffff ;  /* 0xffffffff00007948 */ /* 0x000fe20003800000 */
[----:B------:R-:W-:-:S02]  /*144c0*/  F2FP.PACK_AB R30, R30, R124 ;  /* 0x0000007c1e1e723e */ /* 0x000fc400000000ff */
[----:B------:R-:W-:Y:S01]  /*144d0*/  BAR.SYNC.DEFER_BLOCKING 0x1, 0x80 ;  /* 0x0042000000007b1d */ /* 0x000fe20000010000 */
        /* <DEDUP_REMOVED lines=31> */
[----:B--2---:R1:W-:Y:S04]  /*146d0*/  STS [R44], R30 ;  /* 0x0000001e2c007388 */ /* 0x0043e80000000800 */
[----:B------:R1:W-:Y:S04]  /*146e0*/  STS [R44+0x400], R29 ;  /* 0x0004001d2c007388 */ /* 0x0003e80000000800 */
[----:B---3--:R1:W-:Y:S04]  /*146f0*/  STS [R43], R27 ;  /* 0x0000001b2b007388 */ /* 0x0083e80000000800 */
[----:B------:R1:W-:Y:S04]  /*14700*/  STS [R43+0x400], R26 ;  /* 0x0004001a2b007388 */ /* 0x0003e80000000800 */
[----:B------:R1:W-:Y:S04]  /*14710*/  STS [R44+0x2000], R28 ;  /* 0x0020001c2c007388 */ /* 0x0003e80000000800 */
[----:B------:R1:W-:Y:S04]  /*14720*/  STS [R44+0x2400], R122 ;  /* 0x0024007a2c007388 */ /* 0x0003e80000000800 */
[----:B------:R1:W-:Y:S04]  /*14730*/  STS [R43+0x2000], R25 ;  /* 0x002000192b007388 */ /* 0x0003e80000000800 */
[----:B------:R1:W-:Y:S04]  /*14740*/  STS [R43+0x2400], R130 ;  /* 0x002400822b007388 */ /* 0x0003e80000000800 */
[----:B----4-:R1:W-:Y:S04]  /*14750*/  STS [R42], R24 ;  /* 0x000000182a007388 */ /* 0x0103e80000000800 */
[----:B------:R1:W-:Y:S04]  /*14760*/  STS [R42+0x400], R23 ;  /* 0x000400172a007388 */ /* 0x0003e80000000800 */
[----:B-----5:R1:W-:Y:S04]  /*14770*/  STS [R41], R20 ;  /* 0x0000001429007388 */ /* 0x0203e80000000800 */
[----:B------:R1:W-:Y:S04]  /*14780*/  STS [R41+0x400], R19 ;  /* 0x0004001329007388 */ /* 0x0003e80000000800 */
[----:B------:R1:W-:Y:S04]  /*14790*/  STS [R42+0x2000], R22 ;  /* 0x002000162a007388 */ /* 0x0003e80000000800 */
[----:B------:R1:W-:Y:S04]  /*147a0*/  STS [R42+0x2400], R21 ;  /* 0x002400152a007388 */ /* 0x0003e80000000800 */
[----:B------:R1:W-:Y:S04]  /*147b0*/  STS [R41+0x2000], R18 ;  /* 0x0020001229007388 */ /* 0x0003e80000000800 */
[----:B------:R1:W-:Y:S04]  /*147c0*/  STS [R41+0x2400], R17 ;  /* 0x0024001129007388 */ /* 0x0003e80000000800 */
[----:B------:R1:W-:Y:S04]  /*147d0*/  STS [R40], R16 ;  /* 0x0000001028007388 */ /* 0x0003e80000000800 */
[----:B------:R1:W-:Y:S04]  /*147e0*/  STS [R40+0x400], R15 ;  /* 0x0004000f28007388 */ /* 0x0003e80000000800 */
[----:B------:R1:W-:Y:S04]  /*147f0*/  STS [R39], R12 ;  /* 0x0000000c27007388 */ /* 0x0003e80000000800 */
        /* <DEDUP_REMOVED lines=13> */
[----:B------:R-:W-:Y:S06]  /*148d0*/  BAR.SYNC.DEFER_BLOCKING 0x1, 0x80 ;  /* 0x0042000000007b1d */ /* 0x000fec0000010000 */
[----:B------:R-:W-:Y:S05]  /*148e0*/  BRA.CONV ~URZ, `(.L_x_527) ;  /* 0x000000737f007947 */ /* 0x000fea000b800000 */
[----:B-1----:R-:W-:Y:S01]  /*148f0*/  SHF.R.S32.HI R10, RZ, 0x1f, R35 ;  /* 0x0000001fff0a7819 */ /* 0x002fe20000011423 */
[----:B------:R-:W-:Y:S01]  /*14900*/  IMAD.MOV.U32 R8, RZ, RZ, RZ ;  /* 0x000000ffff087224 */ /* 0x000fe200078e00ff */
[----:B------:R-:W-:Y:S01]  /*14910*/  MOV R9, 0x14960 ;  /* 0x0001496000097802 */ /* 0x000fe20000000f00 */
[----:B------:R-:W-:Y:S01]  /*14920*/  IMAD.MOV.U32 R7, RZ, RZ, 0x1f ;  /* 0x0000001fff077424 */ /* 0x000fe200078e00ff */
[----:B------:R-:W-:-:S04]  /*14930*/  LEA.HI R10, R10, R35, RZ, 0x7 ;  /* 0x000000230a0a7211 */ /* 0x000fc800078f38ff */
[----:B------:R-:W-:Y:S02]  /*14940*/  SHF.R.S32.HI R10, RZ, 0x7, R10 ;  /* 0x00000007ff0a7819 */ /* 0x000fe4000001140a */
[----:B------:R-:W-:Y:S05]  /*14950*/  CALL.REL.NOINC `($__internal_1_$__cuda_sm70_shflsync_idx_p) ;  /* 0x0000260000007944 */ /* 0x000fea0003c00000 */
.L_x_527:
[----:B-1----:R-:W2:Y:S04]  /*14960*/  LDL R2, [R1+0x74] ;  /* 0x0000740001027983 */ /* 0x002ea80000100800 */
[----:B------:R-:W3:Y:S04]  /*14970*/  LDL R5, [R1+0x78] ;  /* 0x0000780001057983 */ /* 0x000ee80000100800 */
[----:B------:R-:W4:Y:S04]  /*14980*/  LDL.LU R4, [R1+0x44] ;  /* 0x0000440001047983 */ /* 0x000f280000300800 */
[----:B------:R-:W5:Y:S04]  /*14990*/  LDL.LU R15, [R1+0x48] ;  /* 0x00004800010f7983 */ /* 0x000f680000300800 */
[----:B------:R-:W2:Y:S01]  /*149a0*/  LDL.LU R17, [R1+0x50] ;  /* 0x0000500001117983 */ /* 0x000ea20000300800 */
[----:B------:R-:W-:-:S03]  /*149b0*/  IMAD.MOV.U32 R0, RZ, RZ, 0x1 ;  /* 0x00000001ff007424 */ /* 0x000fc600078e00ff */
[----:B------:R-:W3:Y:S02]  /*149c0*/  LDL R14, [R1+0x88] ;  /* 0x00008800010e7983 */ /* 0x000ee40000100800 */
[----:B------:R-:W-:Y:S02]  /*149d0*/  ISETP.NE.AND P0, PT, R0, c[0x0][0x4e8], PT ;  /* 0x00013a0000007a0c */ /* 0x000fe40003f05270 */
[----:B------:R-:W3:Y:S04]  /*149e0*/  LDL.64 R48, [R1+0x28] ;  /* 0x0000280001307983 */ /* 0x000ee80000100a00 */
[----:B------:R-:W1:Y:S04]  /*149f0*/  S2R R16, SR_TID.X ;  /* 0x0000000000107919 */ /* 0x000e680000002100 */
[----:B------:R-:W1:Y:S01]  /*14a00*/  S2R R18, SR_TID.X ;  /* 0x0000000000127919 */ /* 0x000e620000002100 */
[----:B------:R-:W-:-:S02]  /*14a10*/  ULDC UR5, c[0x0][0x4e8] ;  /* 0x00013a0000057ab9 */ /* 0x000fc40000000800 */
[----:B------:R-:W-:Y:S02]  /*14a20*/  ULDC UR4, c[0x0][0x388] ;  /* 0x0000e20000047ab9 */ /* 0x000fe40000000800 */
[----:B------:R-:W-:Y:S01]  /*14a30*/  UIMAD UR4, UR5, UR4, URZ ;  /* 0x00000004050472a4 */ /* 0x000fe2000f8e023f */
[----:B----4-:R-:W-:Y:S01]  /*14a40*/  SHF.R.S32.HI R0, RZ, 0x1f, R4 ;  /* 0x0000001fff007819 */ /* 0x010fe20000011404 */
[----:B------:R-:W-:Y:S01]  /*14a50*/  IMAD.WIDE.U32 R6, R4, c[0x0][0x490], RZ ;  /* 0x0001240004067a25 */ /* 0x000fe200078e00ff */
[----:B-----5:R-:W-:-:S03]  /*14a60*/  SHF.R.S32.HI R8, RZ, 0x1f, R15 ;  /* 0x0000001fff087819 */ /* 0x020fc6000001140f */
[----:B--2---:R-:W-:Y:S02]  /*14a70*/  IMAD.IADD R3, R2, 0x1, R17 ;  /* 0x0000000102037824 */ /* 0x004fe400078e0211 */
[C---:B------:R-:W-:Y:S02]  /*14a80*/  IMAD R2, R0.reuse, c[0x0][0x490], RZ ;  /* 0x0001240000027a24 */ /* 0x040fe400078e02ff */
[----:B------:R-:W-:Y:S02]  /*14a90*/  IMAD R0, R0, c[0x0][0x3e8], RZ ;  /* 0x0000fa0000007a24 */ /* 0x000fe400078e02ff */
[----:B------:R-:W-:-:S04]  /*14aa0*/  @P0 IMAD.HI.U32 R12, R3, c[0x0][0x4ec], RZ ;  /* 0x00013b00030c0a27 */ /* 0x000fc800078e00ff */
[----:B---3--:R-:W-:Y:S02]  /*14ab0*/  IMAD.IADD R10, R5, 0x1, R17 ;  /* 0x00000001050a7824 */ /* 0x008fe400078e0211 */
[C---:B------:R-:W-:Y:S02]  /*14ac0*/  IMAD R9, R4.reuse, c[0x0][0x494], R2 ;  /* 0x0001250004097a24 */ /* 0x040fe400078e0202 */
[C---:B------:R-:W-:Y:S02]  /*14ad0*/  IMAD R11, R4.reuse, c[0x0][0x3ec], R0 ;  /* 0x0000fb00040b7a24 */ /* 0x040fe400078e0200 */
[----:B------:R-:W-:Y:S01]  /*14ae0*/  IMAD.MOV.U32 R2, RZ, RZ, R3 ;  /* 0x000000ffff027224 */ /* 0x000fe200078e0003 */
[----:B------:R-:W-:Y:S01]  /*14af0*/  @P0 SHF.R.U32.HI R2, RZ, c[0x0][0x4f0], R12 ;  /* 0x00013c00ff020a19 */ /* 0x000fe2000001160c */
[----:B------:R-:W-:-:S04]  /*14b00*/  IMAD.WIDE.U32 R4, R4, c[0x0][0x3e8], RZ ;  /* 0x0000fa0004047a25 */ /* 0x000fc800078e00ff */
[----:B------:R-:W-:-:S04]  /*14b10*/  @P0 IMAD.HI.U32 R13, R10, c[0x0][0x4ec], RZ ;  /* 0x00013b000a0d0a27 */ /* 0x000fc800078e00ff */
[----:B------:R-:W-:Y:S02]  /*14b20*/  IMAD.IADD R7, R7, 0x1, R9 ;  /* 0x0000000107077824 */ /* 0x000fe400078e0209 */
[C---:B------:R-:W-:Y:S02]  /*14b30*/  IMAD R9, R8.reuse, c[0x0][0x498], RZ ;  /* 0x0001260008097a24 */ /* 0x040fe400078e02ff */
[----:B------:R-:W-:Y:S02]  /*14b40*/  IMAD R8, R8, c[0x0][0x3f0], RZ ;  /* 0x0000fc0008087a24 */ /* 0x000fe400078e02ff */
[----:B------:R-:W-:Y:S01]  /*14b50*/  IMAD.MOV.U32 R0, RZ, RZ, R10 ;  /* 0x000000ffff007224 */ /* 0x000fe200078e000a */
[----:B------:R-:W-:Y:S01]  /*14b60*/  @P0 SHF.R.U32.HI R0, RZ, c[0x0][0x4f0], R13 ;  /* 0x00013c00ff000a19 */ /* 0x000fe2000001160d */
[----:B------:R-:W-:Y:S02]  /*14b70*/  IMAD.IADD R5, R5, 0x1, R11 ;  /* 0x0000000105057824 */ /* 0x000fe400078e020b */
[----:B------:R-:W-:-:S02]  /*14b80*/  IMAD.MOV R11, RZ, RZ, -R2 ;  /* 0x000000ffff0b7224 */ /* 0x000fc400078e0a02 */
[C---:B------:R-:W-:Y:S02]  /*14b90*/  IMAD R13, R15.reuse, c[0x0][0x49c], R9 ;  /* 0x000127000f0d7a24 */ /* 0x040fe400078e0209 */
[C---:B------:R-:W-:Y:S02]  /*14ba0*/  IMAD R12, R15.reuse, c[0x0][0x3f4], R8 ;  /* 0x0000fd000f0c7a24 */ /* 0x040fe400078e0208 */
[----:B------:R-:W-:Y:S01]  /*14bb0*/  IMAD.WIDE.U32 R8, R15, c[0x0][0x3f0], R4 ;  /* 0x0000fc000f087a25 */ /* 0x000fe200078e0004 */
[----:B------:R-:W-:-:S03]  /*14bc0*/  SHF.R.S32.HI R5, RZ, 0x1f, R0 ;  /* 0x0000001fff057819 */ /* 0x000fc60000011400 */
[----:B------:R-:W-:-:S04]  /*14bd0*/  IMAD.WIDE.U32 R6, R15, c[0x0][0x498], R6 ;  /* 0x000126000f067a25 */ /* 0x000fc800078e0006 */
[----:B------:R-:W-:Y:S01]  /*14be0*/  IMAD R4, R11, c[0x0][0x4e8], R3 ;  /* 0x00013a000b047a24 */ /* 0x000fe200078e0203 */
[----:B------:R-:W-:Y:S01]  /*14bf0*/  SHF.R.S32.HI R11, RZ, 0x1f, R2 ;  /* 0x0000001fff0b7819 */ /* 0x000fe20000011402 */
[----:B------:R-:W-:Y:S01]  /*14c00*/  IMAD.IADD R3, R9, 0x1, R12 ;  /* 0x0000000109037824 */ /* 0x000fe200078e020c */
[----:B------:R-:W-:Y:S01]  /*14c10*/  IADD3 R6, P0, R2, R6, RZ ;  /* 0x0000000602067210 */ /* 0x000fe20007f1e0ff */
[----:B------:R-:W-:Y:S01]  /*14c20*/  IMAD R5, R5, c[0x0][0x3e0], RZ ;  /* 0x0000f80005057a24 */ /* 0x000fe200078e02ff */
[----:B------:R-:W-:Y:S01]  /*14c30*/  SHF.R.S32.HI R9, RZ, 0x1f, R4 ;  /* 0x0000001fff097819 */ /* 0x000fe20000011404 */
[----:B------:R-:W-:Y:S01]  /*14c40*/  IMAD.MOV.U32 R2, RZ, RZ, R8 ;  /* 0x000000ffff027224 */ /* 0x000fe200078e0008 */
[----:B------:R-:W-:Y:S01]  /*14c50*/  IADD3.X R7, R11, R7, R13, P0, !PT ;  /* 0x000000070b077210 */ /* 0x000fe200007fe40d */
[----:B------:R-:W-:Y:S01]  /*14c60*/  IMAD R12, R0, c[0x0][0x3e4], R5 ;  /* 0x0000f900000c7a24 */ /* 0x000fe200078e0205 */
[----:B-1----:R-:W-:Y:S01]  /*14c70*/  SHF.R.S32.HI R15, RZ, 0x1f, R16 ;  /* 0x0000001fff0f7819 */ /* 0x002fe20000011410 */
[----:B------:R-:W-:-:S02]  /*14c80*/  IMAD R5, R9, c[0x0][0x488], RZ ;  /* 0x0001220009057a24 */ /* 0x000fc400078e02ff */
[----:B------:R-:W-:Y:S01]  /*14c90*/  IMAD.WIDE.U32 R8, R0, c[0x0][0x3e0], R2 ;  /* 0x0000f80000087a25 */ /* 0x000fe200078e0002 */
[----:B------:R-:W-:-:S03]  /*14ca0*/  LEA.HI R15, R15, R16, RZ, 0x5 ;  /* 0x000000100f0f7211 */ /* 0x000fc600078f28ff */
[----:B------:R-:W-:Y:S02]  /*14cb0*/  IMAD.MOV R0, RZ, RZ, -R0 ;  /* 0x000000ffff007224 */ /* 0x000fe400078e0a00 */
[C---:B------:R-:W-:Y:S02]  /*14cc0*/  IMAD R11, R4.reuse, c[0x0][0x48c], R5 ;  /* 0x00012300040b7a24 */ /* 0x040fe400078e0205 */
[----:B------:R-:W-:Y:S01]  /*14cd0*/  IMAD.WIDE.U32 R2, R4, c[0x0][0x488], R6 ;  /* 0x0001220004027a25 */ /* 0x000fe200078e0006 */
[----:B------:R-:W-:-:S03]  /*14ce0*/  LOP3.LUT R15, R15, 0xffffffe0, RZ, 0xc0, !PT ;  /* 0xffffffe00f0f7812 */ /* 0x000fc600078ec0ff */
[----:B------:R-:W-:Y:S02]  /*14cf0*/  IMAD R6, R0, c[0x0][0x4e8], R10 ;  /* 0x00013a0000067a24 */ /* 0x000fe400078e020a */
[----:B------:R-:W-:Y:S01]  /*14d00*/  IMAD.IADD R0, R3, 0x1, R11 ;  /* 0x0000000103007824 */ /* 0x000fe200078e020b */
[----:B------:R-:W-:Y:S01]  /*14d10*/  LEA R3, P0, R2, c[0x0][0x450], 0x2 ;  /* 0x0001140002037a11 */ /* 0x000fe200078010ff */
[----:B------:R-:W-:-:S03]  /*14d20*/  IMAD.IADD R15, R16, 0x1, -R15 ;  /* 0x00000001100f7824 */ /* 0x000fc600078e0a0f */
[----:B------:R-:W-:Y:S01]  /*14d30*/  LEA.HI.X R2, R2, c[0x0][0x454], R0, 0x2, P0 ;  /* 0x0001150002027a11 */ /* 0x000fe200000f1400 */
[----:B------:R-:W-:Y:S01]  /*14d40*/  IMAD.IADD R0, R14, 0x1, R17 ;  /* 0x000000010e007824 */ /* 0x000fe200078e0211 */
[----:B------:R-:W-:Y:S01]  /*14d50*/  LOP3.LUT P1, RZ, R15, 0x3, RZ, 0xc0, !PT ;  /* 0x000000030fff7812 */ /* 0x000fe2000782c0ff */
[----:B------:R-:W-:Y:S01]  /*14d60*/  IMAD.IADD R5, R9, 0x1, R12 ;  /* 0x0000000109057824 */ /* 0x000fe200078e020c */
[----:B------:R-:W-:Y:S01]  /*14d70*/  SHFL.IDX PT, R14, R3, RZ, 0x1c1f ;  /* 0x001c1fff030e7589 */ /* 0x000fe200000e0000 */
[----:B------:R-:W-:-:S03]  /*14d80*/  IMAD.MOV.U32 R4, RZ, RZ, R8 ;  /* 0x000000ffff047224 */ /* 0x000fc600078e0008 */
[----:B------:R-:W1:Y:S04]  /*14d90*/  SHFL.IDX PT, R15, R2, RZ, 0x1c1f ;  /* 0x001c1fff020f7589 */ /* 0x000e6800000e0000 */
[----:B------:R-:W-:Y:S04]  /*14da0*/  SHFL.IDX PT, R12, R3, 0x1, 0x1c1f ;  /* 0x003c1f00030c7f89 */ /* 0x000fe800000e0000 */
[----:B------:R-:W2:Y:S04]  /*14db0*/  SHFL.IDX PT, R13, R2, 0x1, 0x1c1f ;  /* 0x003c1f00020d7f89 */ /* 0x000ea800000e0000 */
[----:B------:R-:W-:Y:S04]  /*14dc0*/  SHFL.IDX PT, R10, R3, 0x2, 0x1c1f ;  /* 0x005c1f00030a7f89 */ /* 0x000fe800000e0000 */
[----:B------:R-:W3:Y:S04]  /*14dd0*/  SHFL.IDX PT, R11, R2, 0x2, 0x1c1f ;  /* 0x005c1f00020b7f89 */ /* 0x000ee800000e0000 */
[----:B------:R4:W-:Y:S04]  /*14de0*/  SHFL.IDX PT, R8, R3, 0x3, 0x1c1f ;  /* 0x007c1f0003087f89 */ /* 0x0009e800000e0000 */
[----:B------:R5:W1:Y:S01]  /*14df0*/  SHFL.IDX PT, R9, R2, 0x3, 0x1c1f ;  /* 0x007c1f0002097f89 */ /* 0x000a6200000e0000 */
[----:B------:R-:W-:-:S02]  /*14e00*/  SHF.R.S32.HI R7, RZ, 0x1f, R6 ;  /* 0x0000001fff077819 */ /* 0x000fc40000011406 */
[----:B------:R-:W-:-:S03]  /*14e10*/  ISETP.GE.OR P4, PT, R0, UR4, P1 ;  /* 0x0000000400007c0c */ /* 0x000fc60008f86670 */
[----:B------:R-:W-:Y:S01]  /*14e20*/  IMAD R7, R7, c[0x0][0x3d8], RZ ;  /* 0x0000f60007077a24 */ /* 0x000fe200078e02ff */
[----:B------:R-:W-:Y:S01]  /*14e30*/  SHF.R.S32.HI R16, RZ, 0x1f, R18 ;  /* 0x0000001fff107819 */ /* 0x000fe20000011412 */
[----:B------:R-:W-:Y:S01]  /*14e40*/  IMAD.WIDE.U32 R4, R6, c[0x0][0x3d8], R4 ;  /* 0x0000f60006047a25 */ /* 0x000fe200078e0004 */
[C---:B----4-:R-:W-:Y:S02]  /*14e50*/  IADD3 R3, R0.reuse, 0x8, RZ ;  /* 0x0000000800037810 */ /* 0x050fe40007ffe0ff */
[C---:B-----5:R-:W-:Y:S02]  /*14e60*/  IADD3 R2, R0.reuse, 0x40, RZ ;  /* 0x0000004000027810 */ /* 0x060fe40007ffe0ff */
[----:B------:R-:W-:Y:S02]  /*14e70*/  IADD3 R0, R0, 0x48, RZ ;  /* 0x0000004800007810 */ /* 0x000fe40007ffe0ff */
[----:B------:R-:W-:Y:S02]  /*14e80*/  ISETP.GE.OR P3, PT, R3, UR4, P1 ;  /* 0x0000000403007c0c */ /* 0x000fe40008f66670 */
[----:B------:R-:W-:-:S02]  /*14e90*/  ISETP.GE.OR P2, PT, R2, UR4, P1 ;  /* 0x0000000402007c0c */ /* 0x000fc40008f46670 */
[----:B------:R-:W-:Y:S01]  /*14ea0*/  ISETP.GE.OR P1, PT, R0, UR4, P1 ;  /* 0x0000000400007c0c */ /* 0x000fe20008f26670 */
[----:B------:R-:W-:Y:S01]  /*14eb0*/  IMAD R7, R6, c[0x0][0x3dc], R7 ;  /* 0x0000f70006077a24 */ /* 0x000fe200078e0207 */
[----:B------:R-:W-:Y:S01]  /*14ec0*/  LEA.HI R16, R16, R18, RZ, 0x3 ;  /* 0x0000001210107211 */ /* 0x000fe200078f18ff */
[----:B-1----:R-:W-:Y:S01]  /*14ed0*/  @!P4 ST.E [R14.64], R32 ;  /* 0x000000200e00c985 */ /* 0x002fe2000c101908 */
[----:B------:R-:W-:Y:S01]  /*14ee0*/  LEA R2, P0, R4, c[0x0][0x380], 0x1 ;  /* 0x0000e00004027a11 */ /* 0x000fe200078008ff */
[----:B------:R-:W-:Y:S01]  /*14ef0*/  IMAD.IADD R0, R5, 0x1, R7 ;  /* 0x0000000105007824 */ /* 0x000fe200078e0207 */
[----:B------:R-:W-:-:S03]  /*14f00*/  SHF.R.S32.HI R16, RZ, 0x3, R16 ;  /* 0x00000003ff107819 */ /* 0x000fc60000011410 */
[----:B--2---:R-:W-:Y:S01]  /*14f10*/  @!P3 ST.E [R12.64], R33 ;  /* 0x000000210c00b985 */ /* 0x004fe2000c101908 */
[----:B------:R-:W-:-:S03]  /*14f20*/  LEA.HI.X R0, R4, c[0x0][0x384], R0, 0x1, P0 ;  /* 0x0000e10004007a11 */ /* 0x000fc600000f0c00 */
[----:B---3--:R-:W-:Y:S01]  /*14f30*/  @!P2 ST.E [R10.64], R34 ;  /* 0x000000220a00a985 */ /* 0x008fe2000c101908 */
[----:B------:R-:W-:-:S03]  /*14f40*/  IMAD.IADD R3, R16, 0x1, R17 ;  /* 0x0000000110037824 */ /* 0x000fc600078e0211 */
[----:B------:R-:W-:Y:S04]  /*14f50*/  @!P1 ST.E [R8.64], R31 ;  /* 0x0000001f08009985 */ /* 0x000fe8000c101908 */
[----:B------:R-:W1:Y:S04]  /*14f60*/  SHFL.IDX PT, R8, R2, RZ, 0x181f ;  /* 0x00181fff02087589 */ /* 0x000e6800000e0000 */
[----:B------:R-:W-:Y:S01]  /*14f70*/  LDS.128 R20, [R241+0x80] ;  /* 0x00008000f1147984 */ /* 0x000fe20000000c00 */
[----:B------:R-:W-:-:S03]  /*14f80*/  ISETP.GE.AND P5, PT, R48, c[0x0][0x3c8], PT ;  /* 0x0000f20030007a0c */ /* 0x000fc60003fa6270 */
[----:B------:R-:W2:Y:S01]  /*14f90*/  SHFL.IDX PT, R7, R0, RZ, 0x181f ;  /* 0x00181fff00077589 */ /* 0x000ea200000e0000 */
[----:B------:R-:W-:-:S03]  /*14fa0*/  IADD3 R4, R3, 0x10, RZ ;  /* 0x0000001003047810 */ /* 0x000fc60007ffe0ff */
[----:B------:R-:W3:Y:S04]  /*14fb0*/  SHFL.IDX PT, R6, R2, 0x1, 0x181f ;  /* 0x00381f0002067f89 */ /* 0x000ee800000e0000 */
[----:B------:R-:W4:Y:S01]  /*14fc0*/  SHFL.IDX PT, R5, R2, 0x2, 0x181f ;  /* 0x00581f0002057f89 */ /* 0x000f2200000e0000 */
[----:B------:R-:W-:-:S03]  /*14fd0*/  ISETP.GE.OR P2, PT, R4, UR4, P5 ;  /* 0x0000000404007c0c */ /* 0x000fc6000af46670 */
[----:B------:R-:W5:Y:S01]  /*14fe0*/  SHFL.IDX PT, R11, R0, 0x1, 0x181f ;  /* 0x00381f00000b7f89 */ /* 0x000f6200000e0000 */
[----:B------:R-:W-:-:S03]  /*14ff0*/  ISETP.GE.OR P3, PT, R3, UR4, P5 ;  /* 0x0000000403007c0c */ /* 0x000fc6000af66670 */
[----:B------:R-:W5:Y:S01]  /*15000*/  SHFL.IDX PT, R10, R0, 0x2, 0x181f ;  /* 0x00581f00000a7f89 */ /* 0x000f6200000e0000 */
[----:B------:R-:W-:-:S03]  /*15010*/  IADD3 R4, R3, 0x20, RZ ;  /* 0x0000002003047810 */ /* 0x000fc60007ffe0ff */
[----:B------:R-:W5:Y:S01]  /*15020*/  LDS.128 R16, [R241+0x880] ;  /* 0x00088000f1107984 */ /* 0x000f620000000c00 */
[----:B------:R-:W-:-:S03]  /*15030*/  ISETP.GE.OR P0, PT, R4, UR4, P5 ;  /* 0x0000000404007c0c */ /* 0x000fc6000af06670 */
[----:B------:R-:W5:Y:S02]  /*15040*/  LDS.128 R12, [R241+0x1080] ;  /* 0x00108000f10c7984 */ /* 0x000f640000000c00 */
[C---:B-1----:R-:W-:Y:S02]  /*15050*/  @!P3 LEA R8, P4, R48.reuse, R8, 0x1 ;  /* 0x000000083008b211 */ /* 0x042fe400078808ff */
[----:B------:R-:W-:Y:S01]  /*15060*/  LDS.128 R24, [R241+0x1880] ;  /* 0x00188000f1187984 */ /* 0x000fe20000000c00 */
[C---:B------:R-:W-:Y:S02]  /*15070*/  IADD3 R29, R3.reuse, 0x30, RZ ;  /* 0x00000030031d7810 */ /* 0x040fe40007ffe0ff */
[C---:B--2---:R-:W-:Y:S01]  /*15080*/  @!P3 LEA.HI.X R9, R48.reuse, R7, R49, 0x1, P4 ;  /* 0x000000073009b211 */ /* 0x044fe200020f0c31 */
[----:B------:R-:W1:Y:S01]  /*15090*/  SHFL.IDX PT, R45, R2, 0x3, 0x181f ;  /* 0x00781f00022d7f89 */ /* 0x000e6200000e0000 */
[C---:B---3--:R-:W-:Y:S02]  /*150a0*/  @!P2 LEA R6, P1, R48.reuse, R6, 0x1 ;  /* 0x000000063006a211 */ /* 0x048fe400078208ff */
[----:B------:R-:W-:Y:S01]  /*150b0*/  IADD3 R28, R3, 0x40, RZ ;  /* 0x00000040031c7810 */ /* 0x000fe20007ffe0ff */
[----:B------:R-:W2:Y:S01]  /*150c0*/  SHFL.IDX PT, R46, R0, 0x3, 0x181f ;  /* 0x00781f00002e7f89 */ /* 0x000ea200000e0000 */
[----:B----4-:R-:W-:-:S02]  /*150d0*/  @!P0 LEA R4, P4, R48, R5, 0x1 ;  /* 0x0000000530048211 */ /* 0x010fc400078808ff */
[C-C-:B-----5:R-:W-:Y:S01]  /*150e0*/  @!P2 LEA.HI.X R7, R48.reuse, R11, R49.reuse, 0x1, P1 ;  /* 0x0000000b3007a211 */ /* 0x160fe200008f0c31 */
[----:B------:R-:W-:Y:S01]  /*150f0*/  LDS.128 R32, [R241+0x2880] ;  /* 0x00288000f1207984 */ /* 0x000fe20000000c00 */
[----:B------:R-:W-:Y:S02]  /*15100*/  @!P0 LEA.HI.X R5, R48, R10, R49, 0x1, P4 ;  /* 0x0000000a30058211 */ /* 0x000fe400020f0c31 */
[----:B------:R-:W-:Y:S01]  /*15110*/  ISETP.GE.OR P1, PT, R29, UR4, P5 ;  /* 0x000000041d007c0c */ /* 0x000fe2000af26670 */
[----:B------:R-:W-:Y:S01]  /*15120*/  LDS.128 R36, [R241+0x3080] ;  /* 0x00308000f1247984 */ /* 0x000fe20000000c00 */
[----:B------:R-:W-:-:S03]  /*15130*/  ISETP.GE.OR P4, PT, R28, UR4, P5 ;  /* 0x000000041c007c0c */ /* 0x000fc6000af86670 */
[----:B------:R-:W-:Y:S04]  /*15140*/  LDS.128 R28, [R241+0x2080] ;  /* 0x00208000f11c7984 */ /* 0x000fe80000000c00 */
[----:B------:R-:W3:Y:S04]  /*15150*/  SHFL.IDX PT, R44, R2, 0x4, 0x181f ;  /* 0x00981f00022c7f89 */ /* 0x000ee800000e0000 */
[----:B------:R-:W-:Y:S04]  /*15160*/  LDS.128 R40, [R241+0x3880] ;  /* 0x00388000f1287984 */ /* 0x000fe80000000c00 */
[----:B------:R4:W-:Y:S04]  /*15170*/  @!P3 ST.E.128 [R8.64], R20 ;  /* 0x000000140800b985 */ /* 0x0009e8000c101d08 */
[----:B------:R-:W5:Y:S04]  /*15180*/  SHFL.IDX PT, R9, R2, 0x5, 0x181f ;  /* 0x00b81f0002097f89 */ /* 0x000f6800000e0000 */
[----:B------:R-:W1:Y:S04]  /*15190*/  SHFL.IDX PT, R11, R0, 0x4, 0x181f ;  /* 0x00981f00000b7f89 */ /* 0x000e6800000e0000 */
[----:B------:R-:W-:Y:S04]  /*151a0*/  SHFL.IDX PT, R10, R2, 0x6, 0x181f ;  /* 0x00d81f00020a7f89 */ /* 0x000fe800000e0000 */
[----:B------:R-:W1:Y:S04]  /*151b0*/  SHFL.IDX PT, R21, R0, 0x5, 0x181f ;  /* 0x00b81f0000157f89 */ /* 0x000e6800000e0000 */
[----:B------:R-:W1:Y:S04]  /*151c0*/  SHFL.IDX PT, R20, R0, 0x6, 0x181f ;  /* 0x00d81f0000147f89 */ /* 0x000e6800000e0000 */
[----:B------:R-:W-:Y:S01]  /*151d0*/  @!P2 ST.E.128 [R6.64], R16 ;  /* 0x000000100600a985 */ /* 0x000fe2000c101d08 */
[----:B----4-:R-:W-:-:S02]  /*151e0*/  IADD3 R22, R3, 0x50, RZ ;  /* 0x0000005003167810 */ /* 0x010fc40007ffe0ff */
[C---:B------:R-:W-:Y:S02]  /*151f0*/  IADD3 R8, R3.reuse, 0x60, RZ ;  /* 0x0000006003087810 */ /* 0x040fe40007ffe0ff */
[----:B------:R-:W-:Y:S01]  /*15200*/  ISETP.GE.OR P3, PT, R22, UR4, P5 ;  /* 0x0000000416007c0c */ /* 0x000fe2000af66670 */
[----:B------:R1:W-:Y:S01]  /*15210*/  @!P0 ST.E.128 [R4.64], R12 ;  /* 0x0000000c04008985 */ /* 0x0003e2000c101d08 */
[----:B------:R-:W-:Y:S02]  /*15220*/  ISETP.GE.OR P2, PT, R8, UR4, P5 ;  /* 0x0000000408007c0c */ /* 0x000fe4000af46670 */
[----:B------:R-:W-:-:S04]  /*15230*/  IADD3 R3, R3, 0x70, RZ ;  /* 0x0000007003037810 */ /* 0x000fc80007ffe0ff */
[----:B------:R-:W-:Y:S02]  /*15240*/  ISETP.GE.OR P5, PT, R3, UR4, P5 ;  /* 0x0000000403007c0c */ /* 0x000fe4000afa6670 */
[----:B-1----:R-:W-:-:S04]  /*15250*/  @!P1 LEA R4, P0, R48, R45, 0x1 ;  /* 0x0000002d30049211 */ /* 0x002fc800078008ff */
[C---:B--2---:R-:W-:Y:S02]  /*15260*/  @!P1 LEA.HI.X R5, R48.reuse, R46, R49, 0x1, P0 ;  /* 0x0000002e30059211 */ /* 0x044fe400000f0c31 */
[----:B---3--:R-:W-:-:S03]  /*15270*/  @!P4 LEA R8, P0, R48, R44, 0x1 ;  /* 0x0000002c3008c211 */ /* 0x008fc600078008ff */
[----:B------:R1:W-:Y:S01]  /*15280*/  @!P1 ST.E.128 [R4.64], R24 ;  /* 0x0000001804009985 */ /* 0x0003e2000c101d08 */
[C---:B-----5:R-:W-:Y:S02]  /*15290*/  @!P3 LEA R6, P1, R48.reuse, R9, 0x1 ;  /* 0x000000093006b211 */ /* 0x060fe400078208ff */
[C-C-:B------:R-:W-:Y:S02]  /*152a0*/  @!P4 LEA.HI.X R9, R48.reuse, R11, R49.reuse, 0x1, P0 ;  /* 0x0000000b3009c211 */ /* 0x140fe400000f0c31 */
[----:B------:R-:W-:-:S03]  /*152b0*/  @!P3 LEA.HI.X R7, R48, R21, R49, 0x1, P1 ;  /* 0x000000153007b211 */ /* 0x000fc600008f0c31 */
[----:B------:R2:W-:Y:S04]  /*152c0*/  @!P4 ST.E.128 [R8.64], R28 ;  /* 0x0000001c0800c985 */ /* 0x0005e8000c101d08 */
[----:B------:R2:W-:Y:S01]  /*152d0*/  @!P3 ST.E.128 [R6.64], R32 ;  /* 0x000000200600b985 */ /* 0x0005e2000c101d08 */
[----:B-1----:R-:W-:-:S04]  /*152e0*/  @!P2 LEA R4, P0, R48, R10, 0x1 ;  /* 0x0000000a3004a211 */ /* 0x002fc800078008ff */
[----:B------:R-:W-:-:S05]  /*152f0*/  @!P2 LEA.HI.X R5, R48, R20, R49, 0x1, P0 ;  /* 0x000000143005a211 */ /* 0x000fca00000f0c31 */
[----:B------:R2:W-:Y:S04]  /*15300*/  @!P2 ST.E.128 [R4.64], R36 ;  /* 0x000000240400a985 */ /* 0x0005e8000c101d08 */
[----:B------:R-:W1:Y:S04]  /*15310*/  SHFL.IDX PT, R2, R2, 0x7, 0x181f ;  /* 0x00f81f0002027f89 */ /* 0x000e6800000e0000 */
[----:B------:R-:W3:Y:S01]  /*15320*/  SHFL.IDX PT, R0, R0, 0x7, 0x181f ;  /* 0x00f81f0000007f89 */ /* 0x000ee200000e0000 */
[----:B------:R-:W-:Y:S05]  /*15330*/  @P5 BRA `(.L_x_528) ;  /* 0x000009d000005947 */ /* 0x000fea0003800000 */
[----:B-1----:R-:W-:-:S04]  /*15340*/  LEA R2, P0, R48, R2, 0x1 ;  /* 0x0000000230027211 */ /* 0x002fc800078008ff */
[----:B---3--:R-:W-:-:S05]  /*15350*/  LEA.HI.X R3, R48, R0, R49, 0x1, P0 ;  /* 0x0000000030037211 */ /* 0x008fca00000f0c31 */
[----:B------:R1:W-:Y:S01]  /*15360*/  ST.E.128 [R2.64], R40 ;  /* 0x0000002802007985 */ /* 0x0003e2000c101d08 */
[----:B------:R-:W-:Y:S05]  /*15370*/  BRA `(.L_x_528) ;  /* 0x0000099000007947 */ /* 0x000fea0003800000 */
.L_x_526:
[----:B------:R-:W2:Y:S04]  /*15380*/  LDL R0, [R1+0x50] ;  /* 0x0000500001007983 */ /* 0x000ea80000100800 */
[----:B------:R-:W3:Y:S04]  /*15390*/  LDL R16, [R1+0x44] ;  /* 0x0000440001107983 */ /* 0x000ee80000100800 */
[----:B------:R-:W4:Y:S01]  /*153a0*/  LDL R15, [R1+0x48] ;  /* 0x00004800010f7983 */ /* 0x000f220000100800 */
[----:B------:R-:W-:Y:S03]  /*153b0*/  BSSY B0, `(.L_x_529) ;  /* 0x0000025000007945 */ /* 0x000fe60003800000 */
[----:B------:R-:W1:Y:S02]  /*153c0*/  S2R R14, SR_TID.X ;  /* 0x00000000000e7919 */ /* 0x000e640000002100 */
[----:B-1----:R-:W-:Y:S01]  /*153d0*/  ISETP.GE.AND P0, PT, R14, 0x80, PT ;  /* 0x000000800e00780c */ /* 0x002fe20003f06270 */
[----:B--2---:R-:W-:Y:S01]  /*153e0*/  IMAD.MOV.U32 R11, RZ, RZ, R0 ;  /* 0x000000ffff0b7224 */ /* 0x004fe200078e0000 */
[----:B---3--:R-:W-:-:S02]  /*153f0*/  SHF.R.S32.HI R7, RZ, 0x1f, R16 ;  /* 0x0000001fff077819 */ /* 0x008fc40000011410 */
[----:B----4-:R-:W-:-:S09]  /*15400*/  SHF.R.S32.HI R10, RZ, 0x1f, R15 ;  /* 0x0000001fff0a7819 */ /* 0x010fd2000001140f */
[----:B------:R-:W-:Y:S05]  /*15410*/  @P0 BRA `(.L_x_530) ;  /* 0x000001e000000947 */ /* 0x000fea0003800000 */
[----:B------:R-:W-:Y:S02]  /*15420*/  MOV R2, c[0x0][0x4e8] ;  /* 0x00013a0000027a02 */ /* 0x000fe40000000f00 */
[----:B------:R-:W-:-:S03]  /*15430*/  IADD3 R6, R11, R14, RZ ;  /* 0x0000000e0b067210 */ /* 0x000fc60007ffe0ff */
[----:B------:R-:W-:-:S05]  /*15440*/  IMAD R0, R2, c[0x0][0x388], RZ ;  /* 0x0000e20002007a24 */ /* 0x000fca00078e02ff */
[----:B------:R-:W-:-:S13]  /*15450*/  ISETP.GE.AND P0, PT, R6, R0, PT ;  /* 0x000000000600720c */ /* 0x000fda0003f06270 */
[----:B------:R-:W-:Y:S05]  /*15460*/  @P0 BRA `(.L_x_530) ;  /* 0x0000019000000947 */ /* 0x000fea0003800000 */
[----:B------:R-:W-:Y:S01]  /*15470*/  ISETP.NE.AND P0, PT, R2, 0x1, PT ;  /* 0x000000010200780c */ /* 0x000fe20003f05270 */
[----:B------:R-:W-:Y:S01]  /*15480*/  IMAD R4, R7, c[0x0][0x490], RZ ;  /* 0x0001240007047a24 */ /* 0x000fe200078e02ff */
[----:B------:R-:W-:Y:S01]  /*15490*/  MOV R0, R6 ;  /* 0x0000000600007202 */ /* 0x000fe20000000f00 */
[----:B------:R-:W-:-:S04]  /*154a0*/  IMAD.WIDE.U32 R2, R16, c[0x0][0x490], RZ ;  /* 0x0001240010027a25 */ /* 0x000fc800078e00ff */
[----:B------:R-:W-:Y:S02]  /*154b0*/  IMAD R4, R16, c[0x0][0x494], R4 ;  /* 0x0001250010047a24 */ /* 0x000fe400078e0204 */
[----:B------:R-:W-:-:S03]  /*154c0*/  IMAD R9, R10, c[0x0][0x498], RZ ;  /* 0x000126000a097a24 */ /* 0x000fc600078e02ff */
[----:B------:R-:W-:Y:S01]  /*154d0*/  IADD3 R3, R3, R4, RZ ;  /* 0x0000000403037210 */ /* 0x000fe20007ffe0ff */
[----:B------:R-:W-:-:S05]  /*154e0*/  @P0 IMAD.HI.U32 R5, R6, c[0x0][0x4ec], RZ ;  /* 0x00013b0006050a27 */ /* 0x000fca00078e00ff */
[----:B------:R-:W-:Y:S01]  /*154f0*/  @P0 SHF.R.U32.HI R0, RZ, c[0x0][0x4f0], R5 ;  /* 0x00013c00ff000a19 */ /* 0x000fe20000011605 */
[----:B------:R-:W-:-:S03]  /*15500*/  IMAD.WIDE.U32 R4, R15, c[0x0][0x498], R2 ;  /* 0x000126000f047a25 */ /* 0x000fc600078e0002 */
[C---:B------:R-:W-:Y:S01]  /*15510*/  IADD3 R8, -R0.reuse, RZ, RZ ;  /* 0x000000ff00087210 */ /* 0x040fe20007ffe1ff */
[----:B------:R-:W-:Y:S01]  /*15520*/  IMAD R3, R15, c[0x0][0x49c], R9 ;  /* 0x000127000f037a24 */ /* 0x000fe200078e0209 */
[----:B------:R-:W-:-:S03]  /*15530*/  IADD3 R4, P0, R0, R4, RZ ;  /* 0x0000000400047210 */ /* 0x000fc60007f1e0ff */
[----:B------:R-:W-:Y:S01]  /*15540*/  IMAD R2, R8, c[0x0][0x4e8], R6 ;  /* 0x00013a0008027a24 */ /* 0x000fe200078e0206 */
[----:B------:R-:W-:-:S04]  /*15550*/  SHF.R.S32.HI R6, RZ, 0x1f, R0 ;  /* 0x0000001fff067819 */ /* 0x000fc80000011400 */
[----:B------:R-:W-:Y:S02]  /*15560*/  SHF.R.S32.HI R0, RZ, 0x1f, R2 ;  /* 0x0000001fff007819 */ /* 0x000fe40000011402 */
[----:B------:R-:W-:-:S03]  /*15570*/  IADD3.X R5, R6, R5, R3, P0, !PT ;  /* 0x0000000506057210 */ /* 0x000fc600007fe403 */
[----:B------:R-:W-:-:S04]  /*15580*/  IMAD R0, R0, c[0x0][0x488], RZ ;  /* 0x0001220000007a24 */ /* 0x000fc800078e02ff */
[C---:B------:R-:W-:Y:S02]  /*15590*/  IMAD R0, R2.reuse, c[0x0][0x48c], R0 ;  /* 0x0001230002007a24 */ /* 0x040fe400078e0200 */
[----:B------:R-:W-:-:S05]  /*155a0*/  IMAD.WIDE.U32 R2, R2, c[0x0][0x488], R4 ;  /* 0x0001220002027a25 */ /* 0x000fca00078e0004 */
[----:B------:R-:W-:Y:S02]  /*155b0*/  IADD3 R0, R3, R0, RZ ;  /* 0x0000000003007210 */ /* 0x000fe40007ffe0ff */
[----:B------:R-:W-:-:S04]  /*155c0*/  LEA R4, P0, R2, c[0x0][0x450], 0x2 ;  /* 0x0001140002047a11 */ /* 0x000fc800078010ff */
[----:B------:R-:W-:Y:S02]  /*155d0*/  LEA.HI.X R5, R2, c[0x0][0x454], R0, 0x2, P0 ;  /* 0x0001150002057a11 */ /* 0x000fe400000f1400 */
[----:B------:R-:W-:-:S05]  /*155e0*/  MOV R0, 0xff800000 ;  /* 0xff80000000007802 */ /* 0x000fca0000000f00 */
[----:B------:R1:W-:Y:S02]  /*155f0*/  STG.E [R4.64], R0 ;  /* 0x0000000004007986 */ /* 0x0003e4000c101908 */
.L_x_530:
[----:B------:R-:W-:Y:S05]  /*15600*/  BSYNC B0 ;  /* 0x0000000000007941 */ /* 0x000fea0003800000 */
.L_x_529:
[----:B------:R-:W2:Y:S04]  /*15610*/  LDL R2, [R1+0x78] ;  /* 0x0000780001027983 */ /* 0x000ea80000100800 */
[----:B------:R-:W3:Y:S01]  /*15620*/  LDL.64 R12, [R1+0x28] ;  /* 0x00002800010c7983 */ /* 0x000ee20000100a00 */
[----:B-1----:R-:W-:Y:S01]  /*15630*/  MOV R0, c[0x0][0x4e8] ;  /* 0x00013a0000007a02 */ /* 0x002fe20000000f00 */
[----:B------:R-:W-:Y:S01]  /*15640*/  IMAD R6, R10, c[0x0][0x3f0], RZ ;  /* 0x0000fc000a067a24 */ /* 0x000fe200078e02ff */
[----:B------:R-:W-:Y:S02]  /*15650*/  SHF.R.S32.HI R9, RZ, 0x1f, R14 ;  /* 0x0000001fff097819 */ /* 0x000fe4000001140e */
[----:B------:R-:W-:Y:S01]  /*15660*/  ISETP.NE.AND P0, PT, R0, 0x1, PT ;  /* 0x000000010000780c */ /* 0x000fe20003f05270 */
[----:B------:R-:W-:Y:S01]  /*15670*/  IMAD R0, R7, c[0x0][0x3e8], RZ ;  /* 0x0000fa0007007a24 */ /* 0x000fe200078e02ff */
[----:B------:R-:W-:Y:S01]  /*15680*/  LEA.HI R9, R9, R14, RZ, 0x3 ;  /* 0x0000000e09097211 */ /* 0x000fe200078f18ff */
[----:B------:R-:W-:-:S02]  /*15690*/  IMAD R8, R15, c[0x0][0x3f4], R6 ;  /* 0x0000fd000f087a24 */ /* 0x000fc400078e0206 */
[----:B------:R-:W-:Y:S01]  /*156a0*/  IMAD R5, R16, c[0x0][0x3ec], R0 ;  /* 0x0000fb0010057a24 */ /* 0x000fe200078e0200 */
[----:B------:R-:W-:Y:S02]  /*156b0*/  SHF.R.S32.HI R9, RZ, 0x3, R9 ;  /* 0x00000003ff097819 */ /* 0x000fe40000011409 */
[----:B--2---:R-:W-:Y:S01]  /*156c0*/  IADD3 R4, R2, R11, RZ ;  /* 0x0000000b02047210 */ /* 0x004fe20007ffe0ff */
[----:B------:R-:W-:-:S03]  /*156d0*/  IMAD.WIDE.U32 R2, R16, c[0x0][0x3e8], RZ ;  /* 0x0000fa0010027a25 */ /* 0x000fc600078e00ff */
[----:B------:R-:W-:Y:S01]  /*156e0*/  MOV R0, R4 ;  /* 0x0000000400007202 */ /* 0x000fe20000000f00 */
[----:B------:R-:W-:-:S04]  /*156f0*/  @P0 IMAD.HI.U32 R7, R4, c[0x0][0x4ec], RZ ;  /* 0x00013b0004070a27 */ /* 0x000fc800078e00ff */
[----:B------:R-:W-:Y:S01]  /*15700*/  IMAD.IADD R3, R3, 0x1, R5 ;  /* 0x0000000103037824 */ /* 0x000fe200078e0205 */
[----:B------:R-:W-:Y:S02]  /*15710*/  @P0 SHF.R.U32.HI R0, RZ, c[0x0][0x4f0], R7 ;  /* 0x00013c00ff000a19 */ /* 0x000fe40000011607 */
[----:B---3--:R-:W-:Y:S01]  /*15720*/  ISETP.GE.AND P0, PT, R12, c[0x0][0x3c8], PT ;  /* 0x0000f2000c007a0c */ /* 0x008fe20003f06270 */
[----:B------:R-:W-:Y:S01]  /*15730*/  IMAD.WIDE.U32 R2, R15, c[0x0][0x3f0], R2 ;  /* 0x0000fc000f027a25 */ /* 0x000fe200078e0002 */
[----:B------:R-:W-:Y:S02]  /*15740*/  SHF.R.S32.HI R5, RZ, 0x1f, R0 ;  /* 0x0000001fff057819 */ /* 0x000fe40000011400 */
[----:B------:R-:W-:Y:S02]  /*15750*/  IADD3 R6, -R0, RZ, RZ ;  /* 0x000000ff00067210 */ /* 0x000fe40007ffe1ff */
[----:B------:R-:W-:Y:S01]  /*15760*/  IADD3 R3, R3, R8, RZ ;  /* 0x0000000803037210 */ /* 0x000fe20007ffe0ff */
[----:B------:R-:W-:-:S02]  /*15770*/  IMAD R5, R5, c[0x0][0x3e0], RZ ;  /* 0x0000f80005057a24 */ /* 0x000fc400078e02ff */
[----:B------:R-:W-:Y:S02]  /*15780*/  IMAD R6, R6, c[0x0][0x4e8], R4 ;  /* 0x00013a0006067a24 */ /* 0x000fe400078e0204 */
[C---:B------:R-:W-:Y:S02]  /*15790*/  IMAD R4, R0.reuse, c[0x0][0x3e4], R5 ;  /* 0x0000f90000047a24 */ /* 0x040fe400078e0205 */
[----:B------:R-:W-:Y:S01]  /*157a0*/  IMAD.WIDE.U32 R2, R0, c[0x0][0x3e0], R2 ;  /* 0x0000f80000027a25 */ /* 0x000fe200078e0002 */
[----:B------:R-:W-:-:S03]  /*157b0*/  SHF.R.S32.HI R0, RZ, 0x1f, R6 ;  /* 0x0000001fff007819 */ /* 0x000fc60000011406 */
[----:B------:R-:W-:Y:S02]  /*157c0*/  IMAD.IADD R3, R3, 0x1, R4 ;  /* 0x0000000103037824 */ /* 0x000fe400078e0204 */
[----:B------:R-:W-:Y:S02]  /*157d0*/  IMAD R0, R0, c[0x0][0x3d8], RZ ;  /* 0x0000f60000007a24 */ /* 0x000fe400078e02ff */
[----:B------:R-:W-:-:S04]  /*157e0*/  IMAD.WIDE.U32 R4, R6, c[0x0][0x3d8], R2 ;  /* 0x0000f60006047a25 */ /* 0x000fc800078e0002 */
[----:B------:R-:W-:Y:S01]  /*157f0*/  IMAD R6, R6, c[0x0][0x3dc], R0 ;  /* 0x0000f70006067a24 */ /* 0x000fe200078e0200 */
[----:B------:R-:W-:Y:S02]  /*15800*/  LEA R3, P1, R4, c[0x0][0x380], 0x1 ;  /* 0x0000e00004037a11 */ /* 0x000fe400078208ff */
[----:B------:R-:W-:Y:S02]  /*15810*/  IADD3 R0, R9, R11, RZ ;  /* 0x0000000b09007210 */ /* 0x000fe40007ffe0ff */
[----:B------:R-:W-:-:S04]  /*15820*/  IADD3 R2, R5, R6, RZ ;  /* 0x0000000605027210 */ /* 0x000fc80007ffe0ff */
[----:B------:R-:W-:Y:S01]  /*15830*/  LEA.HI.X R2, R4, c[0x0][0x384], R2, 0x1, P1 ;  /* 0x0000e10004027a11 */ /* 0x000fe200008f0c02 */
[----:B------:R-:W-:Y:S05]  /*15840*/  BRA.DIV ~URZ, `(.L_x_531) ;  /* 0x00000fa27f007947 */ /* 0x000fea000b800000 */
[----:B------:R1:W2:Y:S02]  /*15850*/  SHFL.IDX PT, R5, R2, RZ, 0x181f ;  /* 0x00181fff02057589 */ /* 0x0002a400000e0000 */
.L_x_561:
[----:B------:R-:W-:Y:S05]  /*15860*/  BRA.DIV ~URZ, `(.L_x_532) ;  /* 0x00000ff27f007947 */ /* 0x000fea000b800000 */
[----:B------:R3:W4:Y:S02]  /*15870*/  SHFL.IDX PT, R4, R3, RZ, 0x181f ;  /* 0x00181fff03047589 */ /* 0x00072400000e0000 */
.L_x_562:
[----:B------:R-:W5:Y:S01]  /*15880*/  LDL.64 R6, [R1+0x28] ;  /* 0x0000280001067983 */ /* 0x000f620000100a00 */
[----:B------:R-:W-:-:S04]  /*15890*/  IMAD.MOV.U32 R11, RZ, RZ, c[0x0][0x4e8] ;  /* 0x00013a00ff0b7624 */ /* 0x000fc800078e00ff */
[----:B------:R-:W-:-:S05]  /*158a0*/  IMAD R11, R11, c[0x0][0x388], RZ ;  /* 0x0000e2000b0b7a24 */ /* 0x000fca00078e02ff */
[----:B------:R-:W-:-:S13]  /*158b0*/  ISETP.GE.OR P2, PT, R0, R11, P0 ;  /* 0x0000000b0000720c */ /* 0x000fda0000746670 */
[----:B----45:R-:W-:-:S04]  /*158c0*/  @!P2 LEA R4, P1, R6, R4, 0x1 ;  /* 0x000000040604a211 */ /* 0x030fc800078208ff */
[----:B--2---:R-:W-:-:S05]  /*158d0*/  @!P2 LEA.HI.X R5, R6, R5, R7, 0x1, P1 ;  /* 0x000000050605a211 */ /* 0x004fca00008f0c07 */
[----:B------:R2:W-:Y:S01]  /*158e0*/  @!P2 ST.E.128 [R4.64], RZ ;  /* 0x000000ff0400a985 */ /* 0x0005e2000c101d08 */
[----:B------:R-:W-:Y:S05]  /*158f0*/  BRA.DIV ~URZ, `(.L_x_533) ;  /* 0x00000fd27f007947 */ /* 0x000fea000b800000 */
[----:B------:R4:W1:Y:S04]  /*15900*/  SHFL.IDX PT, R6, R2, 0x1, 0x181f ;  /* 0x00381f0002067f89 */ /* 0x00086800000e0000 */
[----:B--2---:R4:W2:Y:S02]  /*15910*/  SHFL.IDX PT, R4, R3, 0x1, 0x181f ;  /* 0x00381f0003047f89 */ /* 0x0048a400000e0000 */
.L_x_563:
[----:B------:R-:W5:Y:S01]  /*15920*/  LDL.64 R8, [R1+0x28] ;  /* 0x0000280001087983 */ /* 0x000f620000100a00 */
[----:B------:R-:W-:-:S04]  /*15930*/  IADD3 R5, R0, 0x10, RZ ;  /* 0x0000001000057810 */ /* 0x000fc80007ffe0ff */
[----:B------:R-:W-:-:S13]  /*15940*/  ISETP.GE.OR P2, PT, R5, R11, P0 ;  /* 0x0000000b0500720c */ /* 0x000fda0000746670 */
[----:B--2--5:R-:W-:-:S04]  /*15950*/  @!P2 LEA R4, P1, R8, R4, 0x1 ;  /* 0x000000040804a211 */ /* 0x024fc800078208ff */
[----:B-1----:R-:W-:-:S05]  /*15960*/  @!P2 LEA.HI.X R5, R8, R6, R9, 0x1, P1 ;  /* 0x000000060805a211 */ /* 0x002fca00008f0c09 */
[----:B------:R1:W-:Y:S01]  /*15970*/  @!P2 ST.E.128 [R4.64], RZ ;  /* 0x000000ff0400a985 */ /* 0x0003e2000c101d08 */
[----:B------:R-:W-:Y:S05]  /*15980*/  BRA.DIV ~URZ, `(.L_x_534) ;  /* 0x000010127f007947 */ /* 0x000fea000b800000 */
[----:B------:R2:W1:Y:S02]  /*15990*/  SHFL.IDX PT, R6, R2, 0x2, 0x181f ;  /* 0x00581f0002067f89 */ /* 0x00046400000e0000 */
.L_x_564:
[----:B------:R-:W-:Y:S05]  /*159a0*/  BRA.DIV ~URZ, `(.L_x_535) ;  /* 0x000010627f007947 */ /* 0x000fea000b800000 */
[----:B-1----:R1:W2:Y:S02]  /*159b0*/  SHFL.IDX PT, R4, R3, 0x2, 0x181f ;  /* 0x00581f0003047f89 */ /* 0x0022a400000e0000 */
.L_x_565:
[----:B------:R-:W5:Y:S01]  /*159c0*/  LDL.64 R8, [R1+0x28] ;  /* 0x0000280001087983 */ /* 0x000f620000100a00 */
[----:B------:R-:W-:-:S04]  /*159d0*/  IADD3 R5, R0, 0x20, RZ ;  /* 0x0000002000057810 */ /* 0x000fc80007ffe0ff */
[----:B------:R-:W-:-:S13]  /*159e0*/  ISETP.GE.OR P2, PT, R5, R11, P0 ;  /* 0x0000000b0500720c */ /* 0x000fda0000746670 */
[----:B--2--5:R-:W-:-:S04]  /*159f0*/  @!P2 LEA R4, P1, R8, R4, 0x1 ;  /* 0x000000040804a211 */ /* 0x024fc800078208ff */
[----:B------:R-:W-:-:S05]  /*15a00*/  @!P2 LEA.HI.X R5, R8, R6, R9, 0x1, P1 ;  /* 0x000000060805a211 */ /* 0x000fca00008f0c09 */
[----:B------:R2:W-:Y:S01]  /*15a10*/  @!P2 ST.E.128 [R4.64], RZ ;  /* 0x000000ff0400a985 */ /* 0x0005e2000c101d08 */
[----:B------:R-:W-:Y:S05]  /*15a20*/  BRA.DIV ~URZ, `(.L_x_536) ;  /* 0x000010527f007947 */ /* 0x000fea000b800000 */
[----:B------:R1:W2:Y:S04]  /*15a30*/  SHFL.IDX PT, R6, R2, 0x3, 0x181f ;  /* 0x00781f0002067f89 */ /* 0x0002a800000e0000 */
[----:B--2---:R1:W2:Y:S02]  /*15a40*/  SHFL.IDX PT, R4, R3, 0x3, 0x181f ;  /* 0x00781f0003047f89 */ /* 0x0042a400000e0000 */
.L_x_566:
[----:B------:R-:W5:Y:S01]  /*15a50*/  LDL.64 R8, [R1+0x28] ;  /* 0x0000280001087983 */ /* 0x000f620000100a00 */
[----:B------:R-:W-:-:S04]  /*15a60*/  IADD3 R5, R0, 0x30, RZ ;  /* 0x0000003000057810 */ /* 0x000fc80007ffe0ff */
[----:B------:R-:W-:-:S13]  /*15a70*/  ISETP.GE.OR P2, PT, R5, R11, P0 ;  /* 0x0000000b0500720c */ /* 0x000fda0000746670 */
[----:B--2--5:R-:W-:-:S04]  /*15a80*/  @!P2 LEA R4, P1, R8, R4, 0x1 ;  /* 0x000000040804a211 */ /* 0x024fc800078208ff */
[----:B------:R-:W-:-:S05]  /*15a90*/  @!P2 LEA.HI.X R5, R8, R6, R9, 0x1, P1 ;  /* 0x000000060805a211 */ /* 0x000fca00008f0c09 */
[----:B------:R2:W-:Y:S01]  /*15aa0*/  @!P2 ST.E.128 [R4.64], RZ ;  /* 0x000000ff0400a985 */ /* 0x0005e2000c101d08 */
[----:B------:R-:W-:Y:S05]  /*15ab0*/  BRA.DIV ~URZ, `(.L_x_537) ;  /* 0x000010927f007947 */ /* 0x000fea000b800000 */
[----:B------:R1:W2:Y:S02]  /*15ac0*/  SHFL.IDX PT, R6, R2, 0x4, 0x181f ;  /* 0x00981f0002067f89 */ /* 0x0002a400000e0000 */
.L_x_567:
[----:B------:R-:W-:Y:S05]  /*15ad0*/  BRA.DIV ~URZ, `(.L_x_538) ;  /* 0x000010e27f007947 */ /* 0x000fea000b800000 */
[----:B--2---:R2:W1:Y:S02]  /*15ae0*/  SHFL.IDX PT, R4, R3, 0x4, 0x181f ;  /* 0x00981f0003047f89 */ /* 0x00446400000e0000 */
.L_x_568:
[----:B------:R-:W5:Y:S01]  /*15af0*/  LDL.64 R8, [R1+0x28] ;  /* 0x0000280001087983 */ /* 0x000f620000100a00 */
[----:B------:R-:W-:-:S04]  /*15b00*/  IADD3 R5, R0, 0x40, RZ ;  /* 0x0000004000057810 */ /* 0x000fc80007ffe0ff */
[----:B------:R-:W-:-:S13]  /*15b10*/  ISETP.GE.OR P2, PT, R5, R11, P0 ;  /* 0x0000000b0500720c */ /* 0x000fda0000746670 */
[----:B-1---5:R-:W-:-:S04]  /*15b20*/  @!P2 LEA R4, P1, R8, R4, 0x1 ;  /* 0x000000040804a211 */ /* 0x022fc800078208ff */
[----:B------:R-:W-:-:S05]  /*15b30*/  @!P2 LEA.HI.X R5, R8, R6, R9, 0x1, P1 ;  /* 0x000000060805a211 */ /* 0x000fca00008f0c09 */
[----:B------:R1:W-:Y:S01]  /*15b40*/  @!P2 ST.E.128 [R4.64], RZ ;  /* 0x000000ff0400a985 */ /* 0x0003e2000c101d08 */
[----:B------:R-:W-:Y:S05]  /*15b50*/  BRA.DIV ~URZ, `(.L_x_539) ;  /* 0x000010d27f007947 */ /* 0x000fea000b800000 */
[----:B------:R1:W2:Y:S04]  /*15b60*/  SHFL.IDX PT, R6, R2, 0x5, 0x181f ;  /* 0x00b81f0002067f89 */ /* 0x0002a800000e0000 */
[----:B-1----:R1:W3:Y:S02]  /*15b70*/  SHFL.IDX PT, R4, R3, 0x5, 0x181f ;  /* 0x00b81f0003047f89 */ /* 0x0022e400000e0000 */
.L_x_569:
[----:B------:R-:W5:Y:S01]  /*15b80*/  LDL.64 R8, [R1+0x28] ;  /* 0x0000280001087983 */ /* 0x000f620000100a00 */
[----:B------:R-:W-:-:S04]  /*15b90*/  IADD3 R5, R0, 0x50, RZ ;  /* 0x0000005000057810 */ /* 0x000fc80007ffe0ff */
[----:B------:R-:W-:-:S13]  /*15ba0*/  ISETP.GE.OR P2, PT, R5, R11, P0 ;  /* 0x0000000b0500720c */ /* 0x000fda0000746670 */
[----:B---3-5:R-:W-:-:S04]  /*15bb0*/  @!P2 LEA R4, P1, R8, R4, 0x1 ;  /* 0x000000040804a211 */ /* 0x028fc800078208ff */
[----:B--2---:R-:W-:-:S05]  /*15bc0*/  @!P2 LEA.HI.X R5, R8, R6, R9, 0x1, P1 ;  /* 0x000000060805a211 */ /* 0x004fca00008f0c09 */
[----:B------:R2:W-:Y:S01]  /*15bd0*/  @!P2 ST.E.128 [R4.64], RZ ;  /* 0x000000ff0400a985 */ /* 0x0005e2000c101d08 */
[----:B------:R-:W-:Y:S05]  /*15be0*/  BRA.DIV ~URZ, `(.L_x_540) ;  /* 0x000011127f007947 */ /* 0x000fea000b800000 */
[----:B------:R3:W1:Y:S02]  /*15bf0*/  SHFL.IDX PT, R6, R2, 0x6, 0x181f ;  /* 0x00d81f0002067f89 */ /* 0x00066400000e0000 */
.L_x_570:
[----:B------:R-:W-:Y:S05]  /*15c00*/  BRA.DIV ~URZ, `(.L_x_541) ;  /* 0x000011627f007947 */ /* 0x000fea000b800000 */
[----:B--2---:R2:W3:Y:S02]  /*15c10*/  SHFL.IDX PT, R4, R3, 0x6, 0x181f ;  /* 0x00d81f0003047f89 */ /* 0x0044e400000e0000 */
.L_x_571:
[----:B------:R-:W5:Y:S01]  /*15c20*/  LDL.64 R8, [R1+0x28] ;  /* 0x0000280001087983 */ /* 0x000f620000100a00 */
[----:B------:R-:W-:-:S04]  /*15c30*/  IADD3 R5, R0, 0x60, RZ ;  /* 0x0000006000057810 */ /* 0x000fc80007ffe0ff */
[----:B------:R-:W-:-:S13]  /*15c40*/  ISETP.GE.OR P2, PT, R5, R11, P0 ;  /* 0x0000000b0500720c */ /* 0x000fda0000746670 */
[----:B---3-5:R-:W-:-:S04]  /*15c50*/  @!P2 LEA R4, P1, R8, R4, 0x1 ;  /* 0x000000040804a211 */ /* 0x028fc800078208ff */
[----:B-1----:R-:W-:-:S05]  /*15c60*/  @!P2 LEA.HI.X R5, R8, R6, R9, 0x1, P1 ;  /* 0x000000060805a211 */ /* 0x002fca00008f0c09 */
[----:B------:R1:W-:Y:S01]  /*15c70*/  @!P2 ST.E.128 [R4.64], RZ ;  /* 0x000000ff0400a985 */ /* 0x0003e2000c101d08 */
[----:B------:R-:W-:Y:S05]  /*15c80*/  BRA.DIV ~URZ, `(.L_x_542) ;  /* 0x000011527f007947 */ /* 0x000fea000b800000 */
[----:B-1----:R1:W3:Y:S04]  /*15c90*/  SHFL.IDX PT, R4, R2, 0x7, 0x181f ;  /* 0x00f81f0002047f89 */ /* 0x0022e800000e0000 */
[----:B--2-4-:R-:W2:Y:S02]  /*15ca0*/  SHFL.IDX PT, R3, R3, 0x7, 0x181f ;  /* 0x00f81f0003037f89 */ /* 0x014ea400000e0000 */
.L_x_572:
[----:B------:R-:W4:Y:S01]  /*15cb0*/  LDL.64 R6, [R1+0x28] ;  /* 0x0000280001067983 */ /* 0x000f220000100a00 */
[----:B------:R-:W-:-:S04]  /*15cc0*/  IADD3 R0, R0, 0x70, RZ ;  /* 0x0000007000007810 */ /* 0x000fc80007ffe0ff */
[----:B------:R-:W-:-:S13]  /*15cd0*/  ISETP.GE.OR P1, PT, R0, R11, P0 ;  /* 0x0000000b0000720c */ /* 0x000fda0000726670 */
[----:B-12-4-:R-:W-:-:S04]  /*15ce0*/  @!P1 LEA R2, P0, R6, R3, 0x1 ;  /* 0x0000000306029211 */ /* 0x016fc800078008ff */
[----:B---3--:R-:W-:-:S05]  /*15cf0*/  @!P1 LEA.HI.X R3, R6, R4, R7, 0x1, P0 ;  /* 0x0000000406039211 */ /* 0x008fca00000f0c07 */
[----:B------:R1:W-:Y:S04]  /*15d00*/  @!P1 ST.E.128 [R2.64], RZ ;  /* 0x000000ff02009985 */ /* 0x0003e8000c101d08 */
.L_x_528:
[----:B------:R-:W-:Y:S05]  /*15d10*/  BSYNC B1 ;  /* 0x0000000000017941 */ /* 0x000fea0003800000 */
.L_x_525:
[----:B---3--:R-:W3:Y:S02]  /*15d20*/  LDL R0, [R1+0x84] ;  /* 0x0000840001007983 */ /* 0x008ee40000100800 */
[----:B---3--:R-:W-:-:S13]  /*15d30*/  ISETP.NE.AND P0, PT, R0, RZ, PT ;  /* 0x000000ff0000720c */ /* 0x008fda0003f05270 */
[----:B------:R-:W-:Y:S01]  /*15d40*/  @P0 WARPSYNC 0xffffffff ;  /* 0xffffffff00000948 */ /* 0x000fe20003800000 */
[----:B------:R-:W-:Y:S06]  /*15d50*/  @P0 BAR.SYNC.DEFER_BLOCKING 0x5, 0x80 ;  /* 0x0142000000000b1d */ /* 0x000fec0000010000 */
[----:B------:R-:W3:Y:S04]  /*15d60*/  @P0 LDS R0, [0xb100] ;  /* 0x00b10000ff000984 */ /* 0x000ee80000000800 */
[----:B---3--:R3:W-:Y:S04]  /*15d70*/  @P0 STL [R1+0x54], R0 ;  /* 0x0000540001000387 */ /* 0x0087e80000100800 */
[----:B------:R-:W-:Y:S06]  /*15d80*/  @P0 BAR.ARV 0x4, 0x80 ;  /* 0x0102000000000b1d */ /* 0x000fec0000002000 */
[----:B------:R-:W-:Y:S05]  /*15d90*/  @P0 BRA `(.L_x_543) ;  /* 0x0000007000000947 */ /* 0x000fea0003800000 */
[----:B------:R-:W-:Y:S05]  /*15da0*/  BRA.DIV ~URZ, `(.L_x_544) ;  /* 0x000011027f007947 */ /* 0x000fea000b800000 */
[----:B---3--:R3:W4:Y:S02]  /*15db0*/  SHFL.IDX PT, R0, R47, RZ, 0x1f ;  /* 0x00001fff2f007589 */ /* 0x00872400000e0000 */
.L_x_573:
[----:B------:R-:W-:Y:S01]  /*15dc0*/  WARPSYNC 0xffffffff ;  /* 0xffffffff00007948 */ /* 0x000fe20003800000 */
[----:B------:R-:W-:Y:S06]  /*15dd0*/  BAR.SYNC.DEFER_BLOCKING 0x4, 0x80 ;  /* 0x0102000000007b1d */ /* 0x000fec0000010000 */
[----:B----4-:R4:W-:Y:S04]  /*15de0*/  STL [R1+0x54], R0 ;  /* 0x0000540001007387 */ /* 0x0109e80000100800 */
[----:B------:R4:W-:Y:S04]  /*15df0*/  @!P6 STS [0xb100], R47 ;  /* 0x00b1002fff00e388 */ /* 0x0009e80000000800 */
[----:B------:R-:W-:Y:S06]  /*15e00*/  BAR.ARV 0x5, 0x80 ;  /* 0x0142000000007b1d */ /* 0x000fec0000002000 */
.L_x_543:
[----:B---34-:R-:W3:Y:S02]  /*15e10*/  LDL R0, [R1+0x54] ;  /* 0x0000540001007983 */ /* 0x018ee40000100800 */
[----:B---3--:R-:W-:-:S13]  /*15e20*/  ISETP.GE.AND P0, PT, R0, c[0x0][0x538], PT ;  /* 0x00014e0000007a0c */ /* 0x008fda0003f06270 */
[----:B-12---:R-:W-:Y:S01]  /*15e30*/  @P0 CALL.REL.NOINC `(.L_x_545) ;  /* 0x0000001000000944 */ /* 0x006fe20003c00000 */
[----:B------:R-:W-:Y:S05]  /*15e40*/  BRA `(.L_x_546) ;  /* 0xfffeab2000007947 */ /* 0x000fea000383ffff */
.L_x_545:
[----:B------:R-:W-:Y:S05]  /*15e50*/  EXIT ;  /* 0x000000000000794d */ /* 0x000fea0003800000 */
.L_x_489:
[----:B------:R-:W-:Y:S01]  /*15e60*/  IMAD.MOV.U32 R10, RZ, RZ, R2 ;  /* 0x000000ffff0a7224 */ /* 0x000fe200078e0002 */
[----:B-1----:R-:W-:Y:S01]  /*15e70*/  MOV R8, RZ ;  /* 0x000000ff00087202 */ /* 0x002fe20000000f00 */
[----:B------:R-:W-:Y:S01]  /*15e80*/  IMAD.MOV.U32 R7, RZ, RZ, 0x181f ;  /* 0x0000181fff077424 */ /* 0x000fe200078e00ff */
[----:B------:R-:W-:Y:S02]  /*15e90*/  MOV R9, 0x15eb0 ;  /* 0x00015eb000097802 */ /* 0x000fe40000000f00 */
[----:B------:R-:W-:Y:S05]  /*15ea0*/  CALL.REL.NOINC `($__internal_1_$__cuda_sm70_shflsync_idx_p) ;  /* 0x000010b000007944 */ /* 0x000fea0003c00000 */
[----:B------:R-:W-:Y:S01]  /*15eb0*/  MOV R5, R7 ;  /* 0x0000000700057202 */ /* 0x000fe20000000f00 */
[----:B------:R-:W-:Y:S05]  /*15ec0*/  BRA `(.L_x_547) ;  /* 0xfffeb6a000007947 */ /* 0x000fea000383ffff */
.L_x_490:
[----:B------:R-:W-:Y:S01]  /*15ed0*/  IMAD.MOV.U32 R10, RZ, RZ, R3 ;  /* 0x000000ffff0a7224 */ /* 0x000fe200078e0003 */
[----:B-1----:R-:W-:Y:S01]  /*15ee0*/  MOV R8, RZ ;  /* 0x000000ff00087202 */ /* 0x002fe20000000f00 */
[----:B------:R-:W-:Y:S01]  /*15ef0*/  IMAD.MOV.U32 R7, RZ, RZ, 0x181f ;  /* 0x0000181fff077424 */ /* 0x000fe200078e00ff */
[----:B------:R-:W-:Y:S02]  /*15f00*/  MOV R9, 0x15f20 ;  /* 0x00015f2000097802 */ /* 0x000fe40000000f00 */
[----:B--23--:R-:W-:Y:S05]  /*15f10*/  CALL.REL.NOINC `($__internal_1_$__cuda_sm70_shflsync_idx_p) ;  /* 0x0000104000007944 */ /* 0x00cfea0003c00000 */
[----:B------:R-:W-:Y:S01]  /*15f20*/  MOV R4, R7 ;  /* 0x0000000700047202 */ /* 0x000fe20000000f00 */
[----:B------:R-:W-:Y:S05]  /*15f30*/  BRA `(.L_x_548) ;  /* 0xfffeb65000007947 */ /* 0x000fea000383ffff */
.L_x_493:
[----:B------:R-:W-:Y:S01]  /*15f40*/  IMAD.MOV.U32 R10, RZ, RZ, R2 ;  /* 0x000000ffff0a7224 */ /* 0x000fe200078e0002 */
[----:B------:R-:W-:Y:S01]  /*15f50*/  MOV R8, 0x1 ;  /* 0x0000000100087802 */ /* 0x000fe20000000f00 */
[----:B------:R-:W-:Y:S01]  /*15f60*/  IMAD.MOV.U32 R7, RZ, RZ, 0x181f ;  /* 0x0000181fff077424 */ /* 0x000fe200078e00ff */
[----:B------:R-:W-:-:S02]  /*15f70*/  MOV R9, 0x15f90 ;  /* 0x00015f9000097802 */ /* 0x000fc40000000f00 */
[----:B-1234-:R-:W-:Y:S05]  /*15f80*/  CALL.REL.NOINC `($__internal_1_$__cuda_sm70_shflsync_idx_p) ;  /* 0x00000fd000007944 */ /* 0x01efea0003c00000 */
[----:B------:R-:W-:Y:S01]  /*15f90*/  IMAD.MOV.U32 R6, RZ, RZ, R7 ;  /* 0x000000ffff067224 */ /* 0x000fe200078e0007 */
[----:B------:R-:W-:Y:S01]  /*15fa0*/  MOV R8, 0x1 ;  /* 0x0000000100087802 */ /* 0x000fe20000000f00 */
[----:B------:R-:W-:Y:S01]  /*15fb0*/  IMAD.MOV.U32 R10, RZ, RZ, R3 ;  /* 0x000000ffff0a7224 */ /* 0x000fe200078e0003 */
[----:B------:R-:W-:-:S02]  /*15fc0*/  MOV R7, 0x181f ;  /* 0x0000181f00077802 */ /* 0x000fc40000000f00 */
[----:B------:R-:W-:Y:S02]  /*15fd0*/  MOV R9, 0x15ff0 ;  /* 0x00015ff000097802 */ /* 0x000fe40000000f00 */
[----:B------:R-:W-:Y:S05]  /*15fe0*/  CALL.REL.NOINC `($__internal_1_$__cuda_sm70_shflsync_idx_p) ;  /* 0x00000f7000007944 */ /* 0x000fea0003c00000 */
[----:B------:R-:W-:Y:S01]  /*15ff0*/  MOV R4, R7 ;  /* 0x0000000700047202 */ /* 0x000fe20000000f00 */
[----:B------:R-:W-:Y:S05]  /*16000*/  BRA `(.L_x_549) ;  /* 0xfffeb68000007947 */ /* 0x000fea000383ffff */
.L_x_496:
[----:B------:R-:W-:Y:S01]  /*16010*/  IMAD.MOV.U32 R10, RZ, RZ, R2 ;  /* 0x000000ffff0a7224 */ /* 0x000fe200078e0002 */
[----:B------:R-:W-:Y:S01]  /*16020*/  MOV R8, 0x2 ;  /* 0x0000000200087802 */ /* 0x000fe20000000f00 */
[----:B------:R-:W-:Y:S01]  /*16030*/  IMAD.MOV.U32 R7, RZ, RZ, 0x181f ;  /* 0x0000181fff077424 */ /* 0x000fe200078e00ff */
[----:B------:R-:W-:Y:S02]  /*16040*/  MOV R9, 0x16060 ;  /* 0x0001606000097802 */ /* 0x000fe40000000f00 */
[----:B-123--:R-:W-:Y:S05]  /*16050*/  CALL.REL.NOINC `($__internal_1_$__cuda_sm70_shflsync_idx_p) ;  /* 0x00000f0000007944 */ /* 0x00efea0003c00000 */
[----:B------:R-:W-:Y:S01]  /*16060*/  MOV R6, R7 ;  /* 0x0000000700067202 */ /* 0x000fe20000000f00 */
[----:B------:R-:W-:Y:S05]  /*16070*/  BRA `(.L_x_550) ;  /* 0xfffeb6f000007947 */ /* 0x000fea000383ffff */
.L_x_497:
[----:B------:R-:W-:Y:S01]  /*16080*/  IMAD.MOV.U32 R10, RZ, RZ, R3 ;  /* 0x000000ffff0a7224 */ /* 0x000fe200078e0003 */
[----:B------:R-:W-:Y:S01]  /*16090*/  MOV R8, 0x2 ;  /* 0x0000000200087802 */ /* 0x000fe20000000f00 */
[----:B------:R-:W-:Y:S01]  /*160a0*/  IMAD.MOV.U32 R7, RZ, RZ, 0x181f ;  /* 0x0000181fff077424 */ /* 0x000fe200078e00ff */
[----:B------:R-:W-:Y:S02]  /*160b0*/  MOV R9, 0x160d0 ;  /* 0x000160d000097802 */ /* 0x000fe40000000f00 */
[----:B-1234-:R-:W-:Y:S05]  /*160c0*/  CALL.REL.NOINC `($__internal_1_$__cuda_sm70_shflsync_idx_p) ;  /* 0x00000e9000007944 */ /* 0x01efea0003c00000 */
[----:B------:R-:W-:Y:S01]  /*160d0*/  MOV R4, R7 ;  /* 0x0000000700047202 */ /* 0x000fe20000000f00 */
[----:B------:R-:W-:Y:S05]  /*160e0*/  BRA `(.L_x_551) ;  /* 0xfffeb6a000007947 */ /* 0x000fea000383ffff */
.L_x_500:
        /* <DEDUP_REMOVED lines=13> */
.L_x_503:
[----:B------:R-:W-:Y:S01]  /*161c0*/  IMAD.MOV.U32 R10, RZ, RZ, R2 ;  /* 0x000000ffff0a7224 */ /* 0x000fe200078e0002 */
[----:B------:R-:W-:Y:S01]  /*161d0*/  MOV R8, 0x4 ;  /* 0x0000000400087802 */ /* 0x000fe20000000f00 */
[----:B------:R-:W-:Y:S01]  /*161e0*/  IMAD.MOV.U32 R7, RZ, RZ, 0x181f ;  /* 0x0000181fff077424 */ /* 0x000fe200078e00ff */
[----:B------:R-:W-:Y:S02]  /*161f0*/  MOV R9, 0x16210 ;  /* 0x0001621000097802 */ /* 0x000fe40000000f00 */
[----:B-1234-:R-:W-:Y:S05]  /*16200*/  CALL.REL.NOINC `($__internal_1_$__cuda_sm70_shflsync_idx_p) ;  /* 0x00000d5000007944 */ /* 0x01efea0003c00000 */
[----:B------:R-:W-:Y:S01]  /*16210*/  MOV R6, R7 ;  /* 0x0000000700067202 */ /* 0x000fe20000000f00 */
[----:B------:R-:W-:Y:S05]  /*16220*/  BRA `(.L_x_553) ;  /* 0xfffeb73000007947 */ /* 0x000fea000383ffff */
.L_x_504:
[----:B------:R-:W-:Y:S01]  /*16230*/  IMAD.MOV.U32 R10, RZ, RZ, R3 ;  /* 0x000000ffff0a7224 */ /* 0x000fe200078e0003 */
[----:B------:R-:W-:Y:S01]  /*16240*/  MOV R8, 0x4 ;  /* 0x0000000400087802 */ /* 0x000fe20000000f00 */
[----:B------:R-:W-:Y:S01]  /*16250*/  IMAD.MOV.U32 R7, RZ, RZ, 0x181f ;  /* 0x0000181fff077424 */ /* 0x000fe200078e00ff */
[----:B------:R-:W-:Y:S02]  /*16260*/  MOV R9, 0x16280 ;  /* 0x0001628000097802 */ /* 0x000fe40000000f00 */
[----:B-1234-:R-:W-:Y:S05]  /*16270*/  CALL.REL.NOINC `($__internal_1_$__cuda_sm70_shflsync_idx_p) ;  /* 0x00000ce000007944 */ /* 0x01efea0003c00000 */
[----:B------:R-:W-:Y:S01]  /*16280*/  MOV R4, R7 ;  /* 0x0000000700047202 */ /* 0x000fe20000000f00 */
[----:B------:R-:W-:Y:S05]  /*16290*/  BRA `(.L_x_554) ;  /* 0xfffeb6e000007947 */ /* 0x000fea000383ffff */
.L_x_507:
        /* <DEDUP_REMOVED lines=13> */
.L_x_510:
[----:B------:R-:W-:Y:S01]  /*16370*/  IMAD.MOV.U32 R10, RZ, RZ, R2 ;  /* 0x000000ffff0a7224 */ /* 0x000fe200078e0002 */
[----:B------:R-:W-:Y:S01]  /*16380*/  MOV R8, 0x6 ;  /* 0x0000000600087802 */ /* 0x000fe20000000f00 */
[----:B------:R-:W-:Y:S01]  /*16390*/  IMAD.MOV.U32 R7, RZ, RZ, 0x181f ;  /* 0x0000181fff077424 */ /* 0x000fe200078e00ff */
[----:B------:R-:W-:Y:S02]  /*163a0*/  MOV R9, 0x163c0 ;  /* 0x000163c000097802 */ /* 0x000fe40000000f00 */
[----:B-1234-:R-:W-:Y:S05]  /*163b0*/  CALL.REL.NOINC `($__internal_1_$__cuda_sm70_shflsync_idx_p) ;  /* 0x00000ba000007944 */ /* 0x01efea0003c00000 */
[----:B------:R-:W-:Y:S01]  /*163c0*/  MOV R6, R7 ;  /* 0x0000000700067202 */ /* 0x000fe20000000f00 */
[----:B------:R-:W-:Y:S05]  /*163d0*/  BRA `(.L_x_556) ;  /* 0xfffeb77000007947 */ /* 0x000fea000383ffff */
.L_x_511:
[----:B------:R-:W-:Y:S01]  /*163e0*/  IMAD.MOV.U32 R10, RZ, RZ, R3 ;  /* 0x000000ffff0a7224 */ /* 0x000fe200078e0003 */
[----:B------:R-:W-:Y:S01]  /*163f0*/  MOV R8, 0x6 ;  /* 0x0000000600087802 */ /* 0x000fe20000000f00 */
[----:B------:R-:W-:Y:S01]  /*16400*/  IMAD.MOV.U32 R7, RZ, RZ, 0x181f ;  /* 0x0000181fff077424 */ /* 0x000fe200078e00ff */
[----:B------:R-:W-:Y:S02]  /*16410*/  MOV R9, 0x16430 ;  /* 0x0001643000097802 */ /* 0x000fe40000000f00 */
[----:B-1234-:R-:W-:Y:S05]  /*16420*/  CALL.REL.NOINC `($__internal_1_$__cuda_sm70_shflsync_idx_p) ;  /* 0x00000b3000007944 */ /* 0x01efea0003c00000 */
[----:B------:R-:W-:Y:S01]  /*16430*/  MOV R4, R7 ;  /* 0x0000000700047202 */ /* 0x000fe20000000f00 */
[----:B------:R-:W-:Y:S05]  /*16440*/  BRA `(.L_x_557) ;  /* 0xfffeb72000007947 */ /* 0x000fea000383ffff */
.L_x_514:
        /* <DEDUP_REMOVED lines=13> */
.L_x_521:
[----:B--2---:R1:W5:Y:S01]  /*16520*/  LDL R0, [R1+0x10] ;  /* 0x0000100001007983 */ /* 0x0043620000100800 */
[----:B------:R-:W-:Y:S02]  /*16530*/  MOV R3, 0x2 ;  /* 0x0000000200037802 */ /* 0x000fe40000000f00 */
[----:B------:R-:W-:Y:S02]  /*16540*/  MOV R8, 0x16560 ;  /* 0x0001656000087802 */ /* 0x000fe40000000f00 */
[----:B-1---5:R-:W-:Y:S05]  /*16550*/  CALL.REL.NOINC `($__internal_0_$__cuda_sm70_shflsync_bfly_p) ;  /* 0x000009c000007944 */ /* 0x022fea0003c00000 */
[----:B--2---:R-:W-:Y:S01]  /*16560*/  MOV R2, R3 ;  /* 0x0000000300027202 */ /* 0x004fe20000000f00 */
[----:B-1----:R-:W-:Y:S05]  /*16570*/  BRA `(.L_x_559) ;  /* 0xffffd58000007947 */ /* 0x002fea000383ffff */
.L_x_522:
[----:B------:R-:W-:Y:S01]  /*16580*/  IMAD.MOV.U32 R0, RZ, RZ, R2 ;  /* 0x000000ffff007224 */ /* 0x000fe200078e0002 */
[----:B------:R-:W-:Y:S02]  /*16590*/  MOV R3, 0x1 ;  /* 0x0000000100037802 */ /* 0x000fe40000000f00 */
[----:B------:R-:W-:Y:S02]  /*165a0*/  MOV R8, 0x165c0 ;  /* 0x000165c000087802 */ /* 0x000fe40000000f00 */
[----:B-----5:R-:W-:Y:S05]  /*165b0*/  CALL.REL.NOINC `($__internal_0_$__cuda_sm70_shflsync_bfly_p) ;  /* 0x0000096000007944 */ /* 0x020fea0003c00000 */
[----:B-1----:R1:W5:Y:S01]  /*165c0*/  LDL R0, [R1+0x18] ;  /* 0x0000180001007983 */ /* 0x0023620000100800 */
[----:B--2---:R-:W-:Y:S01]  /*165d0*/  FADD.FTZ R2, R2, R3 ;  /* 0x0000000302027221 */ /* 0x004fe20000010000 */
[----:B------:R-:W-:-:S02]  /*165e0*/  MOV R3, 0x2 ;  /* 0x0000000200037802 */ /* 0x000fc40000000f00 */
[----:B------:R-:W-:Y:S02]  /*165f0*/  MOV R8, 0x16610 ;  /* 0x0001661000087802 */ /* 0x000fe40000000f00 */
[----:B-1---5:R-:W-:Y:S05]  /*16600*/  CALL.REL.NOINC `($__internal_0_$__cuda_sm70_shflsync_bfly_p) ;  /* 0x0000091000007944 */ /* 0x022fea0003c00000 */
[----:B-1----:R-:W3:Y:S01]  /*16610*/  LDL.LU R0, [R1+0x18] ;  /* 0x0000180001007983 */ /* 0x002ee20000300800 */
[----:B------:R-:W-:Y:S01]  /*16620*/  MOV R8, 0x16670 ;  /* 0x0001667000087802 */ /* 0x000fe20000000f00 */
[----:B--23--:R-:W-:Y:S01]  /*16630*/  FADD.FTZ R4, R0, R3 ;  /* 0x0000000300047221 */ /* 0x00cfe20000010000 */
[----:B------:R-:W-:-:S04]  /*16640*/  MOV R3, 0x1 ;  /* 0x0000000100037802 */ /* 0x000fc80000000f00 */
[----:B------:R-:W-:Y:S02]  /*16650*/  MOV R0, R4 ;  /* 0x0000000400007202 */ /* 0x000fe40000000f00 */
[----:B------:R-:W-:Y:S05]  /*16660*/  CALL.REL.NOINC `($__internal_0_$__cuda_sm70_shflsync_bfly_p) ;  /* 0x000008b000007944 */ /* 0x000fea0003c00000 */
[----:B-1----:R1:W5:Y:S01]  /*16670*/  LDL R0, [R1+0x14] ;  /* 0x0000140001007983 */ /* 0x0023620000100800 */
[----:B--2---:R-:W-:Y:S01]  /*16680*/  FADD.FTZ R4, R4, R3 ;  /* 0x0000000304047221 */ /* 0x004fe20000010000 */
[----:B------:R-:W-:Y:S02]  /*16690*/  MOV R3, 0x2 ;  /* 0x0000000200037802 */ /* 0x000fe40000000f00 */
        /* <DEDUP_REMOVED lines=19> */
[----:B--2---:R-:W-:Y:S01]  /*167d0*/  MOV R8, R3 ;  /* 0x0000000300087202 */ /* 0x004fe20000000f00 */
[----:B-1----:R-:W-:Y:S05]  /*167e0*/  BRA `(.L_x_560) ;  /* 0xffffd44000007947 */ /* 0x002fea000383ffff */
.L_x_531:
[----:B------:R-:W-:Y:S01]  /*167f0*/  IMAD.MOV.U32 R10, RZ, RZ, R2 ;  /* 0x000000ffff0a7224 */ /* 0x000fe200078e0002 */
[----:B------:R-:W-:Y:S01]  /*16800*/  MOV R8, RZ ;  /* 0x000000ff00087202 */ /* 0x000fe20000000f00 */
[----:B------:R-:W-:Y:S01]  /*16810*/  IMAD.MOV.U32 R7, RZ, RZ, 0x181f ;  /* 0x0000181fff077424 */ /* 0x000fe200078e00ff */
[----:B------:R-:W-:Y:S02]  /*16820*/  MOV R9, 0x16840 ;  /* 0x0001684000097802 */ /* 0x000fe40000000f00 */
[----:B------:R-:W-:Y:S05]  /*16830*/  CALL.REL.NOINC `($__internal_1_$__cuda_sm70_shflsync_idx_p) ;  /* 0x0000072000007944 */ /* 0x000fea0003c00000 */
[----:B------:R-:W-:Y:S01]  /*16840*/  MOV R5, R7 ;  /* 0x0000000700057202 */ /* 0x000fe20000000f00 */
[----:B------:R-:W-:Y:S05]  /*16850*/  BRA `(.L_x_561) ;  /* 0xfffff00000007947 */ /* 0x000fea000383ffff */
.L_x_532:
[----:B------:R-:W-:Y:S01]  /*16860*/  IMAD.MOV.U32 R10, RZ, RZ, R3 ;  /* 0x000000ffff0a7224 */ /* 0x000fe200078e0003 */
[----:B------:R-:W-:Y:S01]  /*16870*/  MOV R8, RZ ;  /* 0x000000ff00087202 */ /* 0x000fe20000000f00 */
[----:B------:R-:W-:Y:S01]  /*16880*/  IMAD.MOV.U32 R7, RZ, RZ, 0x181f ;  /* 0x0000181fff077424 */ /* 0x000fe200078e00ff */
[----:B------:R-:W-:Y:S02]  /*16890*/  MOV R9, 0x168b0 ;  /* 0x000168b000097802 */ /* 0x000fe40000000f00 */
[----:B-12---:R-:W-:Y:S05]  /*168a0*/  CALL.REL.NOINC `($__internal_1_$__cuda_sm70_shflsync_idx_p) ;  /* 0x000006b000007944 */ /* 0x006fea0003c00000 */
[----:B------:R-:W-:Y:S01]  /*168b0*/  MOV R4, R7 ;  /* 0x0000000700047202 */ /* 0x000fe20000000f00 */
[----:B------:R-:W-:Y:S05]  /*168c0*/  BRA `(.L_x_562) ;  /* 0xffffefb000007947 */ /* 0x000fea000383ffff */
.L_x_533:
[----:B------:R-:W-:Y:S01]  /*168d0*/  IMAD.MOV.U32 R10, RZ, RZ, R2 ;  /* 0x000000ffff0a7224 */ /* 0x000fe200078e0002 */
[----:B------:R-:W-:Y:S01]  /*168e0*/  MOV R8, 0x1 ;  /* 0x0000000100087802 */ /* 0x000fe20000000f00 */
[----:B------:R-:W-:Y:S01]  /*168f0*/  IMAD.MOV.U32 R7, RZ, RZ, 0x181f ;  /* 0x0000181fff077424 */ /* 0x000fe200078e00ff */
[----:B------:R-:W-:-:S02]  /*16900*/  MOV R9, 0x16920 ;  /* 0x0001692000097802 */ /* 0x000fc40000000f00 */
[----:B-123--:R-:W-:Y:S05]  /*16910*/  CALL.REL.NOINC `($__internal_1_$__cuda_sm70_shflsync_idx_p) ;  /* 0x0000064000007944 */ /* 0x00efea0003c00000 */
        /* <DEDUP_REMOVED lines=8> */
.L_x_534:
[----:B------:R-:W-:Y:S01]  /*169a0*/  IMAD.MOV.U32 R10, RZ, RZ, R2 ;  /* 0x000000ffff0a7224 */ /* 0x000fe200078e0002 */
[----:B------:R-:W-:Y:S01]  /*169b0*/  MOV R8, 0x2 ;  /* 0x0000000200087802 */ /* 0x000fe20000000f00 */
[----:B------:R-:W-:Y:S01]  /*169c0*/  IMAD.MOV.U32 R7, RZ, RZ, 0x181f ;  /* 0x0000181fff077424 */ /* 0x000fe200078e00ff */
[----:B------:R-:W-:Y:S02]  /*169d0*/  MOV R9, 0x169f0 ;  /* 0x000169f000097802 */ /* 0x000fe40000000f00 */
[----:B-1-34-:R-:W-:Y:S05]  /*169e0*/  CALL.REL.NOINC `($__internal_1_$__cuda_sm70_shflsync_idx_p) ;  /* 0x0000057000007944 */ /* 0x01afea0003c00000 */
[----:B------:R-:W-:Y:S01]  /*169f0*/  MOV R6, R7 ;  /* 0x0000000700067202 */ /* 0x000fe20000000f00 */
[----:B------:R-:W-:Y:S05]  /*16a00*/  BRA `(.L_x_564) ;  /* 0xffffef9000007947 */ /* 0x000fea000383ffff */
.L_x_535:
[----:B------:R-:W-:Y:S01]  /*16a10*/  IMAD.MOV.U32 R10, RZ, RZ, R3 ;  /* 0x000000ffff0a7224 */ /* 0x000fe200078e0003 */
[----:B------:R-:W-:Y:S01]  /*16a20*/  MOV R8, 0x2 ;  /* 0x0000000200087802 */ /* 0x000fe20000000f00 */
[----:B------:R-:W-:Y:S01]  /*16a30*/  IMAD.MOV.U32 R7, RZ, RZ, 0x181f ;  /* 0x0000181fff077424 */ /* 0x000fe200078e00ff */
[----:B------:R-:W-:Y:S02]  /*16a40*/  MOV R9, 0x16a60 ;  /* 0x00016a6000097802 */ /* 0x000fe40000000f00 */
[----:B-1234-:R-:W-:Y:S05]  /*16a50*/  CALL.REL.NOINC `($__internal_1_$__cuda_sm70_shflsync_idx_p) ;  /* 0x0000050000007944 */ /* 0x01efea0003c00000 */
[----:B------:R-:W-:Y:S01]  /*16a60*/  MOV R4, R7 ;  /* 0x0000000700047202 */ /* 0x000fe20000000f00 */
[----:B------:R-:W-:Y:S05]  /*16a70*/  BRA `(.L_x_565) ;  /* 0xffffef4000007947 */ /* 0x000fea000383ffff */
.L_x_536:
        /* <DEDUP_REMOVED lines=13> */
.L_x_537:
[----:B------:R-:W-:Y:S01]  /*16b50*/  IMAD.MOV.U32 R10, RZ, RZ, R2 ;  /* 0x000000ffff0a7224 */ /* 0x000fe200078e0002 */
[----:B------:R-:W-:Y:S01]  /*16b60*/  MOV R8, 0x4 ;  /* 0x0000000400087802 */ /* 0x000fe20000000f00 */
[----:B------:R-:W-:Y:S01]  /*16b70*/  IMAD.MOV.U32 R7, RZ, RZ, 0x181f ;  /* 0x0000181fff077424 */ /* 0x000fe200078e00ff */
[----:B------:R-:W-:Y:S02]  /*16b80*/  MOV R9, 0x16ba0 ;  /* 0x00016ba000097802 */ /* 0x000fe40000000f00 */
[----:B-1234-:R-:W-:Y:S05]  /*16b90*/  CALL.REL.NOINC `($__internal_1_$__cuda_sm70_shflsync_idx_p) ;  /* 0x000003c000007944 */ /* 0x01efea0003c00000 */
[----:B------:R-:W-:Y:S01]  /*16ba0*/  MOV R6, R7 ;  /* 0x0000000700067202 */ /* 0x000fe20000000f00 */
[----:B------:R-:W-:Y:S05]  /*16bb0*/  BRA `(.L_x_567) ;  /* 0xffffef1000007947 */ /* 0x000fea000383ffff */
.L_x_538:
[----:B------:R-:W-:Y:S01]  /*16bc0*/  IMAD.MOV.U32 R10, RZ, RZ, R3 ;  /* 0x000000ffff0a7224 */ /* 0x000fe200078e0003 */
[----:B------:R-:W-:Y:S01]  /*16bd0*/  MOV R8, 0x4 ;  /* 0x0000000400087802 */ /* 0x000fe20000000f00 */
[----:B------:R-:W-:Y:S01]  /*16be0*/  IMAD.MOV.U32 R7, RZ, RZ, 0x181f ;  /* 0x0000181fff077424 */ /* 0x000fe200078e00ff */
[----:B------:R-:W-:Y:S02]  /*16bf0*/  MOV R9, 0x16c10 ;  /* 0x00016c1000097802 */ /* 0x000fe40000000f00 */
[----:B-1234-:R-:W-:Y:S05]  /*16c00*/  CALL.REL.NOINC `($__internal_1_$__cuda_sm70_shflsync_idx_p) ;  /* 0x0000035000007944 */ /* 0x01efea0003c00000 */
[----:B------:R-:W-:Y:S01]  /*16c10*/  MOV R4, R7 ;  /* 0x0000000700047202 */ /* 0x000fe20000000f00 */
[----:B------:R-:W-:Y:S05]  /*16c20*/  BRA `(.L_x_568) ;  /* 0xffffeec000007947 */ /* 0x000fea000383ffff */
.L_x_539:
        /* <DEDUP_REMOVED lines=13> */
.L_x_540:
[----:B------:R-:W-:Y:S01]  /*16d00*/  IMAD.MOV.U32 R10, RZ, RZ, R2 ;  /* 0x000000ffff0a7224 */ /* 0x000fe200078e0002 */
[----:B------:R-:W-:Y:S01]  /*16d10*/  MOV R8, 0x6 ;  /* 0x0000000600087802 */ /* 0x000fe20000000f00 */
[----:B------:R-:W-:Y:S01]  /*16d20*/  IMAD.MOV.U32 R7, RZ, RZ, 0x181f ;  /* 0x0000181fff077424 */ /* 0x000fe200078e00ff */
[----:B------:R-:W-:Y:S02]  /*16d30*/  MOV R9, 0x16d50 ;  /* 0x00016d5000097802 */ /* 0x000fe40000000f00 */
[----:B-12-4-:R-:W-:Y:S05]  /*16d40*/  CALL.REL.NOINC `($__internal_1_$__cuda_sm70_shflsync_idx_p) ;  /* 0x0000021000007944 */ /* 0x016fea0003c00000 */
[----:B------:R-:W-:Y:S01]  /*16d50*/  MOV R6, R7 ;  /* 0x0000000700067202 */ /* 0x000fe20000000f00 */
[----:B------:R-:W-:Y:S05]  /*16d60*/  BRA `(.L_x_570) ;  /* 0xffffee9000007947 */ /* 0x000fea000383ffff */
.L_x_541:
[----:B------:R-:W-:Y:S01]  /*16d70*/  IMAD.MOV.U32 R10, RZ, RZ, R3 ;  /* 0x000000ffff0a7224 */ /* 0x000fe200078e0003 */
[----:B------:R-:W-:Y:S01]  /*16d80*/  MOV R8, 0x6 ;  /* 0x0000000600087802 */ /* 0x000fe20000000f00 */
[----:B------:R-:W-:Y:S01]  /*16d90*/  IMAD.MOV.U32 R7, RZ, RZ, 0x181f ;  /* 0x0000181fff077424 */ /* 0x000fe200078e00ff */
[----:B------:R-:W-:Y:S02]  /*16da0*/  MOV R9, 0x16dc0 ;  /* 0x00016dc000097802 */ /* 0x000fe40000000f00 */
[----:B-1234-:R-:W-:Y:S05]  /*16db0*/  CALL.REL.NOINC `($__internal_1_$__cuda_sm70_shflsync_idx_p) ;  /* 0x000001a000007944 */ /* 0x01efea0003c00000 */
[----:B------:R-:W-:Y:S01]  /*16dc0*/  MOV R4, R7 ;  /* 0x0000000700047202 */ /* 0x000fe20000000f00 */
[----:B------:R-:W-:Y:S05]  /*16dd0*/  BRA `(.L_x_571) ;  /* 0xffffee4000007947 */ /* 0x000fea000383ffff */
.L_x_542:
[----:B------:R-:W-:Y:S01]  /*16de0*/  IMAD.MOV.U32 R10, RZ, RZ, R2 ;  /* 0x000000ffff0a7224 */ /* 0x000fe200078e0002 */
[----:B------:R-:W-:Y:S01]  /*16df0*/  MOV R8, 0x7 ;  /* 0x0000000700087802 */ /* 0x000fe20000000f00 */
[----:B------:R-:W-:Y:S01]  /*16e00*/  IMAD.MOV.U32 R7, RZ, RZ, 0x181f ;  /* 0x0000181fff077424 */ /* 0x000fe200078e00ff */
[----:B------:R-:W-:-:S02]  /*16e10*/  MOV R9, 0x16e30 ;  /* 0x00016e3000097802 */ /* 0x000fc40000000f00 */
[----:B-12-4-:R-:W-:Y:S05]  /*16e20*/  CALL.REL.NOINC `($__internal_1_$__cuda_sm70_shflsync_idx_p) ;  /* 0x0000013000007944 */ /* 0x016fea0003c00000 */
        /* <DEDUP_REMOVED lines=8> */
.L_x_544:
[----:B------:R-:W-:Y:S01]  /*16eb0*/  IMAD.MOV.U32 R10, RZ, RZ, R47 ;  /* 0x000000ffff0a7224 */ /* 0x000fe200078e002f */
[----:B--2---:R-:W-:Y:S01]  /*16ec0*/  MOV R8, RZ ;  /* 0x000000ff00087202 */ /* 0x004fe20000000f00 */
[----:B------:R-:W-:Y:S01]  /*16ed0*/  IMAD.MOV.U32 R7, RZ, RZ, 0x1f ;  /* 0x0000001fff077424 */ /* 0x000fe200078e00ff */
[----:B------:R-:W-:Y:S02]  /*16ee0*/  MOV R9, 0x16f00 ;  /* 0x00016f0000097802 */ /* 0x000fe40000000f00 */
[----:B-1-3--:R-:W-:Y:S05]  /*16ef0*/  CALL.REL.NOINC `($__internal_1_$__cuda_sm70_shflsync_idx_p) ;  /* 0x0000006000007944 */ /* 0x00afea0003c00000 */
[----:B------:R-:W-:Y:S01]  /*16f00*/  MOV R0, R7 ;  /* 0x0000000700007202 */ /* 0x000fe20000000f00 */
[----:B------:R-:W-:Y:S05]  /*16f10*/  BRA `(.L_x_573) ;  /* 0xffffeea000007947 */ /* 0x000fea000383ffff */
        .weak           $__internal_0_$__cuda_sm70_shflsync_bfly_p
        .type           $__internal_0_$__cuda_sm70_shflsync_bfly_p,@function
        .size           $__internal_0_$__cuda_sm70_shflsync_bfly_p,($__internal_1_$__cuda_sm70_shflsync_idx_p - $__internal_0_$__cuda_sm70_shflsync_bfly_p)
$__internal_0_$__cuda_sm70_shflsync_bfly_p:
[----:B------:R-:W-:Y:S01]  /*16f20*/  MOV R9, 0x0 ;  /* 0x0000000000097802 */ /* 0x000fe20000000f00 */
[----:B------:R-:W-:Y:S04]  /*16f30*/  WARPSYNC R7 ;  /* 0x0000000700007348 */ /* 0x000fe80003800000 */
[----:B------:R1:W2:Y:S01]  /*16f40*/  SHFL.BFLY PT, R3, R0, R3, R10 ;  /* 0x0c00000300037389 */ /* 0x0002a200000e000a */
[----:B------:R-:W-:Y:S05]  /*16f50*/  RET.REL.NODEC R8 `(_ZN7cutlass13device_kernelIN5flash19enable_sm80_to_sm89INS1_16FlashAttnFwdSm80INS1_25CollectiveMainloopFwdSm80ILi4ELi1ELb0EN4cute5tupleIJNS5_1CILi128EEENS7_ILi112EEENS7_ILi64EEEEEELi64ENS_6half_tEfNS_4arch4Sm80ELb1ELb0ELb1ELb0ELb0ELb0ELb1ELb0EEENS1_21CollectiveEpilogueFwdINS6_IJS8_SA_S9_EEENS6_IJNS7_ILi1EEESI_SI_EEESC_SE_Li128ELb0ELb1ELb0ELb0EEENS1_30DynamicPersistentTileSchedulerILi128ELi128ELb0ELb1ELb0EEEEEEEEEvNT_6ParamsE) ;  /* 0xfffe90a008007950 */ /* 0x000fea0003c3ffff */
        .weak           $__internal_1_$__cuda_sm70_shflsync_idx_p
        .type           $__internal_1_$__cuda_sm70_shflsync_idx_p,@function
        .size           $__internal_1_$__cuda_sm70_shflsync_idx_p,(.L_x_741 - $__internal_1_$__cuda_sm70_shflsync_idx_p)
$__internal_1_$__cuda_sm70_shflsync_idx_p:
[----:B------:R-:W-:-:S04]  /*16f60*/  MOV R12, 0xffffffff ;  /* 0xffffffff000c7802 */ /* 0x000fc80000000f00 */
[----:B------:R-:W-:Y:S04]  /*16f70*/  WARPSYNC R12 ;  /* 0x0000000c00007348 */ /* 0x000fe80003800000 */
[----:B------:R1:W2:Y:S02]  /*16f80*/  SHFL.IDX PT, R7, R10, R8, R7 ;  /* 0x000000080a077389 */ /* 0x0002a400000e0007 */
[----:B-1----:R-:W-:Y:S02]  /*16f90*/  MOV R8, R9 ;  /* 0x0000000900087202 */ /* 0x002fe40000000f00 */
[----:B------:R-:W-:-:S04]  /*16fa0*/  MOV R9, 0x0 ;  /* 0x0000000000097802 */ /* 0x000fc80000000f00 */
[----:B--2---:R-:W-:Y:S05]  /*16fb0*/  RET.REL.NODEC R8 `(_ZN7cutlass13device_kernelIN5flash19enable_sm80_to_sm89INS1_16FlashAttnFwdSm80INS1_25CollectiveMainloopFwdSm80ILi4ELi1ELb0EN4cute5tupleIJNS5_1CILi128EEENS7_ILi112EEENS7_ILi64EEEEEELi64ENS_6half_tEfNS_4arch4Sm80ELb1ELb0ELb1ELb0ELb0ELb0ELb1ELb0EEENS1_21CollectiveEpilogueFwdINS6_IJS8_SA_S9_EEENS6_IJNS7_ILi1EEESI_SI_EEESC_SE_Li128ELb0ELb1ELb0ELb0EEENS1_30DynamicPersistentTileSchedulerILi128ELi128ELb0ELb1ELb0EEEEEEEEEvNT_6ParamsE) ;  /* 0xfffe904008007950 */ /* 0x004fea0003c3ffff */
.L_x_574:
        /* <DEDUP_REMOVED lines=12> */
.L_x_741:


//--------------------- .text._ZN7cutlass13device_kernelIN5flash19enable_sm80_to_sm89INS1_16FlashAttnFwdSm80INS1_25CollectiveMainloopFwdSm80ILi4ELi1ELb0EN4cute5tupleIJNS5_1CILi128EEENS7_ILi112EEENS7_ILi64EEEEEELi64ENS_6half_tEfNS_4arch4Sm80ELb1ELb0ELb1ELb1ELb0ELb0ELb1ELb0EEENS1_21CollectiveEpilogueFwdINS6_IJS8_SA_S9_EEENS6_IJNS7_ILi1EEESI_SI_EEESC_SE_Li128ELb1ELb1ELb0ELb0EEENS1_19SingleTileSchedulerILb1ELb0ELb1ELi128EEEEEEEEEvNT_6ParamsE --------------------------
	.section	.text._ZN7cutlass13device_kernelIN5flash19enable_sm80_to_sm89INS1_16FlashAttnFwdSm80INS1_25CollectiveMainloopFwdSm80ILi4ELi1ELb0EN4cute5tupleIJNS5_1CILi128EEENS7_ILi112EEENS7_ILi64EEEEEELi64ENS_6half_tEfNS_4arch4Sm80ELb1ELb0ELb1ELb1ELb0ELb0ELb1ELb0EEENS1_21CollectiveEpilogueFwdINS6_IJS8_SA_S9_EEENS6_IJNS7_ILi1EEESI_SI_EEESC_SE_Li128ELb1ELb1ELb0ELb0EEENS1_19SingleTileSchedulerILb1ELb0ELb1ELi128EEEEEEEEEvNT_6ParamsE,"ax",@progbits
	.sectioninfo	@"SHI_REGISTERS=255"
	.align	128
.text._ZN7cutlass13device_kernelIN5flash19enable_sm80_to_sm89INS1_16FlashAttnFwdSm80INS1_25CollectiveMainloopFwdSm80ILi4ELi1ELb0EN4cute5tupleIJNS5_1CILi128EEENS7_ILi112EEENS7_ILi64EEEEEELi64ENS_6half_tEfNS_4arch4Sm80ELb1ELb0ELb1ELb1ELb0ELb0ELb1ELb0EEENS1_21CollectiveEpilogueFwdINS6_IJS8_SA_S9_EEENS6_IJNS7_ILi1EEESI_SI_EEESC_SE_Li128ELb1ELb1ELb0ELb0EEENS1_19SingleTileSchedulerILb1ELb0ELb1ELi128EEEEEEEEEvNT_6ParamsE:
        .type           _ZN7cutlass13device_kernelIN5flash19enable_sm80_to_sm89INS1_16FlashAttnFwdSm80INS1_25CollectiveMainloopFwdSm80ILi4ELi1ELb0EN4cute5tupleIJNS5_1CILi128EEENS7_ILi112EEENS7_ILi64EEEEEELi64ENS_6half_tEfNS_4arch4Sm80ELb1ELb0ELb1ELb1ELb0ELb0ELb1ELb0EEENS1_21CollectiveEpilogueFwdINS6_IJS8_SA_S9_EEENS6_IJNS7_ILi1EEESI_SI_EEESC_SE_Li128ELb1ELb1ELb0ELb0EEENS1_19SingleTileSchedulerILb1ELb0ELb1ELi128EEEEEEEEEvNT_6ParamsE,@function
        .size           _ZN7cutlass13device_kernelIN5flash19enable_sm80_to_sm89INS1_16FlashAttnFwdSm80INS1_25CollectiveMainloopFwdSm80ILi4ELi1ELb0EN4cute5tupleIJNS5_1CILi128EEENS7_ILi112EEENS7_ILi64EEEEEELi64ENS_6half_tEfNS_4arch4Sm80ELb1ELb0ELb1ELb1ELb0ELb0ELb1ELb0EEENS1_21CollectiveEpilogueFwdINS6_IJS8_SA_S9_EEENS6_IJNS7_ILi1EEESI_SI_EEESC_SE_Li128ELb1ELb1ELb0ELb0EEENS1_19SingleTileSchedulerILb1ELb0ELb1ELi128EEEEEEEEEvNT_6ParamsE,(.L_x_744 - _ZN7cutlass13device_kernelIN5flash19enable_sm80_to_sm89INS1_16FlashAttnFwdSm80INS1_25CollectiveMainloopFwdSm80ILi4ELi1ELb0EN4cute5tupleIJNS5_1CILi128EEENS7_ILi112EEENS7_ILi64EEEEEELi64ENS_6half_tEfNS_4arch4Sm80ELb1ELb0ELb1ELb1ELb0ELb0ELb1ELb0EEENS1_21CollectiveEpilogueFwdINS6_IJS8_SA_S9_EEENS6_IJNS7_ILi1EEESI_SI_EEESC_SE_Li128ELb1ELb1ELb0ELb0EEENS1_19SingleTileSchedulerILb1ELb0ELb1ELi128EEEEEEEEEvNT_6ParamsE)
        .other          _ZN7cutlass13device_kernelIN5flash19enable_sm80_to_sm89INS1_16FlashAttnFwdSm80INS1_25CollectiveMainloopFwdSm80ILi4ELi1ELb0EN4cute5tupleIJNS5_1CILi128EEENS7_ILi112EEENS7_ILi64EEEEEELi64ENS_6half_tEfNS_4arch4Sm80ELb1ELb0ELb1ELb1ELb0ELb0ELb1ELb0EEENS1_21CollectiveEpilogueFwdINS6_IJS8_SA_S9_EEENS6_IJNS7_ILi1EEESI_SI_EEESC_SE_Li128ELb1ELb1ELb0ELb0EEENS1_19SingleTileSchedulerILb1ELb0ELb1ELi128EEEEEEEEEvNT_6ParamsE,@"STO_CUDA_ENTRY STV_DEFAULT"
_ZN7cutlass13device_kernelIN5flash19enable_sm80_to_sm89INS1_16FlashAttnFwdSm80INS1_25CollectiveMainloopFwdSm80ILi4ELi1ELb0EN4cute5tupleIJNS5_1CILi128EEENS7_ILi112EEENS7_ILi64EEEEEELi64ENS_6half_tEfNS_4arch4Sm80ELb1ELb0ELb1ELb1ELb0ELb0ELb1ELb0EEENS1_21CollectiveEpilogueFwdINS6_IJS8_SA_S9_EEENS6_IJNS7_ILi1EEESI_SI_EEESC_SE_Li128ELb1ELb1ELb0ELb0EEENS1_19SingleTileSchedulerILb1ELb0ELb1ELi128EEEEEEEEEvNT_6ParamsE:
        /* <DEDUP_REMOVED lines=17> */
.L_x_576:
        /* <DEDUP_REMOVED lines=8> */
.L_x_578:
[----:B------:R-:W-:-:S04]  /*0190*/  MOV R0, c[0x0][0x54c] ;  /* 0x0001530000007a02 */ /* 0x000fc80000000f00 */
.L_x_577:
[----:B------:R-:W-:Y:S01]  /*01a0*/  USHF.L.U32 UR4, UR4, 0x7, URZ ;  /* 0x0000000704047899 */ /* 0x000fe2000800063f */
[----:B-----5:R-:W-:-:S05]  /*01b0*/  IMAD R0, R0, c[0x0][0x548], RZ ;  /* 0x0001520000007a24 */ /* 0x020fca00078e02ff */
[----:B------:R-:W-:-:S04]  /*01c0*/  MOV R10, UR4 ;  /* 0x00000004000a7c02 */ /* 0x000fc80008000f00 */
[----:B------:R-:W-:-:S04]  /*01d0*/  ISETP.GE.AND P0, PT, R10, R0, PT ;  /* 0x000000000a00720c */ /* 0x000fc80003f06270 */
[----:B------:R-:W-:-:S05]  /*01e0*/  SEL R0, R5, 0xffffffff, !P0 ;  /* 0xffffffff05007807 */ /* 0x000fca0004000000 */
[----:B------:R2:W-:Y:S01]  /*01f0*/  STL [R1+0x4c], R0 ;  /* 0x00004c0001007387 */ /* 0x0005e20000100800 */
[----:B------:R-:W-:Y:S05]  /*0200*/  BRA `(.L_x_579) ;  /* 0x0000014000007947 */ /* 0x000fea0003800000 */
.L_x_575:
[----:B------:R-:W-:-:S04]  /*0210*/  ISETP.NE.U32.AND P0, PT, RZ, c[0x0][0x568], PT ;  /* 0x00015a00ff007a0c */ /* 0x000fc80003f05070 */
[----:B------:R-:W-:-:S13]  /*0220*/  ISETP.NE.AND.EX P0, PT, RZ, c[0x0][0x56c], PT, P0 ;  /* 0x00015b00ff007a0c */ /* 0x000fda0003f05300 */
[----:B------:R-:W-:Y:S05]  /*0230*/  @!P0 BRA `(.L_x_580) ;  /* 0x0000002000008947 */ /* 0x000fea0003800000 */
[----:B------:R1:W5:Y:S01]  /*0240*/  LDG.E R0, [R2.64] ;  /* 0x0000000a02007981 */ /* 0x000362000c1e1900 */
[----:B------:R-:W-:Y:S05]  /*0250*/  BRA `(.L_x_581) ;  /* 0x0000009000007947 */ /* 0x000fea0003800000 */
.L_x_580:
        /* <DEDUP_REMOVED lines=8> */
.L_x_582:
[----:B------:R-:W-:-:S04]  /*02e0*/  MOV R0, c[0x0][0x54c] ;  /* 0x0001530000007a02 */ /* 0x000fc80000000f00 */
.L_x_581:
[----:B------:R-:W-:Y:S01]  /*02f0*/  USHF.L.U32 UR4, UR4, 0x7, URZ ;  /* 0x0000000704047899 */ /* 0x000fe2000800063f */
[----:B-----5:R-:W-:-:S05]  /*0300*/  IMAD R0, R0, c[0x0][0x548], RZ ;  /* 0x0001520000007a24 */ /* 0x020fca00078e02ff */
[----:B------:R-:W-:-:S04]  /*0310*/  MOV R10, UR4 ;  /* 0x00000004000a7c02 */ /* 0x000fc80008000f00 */
[----:B------:R-:W-:-:S04]  /*0320*/  ISETP.GE.AND P0, PT, R10, R0, PT ;  /* 0x000000000a00720c */ /* 0x000fc80003f06270 */
[----:B------:R-:W-:-:S05]  /*0330*/  SEL R0, R5, 0xffffffff, !P0 ;  /* 0xffffffff05007807 */ /* 0x000fca0004000000 */
[----:B------:R2:W-:Y:S04]  /*0340*/  STL [R1+0x4c], R0 ;  /* 0x00004c0001007387 */ /* 0x0005e80000100800 */
.L_x_579:
        /* <DEDUP_REMOVED lines=10> */
[CC--:B------:R-:W-:Y:S01]  /*03f0*/  IMAD.WIDE R4, R35.reuse, R18.reuse, c[0x0][0x348] ;  /* 0x0000d20023047625 */ /* 0x0c0fe200078e0212 */
[----:B------:R-:W-:Y:S02]  /*0400*/  ISETP.NE.U32.AND P2, PT, RZ, c[0x0][0x348], PT ;  /* 0x0000d200ff007a0c */ /* 0x000fe40003f45070 */
[----:B------:R-:W-:Y:S01]  /*0410*/  ISETP.NE.U32.AND P1, PT, RZ, c[0x0][0x350], PT ;  /* 0x0000d400ff007a0c */ /* 0x000fe20003f25070 */
[----:B-1----:R-:W-:Y:S01]  /*0420*/  IMAD.WIDE R2, R35, R18, c[0x0][0x350] ;  /* 0x0000d40023027625 */ /* 0x002fe200078e0212 */
[----:B------:R-:W-:-:S02]  /*0430*/  ISETP.NE.AND.EX P2, PT, RZ, c[0x0][0x34c], PT, P2 ;  /* 0x0000d300ff007a0c */ /* 0x000fc40003f45320 */
[----:B------:R-:W-:-:S03]  /*0440*/  ISETP.NE.AND.EX P1, PT, RZ, c[0x0][0x354], PT, P1 ;  /* 0x0000d500ff007a0c */ /* 0x000fc60003f25310 */
[----:B------:R-:W-:-:S04]  /*0450*/  @P0 IMAD.WIDE R6, R35, R18, c[0x0][0x360] ;  /* 0x0000d80023060625 */ /* 0x000fc800078e0212 */
[----:B------:R-:W-:Y:S01]  /*0460*/  @P3 IMAD.WIDE R8, R35, R18, c[0x0][0x370] ;  /* 0x0000dc0023083625 */ /* 0x000fe200078e0212 */
[----:B------:R1:W2:Y:S04]  /*0470*/  @P0 LDG.E R0, [R6.64] ;  /* 0x0000000a06000981 */ /* 0x0002a8000c1e1900 */
[----:B------:R3:W5:Y:S04]  /*0480*/  @P3 LDG.E R12, [R8.64] ;  /* 0x0000000a080c3981 */ /* 0x000768000c1e1900 */
[----:B------:R3:W5:Y:S04]  /*0490*/  @P2 LDG.E R11, [R4.64] ;  /* 0x0000000a040b2981 */ /* 0x000768000c1e1900 */
[----:B------:R3:W5:Y:S01]  /*04a0*/  @P1 LDG.E R13, [R2.64] ;  /* 0x0000000a020d1981 */ /* 0x000762000c1e1900 */
[----:B-1----:R-:W-:-:S03]  /*04b0*/  IMAD.MOV.U32 R6, RZ, RZ, c[0x0][0x1d0] ;  /* 0x00007400ff067624 */ /* 0x002fc600078e00ff */
[----:B--2---:R3:W-:Y:S01]  /*04c0*/  STL [R1+0x20], R0 ;  /* 0x0000200001007387 */ /* 0x0047e20000100800 */
[----:B------:R-:W-:Y:S01]  /*04d0*/  IMAD.MOV.U32 R252, RZ, RZ, R0 ;  /* 0x000000fffffc7224 */ /* 0x000fe200078e0000 */
[----:B------:R-:W-:Y:S05]  /*04e0*/  @P0 BRA `(.L_x_583) ;  /* 0x0000005000000947 */ /* 0x000fea0003800000 */
[----:B------:R-:W-:Y:S05]  /*04f0*/  @!P2 BRA `(.L_x_583) ;  /* 0x000000400000a947 */ /* 0x000fea0003800000 */
[----:B---3--:R1:W2:Y:S04]  /*0500*/  LDG.E R0, [R4.64] ;  /* 0x0000000a04007981 */ /* 0x0082a8000c1e1900 */
[----:B-1----:R-:W2:Y:S02]  /*0510*/  LDG.E R4, [R4.64+0x4] ;  /* 0x0000040a04047981 */ /* 0x002ea4000c1e1900 */
[----:B--2---:R-:W-:-:S05]  /*0520*/  IADD3 R252, -R0, R4, RZ ;  /* 0x0000000400fc7210 */ /* 0x004fca0007ffe1ff */
[----:B------:R1:W-:Y:S02]  /*0530*/  STL [R1+0x20], R252 ;  /* 0x000020fc01007387 */ /* 0x0003e40000100800 */
.L_x_583:
[----:B------:R-:W-:-:S04]  /*0540*/  ISETP.NE.U32.AND P0, PT, RZ, c[0x0][0x368], PT ;  /* 0x0000da00ff007a0c */ /* 0x000fc80003f05070 */
[----:B------:R-:W-:-:S13]  /*0550*/  ISETP.NE.AND.EX P0, PT, RZ, c[0x0][0x36c], PT, P0 ;  /* 0x0000db00ff007a0c */ /* 0x000fda0003f05300 */
[----:B------:R-:W-:Y:S05]  /*0560*/  @!P0 BRA `(.L_x_584) ;  /* 0x0000003000008947 */ /* 0x000fea0003800000 */
[----:B---3--:R-:W-:-:S05]  /*0570*/  IMAD.WIDE R2, R35, R18, c[0x0][0x368] ;  /* 0x0000da0023027625 */ /* 0x008fca00078e0212 */
[----:B------:R2:W5:Y:S01]  /*0580*/  LDG.E R6, [R2.64] ;  /* 0x0000000a02067981 */ /* 0x000562000c1e1900 */
[----:B------:R-:W-:Y:S05]  /*0590*/  BRA `(.L_x_585) ;  /* 0x0000004000007947 */ /* 0x000fea0003800000 */
.L_x_584:
[----:B------:R-:W-:Y:S05]  /*05a0*/  @!P1 BRA `(.L_x_585) ;  /* 0x0000003000009947 */ /* 0x000fea0003800000 */
[----:B------:R2:W4:Y:S04]  /*05b0*/  LDG.E R6, [R2.64] ;  /* 0x0000000a02067981 */ /* 0x000528000c1e1900 */
[----:B--23--:R-:W4:Y:S02]  /*05c0*/  LDG.E R2, [R2.64+0x4] ;  /* 0x0000040a02027981 */ /* 0x00cf24000c1e1900 */
[----:B----4-:R-:W-:-:S03]  /*05d0*/  IADD3 R6, -R6, R2, RZ ;  /* 0x0000000206067210 */ /* 0x010fc60007ffe1ff */
.L_x_585:
[----:B---3--:R-:W-:Y:S01]  /*05e0*/  IMAD.MOV.U32 R0, RZ, RZ, c[0x0][0x2c4] ;  /* 0x0000b100ff007624 */ /* 0x008fe200078e00ff */
[----:B-----5:R-:W-:Y:S01]  /*05f0*/  IADD3 R249, -R12, R6, RZ ;  /* 0x000000060cf97210 */ /* 0x020fe20007ffe1ff */
[----:B------:R-:W-:Y:S01]  /*0600*/  IMAD.MOV.U32 R243, RZ, RZ, R10 ;  /* 0x000000fffff37224 */ /* 0x000fe200078e000a */
[----:B--2---:R-:W-:Y:S01]  /*0610*/  IADD3 R2, R10, 0x7f, RZ ;  /* 0x0000007f0a027810 */ /* 0x004fe20007ffe0ff */
[----:B------:R-:W-:Y:S01]  /*0620*/  IMAD.MOV.U32 R4, RZ, RZ, RZ ;  /* 0x000000ffff047224 */ /* 0x000fe200078e00ff */
[----:B------:R-:W-:Y:S01]  /*0630*/  ISETP.NE.AND P4, PT, R0, 0x1, PT ;  /* 0x000000010000780c */ /* 0x000fe20003f85270 */
[----:B------:R2:W-:Y:S01]  /*0640*/  STL [R1+0x38], R249 ;  /* 0x000038f901007387 */ /* 0x0005e20000100800 */
[----:B------:R-:W-:Y:S01]  /*0650*/  IADD3 R3, R249, 0x70, -R252 ;  /* 0x00000070f9037810 */ /* 0x000fe20007ffe8fc */
[----:B------:R-:W-:Y:S01]  /*0660*/  IMAD.IADD R6, R13, 0x1, R12 ;  /* 0x000000010d067824 */ /* 0x000fe200078e020c */
[----:B------:R-:W-:Y:S01]  /*0670*/  IADD3 R5, R249, 0x6f, RZ ;  /* 0x0000006ff9057810 */ /* 0x000fe20007ffe0ff */
[----:B------:R-:W-:Y:S01]  /*0680*/  CS2R R178, SRZ ;  /* 0x0000000000b27805 */ /* 0x000fe2000001ff00 */
[----:B------:R-:W-:Y:S01]  /*0690*/  PLOP3.LUT P0, PT, PT, PT, PT, 0x80, 0x0 ;  /* 0x000000000000781c */ /* 0x000fe20003f0f070 */
[----:B------:R-:W-:Y:S01]  /*06a0*/  CS2R R176, SRZ ;  /* 0x0000000000b07805 */ /* 0x000fe2000001ff00 */
[----:B------:R-:W-:Y:S01]  /*06b0*/  CS2R R182, SRZ ;  /* 0x0000000000b67805 */ /* 0x000fe2000001ff00 */
[----:B------:R-:W-:Y:S01]  /*06c0*/  IMAD.HI R4, R5, -0x6db6db6d, R4 ;  /* 0x9249249305047827 */ /* 0x000fe200078e0204 */
[----:B------:R-:W-:Y:S01]  /*06d0*/  CS2R R12, SRZ ;  /* 0x00000000000c7805 */ /* 0x000fe2000001ff00 */
[----:B------:R-:W-:Y:S01]  /*06e0*/  CS2R R14, SRZ ;  /* 0x00000000000e7805 */ /* 0x000fe2000001ff00 */
[----:B------:R-:W-:Y:S01]  /*06f0*/  MOV R174, RZ ;  /* 0x000000ff00ae7202 */ /* 0x000fe20000000f00 */
[----:B------:R-:W-:Y:S01]  /*0700*/  IMAD.MOV.U32 R180, RZ, RZ, RZ ;  /* 0x000000ffffb47224 */ /* 0x000fe200078e00ff */
[----:B------:R-:W-:Y:S01]  /*0710*/  @P4 IADD3 R0, R243, 0x7f, RZ ;  /* 0x0000007ff3004810 */ /* 0x000fe20007ffe0ff */
[----:B------:R-:W-:Y:S01]  /*0720*/  IMAD.MOV.U32 R172, RZ, RZ, RZ ;  /* 0x000000ffffac7224 */ /* 0x000fe200078e00ff */
[----:B------:R-:W-:Y:S01]  /*0730*/  CS2R R16, SRZ ;  /* 0x0000000000107805 */ /* 0x000fe2000001ff00 */
[----:B------:R-:W-:Y:S01]  /*0740*/  IMAD.MOV.U32 R170, RZ, RZ, RZ ;  /* 0x000000ffffaa7224 */ /* 0x000fe200078e00ff */
[----:B------:R-:W-:Y:S01]  /*0750*/  MOV R19, RZ ;  /* 0x000000ff00137202 */ /* 0x000fe20000000f00 */
[----:B------:R-:W-:Y:S01]  /*0760*/  @P4 IMAD.HI.U32 R0, R0, c[0x0][0x2c8], RZ ;  /* 0x0000b20000004a27 */ /* 0x000fe200078e00ff */
[----:B------:R-:W-:Y:S01]  /*0770*/  CS2R R26, SRZ ;  /* 0x00000000001a7805 */ /* 0x000fe2000001ff00 */
[----:B------:R-:W-:Y:S01]  /*0780*/  CS2R R20, SRZ ;  /* 0x0000000000147805 */ /* 0x000fe2000001ff00 */
[----:B------:R-:W-:Y:S01]  /*0790*/  MOV R160, RZ ;  /* 0x000000ff00a07202 */ /* 0x000fe20000000f00 */
[----:B------:R-:W-:Y:S01]  /*07a0*/  IMAD.MOV.U32 R168, RZ, RZ, RZ ;  /* 0x000000ffffa87224 */ /* 0x000fe200078e00ff */
[----:B------:R-:W-:Y:S01]  /*07b0*/  @P4 SHF.R.U32.HI R2, RZ, c[0x0][0x2cc], R0 ;  /* 0x0000b300ff024a19 */ /* 0x000fe20000011600 */
[----:B------:R-:W-:Y:S01]  /*07c0*/  IMAD.MOV.U32 R162, RZ, RZ, RZ ;  /* 0x000000ffffa27224 */ /* 0x000fe200078e00ff */
[----:B------:R-:W-:Y:S01]  /*07d0*/  SHF.R.U32.HI R0, RZ, 0x1f, R4 ;  /* 0x0000001fff007819 */ /* 0x000fe20000011604 */
[----:B------:R-:W-:Y:S01]  /*07e0*/  IMAD.MOV.U32 R166, RZ, RZ, RZ ;  /* 0x000000ffffa67224 */ /* 0x000fe200078e00ff */
[----:B------:R-:W-:Y:S01]  /*07f0*/  CS2R R22, SRZ ;  /* 0x0000000000167805 */ /* 0x000fe2000001ff00 */
[----:B------:R-:W-:Y:S01]  /*0800*/  IMAD.IADD R3, R3, 0x1, R2 ;  /* 0x0000000103037824 */ /* 0x000fe200078e0202 */
[----:B------:R-:W-:Y:S01]  /*0810*/  MOV R2, RZ ;  /* 0x000000ff00027202 */ /* 0x000fe20000000f00 */
[----:B------:R-:W-:Y:S01]  /*0820*/  IMAD.MOV.U32 R164, RZ, RZ, RZ ;  /* 0x000000ffffa47224 */ /* 0x000fe200078e00ff */
[----:B------:R-:W-:Y:S01]  /*0830*/  LEA.HI.SX32 R0, R4, R0, 0x1a ;  /* 0x0000000004007211 */ /* 0x000fe200078fd2ff */
[----:B------:R-:W-:Y:S01]  /*0840*/  IMAD.MOV.U32 R156, RZ, RZ, RZ ;  /* 0x000000ffff9c7224 */ /* 0x000fe200078e00ff */
[----:B------:R-:W-:Y:S01]  /*0850*/  MOV R158, RZ ;  /* 0x000000ff009e7202 */ /* 0x000fe20000000f00 */
[----:B------:R-:W-:Y:S01]  /*0860*/  IMAD.HI R2, R3, -0x6db6db6d, R2 ;  /* 0x9249249303027827 */ /* 0x000fe200078e0202 */
[----:B------:R-:W-:Y:S01]  /*0870*/  CS2R R24, SRZ ;  /* 0x0000000000187805 */ /* 0x000fe2000001ff00 */
[----:B------:R-:W-:Y:S01]  /*0880*/  MOV R152, RZ ;  /* 0x000000ff00987202 */ /* 0x000fe20000000f00 */
[----:B------:R-:W-:Y:S01]  /*0890*/  CS2R R146, SRZ ;  /* 0x0000000000927805 */ /* 0x000fe2000001ff00 */
[----:B------:R-:W-:Y:S01]  /*08a0*/  IMAD.MOV.U32 R154, RZ, RZ, RZ ;  /* 0x000000ffff9a7224 */ /* 0x000fe200078e00ff */
[----:B------:R-:W-:Y:S01]  /*08b0*/  SHF.R.U32.HI R3, RZ, 0x1f, R2 ;  /* 0x0000001fff037819 */ /* 0x000fe20000011602 */
[----:B------:R-:W-:Y:S01]  /*08c0*/  CS2R R30, SRZ ;  /* 0x00000000001e7805 */ /* 0x000fe2000001ff00 */
[----:B------:R-:W-:Y:S01]  /*08d0*/  IMAD.MOV.U32 R144, RZ, RZ, RZ ;  /* 0x000000ffff907224 */ /* 0x000fe200078e00ff */
[----:B------:R-:W-:Y:S01]  /*08e0*/  MOV R150, RZ ;  /* 0x000000ff00967202 */ /* 0x000fe20000000f00 */
[----:B------:R-:W-:Y:S01]  /*08f0*/  IMAD.MOV.U32 R148, RZ, RZ, RZ ;  /* 0x000000ffff947224 */ /* 0x000fe200078e00ff */
[----:B------:R-:W-:Y:S01]  /*0900*/  LEA.HI.SX32 R2, R2, R3, 0x1a ;  /* 0x0000000302027211 */ /* 0x000fe200078fd2ff */
[----:B------:R-:W-:Y:S01]  /*0910*/  CS2R R142, SRZ ;  /* 0x00000000008e7805 */ /* 0x000fe2000001ff00 */
[----:B------:R-:W-:Y:S01]  /*0920*/  CS2R R32, SRZ ;  /* 0x0000000000207805 */ /* 0x000fe2000001ff00 */
[----:B------:R-:W-:Y:S01]  /*0930*/  MOV R140, RZ ;  /* 0x000000ff008c7202 */ /* 0x000fe20000000f00 */
[----:B------:R-:W-:Y:S01]  /*0940*/  CS2R R28, SRZ ;  /* 0x00000000001c7805 */ /* 0x000fe2000001ff00 */
[----:B------:R-:W-:Y:S01]  /*0950*/  IMNMX R46, R0, R2, PT ;  /* 0x00000002002e7217 */ /* 0x000fe20003800200 */
[----:B------:R-:W-:Y:S01]  /*0960*/  IMAD.MOV.U32 R138, RZ, RZ, RZ ;  /* 0x000000ffff8a7224 */ /* 0x000fe200078e00ff */
[----:B------:R-:W-:Y:S01]  /*0970*/  MOV R136, RZ ;  /* 0x000000ff00887202 */ /* 0x000fe20000000f00 */
[----:B------:R-:W-:Y:S01]  /*0980*/  CS2R R130, SRZ ;  /* 0x0000000000827805 */ /* 0x000fe2000001ff00 */
[----:B------:R-:W-:Y:S01]  /*0990*/  ISETP.GE.AND P3, PT, R46, 0x1, PT ;  /* 0x000000012e00780c */ /* 0x000fe20003f66270 */
        /* <DEDUP_REMOVED lines=13> */
[----:B------:R-:W-:-:S04]  /*0a70*/  ISETP.NE.U32.AND P3, PT, RZ, c[0x0][0x340], PT ;  /* 0x0000d000ff007a0c */ /* 0x000fc80003f65070 */
[----:B------:R-:W-:-:S13]  /*0a80*/  ISETP.NE.AND.EX P3, PT, RZ, c[0x0][0x344], PT, P3 ;  /* 0x0000d100ff007a0c */ /* 0x000fda0003f65330 */
[----:B------:R-:W-:-:S05]  /*0a90*/  @P3 IMAD.WIDE R2, R35, R18, c[0x0][0x340] ;  /* 0x0000d00023023625 */ /* 0x000fca00078e0212 */
[----:B------:R3:W4:Y:S01]  /*0aa0*/  @P3 LDG.E R16, [R2.64] ;  /* 0x0000000a02103981 */ /* 0x000722000c1e1900 */
[----:B------:R-:W-:Y:S01]  /*0ab0*/  SHF.R.S32.HI R246, RZ, 0x1f, R247 ;  /* 0x0000001ffff67819 */ /* 0x000fe200000114f7 */
[----:B------:R-:W-:Y:S01]  /*0ac0*/  IMAD.MOV.U32 R23, RZ, RZ, 0x10 ;  /* 0x00000010ff177424 */ /* 0x000fe200078e00ff */
[----:B------:R-:W-:Y:S01]  /*0ad0*/  SHF.R.S32.HI R0, RZ, 0x1f, R11 ;  /* 0x0000001fff007819 */ /* 0x000fe2000001140b */
[----:B------:R-:W5:Y:S01]  /*0ae0*/  S2R R19, SR_CTAID.Y ;  /* 0x0000000000137919 */ /* 0x000f620000002600 */
[-C--:B------:R-:W-:Y:S01]  /*0af0*/  LEA.HI R4, R246, R247.reuse, RZ, 0x3 ;  /* 0x000000f7f6047211 */ /* 0x080fe200078f18ff */
[----:B------:R-:W-:Y:S01]  /*0b00*/  BSSY B0, `(.L_x_587) ;  /* 0x000006d000007945 */ /* 0x000fe20003800000 */
[----:B------:R-:W-:Y:S01]  /*0b10*/  SHF.R.S32.HI R7, RZ, 0x1f, R6 ;  /* 0x0000001fff077819 */ /* 0x000fe20000011406 */
        /* <DEDUP_REMOVED lines=10> */
[----:B------:R-:W-:Y:S02]  /*0bc0*/  SEL R10, R15, RZ, !P2 ;  /* 0x000000ff0f0a7207 */ /* 0x000fe40005000000 */
[----:B------:R-:W-:Y:S02]  /*0bd0*/  LEA.HI R24, R246, R247, RZ, 0x4 ;  /* 0x000000f7f6187211 */ /* 0x000fe400078f20ff */
[----:B------:R-:W-:Y:S01]  /*0be0*/  LOP3.LUT R6, R5, 0x38, R20, 0xf8, !PT ;  /* 0x0000003805067812 */ /* 0x000fe200078ef814 */
[----:B---3--:R-:W-:Y:S01]  /*0bf0*/  IMAD.WIDE.U32 R2, R11, c[0x0][0x178], RZ ;  /* 0x00005e000b027a25 */ /* 0x008fe200078e00ff */
[----:B------:R-:W-:-:S02]  /*0c00*/  SHF.R.U32.HI R5, RZ, 0x3, R5 ;  /* 0x00000003ff057819 */ /* 0x000fc40000011605 */
[----:B-----5:R-:W-:Y:S01]  /*0c10*/  SHF.R.S32.HI R14, RZ, 0x1f, R19 ;  /* 0x0000001fff0e7819 */ /* 0x020fe20000011413 */
[----:B------:R-:W-:Y:S01]  /*0c20*/  IMAD R10, R10, c[0x0][0x1c0], RZ ;  /* 0x000070000a0a7a24 */ /* 0x000fe200078e02ff */
[----:B------:R-:W-:Y:S01]  /*0c30*/  LOP3.LUT R18, R6, R5, RZ, 0x3c, !PT ;  /* 0x0000000506127212 */ /* 0x000fe200078e3cff */
[----:B------:R-:W-:Y:S01]  /*0c40*/  IMAD R5, R45, 0x10, R17 ;  /* 0x000000102d057824 */ /* 0x000fe200078e0211 */
[----:B------:R-:W-:Y:S01]  /*0c50*/  IADD3 R3, R3, R0, RZ ;  /* 0x0000000003037210 */ /* 0x000fe20007ffe0ff */
[----:B------:R-:W-:Y:S01]  /*0c60*/  IMAD R8, R14, c[0x0][0x1b8], RZ ;  /* 0x00006e000e087a24 */ /* 0x000fe200078e02ff */
[----:B------:R-:W-:Y:S02]  /*0c70*/  LEA.HI.X.SX32 R0, R17, R7, 0x1, P0 ;  /* 0x0000000711007211 */ /* 0x000fe400000f0eff */
[----:B------:R-:W-:Y:S01]  /*0c80*/  IADD3 R9, R243, R5, RZ ;  /* 0x00000005f3097210 */ /* 0x000fe20007ffe0ff */
[C---:B------:R-:W-:Y:S01]  /*0c90*/  IMAD R8, R19.reuse, c[0x0][0x1bc], R8 ;  /* 0x00006f0013087a24 */ /* 0x040fe200078e0208 */
[----:B------:R-:W-:Y:S01]  /*0ca0*/  SHF.R.S32.HI R21, RZ, 0x1f, R20 ;  /* 0x0000001fff157819 */ /* 0x000fe20000011414 */
[----:B------:R-:W-:Y:S01]  /*0cb0*/  IMAD R6, R0, c[0x0][0x1e0], RZ ;  /* 0x0000780000067a24 */ /* 0x000fe200078e02ff */
[----:B------:R-:W-:Y:S01]  /*0cc0*/  ISETP.GE.AND P5, PT, R20, c[0x0][0x198], PT ;  /* 0x0000660014007a0c */ /* 0x000fe20003fa6270 */
[----:B------:R-:W-:Y:S01]  /*0cd0*/  IMAD R0, R0, c[0x0][0x208], RZ ;  /* 0x0000820000007a24 */ /* 0x000fe200078e02ff */
[----:B------:R-:W-:Y:S01]  /*0ce0*/  MOV R25, 0x20 ;  /* 0x0000002000197802 */ /* 0x000fe20000000f00 */
[----:B------:R-:W-:-:S04]  /*0cf0*/  IMAD.WIDE.U32 R2, R19, c[0x0][0x1b8], R2 ;  /* 0x00006e0013027a25 */ /* 0x000fc800078e0002 */
[----:B------:R-:W-:-:S04]  /*0d00*/  @P4 IMAD.HI.U32 R11, R9, c[0x0][0x2c8], RZ ;  /* 0x0000b200090b4a27 */ /* 0x000fc800078e00ff */
[C---:B------:R-:W-:Y:S01]  /*0d10*/  IMAD R13, R4.reuse, c[0x0][0x20c], R0 ;  /* 0x00008300040d7a24 */ /* 0x040fe200078e0200 */
[----:B------:R-:W-:Y:S01]  /*0d20*/  MOV R0, R9 ;  /* 0x0000000900007202 */ /* 0x000fe20000000f00 */
[----:B------:R-:W-:Y:S01]  /*0d30*/  IMAD.IADD R3, R3, 0x1, R8 ;  /* 0x0000000103037824 */ /* 0x000fe200078e0208 */
[----:B------:R-:W-:Y:S01]  /*0d40*/  SEL R8, R35, RZ, !P2 ;  /* 0x000000ff23087207 */ /* 0x000fe20005000000 */
[C---:B------:R-:W-:Y:S01]  /*0d50*/  IMAD R12, R4.reuse, c[0x0][0x1e4], R6 ;  /* 0x00007900040c7a24 */ /* 0x040fe200078e0206 */
[----:B------:R-:W-:Y:S01]  /*0d60*/  @P4 SHF.R.U32.HI R0, RZ, c[0x0][0x2cc], R11 ;  /* 0x0000b300ff004a19 */ /* 0x000fe2000001160b */
[----:B------:R-:W-:-:S04]  /*0d70*/  IMAD.WIDE.U32 R6, R4, c[0x0][0x1e0], R20 ;  /* 0x0000780004067a25 */ /* 0x000fc800078e0014 */
[C---:B------:R-:W-:Y:S02]  /*0d80*/  IMAD R11, R8.reuse, c[0x0][0x1c4], R10 ;  /* 0x00007100080b7a24 */ /* 0x040fe400078e020a */
[----:B------:R-:W-:Y:S01]  /*0d90*/  IMAD.WIDE.U32 R2, R8, c[0x0][0x1c0], R2 ;  /* 0x0000700008027a25 */ /* 0x000fe200078e0002 */
[----:B------:R-:W-:-:S03]  /*0da0*/  SHF.R.S32.HI R8, RZ, 0x1f, R0 ;  /* 0x0000001fff087819 */ /* 0x000fc60000011400 */
[----:B------:R-:W-:Y:S01]  /*0db0*/  IMAD.MOV R10, RZ, RZ, -R0 ;  /* 0x000000ffff0a7224 */ /* 0x000fe200078e0a00 */
[----:B------:R-:W-:Y:S01]  /*0dc0*/  IADD3 R3, R3, R11, RZ ;  /* 0x0000000b03037210 */ /* 0x000fe20007ffe0ff */
[----:B------:R-:W-:Y:S02]  /*0dd0*/  IMAD R8, R8, c[0x0][0x1b0], RZ ;  /* 0x00006c0008087a24 */ /* 0x000fe400078e02ff */
[----:B------:R-:W-:Y:S01]  /*0de0*/  IMAD R10, R10, c[0x0][0x2c4], R9 ;  /* 0x0000b1000a0a7a24 */ /* 0x000fe200078e0209 */
[----:B------:R-:W-:Y:S01]  /*0df0*/  LOP3.LUT R9, R24, 0xfffffff0, RZ, 0xc0, !PT ;  /* 0xfffffff018097812 */ /* 0x000fe200078ec0ff */
[----:B------:R-:W-:-:S03]  /*0e00*/  IMAD.WIDE.U32 R4, R4, c[0x0][0x208], R20 ;  /* 0x0000820004047a25 */ /* 0x000fc600078e0014 */
[----:B------:R-:W-:Y:S01]  /*0e10*/  SHF.R.S32.HI R11, RZ, 0x1f, R10 ;  /* 0x0000001fff0b7819 */ /* 0x000fe2000001140a */
        /* <DEDUP_REMOVED lines=14> */
[----:B------:R-:W-:Y:S02]  /*0f00*/  IMAD R11, R11, c[0x0][0x1a8], RZ ;  /* 0x00006a000b0b7a24 */ /* 0x000fe400078e02ff */
[C---:B------:R-:W-:Y:S02]  /*0f10*/  IMAD R12, R19.reuse, c[0x0][0x1ec], R12 ;  /* 0x00007b00130c7a24 */ /* 0x040fe400078e020c */
[----:B------:R-:W-:Y:S01]  /*0f20*/  IMAD R13, R19, c[0x0][0x214], R13 ;  /* 0x00008500130d7a24 */ /* 0x000fe200078e020d */
[----:B------:R-:W-:Y:S01]  /*0f30*/  IADD3 R19, R0, -R2, RZ ;  /* 0x8000000200137210 */ /* 0x000fe20007ffe0ff */
[----:B------:R-:W-:Y:S02]  /*0f40*/  IMAD R11, R10, c[0x0][0x1ac], R11 ;  /* 0x00006b000a0b7a24 */ /* 0x000fe400078e020b */
[----:B------:R-:W-:Y:S01]  /*0f50*/  IMAD.IADD R9, R9, 0x1, R12 ;  /* 0x0000000109097824 */ /* 0x000fe200078e020c */
[----:B------:R-:W-:Y:S01]  /*0f60*/  LEA R12, P0, R4, c[0x0][0x160], 0x1 ;  /* 0x00005800040c7a11 */ /* 0x000fe200078008ff */
[----:B------:R-:W-:Y:S01]  /*0f70*/  IMAD.IADD R11, R5, 0x1, R11 ;  /* 0x00000001050b7824 */ /* 0x000fe200078e020b */
[----:B------:R-:W-:Y:S01]  /*0f80*/  IADD3 R7, R7, R13, RZ ;  /* 0x0000000d07077210 */ /* 0x000fe20007ffe0ff */
[----:B------:R-:W-:Y:S01]  /*0f90*/  IMAD R10, R252, c[0x0][0x2c4], RZ ;  /* 0x0000b100fc0a7a24 */ /* 0x000fe200078e02ff */
[----:B------:R-:W-:-:S02]  /*0fa0*/  LEA.HI R5, R246, R247, RZ, 0x6 ;  /* 0x000000f7f6057211 */ /* 0x000fc400078f30ff */
[----:B------:R-:W-:-:S03]  /*0fb0*/  LEA.HI.X R11, R4, c[0x0][0x164], R11, 0x1, P0 ;  /* 0x00005900040b7a11 */ /* 0x000fc600000f0c0b */
[----:B------:R-:W-:-:S05]  /*0fc0*/  IMAD.SHL.U32 R5, R5, 0x8, RZ ;  /* 0x0000000805057824 */ /* 0x000fca00078e00ff */
[----:B------:R-:W-:Y:S02]  /*0fd0*/  LOP3.LUT R5, R18, 0xfffffe00, R5, 0xf8, !PT ;  /* 0xfffffe0012057812 */ /* 0x000fe400078ef805 */
[--C-:B----4-:R-:W-:Y:S01]  /*0fe0*/  @P3 SHF.R.S32.HI R3, RZ, 0x1f, R16.reuse ;  /* 0x0000001fff033819 */ /* 0x110fe20000011410 */
[----:B------:R-:W-:Y:S01]  /*0ff0*/  @P3 IMAD.MOV.U32 R2, RZ, RZ, R16 ;  /* 0x000000ffff023224 */ /* 0x000fe200078e0010 */
[----:B------:R-:W-:Y:S01]  /*1000*/  @!P3 MOV R2, R35 ;  /* 0x000000230002b202 */ /* 0x000fe20000000f00 */
[----:B------:R-:W-:Y:S01]  /*1010*/  @!P3 IMAD.MOV.U32 R3, RZ, RZ, R15 ;  /* 0x000000ffff03b224 */ /* 0x000fe200078e000f */
[----:B------:R3:W4:Y:S02]  /*1020*/  SHFL.IDX PT, R16, R11, RZ, 0x181f ;  /* 0x00181fff0b107589 */ /* 0x00072400000e0000 */
[----:B------:R-:W-:Y:S02]  /*1030*/  SEL R0, R2, RZ, !P1 ;  /* 0x000000ff02007207 */ /* 0x000fe40004800000 */
[----:B------:R-:W-:Y:S01]  /*1040*/  SEL R2, R3, RZ, !P1 ;  /* 0x000000ff03027207 */ /* 0x000fe20004800000 */
[----:B------:R3:W1:Y:S01]  /*1050*/  SHFL.IDX PT, R15, R12, RZ, 0x181f ;  /* 0x00181fff0c0f7589 */ /* 0x00066200000e0000 */
[----:B------:R-:W-:Y:S01]  /*1060*/  IADD3 R3, R243, R17, RZ ;  /* 0x00000011f3037210 */ /* 0x000fe20007ffe0ff */
[----:B------:R-:W-:-:S03]  /*1070*/  IMAD.WIDE.U32 R28, R0, c[0x0][0x1f0], R8 ;  /* 0x00007c00001c7a25 */ /* 0x000fc600078e0008 */
[----:B------:R-:W-:Y:S01]  /*1080*/  ISETP.GE.AND P0, PT, R3, R10, PT ;  /* 0x0000000a0300720c */ /* 0x000fe20003f06270 */
[C---:B------:R-:W-:Y:S01]  /*1090*/  IMAD R4, R2.reuse, c[0x0][0x1f0], RZ ;  /* 0x00007c0002047a24 */ /* 0x040fe200078e02ff */
[----:B------:R3:W-:Y:S01]  /*10a0*/  STL.64 [R1+0x60], R28 ;  /* 0x0000601c01007387 */ /* 0x0007e20000100a00 */
[----:B------:R-:W-:Y:S01]  /*10b0*/  IMAD R2, R2, c[0x0][0x218], RZ ;  /* 0x0000860002027a24 */ /* 0x000fe200078e02ff */
[----:B------:R-:W-:Y:S01]  /*10c0*/  R2P PR, R19, 0x6 ;  /* 0x0000000613007804 */ /* 0x000fe20000000000 */
[C---:B------:R-:W-:Y:S02]  /*10d0*/  IMAD R14, R0.reuse, c[0x0][0x1f4], R4 ;  /* 0x00007d00000e7a24 */ /* 0x040fe400078e0204 */
[C---:B------:R-:W-:Y:S02]  /*10e0*/  IMAD R13, R0.reuse, c[0x0][0x21c], R2 ;  /* 0x00008700000d7a24 */ /* 0x040fe400078e0202 */
[----:B------:R-:W-:Y:S01]  /*10f0*/  IMAD.WIDE.U32 R102, R0, c[0x0][0x218], R6 ;  /* 0x0000860000667a25 */ /* 0x000fe200078e0006 */
[----:B------:R-:W-:-:S02]  /*1100*/  IADD3 R31, R29, R14, RZ ;  /* 0x0000000e1d1f7210 */ /* 0x000fc40007ffe0ff */
[----:B------:R-:W-:Y:S01]  /*1110*/  SEL R2, R23, 0xfffffff0, !P1 ;  /* 0xfffffff017027807 */ /* 0x000fe20004800000 */
[----:B------:R-:W-:Y:S01]  /*1120*/  IMAD.IADD R27, R103, 0x1, R13 ;  /* 0x00000001671b7824 */ /* 0x000fe200078e020d */
[----:B------:R3:W-:Y:S01]  /*1130*/  STL.64 [R1+0x30], R102 ;  /* 0x0000306601007387 */ /* 0x0007e20000100a00 */
[----:B------:R-:W-:-:S03]  /*1140*/  SEL R4, R25, 0xffffffe0, !P2 ;  /* 0xffffffe019047807 */ /* 0x000fc60005000000 */
[----:B------:R3:W-:Y:S04]  /*1150*/  STL [R1+0x2c], R27 ;  /* 0x00002c1b01007387 */ /* 0x0007e80000100800 */
[----:B------:R3:W-:Y:S01]  /*1160*/  STL [R1+0x5c], R31 ;  /* 0x00005c1f01007387 */ /* 0x0007e20000100800 */
[----:B------:R-:W-:Y:S05]  /*1170*/  @P0 BRA `(.L_x_588) ;  /* 0x0000005000000947 */ /* 0x000fea0003800000 */
[----:B-1--4-:R-:W-:Y:S01]  /*1180*/  LEA R6, P0, R20, R15, 0x1 ;  /* 0x0000000f14067211 */ /* 0x012fe200078008ff */
[----:B------:R-:W-:-:S03]  /*1190*/  IMAD.SHL.U32 R0, R5, 0x2, RZ ;  /* 0x0000000205007824 */ /* 0x000fc600078e00ff */
[----:B------:R-:W-:-:S05]  /*11a0*/  LEA.HI.X R7, R20, R16, R21, 0x1, P0 ;  /* 0x0000001014077211 */ /* 0x000fca00000f0c15 */
[----:B------:R-:W-:Y:S01]  /*11b0*/  @!PT LDS RZ, [RZ] ;  /* 0x00000000fffff984 */ /* 0x000fe20000000800 */
[----:B------:R1:W-:Y:S04]  /*11c0*/  LDGSTS.E.BYPASS.LTC128B.128 [R0+0x7100], [R6.64], !P5 ;  /* 0x0710000006007fae */ /* 0x0003e8000e901d4a */
.L_x_588:
[----:B-1--4-:R-:W-:Y:S05]  /*11d0*/  BSYNC B0 ;  /* 0x0000000000007941 */ /* 0x012fea0003800000 */
.L_x_587:
[----:B------:R-:W-:Y:S01]  /*11e0*/  IADD3 R0, R3, 0x10, RZ ;  /* 0x0000001003007810 */ /* 0x000fe20007ffe0ff */
[----:B------:R1:W4:Y:S01]  /*11f0*/  SHFL.IDX PT, R7, R11, 0x1, 0x181f ;  /* 0x00381f000b077f89 */ /* 0x00032200000e0000 */
[----:B------:R-:W-:Y:S02]  /*1200*/  BSSY B0, `(.L_x_589) ;  /* 0x0000009000007945 */ /* 0x000fe40003800000 */
[----:B------:R-:W-:Y:S01]  /*1210*/  ISETP.GE.AND P0, PT, R0, R10, PT ;  /* 0x0000000a0000720c */ /* 0x000fe20003f06270 */
[----:B------:R1:W2:-:S12]  /*1220*/  SHFL.IDX PT, R6, R12, 0x1, 0x181f ;  /* 0x00381f000c067f89 */ /* 0x00029800000e0000 */
[----:B------:R-:W-:Y:S05]  /*1230*/  @P0 BRA `(.L_x_590) ;  /* 0x0000005000000947 */ /* 0x000fea0003800000 */
[----:B--2---:R-:W-:Y:S01]  /*1240*/  LEA R6, P0, R20, R6, 0x1 ;  /* 0x0000000614067211 */ /* 0x004fe200078008ff */
[----:B------:R-:W-:-:S03]  /*1250*/  IMAD.SHL.U32 R0, R5, 0x2, RZ ;  /* 0x0000000205007824 */ /* 0x000fc600078e00ff */
[----:B----4-:R-:W-:-:S05]  /*1260*/  LEA.HI.X R7, R20, R7, R21, 0x1, P0 ;  /* 0x0000000714077211 */ /* 0x010fca00000f0c15 */
[----:B------:R-:W-:Y:S01]  /*1270*/  @!PT LDS RZ, [RZ] ;  /* 0x00000000fffff984 */ /* 0x000fe20000000800 */
[----:B------:R2:W-:Y:S04]  /*1280*/  LDGSTS.E.BYPASS.LTC128B.128 [R0+0x7900], [R6.64], !P5 ;  /* 0x0790000006007fae */ /* 0x0005e8000e901d4a */
.L_x_590:
[----:B------:R-:W-:Y:S05]  /*1290*/  BSYNC B0 ;  /* 0x0000000000007941 */ /* 0x000fea0003800000 */
.L_x_589:
[----:B--2---:R-:W-:Y:S01]  /*12a0*/  IADD3 R0, R3, 0x20, RZ ;  /* 0x0000002003007810 */ /* 0x004fe20007ffe0ff */
[----:B----4-:R2:W4:Y:S01]  /*12b0*/  SHFL.IDX PT, R7, R11, 0x2, 0x181f ;  /* 0x00581f000b077f89 */ /* 0x01052200000e0000 */
[----:B------:R-:W-:Y:S02]  /*12c0*/  BSSY B0, `(.L_x_591) ;  /* 0x0000009000007945 */ /* 0x000fe40003800000 */
[----:B------:R-:W-:Y:S01]  /*12d0*/  ISETP.GE.AND P0, PT, R0, R10, PT ;  /* 0x0000000a0000720c */ /* 0x000fe20003f06270 */
[----:B------:R2:W1:-:S12]  /*12e0*/  SHFL.IDX PT, R6, R12, 0x2, 0x181f ;  /* 0x00581f000c067f89 */ /* 0x00045800000e0000 */
[----:B------:R-:W-:Y:S05]  /*12f0*/  @P0 BRA `(.L_x_592) ;  /* 0x0000005000000947 */ /* 0x000fea0003800000 */
[----:B-1----:R-:W-:Y:S01]  /*1300*/  LEA R6, P0, R20, R6, 0x1 ;  /* 0x0000000614067211 */ /* 0x002fe200078008ff */
[----:B------:R-:W-:-:S03]  /*1310*/  IMAD.SHL.U32 R0, R5, 0x2, RZ ;  /* 0x0000000205007824 */ /* 0x000fc600078e00ff */
[----:B----4-:R-:W-:-:S05]  /*1320*/  LEA.HI.X R7, R20, R7, R21, 0x1, P0 ;  /* 0x0000000714077211 */ /* 0x010fca00000f0c15 */
[----:B------:R-:W-:Y:S01]  /*1330*/  @!PT LDS RZ, [RZ] ;  /* 0x00000000fffff984 */ /* 0x000fe20000000800 */
[----:B------:R1:W-:Y:S04]  /*1340*/  LDGSTS.E.BYPASS.LTC128B.128 [R0+0x8100], [R6.64], !P5 ;  /* 0x0810000006007fae */ /* 0x0003e8000e901d4a */
.L_x_592:
[----:B------:R-:W-:Y:S05]  /*1350*/  BSYNC B0 ;  /* 0x0000000000007941 */ /* 0x000fea0003800000 */
.L_x_591:
[----:B-1----:R-:W-:Y:S01]  /*1360*/  IADD3 R0, R3, 0x30, RZ ;  /* 0x0000003003007810 */ /* 0x002fe20007ffe0ff */
[----:B----4-:R1:W4:Y:S01]  /*1370*/  SHFL.IDX PT, R7, R11, 0x3, 0x181f ;  /* 0x00781f000b077f89 */ /* 0x01032200000e0000 */
        /* <DEDUP_REMOVED lines=9> */
.L_x_594:
[----:B------:R-:W-:Y:S05]  /*1410*/  BSYNC B0 ;  /* 0x0000000000007941 */ /* 0x000fea0003800000 */
.L_x_593:
        /* <DEDUP_REMOVED lines=11> */
.L_x_596:
[----:B------:R-:W-:Y:S05]  /*14d0*/  BSYNC B0 ;  /* 0x0000000000007941 */ /* 0x000fea0003800000 */
.L_x_595:
        /* <DEDUP_REMOVED lines=11> */
.L_x_598:
[----:B------:R-:W-:Y:S05]  /*1590*/  BSYNC B0 ;  /* 0x0000000000007941 */ /* 0x000fea0003800000 */
.L_x_597:
        /* <DEDUP_REMOVED lines=11> */
.L_x_600:
[----:B------:R-:W-:Y:S05]  /*1650*/  BSYNC B0 ;  /* 0x0000000000007941 */ /* 0x000fea0003800000 */
.L_x_599:
[----:B------:R-:W5:Y:S01]  /*1660*/  SHFL.IDX PT, R8, R12, 0x7, 0x181f ;  /* 0x00f81f000c087f89 */ /* 0x000f6200000e0000 */
[----:B-1----:R-:W-:Y:S01]  /*1670*/  IADD3 R0, R3, 0x70, RZ ;  /* 0x0000007003007810 */ /* 0x002fe20007ffe0ff */
[----:B------:R-:W-:Y:S01]  /*1680*/  IMAD.SHL.U32 R241, R5, 0x2, RZ ;  /* 0x0000000205f17824 */ /* 0x000fe200078e00ff */
[----:B------:R-:W-:Y:S01]  /*1690*/  IADD3 R23, R46, -0x1, RZ ;  /* 0xffffffff2e177810 */ /* 0x000fe20007ffe0ff */
[----:B--23--:R-:W1:Y:S01]  /*16a0*/  SHFL.IDX PT, R11, R11, 0x7, 0x181f ;  /* 0x00f81f000b0b7f89 */ /* 0x00ce6200000e0000 */
[----:B------:R-:W-:Y:S01]  /*16b0*/  ISETP.GE.AND P6, PT, R0, R10, PT ;  /* 0x0000000a0000720c */ /* 0x000fe20003fc6270 */
[----:B------:R-:W-:Y:S01]  /*16c0*/  IMAD.MOV.U32 R0, RZ, RZ, 0x70 ;  /* 0x00000070ff007424 */ /* 0x000fe200078e00ff */
[----:B------:R-:W-:Y:S01]  /*16d0*/  SHF.R.S32.HI R16, RZ, 0x4, R24 ;  /* 0x00000004ff107819 */ /* 0x000fe20000011418 */
[----:B------:R-:W-:Y:S01]  /*16e0*/  IMAD.MOV.U32 R6, RZ, RZ, R30 ;  /* 0x000000ffff067224 */ /* 0x000fe200078e001e */
[----:B------:R-:W-:Y:S01]  /*16f0*/  LEA.HI R245, R246, R247, RZ, 0x5 ;  /* 0x000000f7f6f57211 */ /* 0x000fe200078f28ff */
[----:B------:R-:W-:Y:S01]  /*1700*/  IMAD R242, R46, -0x70, R0 ;  /* 0xffffff902ef27824 */ /* 0x000fe200078e0200 */
[----:B------:R-:W-:Y:S01]  /*1710*/  ULDC.64 UR4, c[0x0][0x208] ;  /* 0x0000820000047ab9 */ /* 0x000fe20000000a00 */
[C---:B------:R-:W-:Y:S01]  /*1720*/  IMAD R3, R0.reuse, c[0x0][0x1e4], RZ ;  /* 0x0000790000037a24 */ /* 0x040fe200078e02ff */
[----:B------:R-:W-:Y:S01]  /*1730*/  SHF.R.S32.HI R244, RZ, 0x5, R245 ;  /* 0x00000005fff47819 */ /* 0x000fe200000114f5 */
[----:B------:R-:W-:Y:S01]  /*1740*/  IMAD.WIDE.U32 R250, R0, c[0x0][0x1e0], RZ ;  /* 0x0000780000fa7a25 */ /* 0x000fe200078e00ff */
[----:B------:R-:W-:Y:S01]  /*1750*/  IADD3 R44, R242, R249, -R17 ;  /* 0x000000f9f22c7210 */ /* 0x000fe20007ffe811 */
[----:B------:R-:W-:-:S02]  /*1760*/  USHF.L.U32 UR9, UR4, 0x5, URZ ;  /* 0x0000000504097899 */ /* 0x000fc4000800063f */
[----:B------:R-:W-:Y:S01]  /*1770*/  IMAD.IADD R117, R251, 0x1, R3 ;  /* 0x00000001fb757824 */ /* 0x000fe200078e0203 */
[C---:B------:R-:W-:Y:S01]  /*1780*/  ISETP.GE.AND P2, PT, R44.reuse, 0x11, PT ;  /* 0x000000112c00780c */ /* 0x040fe20003f46270 */
[----:B----4-:R-:W-:Y:S01]  /*1790*/  IMAD.MOV.U32 R7, RZ, RZ, R31 ;  /* 0x000000ffff077224 */ /* 0x010fe200078e001f */
[----:B------:R-:W-:Y:S01]  /*17a0*/  ISETP.GE.AND P3, PT, R44, 0x1, PT ;  /* 0x000000012c00780c */ /* 0x000fe20003f66270 */
[----:B------:R-:W-:Y:S01]  /*17b0*/  IMAD.MOV.U32 R6, RZ, RZ, R28 ;  /* 0x000000ffff067224 */ /* 0x000fe200078e001c */
[----:B------:R-:W-:Y:S01]  /*17c0*/  UMOV UR8, 0x5 ;  /* 0x0000000500087882 */ /* 0x000fe20000000000 */
[C---:B-----5:R-:W-:Y:S01]  /*17d0*/  @!P6 LEA R8, P0, R20.reuse, R8, 0x1 ;  /* 0x000000081408e211 */ /* 0x060fe200078008ff */
[----:B------:R-:W-:Y:S01]  /*17e0*/  IMAD R3, R117, R23, RZ ;  /* 0x0000001775037224 */ /* 0x000fe200078e02ff */
[----:B------:R-:W-:Y:S01]  /*17f0*/  USHF.L.U64.HI UR8, UR4, UR8, UR5 ;  /* 0x0000000804087299 */ /* 0x000fe20008010205 */
[----:B------:R2:W-:Y:S01]  /*1800*/  STL.64 [R1+0x58], R6 ;  /* 0x0000580601007387 */ /* 0x0005e20000100a00 */
[----:B-1----:R-:W-:Y:S01]  /*1810*/  @!P6 LEA.HI.X R9, R20, R11, R21, 0x1, P0 ;  /* 0x0000000b1409e211 */ /* 0x002fe200000f0c15 */
[----:B------:R-:W-:Y:S01]  /*1820*/  IMAD.MOV.U32 R118, RZ, RZ, c[0x0][0x1e0] ;  /* 0x00007800ff767624 */ /* 0x000fe200078e00ff */
[----:B------:R-:W-:Y:S01]  /*1830*/  SHF.R.S32.HI R21, RZ, 0x1f, R23 ;  /* 0x0000001fff157819 */ /* 0x000fe20000011417 */
[----:B------:R-:W-:Y:S01]  /*1840*/  IMAD.MOV.U32 R248, RZ, RZ, c[0x0][0x1e4] ;  /* 0x00007900fff87624 */ /* 0x000fe200078e00ff */
[----:B------:R-:W-:Y:S01]  /*1850*/  ISETP.GE.AND P0, PT, R44, 0x21, PT ;  /* 0x000000212c00780c */ /* 0x000fe20003f06270 */
[----:B------:R-:W-:Y:S01]  /*1860*/  @!PT LDS RZ, [RZ] ;  /* 0x00000000fffff984 */ /* 0x000fe20000000800 */
[----:B------:R1:W-:Y:S01]  /*1870*/  @!P6 LDGSTS.E.BYPASS.LTC128B.128 [R241+0xa900], [R8.64], !P5 ;  /* 0x0a90000008f1efae */ /* 0x0003e2000e901d4a */
[----:B------:R-:W-:Y:S01]  /*1880*/  ISETP.GE.AND P6, PT, R20, c[0x0][0x1d4], PT ;  /* 0x0000750014007a0c */ /* 0x000fe20003fc6270 */
[----:B------:R-:W-:-:S02]  /*1890*/  IMAD R3, R21, R250, R3 ;  /* 0x000000fa15037224 */ /* 0x000fc400078e0203 */
[----:B------:R-:W0:Y:S01]  /*18a0*/  LDGDEPBAR ;  /* 0x00000000000079af */ /* 0x000e220000000000 */
[----:B------:R-:W-:-:S04]  /*18b0*/  IMAD.WIDE.U32 R10, R118, 0x20, RZ ;  /* 0x00000020760a7825 */ /* 0x000fc800078e00ff */
[----:B------:R-:W-:Y:S02]  /*18c0*/  IMAD.MOV.U32 R100, RZ, RZ, R26 ;  /* 0x000000ffff647224 */ /* 0x000fe400078e001a */
[----:B------:R-:W-:Y:S02]  /*18d0*/  IMAD.MOV.U32 R101, RZ, RZ, R27 ;  /* 0x000000ffff657224 */ /* 0x000fe400078e001b */
[----:B------:R-:W-:-:S05]  /*18e0*/  IMAD.MOV.U32 R100, RZ, RZ, R102 ;  /* 0x000000ffff647224 */ /* 0x000fca00078e0066 */
[----:B------:R-:W-:Y:S01]  /*18f0*/  STL.64 [R1+0x28], R100 ;  /* 0x0000286401007387 */ /* 0x000fe20000100a00 */
[----:B--2---:R-:W-:-:S04]  /*1900*/  IMAD.WIDE.U32 R6, R23, R250, R6 ;  /* 0x000000fa17067225 */ /* 0x004fc800078e0006 */
[----:B------:R-:W-:Y:S01]  /*1910*/  IMAD.IADD R7, R7, 0x1, R3 ;  /* 0x0000000107077824 */ /* 0x000fe200078e0203 */
[----:B------:R-:W-:Y:S01]  /*1920*/  BAR.SYNC.DEFER_BLOCKING 0x0 ;  /* 0x0000000000007b1d */ /* 0x000fe20000010000 */
[----:B------:R-:W-:Y:S02]  /*1930*/  @P2 LEA R0, P1, R118, R6, 0x4 ;  /* 0x0000000676002211 */ /* 0x000fe400078220ff */
[----:B-1----:R-:W-:Y:S02]  /*1940*/  @P3 LEA R8, P5, R6, c[0x0][0x1c8], 0x1 ;  /* 0x0000720006083a11 */ /* 0x002fe400078a08ff */
[----:B------:R-:W-:Y:S02]  /*1950*/  @P2 LEA.HI.X R3, R118, R7, R248, 0x4, P1 ;  /* 0x0000000776032211 */ /* 0x000fe400008f24f8 */
[----:B------:R-:W-:Y:S02]  /*1960*/  @P2 LEA R12, P1, R0, c[0x0][0x1c8], 0x1 ;  /* 0x00007200000c2a11 */ /* 0x000fe400078208ff */
[----:B------:R-:W-:-:S02]  /*1970*/  @P3 LEA.HI.X R9, R6, c[0x0][0x1cc], R7, 0x1, P5 ;  /* 0x0000730006093a11 */ /* 0x000fc400028f0c07 */
[----:B------:R-:W-:Y:S02]  /*1980*/  ISETP.GE.AND P5, PT, R44, 0x31, PT ;  /* 0x000000312c00780c */ /* 0x000fe40003fa6270 */
[----:B------:R-:W-:Y:S01]  /*1990*/  @P2 LEA.HI.X R13, R0, c[0x0][0x1cc], R3, 0x1, P1 ;  /* 0x00007300000d2a11 */ /* 0x000fe200008f0c03 */
[----:B------:R-:W-:Y:S01]  /*19a0*/  IMAD.SHL.U32 R3, R248, 0x20, RZ ;  /* 0x00000020f8037824 */ /* 0x000fe200078e00ff */
[----:B------:R-:W-:-:S04]  /*19b0*/  @P0 IADD3 R0, P1, R6, R10, RZ ;  /* 0x0000000a06000210 */ /* 0x000fc80007f3e0ff */
[----:B------:R-:W-:Y:S02]  /*19c0*/  @P0 IADD3.X R3, R7, R11, R3, P1, !PT ;  /* 0x0000000b07030210 */ /* 0x000fe40000ffe403 */
[----:B------:R-:W-:Y:S01]  /*19d0*/  @P0 LEA R10, P1, R0, c[0x0][0x1c8], 0x1 ;  /* 0x00007200000a0a11 */ /* 0x000fe200078208ff */
[----:B------:R-:W-:Y:S01]  /*19e0*/  @!PT LDS RZ, [RZ] ;  /* 0x00000000fffff984 */ /* 0x000fe20000000800 */
[----:B------:R-:W-:Y:S01]  /*19f0*/  @!PT LDS RZ, [RZ] ;  /* 0x00000000fffff984 */ /* 0x000fe20000000800 */
[----:B------:R-:W-:Y:S01]  /*1a00*/  @!PT LDS RZ, [RZ] ;  /* 0x00000000fffff984 */ /* 0x000fe20000000800 */
[----:B------:R1:W-:Y:S01]  /*1a10*/  @P3 LDGSTS.E.BYPASS.LTC128B.128 [R241+0x3900], [R8.64], !P6 ;  /* 0x0390000008f13fae */ /* 0x0003e2000f101d4a */
[----:B------:R-:W-:Y:S02]  /*1a20*/  ISETP.GE.AND P3, PT, R44, 0x41, PT ;  /* 0x000000412c00780c */ /* 0x000fe40003f66270 */
[----:B------:R-:W-:Y:S01]  /*1a30*/  @P0 LEA.HI.X R11, R0, c[0x0][0x1cc], R3, 0x1, P1 ;  /* 0x00007300000b0a11 */ /* 0x000fe200008f0c03 */
[----:B------:R-:W-:Y:S01]  /*1a40*/  @P5 IMAD R0, R248, 0x30, RZ ;  /* 0x00000030f8005824 */ /* 0x000fe200078e02ff */
[----:B------:R2:W-:Y:S01]  /*1a50*/  @P2 LDGSTS.E.BYPASS.LTC128B.128 [R241+0x4100], [R12.64], !P6 ;  /* 0x041000000cf12fae */ /* 0x0005e2000f101d4a */
[C---:B------:R-:W-:Y:S02]  /*1a60*/  ISETP.GE.AND P2, PT, R44.reuse, 0x51, PT ;  /* 0x000000512c00780c */ /* 0x040fe40003f46270 */
[----:B------:R-:W-:Y:S01]  /*1a70*/  ISETP.GE.AND P1, PT, R44, 0x61, PT ;  /* 0x000000612c00780c */ /* 0x000fe20003f26270 */
[----:B------:R3:W-:-:S12]  /*1a80*/  @P0 LDGSTS.E.BYPASS.LTC128B.128 [R241+0x4900], [R10.64], !P6 ;  /* 0x049000000af10fae */ /* 0x0007d8000f101d4a */
[----:B------:R-:W-:Y:S02]  /*1a90*/  @P1 IMAD R5, R248, 0x60, RZ ;  /* 0x00000060f8051824 */ /* 0x000fe400078e02ff */
[----:B-1----:R-:W-:-:S04]  /*1aa0*/  @P5 IMAD.WIDE.U32 R8, R118, 0x30, R6 ;  /* 0x0000003076085825 */ /* 0x002fc800078e0006 */
[----:B------:R-:W-:Y:S01]  /*1ab0*/  @P5 IMAD.IADD R0, R9, 0x1, R0 ;  /* 0x0000000109005824 */ /* 0x000fe200078e0200 */
[----:B------:R-:W-:-:S04]  /*1ac0*/  @P5 LEA R14, P0, R8, c[0x0][0x1c8], 0x1 ;  /* 0x00007200080e5a11 */ /* 0x000fc800078008ff */
[----:B------:R-:W-:Y:S01]  /*1ad0*/  @P5 LEA.HI.X R15, R8, c[0x0][0x1cc], R0, 0x1, P0 ;  /* 0x00007300080f5a11 */ /* 0x000fe200000f0c00 */
[----:B---3--:R-:W-:Y:S01]  /*1ae0*/  @P2 IMAD R10, R248, 0x50, RZ ;  /* 0x00000050f80a2824 */ /* 0x008fe200078e02ff */
[C---:B------:R-:W-:Y:S01]  /*1af0*/  @P3 LEA R0, P0, R118.reuse, R6, 0x6 ;  /* 0x0000000676003211 */ /* 0x040fe200078030ff */
[C---:B------:R-:W-:Y:S02]  /*1b00*/  @P2 IMAD.WIDE.U32 R8, R118.reuse, 0x50, R6 ;  /* 0x0000005076082825 */ /* 0x040fe400078e0006 */
[----:B------:R1:W-:Y:S01]  /*1b10*/  @P5 LDGSTS.E.BYPASS.LTC128B.128 [R241+0x5100], [R14.64], !P6 ;  /* 0x051000000ef15fae */ /* 0x0003e2000f101d4a */
[C---:B------:R-:W-:Y:S01]  /*1b20*/  @P3 LEA.HI.X R3, R118.reuse, R7, R248, 0x6, P0 ;  /* 0x0000000776033211 */ /* 0x040fe200000f34f8 */
[----:B------:R-:W-:Y:S01]  /*1b30*/  @P1 IMAD.WIDE.U32 R6, R118, 0x60, R6 ;  /* 0x0000006076061825 */ /* 0x000fe200078e0006 */
[----:B--2---:R-:W-:-:S04]  /*1b40*/  @P3 LEA R12, P0, R0, c[0x0][0x1c8], 0x1 ;  /* 0x00007200000c3a11 */ /* 0x004fc800078008ff */
[----:B------:R-:W-:Y:S01]  /*1b50*/  @P3 LEA.HI.X R13, R0, c[0x0][0x1cc], R3, 0x1, P0 ;  /* 0x00007300000d3a11 */ /* 0x000fe200000f0c03 */
[----:B------:R-:W-:Y:S01]  /*1b60*/  @P2 IMAD.IADD R0, R9, 0x1, R10 ;  /* 0x0000000109002824 */ /* 0x000fe200078e020a */
[----:B------:R-:W-:Y:S02]  /*1b70*/  @P2 LEA R10, P0, R8, c[0x0][0x1c8], 0x1 ;  /* 0x00007200080a2a11 */ /* 0x000fe400078008ff */
[----:B------:R-:W-:Y:S01]  /*1b80*/  LEA.HI R3, R24, R16, RZ, 0x1 ;  /* 0x0000001018037211 */ /* 0x000fe200078f08ff */
[----:B------:R1:W-:Y:S01]  /*1b90*/  @P3 LDGSTS.E.BYPASS.LTC128B.128 [R241+0x5900], [R12.64], !P6 ;  /* 0x059000000cf13fae */ /* 0x0003e2000f101d4a */
[----:B------:R-:W-:Y:S01]  /*1ba0*/  @P2 LEA.HI.X R11, R8, c[0x0][0x1cc], R0, 0x1, P0 ;  /* 0x00007300080b2a11 */ /* 0x000fe200000f0c00 */
[----:B------:R-:W-:Y:S01]  /*1bb0*/  @P1 IMAD.IADD R0, R7, 0x1, R5 ;  /* 0x0000000107001824 */ /* 0x000fe200078e0205 */
[----:B------:R-:W-:Y:S01]  /*1bc0*/  @P1 LEA R8, P0, R6, c[0x0][0x1c8], 0x1 ;  /* 0x0000720006081a11 */ /* 0x000fe200078008ff */
[----:B------:R-:W-:Y:S01]  /*1bd0*/  IMAD.SHL.U32 R5, R22, 0x40, RZ ;  /* 0x0000004016057824 */ /* 0x000fe200078e00ff */
[----:B------:R-:W-:Y:S01]  /*1be0*/  LOP3.LUT R3, R3, 0xfffffffe, RZ, 0xc0, !PT ;  /* 0xfffffffe03037812 */ /* 0x000fe200078ec0ff */
[----:B------:R2:W-:Y:S01]  /*1bf0*/  @P2 LDGSTS.E.BYPASS.LTC128B.128 [R241+0x6100], [R10.64], !P6 ;  /* 0x061000000af12fae */ /* 0x0005e2000f101d4a */
[----:B------:R-:W-:Y:S01]  /*1c00*/  @P1 LEA.HI.X R9, R6, c[0x0][0x1cc], R0, 0x1, P0 ;  /* 0x0000730006091a11 */ /* 0x000fe200000f0c00 */
[----:B------:R-:W-:Y:S01]  /*1c10*/  IMAD.SHL.U32 R0, R45, 0x40, RZ ;  /* 0x000000402d007824 */ /* 0x000fe200078e00ff */
[----:B------:R-:W-:Y:S01]  /*1c20*/  LOP3.LUT R116, R5, 0xfffffe00, RZ, 0xc0, !PT ;  /* 0xfffffe0005747812 */ /* 0x000fe200078ec0ff */
[----:B------:R-:W-:Y:S01]  /*1c30*/  IMAD.IADD R16, R16, 0x1, -R3 ;  /* 0x0000000110107824 */ /* 0x000fe200078e0a03 */
[----:B------:R-:W-:Y:S01]  /*1c40*/  LOP3.LUT P0, RZ, R45, 0x2, RZ, 0xc0, !PT ;  /* 0x000000022dff7812 */ /* 0x000fe2000780c0ff */
[----:B------:R2:W-:Y:S01]  /*1c50*/  @P1 LDGSTS.E.BYPASS.LTC128B.128 [R241+0x6900], [R8.64], !P6 ;  /* 0x0690000008f11fae */ /* 0x0005e2000f101d4a */
[----:B------:R-:W-:Y:S01]  /*1c60*/  IMAD.SHL.U32 R3, R19, 0x40, RZ ;  /* 0x0000004013037824 */ /* 0x000fe200078e00ff */
[----:B------:R-:W-:Y:S01]  /*1c70*/  LOP3.LUT R0, R0, 0x1c0, RZ, 0xc0, !PT ;  /* 0x000001c000007812 */ /* 0x000fe200078ec0ff */
[----:B------:R-:W-:Y:S01]  /*1c80*/  IMAD.SHL.U32 R7, R17, 0x8, RZ ;  /* 0x0000000811077824 */ /* 0x000fe200078e00ff */
[----:B------:R-:W0:Y:S01]  /*1c90*/  LDGDEPBAR ;  /* 0x00000000000079af */ /* 0x000e220000000000 */
[----:B------:R-:W-:Y:S01]  /*1ca0*/  IMAD.SHL.U32 R6, R16, 0x8, RZ ;  /* 0x0000000810067824 */ /* 0x000fe200078e00ff */
[----:B------:R-:W-:-:S02]  /*1cb0*/  LOP3.LUT R3, R3, 0x1c0, RZ, 0xc0, !PT ;  /* 0x000001c003037812 */ /* 0x000fc400078ec0ff */
[----:B------:R-:W-:Y:S02]  /*1cc0*/  LOP3.LUT R7, R0, 0x8, R7, 0xf8, !PT ;  /* 0x0000000800077812 */ /* 0x000fe400078ef807 */
[----:B------:R-:W-:Y:S02]  /*1cd0*/  LOP3.LUT R5, R3, 0x8, R6, 0xf8, !PT ;  /* 0x0000000803057812 */ /* 0x000fe400078ef806 */
[----:B------:R-:W-:Y:S02]  /*1ce0*/  SHF.R.U32.HI R0, RZ, 0x3, R0 ;  /* 0x00000003ff007819 */ /* 0x000fe40000011600 */
[----:B------:R-:W-:Y:S02]  /*1cf0*/  SHF.R.U32.HI R3, RZ, 0x3, R3 ;  /* 0x00000003ff037819 */ /* 0x000fe40000011603 */
[----:B------:R-:W-:Y:S01]  /*1d00*/  LOP3.LUT R0, R7, R0, RZ, 0x3c, !PT ;  /* 0x0000000007007212 */ /* 0x000fe200078e3cff */
[----:B------:R-:W-:Y:S01]  /*1d10*/  IMAD.WIDE.U32 R6, R23, c[0x0][0x208], RZ ;  /* 0x0000820017067a25 */ /* 0x000fe200078e00ff */
[----:B------:R-:W-:-:S02]  /*1d20*/  LOP3.LUT R5, R5, R3, RZ, 0x3c, !PT ;  /* 0x0000000305057212 */ /* 0x000fc400078e3cff */
[----:B------:R-:W-:Y:S01]  /*1d30*/  ISETP.GE.AND P2, PT, R20, c[0x0][0x1d4], PT ;  /* 0x0000750014007a0c */ /* 0x000fe20003f46270 */
[----:B------:R-:W-:Y:S02]  /*1d40*/  IMAD R3, R244, 0x400, R116 ;  /* 0x00000400f4037824 */ /* 0x000fe400078e0274 */
[----:B------:R-:W-:Y:S01]  /*1d50*/  IMAD R0, R16, 0x200, R0 ;  /* 0x0000020010007824 */ /* 0x000fe200078e0200 */
[----:B------:R-:W-:Y:S01]  /*1d60*/  ISETP.LT.OR P5, PT, R44, 0x1, P2 ;  /* 0x000000012c00780c */ /* 0x000fe200017a1670 */
[----:B------:R-:W-:Y:S02]  /*1d70*/  IMAD.IADD R3, R5, 0x1, R3 ;  /* 0x0000000105037824 */ /* 0x000fe400078e0203 */
[----:B------:R-:W-:Y:S01]  /*1d80*/  IMAD.SHL.U32 R119, R0, 0x2, RZ ;  /* 0x0000000200777824 */ /* 0x000fe200078e00ff */
[----:B------:R-:W-:-:S04]  /*1d90*/  DEPBAR.LE SB0, 0x1 ;  /* 0x000080400000791a */ /* 0x000fc80000000000 */
[----:B------:R-:W-:-:S04]  /*1da0*/  DEPBAR.LE SB0, 0x0 ;  /* 0x000080000000791a */ /* 0x000fc80000000000 */
[----:B------:R-:W-:Y:S01]  /*1db0*/  BAR.SYNC.DEFER_BLOCKING 0x0 ;  /* 0x0000000000007b1d */ /* 0x000fe20000010000 */
[----:B------:R-:W-:Y:S01]  /*1dc0*/  IMAD.SHL.U32 R230, R3, 0x2, RZ ;  /* 0x0000000203e67824 */ /* 0x000fe200078e00ff */
[C---:B------:R-:W-:Y:S01]  /*1dd0*/  IADD3 R0, R119.reuse, 0x3900, RZ ;  /* 0x0000390077007810 */ /* 0x040fe20007ffe0ff */
[----:B------:R-:W-:Y:S01]  /*1de0*/  IMAD.MOV.U32 R3, RZ, RZ, R46 ;  /* 0x000000ffff037224 */ /* 0x000fe200078e002e */
[----:B------:R-:W-:Y:S01]  /*1df0*/  IADD3 R234, R119, 0x3920, RZ ;  /* 0x0000392077ea7810 */ /* 0x000fe20007ffe0ff */
[--C-:B------:R-:W-:Y:S01]  /*1e00*/  IMAD R233, R2, 0x2, R230.reuse ;  /* 0x0000000202e97824 */ /* 0x100fe200078e02e6 */
[----:B------:R-:W-:Y:S01]  /*1e10*/  @P0 IADD3 R234, R0, -0x20, RZ ;  /* 0xffffffe000ea0810 */ /* 0x000fe20007ffe0ff */
[----:B------:R-:W-:Y:S02]  /*1e20*/  IMAD R0, R21, c[0x0][0x208], RZ ;  /* 0x0000820015007a24 */ /* 0x000fe400078e02ff */
[----:B------:R-:W-:Y:S01]  /*1e30*/  IMAD R231, R4, 0x2, R230 ;  /* 0x0000000204e77824 */ /* 0x000fe200078e02e6 */
[C---:B------:R-:W-:Y:S01]  /*1e40*/  IADD3 R240, R234.reuse, 0x800, RZ ;  /* 0x00000800eaf07810 */ /* 0x040fe20007ffe0ff */
[----:B------:R-:W-:Y:S01]  /*1e50*/  IMAD R0, R23, c[0x0][0x20c], R0 ;  /* 0x0000830017007a24 */ /* 0x000fe200078e0200 */
[----:B------:R-:W-:Y:S01]  /*1e60*/  IADD3 R235, R234, 0x3000, RZ ;  /* 0x00003000eaeb7810 */ /* 0x000fe20007ffe0ff */
[----:B------:R-:W-:-:S02]  /*1e70*/  IMAD R232, R2, 0x2, R231 ;  /* 0x0000000202e87824 */ /* 0x000fc400078e02e7 */
[----:B------:R-:W-:Y:S02]  /*1e80*/  IMAD.IADD R0, R7, 0x1, R0 ;  /* 0x0000000107007824 */ /* 0x000fe400078e0200 */
[----:B------:R-:W-:-:S04]  /*1e90*/  IMAD.WIDE.U32 R6, R6, 0x70, R100 ;  /* 0x0000007006067825 */ /* 0x000fc800078e0064 */
[----:B------:R-:W-:Y:S01]  /*1ea0*/  IMAD R0, R0, 0x70, RZ ;  /* 0x0000007000007824 */ /* 0x000fe200078e02ff */
[----:B--2---:R-:W-:Y:S03]  /*1eb0*/  LDSM.16.M88.4 R8, [R230+0x9100] ;  /* 0x00910000e608783b */ /* 0x004fe60000000200 */
[----:B------:R-:W-:Y:S01]  /*1ec0*/  IMAD.IADD R0, R7, 0x1, R0 ;  /* 0x0000000107007824 */ /* 0x000fe200078e0200 */
[----:B------:R-:W2:Y:S04]  /*1ed0*/  LDSM.16.M88.4 R24, [R119+0x4100] ;  /* 0x004100007718783b */ /* 0x000ea80000000200 */
[----:B-1----:R-:W1:Y:S04]  /*1ee0*/  LDSM.16.M88.4 R12, [R230+0x7100] ;  /* 0x00710000e60c783b */ /* 0x002e680000000200 */
[----:B------:R-:W3:Y:S04]  /*1ef0*/  LDSM.16.M88.4 R28, [R119+0x3900] ;  /* 0x00390000771c783b */ /* 0x000ee80000000200 */
[----:B------:R-:W4:Y:S04]  /*1f00*/  LDSM.16.M88.4 R16, [R119+0x4900] ;  /* 0x004900007710783b */ /* 0x000f280000000200 */
[----:B------:R-:W5:Y:S04]  /*1f10*/  LDSM.16.M88.4 R32, [R119+0x5100] ;  /* 0x005100007720783b */ /* 0x000f680000000200 */
[----:B------:R-:W4:Y:S04]  /*1f20*/  LDSM.16.M88.4 R36, [R119+0x5900] ;  /* 0x005900007724783b */ /* 0x000f280000000200 */
[----:B------:R-:W4:Y:S04]  /*1f30*/  LDSM.16.M88.4 R48, [R119+0x6100] ;  /* 0x006100007730783b */ /* 0x000f280000000200 */
[----:B------:R-:W4:Y:S04]  /*1f40*/  LDSM.16.M88.4 R40, [R119+0x6900] ;  /* 0x006900007728783b */ /* 0x000f280000000200 */
[----:B------:R-:W-:Y:S04]  /*1f50*/  LDSM.16.M88.4 R60, [R234] ;  /* 0x00000000ea3c783b */ /* 0x000fe80000000200 */
[----:B------:R-:W-:Y:S01]  /*1f60*/  LDSM.16.M88.4 R56, [R234+0x800] ;  /* 0x00080000ea38783b */ /* 0x000fe20000000200 */
[-C--:B--2---:R-:W-:Y:S03]  /*1f70*/  HMMA.16816.F32 R68, R8, R24.reuse, RZ ;  /* 0x000000180844723c */ /* 0x084fe600000018ff */
[----:B------:R-:W-:Y:S05]  /*1f80*/  LDSM.16.M88.4 R52, [R234+0x1000] ;  /* 0x00100000ea34783b */ /* 0x000fea0000000200 */
[C---:B-1----:R-:W-:Y:S07]  /*1f90*/  HMMA.16816.F32 R156, R12.reuse, R24, RZ ;  /* 0x000000180c9c723c */ /* 0x042fee00000018ff */
[----:B------:R-:W-:Y:S01]  /*1fa0*/  LEA R24, P1, R6, c[0x0][0x1f8], 0x1 ;  /* 0x00007e0006187a11 */ /* 0x000fe200078208ff */
[----:B---3--:R-:W-:Y:S03]  /*1fb0*/  HMMA.16816.F32 R184, R12, R28, RZ ;  /* 0x0000001c0cb8723c */ /* 0x008fe600000018ff */
[----:B------:R-:W-:-:S02]  /*1fc0*/  IADD3 R22, P0, R24, UR9, RZ ;  /* 0x0000000918167c10 */ /* 0x000fc4000ff1e0ff */
[----:B------:R-:W-:Y:S01]  /*1fd0*/  LEA.HI.X R25, R6, c[0x0][0x1fc], R0, 0x1, P1 ;  /* 0x00007f0006197a11 */ /* 0x000fe200008f0c00 */
[----:B------:R-:W-:Y:S02]  /*1fe0*/  IMAD.MOV.U32 R0, RZ, RZ, 0x40 ;  /* 0x00000040ff007424 */ /* 0x000fe400078e00ff */
[----:B------:R-:W-:Y:S01]  /*1ff0*/  HMMA.16816.F32 R180, R12, R30, RZ ;  /* 0x0000001e0cb4723c */ /* 0x000fe200000018ff */
[----:B------:R-:W-:-:S07]  /*2000*/  IADD3.X R23, R25, UR8, RZ, P0, !PT ;  /* 0x0000000819177c10 */ /* 0x000fce00087fe4ff */
[C---:B------:R-:W-:Y:S08]  /*2010*/  HMMA.16816.F32 R176, R12.reuse, R26, RZ ;  /* 0x0000001a0cb0723c */ /* 0x040ff000000018ff */
[C---:B----4-:R-:W-:Y:S08]  /*2020*/  HMMA.16816.F32 R148, R12.reuse, R16, RZ ;  /* 0x000000100c94723c */ /* 0x050ff000000018ff */
[C---:B------:R-:W-:Y:S08]  /*2030*/  HMMA.16816.F32 R172, R12.reuse, R18, RZ ;  /* 0x000000120cac723c */ /* 0x040ff000000018ff */
[C---:B-----5:R-:W-:Y:S08]  /*2040*/  HMMA.16816.F32 R144, R12.reuse, R32, RZ ;  /* 0x000000200c90723c */ /* 0x060ff000000018ff */
[C---:B------:R-:W-:Y:S08]  /*2050*/  HMMA.16816.F32 R168, R12.reuse, R34, RZ ;  /* 0x000000220ca8723c */ /* 0x040ff000000018ff */
[C---:B------:R-:W-:Y:S08]  /*2060*/  HMMA.16816.F32 R140, R12.reuse, R36, RZ ;  /* 0x000000240c8c723c */ /* 0x040ff000000018ff */
[C---:B------:R-:W-:Y:S08]  /*2070*/  HMMA.16816.F32 R160, R12.reuse, R38, RZ ;  /* 0x000000260ca0723c */ /* 0x040ff000000018ff */
[C---:B------:R-:W-:Y:S08]  /*2080*/  HMMA.16816.F32 R132, R12.reuse, R48, RZ ;  /* 0x000000300c84723c */ /* 0x040ff000000018ff */
[C---:B------:R-:W-:Y:S08]  /*2090*/  HMMA.16816.F32 R152, R12.reuse, R50, RZ ;  /* 0x000000320c98723c */ /* 0x040ff000000018ff */
[C---:B------:R-:W-:Y:S08]  /*20a0*/  HMMA.16816.F32 R128, R12.reuse, R40, RZ ;  /* 0x000000280c80723c */ /* 0x040ff000000018ff */
[----:B------:R-:W-:Y:S07]  /*20b0*/  HMMA.16816.F32 R136, R12, R42, RZ ;  /* 0x0000002a0c88723c */ /* 0x000fee00000018ff */
[----:B------:R-:W-:Y:S01]  /*20c0*/  IADD3 R14, P1, R22, UR9, RZ ;  /* 0x00000009160e7c10 */ /* 0x000fe2000ff3e0ff */
[----:B------:R-:W-:Y:S03]  /*20d0*/  HMMA.16816.F32 R72, R8, R16, RZ ;  /* 0x000000100848723c */ /* 0x000fe600000018ff */
[----:B------:R-:W-:-:S02]  /*20e0*/  IADD3 R12, P0, R14, UR9, RZ ;  /* 0x000000090e0c7c10 */ /* 0x000fc4000ff1e0ff */
[----:B------:R-:W-:Y:S02]  /*20f0*/  IADD3.X R15, R23, UR8, RZ, P1, !PT ;  /* 0x00000008170f7c10 */ /* 0x000fe40008ffe4ff */
[----:B------:R-:W-:Y:S01]  /*2100*/  IADD3 R6, P3, R12, UR9, RZ ;  /* 0x000000090c067c10 */ /* 0x000fe2000ff7e0ff */
[C---:B------:R-:W-:Y:S01]  /*2110*/  HMMA.16816.F32 R80, R8.reuse, R36, RZ ;  /* 0x000000240850723c */ /* 0x040fe200000018ff */
[----:B------:R-:W-:Y:S02]  /*2120*/  IADD3.X R13, R15, UR8, RZ, P0, !PT ;  /* 0x000000080f0d7c10 */ /* 0x000fe400087fe4ff */
[----:B------:R-:W-:Y:S02]  /*2130*/  ISETP.LT.OR P1, PT, R44, 0x11, P2 ;  /* 0x000000112c00780c */ /* 0x000fe40001721670 */
[----:B------:R-:W-:Y:S02]  /*2140*/  IADD3.X R7, R13, UR8, RZ, P3, !PT ;  /* 0x000000080d077c10 */ /* 0x000fe40009ffe4ff */
[----:B------:R-:W-:Y:S01]  /*2150*/  IADD3 R20, P0, R6, UR9, RZ ;  /* 0x0000000906147c10 */ /* 0x000fe2000ff1e0ff */
[----:B------:R-:W-:Y:S01]  /*2160*/  HMMA.16816.F32 R112, R8, R18, RZ ;  /* 0x000000120870723c */ /* 0x000fe200000018ff */
[----:B------:R-:W1:Y:S01]  /*2170*/  LDSM.16.M88.4 R16, [R233+0x9100] ;  /* 0x00910000e910783b */ /* 0x000e620000000200 */
[----:B------:R-:W-:-:S02]  /*2180*/  ISETP.LT.OR P3, PT, R44, 0x21, P2 ;  /* 0x000000212c00780c */ /* 0x000fc40001761670 */
[----:B------:R-:W-:Y:S02]  /*2190*/  IADD3.X R21, R7, UR8, RZ, P0, !PT ;  /* 0x0000000807157c10 */ /* 0x000fe400087fe4ff */
[C---:B------:R-:W-:Y:S02]  /*21a0*/  ISETP.LT.OR P0, PT, R44.reuse, 0x31, P2 ;  /* 0x000000312c00780c */ /* 0x040fe40001701670 */
[C---:B------:R-:W-:Y:S01]  /*21b0*/  HMMA.16816.F32 R164, R8.reuse, R38, RZ ;  /* 0x0000002608a4723c */ /* 0x040fe200000018ff */
[----:B------:R-:W2:Y:S07]  /*21c0*/  LDSM.16.M88.4 R36, [R234+0x2000] ;  /* 0x00200000ea24783b */ /* 0x000eae0000000200 */
[C---:B------:R-:W-:Y:S08]  /*21d0*/  HMMA.16816.F32 R88, R8.reuse, R48, RZ ;  /* 0x000000300858723c */ /* 0x040ff000000018ff */
[C---:B------:R-:W-:Y:S01]  /*21e0*/  HMMA.16816.F32 R192, R8.reuse, R50, RZ ;  /* 0x0000003208c0723c */ /* 0x040fe200000018ff */
[----:B------:R-:W3:Y:S07]  /*21f0*/  LDSM.16.M88.4 R48, [R234+0x1800] ;  /* 0x00180000ea30783b */ /* 0x000eee0000000200 */
[C---:B------:R-:W-:Y:S08]  /*2200*/  HMMA.16816.F32 R64, R8.reuse, R28, RZ ;  /* 0x0000001c0840723c */ /* 0x040ff000000018ff */
[C---:B------:R-:W-:Y:S08]  /*2210*/  HMMA.16816.F32 R76, R8.reuse, R32, RZ ;  /* 0x00000020084c723c */ /* 0x040ff000000018ff */
[C---:B------:R-:W-:Y:S01]  /*2220*/  HMMA.16816.F32 R96, R8.reuse, R30, RZ ;  /* 0x0000001e0860723c */ /* 0x040fe200000018ff */
[----:B------:R-:W-:Y:S07]  /*2230*/  LDSM.16.M88.4 R28, [R234+0x3000] ;  /* 0x00300000ea1c783b */ /* 0x000fee0000000200 */
[C---:B------:R-:W-:Y:S01]  /*2240*/  HMMA.16816.F32 R124, R8.reuse, R34, RZ ;  /* 0x00000022087c723c */ /* 0x040fe200000018ff */
[----:B------:R-:W4:Y:S07]  /*2250*/  LDSM.16.M88.4 R32, [R234+0x2800] ;  /* 0x00280000ea20783b */ /* 0x000f2e0000000200 */
[C---:B------:R-:W-:Y:S08]  /*2260*/  HMMA.16816.F32 R92, R8.reuse, R40, RZ ;  /* 0x00000028085c723c */ /* 0x040ff000000018ff */
[C---:B------:R-:W-:Y:S08]  /*2270*/  HMMA.16816.F32 R84, R8.reuse, R26, RZ ;  /* 0x0000001a0854723c */ /* 0x040ff000000018ff */
[----:B------:R-:W-:Y:S01]  /*2280*/  HMMA.16816.F32 R188, R8, R42, RZ ;  /* 0x0000002a08bc723c */ /* 0x000fe200000018ff */
[----:B------:R-:W5:Y:S04]  /*2290*/  LDSM.16.M88.4 R8, [R233+0x7100] ;  /* 0x00710000e908783b */ /* 0x000f680000000200 */
[----:B------:R-:W-:Y:S01]  /*22a0*/  @!PT LDS RZ, [RZ] ;  /* 0x00000000fffff984 */ /* 0x000fe20000000800 */
[----:B------:R-:W-:Y:S01]  /*22b0*/  @!PT LDS RZ, [RZ] ;  /* 0x00000000fffff984 */ /* 0x000fe20000000800 */
[----:B------:R-:W-:Y:S01]  /*22c0*/  @!PT LDS RZ, [RZ] ;  /* 0x00000000fffff984 */ /* 0x000fe20000000800 */
[----:B------:R3:W-:Y:S01]  /*22d0*/  LDGSTS.E.BYPASS.LTC128B.128 [R241+0x100], [R24.64], !P5 ;  /* 0x0010000018f17fae */ /* 0x0007e2000e901d4a */
[----:B------:R-:W-:-:S02]  /*22e0*/  ISETP.LT.OR P5, PT, R44, 0x41, P2 ;  /* 0x000000412c00780c */ /* 0x000fc400017a1670 */
[----:B-1----:R-:W-:Y:S01]  /*22f0*/  HMMA.16816.F32 R120, R16, R60, R64 ;  /* 0x0000003c1078723c */ /* 0x002fe20000001840 */
[----:B------:R1:W-:Y:S01]  /*2300*/  LDGSTS.E.BYPASS.LTC128B.128 [R241+0x900], [R22.64], !P1 ;  /* 0x0090000016f17fae */ /* 0x0003e2000c901d4a */
[----:B------:R-:W-:-:S03]  /*2310*/  LOP3.LUT P1, RZ, R45, 0x4, RZ, 0xc0, !PT ;  /* 0x000000042dff7812 */ /* 0x000fc6000782c0ff */
[----:B------:R1:W-:Y:S01]  /*2320*/  LDGSTS.E.BYPASS.LTC128B.128 [R241+0x1100], [R14.64], !P3 ;  /* 0x011000000ef17fae */ /* 0x0003e2000d901d4a */
[C---:B------:R-:W-:Y:S02]  /*2330*/  ISETP.LT.OR P3, PT, R44.reuse, 0x51, P2 ;  /* 0x000000512c00780c */ /* 0x040fe40001761670 */
[----:B------:R-:W-:Y:S01]  /*2340*/  ISETP.LT.OR P2, PT, R44, 0x61, P2 ;  /* 0x000000612c00780c */ /* 0x000fe20001741670 */
[----:B------:R1:W-:Y:S01]  /*2350*/  LDGSTS.E.BYPASS.LTC128B.128 [R241+0x1900], [R12.64], !P0 ;  /* 0x019000000cf17fae */ /* 0x0003e2000c101d4a */
[----:B------:R-:W-:Y:S01]  /*2360*/  SEL R0, R0, 0xffffffc0, !P1 ;  /* 0xffffffc000007807 */ /* 0x000fe20004800000 */
[----:B--2---:R-:W-:Y:S02]  /*2370*/  HMMA.16816.F32 R40, R16, R36, R80 ;  /* 0x000000241028723c */ /* 0x004fe40000001850 */
[----:B------:R2:W-:Y:S02]  /*2380*/  LDGSTS.E.BYPASS.LTC128B.128 [R241+0x2100], [R6.64], !P5 ;  /* 0x0210000006f17fae */ /* 0x0005e4000e901d4a */
[----:B------:R-:W-:-:S02]  /*2390*/  IMAD.IADD R229, R119, 0x1, R0 ;  /* 0x0000000177e57824 */ /* 0x000fc400078e0200 */
[----:B------:R-:W-:Y:S01]  /*23a0*/  IMAD.IADD R228, R0, 0x1, R234 ;  /* 0x0000000100e47824 */ /* 0x000fe200078e02ea */
[----:B------:R-:W-:Y:S01]  /*23b0*/  LOP3.LUT R0, R5, R116, RZ, 0xfc, !PT ;  /* 0x0000007405007212 */ /* 0x000fe200078efcff */
[----:B------:R2:W-:Y:S01]  /*23c0*/  LDGSTS.E.BYPASS.LTC128B.128 [R241+0x2900], [R20.64], !P3 ;  /* 0x0290000014f17fae */ /* 0x0005e2000d901d4a */
[C---:B------:R-:W-:Y:S08]  /*23d0*/  HMMA.16816.F32 R108, R16.reuse, R56, R68 ;  /* 0x00000038106c723c */ /* 0x040ff00000001844 */
[----:B------:R-:W-:Y:S01]  /*23e0*/  HMMA.16816.F32 R104, R16, R52, R72 ;  /* 0x000000341068723c */ /* 0x000fe20000001848 */
[----:B-1----:R-:W-:-:S07]  /*23f0*/  IADD3 R12, P0, R20, UR9, RZ ;  /* 0x00000009140c7c10 */ /* 0x002fce000ff1e0ff */
[----:B---3--:R-:W-:Y:S01]  /*2400*/  HMMA.16816.F32 R24, R16, R62, R96 ;  /* 0x0000003e1018723c */ /* 0x008fe20000001860 */
[----:B------:R-:W-:Y:S02]  /*2410*/  IADD3.X R13, R21, UR8, RZ, P0, !PT ;  /* 0x00000008150d7c10 */ /* 0x000fe400087fe4ff */
[----:B------:R-:W-:-:S03]  /*2420*/  ISETP.GE.AND P0, PT, R3, 0x2, PT ;  /* 0x000000020300780c */ /* 0x000fc60003f06270 */
[----:B------:R1:W-:Y:S02]  /*2430*/  LDGSTS.E.BYPASS.LTC128B.128 [R241+0x3100], [R12.64], !P2 ;  /* 0x031000000cf17fae */ /* 0x0003e4000d101d4a */
[C---:B------:R-:W-:Y:S02]  /*2440*/  HMMA.16816.F32 R224, R16.reuse, R58, R84 ;  /* 0x0000003a10e0723c */ /* 0x040fe40000001854 */
[----:B--2---:R-:W-:Y:S04]  /*2450*/  LDSM.16.M88.4 R20, [R231+0x9100] ;  /* 0x00910000e714783b */ /* 0x004fe80000000200 */
[----:B------:R-:W-:Y:S02]  /*2460*/  LDSM.16.M88.4 R80, [R229+0x3900] ;  /* 0x00390000e550783b */ /* 0x000fe40000000200 */
[C---:B------:R-:W-:Y:S02]  /*2470*/  HMMA.16816.F32 R204, R16.reuse, R50, R124 ;  /* 0x0000003210cc723c */ /* 0x040fe4000000187c */
[----:B------:R-:W2:Y:S04]  /*2480*/  LDSM.16.M88.4 R64, [R229+0x5900] ;  /* 0x00590000e540783b */ /* 0x000ea80000000200 */
[----:B------:R-:W3:Y:S02]  /*2490*/  LDSM.16.M88.4 R72, [R229+0x4900] ;  /* 0x00490000e548783b */ /* 0x000ee40000000200 */
[C---:B------:R-:W-:Y:S02]  /*24a0*/  HMMA.16816.F32 R100, R16.reuse, R48, R76 ;  /* 0x000000301064723c */ /* 0x040fe4000000184c */
[----:B------:R-:W2:Y:S04]  /*24b0*/  LDSM.16.M88.4 R68, [R229+0x5100] ;  /* 0x00510000e544783b */ /* 0x000ea80000000200 */
[----:B------:R-:W2:Y:S02]  /*24c0*/  LDSM.16.M88.4 R84, [R229+0x6100] ;  /* 0x00610000e554783b */ /* 0x000ea40000000200 */
[C---:B----4-:R-:W-:Y:S02]  /*24d0*/  HMMA.16816.F32 R88, R16.reuse, R32, R88 ;  /* 0x000000201058723c */ /* 0x050fe40000001858 */
[----:B------:R-:W4:Y:S04]  /*24e0*/  LDSM.16.M88.4 R96, [R229+0x6900] ;  /* 0x00690000e560783b */ /* 0x000f280000000200 */
[----:B------:R-:W2:Y:S02]  /*24f0*/  LDSM.16.M88.4 R76, [R229+0x4100] ;  /* 0x00410000e54c783b */ /* 0x000ea40000000200 */
[C---:B------:R-:W-:Y:S02]  /*2500*/  HMMA.16816.F32 R92, R16.reuse, R28, R92 ;  /* 0x0000001c105c723c */ /* 0x040fe4000000185c */
[----:B------:R-:W-:Y:S04]  /*2510*/  LDSM.16.M88.4 R44, [R228+0x800] ;  /* 0x00080000e42c783b */ /* 0x000fe80000000200 */
[----:B-1----:R-:W-:Y:S02]  /*2520*/  LDSM.16.M88.4 R12, [R232+0x7100] ;  /* 0x00710000e80c783b */ /* 0x002fe40000000200 */
[C---:B------:R-:W-:Y:S02]  /*2530*/  HMMA.16816.F32 R220, R16.reuse, R54, R112 ;  /* 0x0000003610dc723c */ /* 0x040fe40000001870 */
[----:B------:R-:W0:Y:S06]  /*2540*/  LDGDEPBAR ;  /* 0x00000000000079af */ /* 0x000e2c0000000000 */
[C---:B------:R-:W-:Y:S08]  /*2550*/  HMMA.16816.F32 R124, R16.reuse, R38, R164 ;  /* 0x00000026107c723c */ /* 0x040ff000000018a4 */
[C---:B------:R-:W-:Y:S08]  /*2560*/  HMMA.16816.F32 R200, R16.reuse, R34, R192 ;  /* 0x0000002210c8723c */ /* 0x040ff000000018c0 */
[----:B------:R-:W-:Y:S01]  /*2570*/  HMMA.16816.F32 R188, R16, R30, R188 ;  /* 0x0000001e10bc723c */ /* 0x000fe200000018bc */
[----:B------:R-:W1:Y:S07]  /*2580*/  LDSM.16.M88.4 R16, [R231+0x7100] ;  /* 0x00710000e710783b */ /* 0x000e6e0000000200 */
[C---:B-----5:R-:W-:Y:S08]  /*2590*/  HMMA.16816.F32 R184, R8.reuse, R60, R184 ;  /* 0x0000003c08b8723c */ /* 0x060ff000000018b8 */
        /* <DEDUP_REMOVED lines=13> */
[C---:B------:R-:W-:Y:S01]  /*2670*/  HMMA.16816.F32 R180, R8.reuse, R34, R152 ;  /* 0x0000002208b4723c */ /* 0x040fe20000001898 */
[----:B------:R-:W-:Y:S07]  /*2680*/  LDSM.16.M88.4 R32, [R228+0x2000] ;  /* 0x00200000e420783b */ /* 0x000fee0000000200 */
[----:B------:R-:W-:Y:S01]  /*2690*/  HMMA.16816.F32 R172, R8, R30, R136 ;  /* 0x0000001e08ac723c */ /* 0x000fe20000001888 */
[----:B------:R-:W5:Y:S04]  /*26a0*/  LDSM.16.M88.4 R8, [R232+0x9100] ;  /* 0x00910000e808783b */ /* 0x000f680000000200 */
[----:B------:R-:W-:Y:S03]  /*26b0*/  LDSM.16.M88.4 R28, [R228+0x2800] ;  /* 0x00280000e41c783b */ /* 0x000fe60000000200 */
[C---:B--2---:R-:W-:Y:S01]  /*26c0*/  HMMA.16816.F32 R148, R20.reuse, R64, R40 ;  /* 0x000000401494723c */ /* 0x044fe20000001828 */
[----:B------:R-:W2:Y:S07]  /*26d0*/  LDSM.16.M88.4 R40, [R228+0x1000] ;  /* 0x00100000e428783b */ /* 0x000eae0000000200 */
[----:B------:R-:W-:Y:S01]  /*26e0*/  HMMA.16816.F32 R140, R20, R82, R24 ;  /* 0x00000052148c723c */ /* 0x000fe20000001818 */
[----:B------:R-:W1:Y:S01]  /*26f0*/  LDSM.16.M88.4 R24, [R228+0x3000] ;  /* 0x00300000e418783b */ /* 0x000e620000000200 */
[----:B------:R-:W-:-:S06]  /*2700*/  DEPBAR.LE SB0, 0x0 ;  /* 0x000080000000791a */ /* 0x000fcc0000000000 */
[C---:B---3--:R-:W-:Y:S08]  /*2710*/  HMMA.16816.F32 R160, R20.reuse, R72, R104 ;  /* 0x0000004814a0723c */ /* 0x048ff00000001868 */
[C---:B------:R-:W-:Y:S08]  /*2720*/  HMMA.16816.F32 R152, R20.reuse, R68, R100 ;  /* 0x000000441498723c */ /* 0x040ff00000001864 */
[C---:B------:R-:W-:Y:S08]  /*2730*/  HMMA.16816.F32 R144, R20.reuse, R84, R88 ;  /* 0x000000541490723c */ /* 0x040ff00000001858 */
[C---:B----4-:R-:W-:Y:S08]  /*2740*/  HMMA.16816.F32 R112, R20.reuse, R96, R92 ;  /* 0x000000601470723c */ /* 0x050ff0000000185c */
[C---:B------:R-:W-:Y:S08]  /*2750*/  HMMA.16816.F32 R168, R20.reuse, R80, R120 ;  /* 0x0000005014a8723c */ /* 0x040ff00000001878 */
[C---:B------:R-:W-:Y:S08]  /*2760*/  HMMA.16816.F32 R164, R20.reuse, R76, R108 ;  /* 0x0000004c14a4723c */ /* 0x040ff0000000186c */
[----:B------:R-:W-:Y:S08]  /*2770*/  HMMA.16816.F32 R136, R20, R78, R224 ;  /* 0x0000004e1488723c */ /* 0x000ff000000018e0 */
[C---:B-1----:R-:W-:Y:S08]  /*2780*/  HMMA.16816.F32 R104, R16.reuse, R80, R184 ;  /* 0x000000501068723c */ /* 0x042ff000000018b8 */
[C---:B------:R-:W-:Y:S08]  /*2790*/  HMMA.16816.F32 R100, R16.reuse, R82, R60 ;  /* 0x000000521064723c */ /* 0x040ff0000000183c */
[C---:B------:R-:W-:Y:S08]  /*27a0*/  HMMA.16816.F32 R92, R16.reuse, R76, R192 ;  /* 0x0000004c105c723c */ /* 0x040ff000000018c0 */
[----:B------:R-:W-:Y:S08]  /*27b0*/  HMMA.16816.F32 R88, R16, R78, R56 ;  /* 0x0000004e1058723c */ /* 0x000ff00000001838 */
        /* <DEDUP_REMOVED lines=19> */
[C---:B-----5:R-:W-:Y:S08]  /*28f0*/  HMMA.16816.F32 R168, R8.reuse, R48, R168 ;  /* 0x0000003008a8723c */ /* 0x060ff000000018a8 */
[C---:B------:R-:W-:Y:S08]  /*2900*/  HMMA.16816.F32 R140, R8.reuse, R50, R140 ;  /* 0x00000032088c723c */ /* 0x040ff0000000188c */
[C---:B------:R-:W-:Y:S08]  /*2910*/  HMMA.16816.F32 R164, R8.reuse, R44, R164 ;  /* 0x0000002c08a4723c */ /* 0x040ff000000018a4 */
[----:B------:R-:W-:Y:S08]  /*2920*/  HMMA.16816.F32 R136, R8, R46, R136 ;  /* 0x0000002e0888723c */ /* 0x000ff00000001888 */
        /* <DEDUP_REMOVED lines=25> */
[----:B------:R-:W-:Y:S06]  /*2ac0*/  @!UPT UIADD3 URZ, URZ, URZ, URZ ;  /* 0x0000003f3f3ff290 */ /* 0x000fec000fffe03f */
[----:B------:R-:W-:Y:S11]  /*2ad0*/  @!P0 BRA `(.L_x_601) ;  /* 0x0000021000008947 */ /* 0x000ff60003800000 */
[----:B------:R-:W2:Y:S01]  /*2ae0*/  LDL.64 R226, [R1+0x58] ;  /* 0x0000580001e27983 */ /* 0x000ea20000100a00 */
[----:B------:R-:W-:Y:S01]  /*2af0*/  IADD3 R3, R3, -0x2, RZ ;  /* 0xfffffffe03037810 */ /* 0x000fe20007ffe0ff */
[----:B------:R-:W-:-:S03]  /*2b00*/  IMAD.SHL.U32 R16, R118, 0x20, RZ ;  /* 0x0000002076107824 */ /* 0x000fc600078e00ff */
[----:B------:R-:W-:Y:S01]  /*2b10*/  SHF.R.S32.HI R6, RZ, 0x1f, R3 ;  /* 0x0000001fff067819 */ /* 0x000fe20000011403 */
[----:B------:R-:W-:Y:S02]  /*2b20*/  IMAD R5, R117, R3, RZ ;  /* 0x0000000375057224 */ /* 0x000fe400078e02ff */
[----:B--2---:R-:W-:-:S04]  /*2b30*/  IMAD.WIDE.U32 R8, R3, R250, R226 ;  /* 0x000000fa03087225 */ /* 0x004fc800078e00e2 */
        /* <DEDUP_REMOVED lines=27> */
.L_x_601:
[----:B------:R-:W-:Y:S01]  /*2cf0*/  FMUL.FTZ R3, R45, c[0x0][0x320] ;  /* 0x0000c8002d037a20 */ /* 0x000fe20000410000 */
[-C--:B---3--:R-:W-:Y:S01]  /*2d00*/  LEA.HI R6, R246, R247.reuse, RZ, 0x2 ;  /* 0x000000f7f6067211 */ /* 0x088fe200078f10ff */
[----:B------:R-:W-:Y:S01]  /*2d10*/  FMUL.FTZ R5, R121, c[0x0][0x320] ;  /* 0x0000c80079057a20 */ /* 0x000fe20000410000 */
[----:B------:R-:W-:Y:S01]  /*2d20*/  SHF.R.S32.HI R7, RZ, 0x1f, R244 ;  /* 0x0000001fff077819 */ /* 0x000fe200000114f4 */
[----:B------:R1:W-:Y:S01]  /*2d30*/  MUFU.TANH R177, R3 ;  /* 0x0000000300b17308 */ /* 0x0003e20000002400 */
[----:B------:R-:W-:Y:S01]  /*2d40*/  LOP3.LUT R6, R6, 0xfffffffc, RZ, 0xc0, !PT ;  /* 0xfffffffc06067812 */ /* 0x000fe200078ec0ff */
[----:B------:R-:W-:Y:S01]  /*2d50*/  FMUL.FTZ R8, R122, c[0x0][0x320] ;  /* 0x0000c8007a087a20 */ /* 0x000fe20000410000 */
[----:B------:R-:W-:Y:S01]  /*2d60*/  LEA.HI R7, R7, R244, RZ, 0x2 ;  /* 0x000000f407077211 */ /* 0x000fe200078f10ff */
[----:B------:R-:W-:Y:S01]  /*2d70*/  FMUL.FTZ R12, R123, c[0x0][0x320] ;  /* 0x0000c8007b0c7a20 */ /* 0x000fe20000410000 */
[----:B------:R-:W-:Y:S01]  /*2d80*/  IADD3 R6, -R6, R247, RZ ;  /* 0x000000f706067210 */ /* 0x000fe20007ffe1ff */
[----:B------:R-:W-:Y:S01]  /*2d90*/  STL [R1+0xa0], R241 ;  /* 0x0000a0f101007387 */ /* 0x000fe20000100800 */
[----:B------:R-:W-:Y:S01]  /*2da0*/  LOP3.LUT R9, R7, 0xffffffc, RZ, 0xc0, !PT ;  /* 0x0ffffffc07097812 */ /* 0x000fe200078ec0ff */
[----:B------:R-:W-:Y:S01]  /*2db0*/  MUFU.TANH R29, R5 ;  /* 0x00000005001d7308 */ /* 0x000fe20000002400 */
[----:B------:R-:W-:Y:S01]  /*2dc0*/  IMAD.MOV.U32 R214, RZ, RZ, R249 ;  /* 0x000000ffffd67224 */ /* 0x000fe200078e00f9 */
[----:B------:R-:W-:Y:S01]  /*2dd0*/  STL [R1+0x9c], R240 ;  /* 0x00009cf001007387 */ /* 0x000fe20000100800 */
[----:B------:R-:W-:-:S02]  /*2de0*/  IMAD.MOV.U32 R211, RZ, RZ, R252 ;  /* 0x000000ffffd37224 */ /* 0x000fc400078e00fc */
[----:B------:R-:W-:Y:S01]  /*2df0*/  IMAD.IADD R11, R244, 0x1, -R9 ;  /* 0x00000001f40b7824 */ /* 0x000fe200078e0a09 */
[----:B------:R-:W-:Y:S01]  /*2e00*/  STL [R1+0x98], R239 ;  /* 0x000098ef01007387 */ /* 0x000fe20000100800 */
[----:B------:R-:W-:Y:S02]  /*2e10*/  FMUL.FTZ R20, R110, c[0x0][0x320] ;  /* 0x0000c8006e147a20 */ /* 0x000fe40000410000 */
[----:B-1----:R-:W-:Y:S01]  /*2e20*/  FMUL.FTZ R3, R104, c[0x0][0x320] ;  /* 0x0000c80068037a20 */ /* 0x002fe20000410000 */
[----:B------:R-:W-:Y:S01]  /*2e30*/  STL [R1+0x94], R238 ;  /* 0x000094ee01007387 */ /* 0x000fe20000100800 */
[----:B------:R-:W-:Y:S02]  /*2e40*/  FMUL.FTZ R21, R111, c[0x0][0x320] ;  /* 0x0000c8006f157a20 */ /* 0x000fe40000410000 */
[----:B------:R1:W-:Y:S01]  /*2e50*/  MUFU.TANH R176, R3 ;  /* 0x0000000300b07308 */ /* 0x0003e20000002400 */
[----:B------:R-:W-:Y:S01]  /*2e60*/  STL [R1+0x90], R237 ;  /* 0x000090ed01007387 */ /* 0x000fe20000100800 */
[----:B------:R-:W-:-:S03]  /*2e70*/  IMAD.SHL.U32 R224, R0, 0x2, RZ ;  /* 0x0000000200e07824 */ /* 0x000fc600078e00ff */
[----:B------:R-:W-:Y:S01]  /*2e80*/  STL [R1+0x8c], R236 ;  /* 0x00008cec01007387 */ /* 0x000fe20000100800 */
[--C-:B------:R-:W-:Y:S02]  /*2e90*/  IMAD R225, R4, 0x2, R224.reuse ;  /* 0x0000000204e17824 */ /* 0x100fe400078e02e0 */
[C---:B------:R-:W-:Y:S01]  /*2ea0*/  IMAD R227, R2.reuse, 0x2, R224 ;  /* 0x0000000202e37824 */ /* 0x040fe200078e02e0 */
[----:B------:R-:W-:Y:S02]  /*2eb0*/  STL [R1+0x88], R235 ;  /* 0x000088eb01007387 */ /* 0x000fe40000100800 */
[----:B------:R-:W-:Y:S02]  /*2ec0*/  LEA R226, R2, R225, 0x1 ;  /* 0x000000e102e27211 */ /* 0x000fe400078e08ff */
[----:B------:R-:W-:Y:S01]  /*2ed0*/  STL [R1+0x84], R234 ;  /* 0x000084ea01007387 */ /* 0x000fe20000100800 */
[----:B-1----:R-:W-:-:S03]  /*2ee0*/  FMUL.FTZ R3, R105, c[0x0][0x320] ;  /* 0x0000c80069037a20 */ /* 0x002fc60000410000 */
[----:B------:R-:W-:Y:S01]  /*2ef0*/  STL [R1+0x80], R233 ;  /* 0x000080e901007387 */ /* 0x000fe20000100800 */
[----:B------:R1:W2:Y:S03]  /*2f00*/  MUFU.TANH R22, R3 ;  /* 0x0000000300167308 */ /* 0x0002a60000002400 */
[----:B------:R-:W-:Y:S04]  /*2f10*/  STL [R1+0x7c], R232 ;  /* 0x00007ce801007387 */ /* 0x000fe80000100800 */
[----:B------:R-:W-:Y:S04]  /*2f20*/  STL [R1+0x78], R231 ;  /* 0x000078e701007387 */ /* 0x000fe80000100800 */
[----:B------:R-:W-:Y:S04]  /*2f30*/  STL [R1+0x74], R230 ;  /* 0x000074e601007387 */ /* 0x000fe80000100800 */
[----:B------:R-:W-:Y:S01]  /*2f40*/  STL [R1+0x70], R229 ;  /* 0x000070e501007387 */ /* 0x000fe20000100800 */
[----:B-1----:R-:W-:-:S03]  /*2f50*/  FMUL.FTZ R3, R100, c[0x0][0x320] ;  /* 0x0000c80064037a20 */ /* 0x002fc60000410000 */
[----:B------:R-:W-:Y:S01]  /*2f60*/  STL [R1+0x6c], R228 ;  /* 0x00006ce401007387 */ /* 0x000fe20000100800 */
[----:B------:R1:W3:Y:S03]  /*2f70*/  MUFU.TANH R23, R3 ;  /* 0x0000000300177308 */ /* 0x0002e60000002400 */
[----:B------:R-:W-:Y:S04]  /*2f80*/  STL [R1+0x68], R119 ;  /* 0x0000687701007387 */ /* 0x000fe80000100800 */
[----:B------:R-:W-:Y:S04]  /*2f90*/  STL [R1+0xa4], R243 ;  /* 0x0000a4f301007387 */ /* 0x000fe80000100800 */
[----:B------:R-:W0:Y:S01]  /*2fa0*/  LDGDEPBAR ;  /* 0x00000000000079af */ /* 0x000e220000000000 */
[----:B-1----:R-:W-:-:S04]  /*2fb0*/  FMUL.FTZ R3, R101, c[0x0][0x320] ;  /* 0x0000c80065037a20 */ /* 0x002fc80000410000 */
[----:B------:R1:W4:Y:S02]  /*2fc0*/  MUFU.TANH R25, R3 ;  /* 0x0000000300197308 */ /* 0x0003240000002400 */
[----:B-1----:R-:W-:-:S06]  /*2fd0*/  FMUL.FTZ R3, R92, c[0x0][0x320] ;  /* 0x0000c8005c037a20 */ /* 0x002fcc0000410000 */
[----:B------:R1:W-:Y:S02]  /*2fe0*/  MUFU.TANH R173, R3 ;  /* 0x0000000300ad7308 */ /* 0x0003e40000002400 */
[----:B-1----:R-:W-:-:S06]  /*2ff0*/  FMUL.FTZ R3, R93, c[0x0][0x320] ;  /* 0x0000c8005d037a20 */ /* 0x002fcc0000410000 */
[----:B------:R1:W-:Y:S02]  /*3000*/  MUFU.TANH R118, R3 ;  /* 0x0000000300767308 */ /* 0x0003e40000002400 */
[----:B-1----:R-:W-:-:S06]  /*3010*/  FMUL.FTZ R3, R88, c[0x0][0x320] ;  /* 0x0000c80058037a20 */ /* 0x002fcc0000410000 */
[----:B------:R1:W1:Y:S02]  /*3020*/  MUFU.TANH R117, R3 ;  /* 0x0000000300757308 */ /* 0x0002640000002400 */
[----:B-1----:R-:W-:-:S06]  /*3030*/  FMUL.FTZ R3, R89, c[0x0][0x320] ;  /* 0x0000c80059037a20 */ /* 0x002fcc0000410000 */
[----:B------:R1:W1:Y:S02]  /*3040*/  MUFU.TANH R92, R3 ;  /* 0x00000003005c7308 */ /* 0x0002640000002400 */
[----:B-1----:R-:W-:-:S06]  /*3050*/  FMUL.FTZ R3, R80, c[0x0][0x320] ;  /* 0x0000c80050037a20 */ /* 0x002fcc0000410000 */
[----:B------:R1:W1:Y:S02]  /*3060*/  MUFU.TANH R97, R3 ;  /* 0x0000000300617308 */ /* 0x0002640000002400 */
        /* <DEDUP_REMOVED lines=17> */
[----:B------:R-:W-:Y:S08]  /*3180*/  MUFU.TANH R61, R12 ;  /* 0x0000000c003d7308 */ /* 0x000ff00000002400 */
        /* <DEDUP_REMOVED lines=21> */
[----:B------:R1:W-:Y:S02]  /*32e0*/  MUFU.TANH R186, R3 ;  /* 0x0000000300ba7308 */ /* 0x0003e40000002400 */
        /* <DEDUP_REMOVED lines=116> */
[----:B-1----:R-:W-:-:S05]  /*3a30*/  LOP3.LUT R3, R245, 0xffffffe0, RZ, 0xc0, !PT ;  /* 0xffffffe0f5037812 */ /* 0x002fca00078ec0ff */
[----:B------:R-:W-:-:S05]  /*3a40*/  IMAD.IADD R3, R247, 0x1, -R3 ;  /* 0x00000001f7037824 */ /* 0x000fca00078e0a03 */
[----:B------:R-:W-:-:S04]  /*3a50*/  SHF.R.S32.HI R5, RZ, 0x1f, R3 ;  /* 0x0000001fff057819 */ /* 0x000fc80000011403 */
[----:B------:R-:W-:Y:S02]  /*3a60*/  LEA.HI R7, R5, R3, RZ, 0x2 ;  /* 0x0000000305077211 */ /* 0x000fe400078f10ff */
[----:B------:R-:W-:Y:S02]  /*3a70*/  LEA.HI R5, R6, R6, RZ, 0x1 ;  /* 0x0000000606057211 */ /* 0x000fe400078f08ff */
[----:B------:R-:W-:Y:S02]  /*3a80*/  LEA.HI.SX32 R8, R7, R243, 0x1e ;  /* 0x000000f307087211 */ /* 0x000fe400078ff2ff */
[C---:B------:R-:W-:Y:S01]  /*3a90*/  LOP3.LUT R10, R5.reuse, 0x1ffffffe, RZ, 0xc0, !PT ;  /* 0x1ffffffe050a7812 */ /* 0x040fe200078ec0ff */
[----:B------:R-:W-:Y:S01]  /*3aa0*/  IMAD.SHL.U32 R9, R5, 0x20, RZ ;  /* 0x0000002005097824 */ /* 0x000fe200078e00ff */
[----:B------:R-:W-:Y:S01]  /*3ab0*/  LOP3.LUT R7, R7, 0x7ffffffc, RZ, 0xc0, !PT ;  /* 0x7ffffffc07077812 */ /* 0x000fe200078ec0ff */
[----:B------:R-:W-:-:S03]  /*3ac0*/  IMAD R5, R11, 0x10, R8 ;  /* 0x000000100b057824 */ /* 0x000fc600078e0208 */
[----:B------:R-:W-:Y:S02]  /*3ad0*/  LOP3.LUT R8, R9, 0xffffffc0, RZ, 0xc0, !PT ;  /* 0xffffffc009087812 */ /* 0x000fe400078ec0ff */
[----:B------:R-:W-:Y:S02]  /*3ae0*/  IADD3 R9, R6, -R10, RZ ;  /* 0x8000000a06097210 */ /* 0x000fe40007ffe0ff */
[----:B------:R-:W-:Y:S01]  /*3af0*/  IADD3 R7, R3, -R7, RZ ;  /* 0x8000000703077210 */ /* 0x000fe20007ffe0ff */
[----:B------:R-:W-:Y:S02]  /*3b00*/  IMAD.IADD R6, R8, 0x1, R5 ;  /* 0x0000000108067824 */ /* 0x000fe400078e0205 */
[----:B------:R-:W-:Y:S02]  /*3b10*/  IMAD.IADD R3, R214, 0x1, R242 ;  /* 0x00000001d6037824 */ /* 0x000fe400078e02f2 */
[----:B------:R-:W-:Y:S02]  /*3b20*/  IMAD R13, R9, 0x8, R6 ;  /* 0x00000008090d7824 */ /* 0x000fe400078e0206 */
[----:B------:R-:W-:-:S02]  /*3b30*/  IMAD.SHL.U32 R14, R7, 0x2, RZ ;  /* 0x00000002070e7824 */ /* 0x000fc400078e00ff */
[----:B------:R-:W-:Y:S01]  /*3b40*/  @P4 IMAD.HI.U32 R6, R13, c[0x0][0x2c8], RZ ;  /* 0x0000b2000d064a27 */ /* 0x000fe200078e00ff */
[----:B------:R1:W-:Y:S03]  /*3b50*/  STL [R1+0x18], R13 ;  /* 0x0000180d01007387 */ /* 0x0003e60000100800 */
[----:B------:R-:W-:Y:S01]  /*3b60*/  IMAD.MOV.U32 R12, RZ, RZ, R13 ;  /* 0x000000ffff0c7224 */ /* 0x000fe200078e000d */
[----:B------:R-:W-:Y:S01]  /*3b70*/  @P4 SHF.R.U32.HI R12, RZ, c[0x0][0x2cc], R6 ;  /* 0x0000b300ff0c4a19 */ /* 0x000fe20000011606 */
[----:B------:R-:W-:Y:S01]  /*3b80*/  FMUL.FTZ R5, R170, c[0x0][0x320] ;  /* 0x0000c800aa057a20 */ /* 0x000fe20000410000 */
[----:B------:R-:W-:Y:S01]  /*3b90*/  IADD3 R6, -R14, 0x1, R3 ;  /* 0x000000010e067810 */ /* 0x000fe20007ffe103 */
[----:B------:R2:W-:Y:S01]  /*3ba0*/  STL [R1+0x1c], R14 ;  /* 0x00001c0e01007387 */ /* 0x0005e20000100800 */
[----:B------:R-:W-:Y:S01]  /*3bb0*/  FMUL.FTZ R7, R109, c[0x0][0x320] ;  /* 0x0000c8006d077a20 */ /* 0x000fe20000410000 */
[----:B------:R1:W-:Y:S01]  /*3bc0*/  MUFU.TANH R19, R5 ;  /* 0x0000000500137308 */ /* 0x0003e20000002400 */
[----:B------:R-:W-:Y:S01]  /*3bd0*/  FMUL.FTZ R9, R115, c[0x0][0x320] ;  /* 0x0000c80073097a20 */ /* 0x000fe20000410000 */
[----:B------:R-:W3:Y:S04]  /*3be0*/  SHFL.IDX PT, R8, R12, RZ, 0x1c1f ;  /* 0x001c1fff0c087589 */ /* 0x000ee800000e0000 */
[----:B------:R-:W4:Y:S02]  /*3bf0*/  SHFL.IDX PT, R11, R12, 0x3, 0x1c1f ;  /* 0x007c1f000c0b7f89 */ /* 0x000f2400000e0000 */
[----:B------:R-:W-:Y:S02]  /*3c00*/  MUFU.TANH R7, R7 ;  /* 0x0000000700077308 */ /* 0x000fe40000002400 */
[----:B------:R-:W4:Y:S01]  /*3c10*/  SHFL.IDX PT, R10, R12, 0x2, 0x1c1f ;  /* 0x005c1f000c0a7f89 */ /* 0x000f2200000e0000 */
[----:B-1----:R-:W-:-:S02]  /*3c20*/  IMAD.IADD R13, R6, 0x1, -R211 ;  /* 0x00000001060d7824 */ /* 0x002fc400078e0ad3 */
[----:B------:R-:W-:-:S04]  /*3c30*/  FMUL.FTZ R5, R171, c[0x0][0x320] ;  /* 0x0000c800ab057a20 */ /* 0x000fc80000410000 */
[----:B------:R1:W-:Y:S01]  /*3c40*/  MUFU.TANH R18, R5 ;  /* 0x0000000500127308 */ /* 0x0003e20000002400 */
[----:B--2---:R-:W-:Y:S01]  /*3c50*/  IADD3 R14, -R14, R3, RZ ;  /* 0x000000030e0e7210 */ /* 0x004fe20007ffe1ff */
[C---:B---3--:R-:W-:Y:S02]  /*3c60*/  IMAD.IADD R3, R13.reuse, 0x1, R8 ;  /* 0x000000010d037824 */ /* 0x048fe400078e0208 */
[----:B----4-:R-:W-:-:S03]  /*3c70*/  IMAD.IADD R6, R13, 0x1, R11 ;  /* 0x000000010d067824 */ /* 0x010fc600078e020b */
[----:B------:R-:W-:-:S04]  /*3c80*/  IMNMX R3, R14, R3, PT ;  /* 0x000000030e037217 */ /* 0x000fc80003800200 */
[C---:B------:R-:W-:Y:S02]  /*3c90*/  ISETP.GT.AND P2, PT, R3.reuse, 0x1, PT ;  /* 0x000000010300780c */ /* 0x040fe40003f44270 */
[C---:B------:R-:W-:Y:S01]  /*3ca0*/  ISETP.GT.AND P1, PT, R3.reuse, 0x8, PT ;  /* 0x000000080300780c */ /* 0x040fe20003f24270 */
[----:B-1----:R-:W-:Y:S01]  /*3cb0*/  FMUL.FTZ R5, R112, c[0x0][0x320] ;  /* 0x0000c80070057a20 */ /* 0x002fe20000410000 */
[C---:B------:R-:W-:Y:S02]  /*3cc0*/  ISETP.GT.AND P3, PT, R3.reuse, RZ, PT ;  /* 0x000000ff0300720c */ /* 0x040fe40003f64270 */
[----:B------:R-:W-:Y:S01]  /*3cd0*/  ISETP.GT.AND P0, PT, R3, 0x9, PT ;  /* 0x000000090300780c */ /* 0x000fe20003f04270 */
[----:B------:R1:W-:Y:S01]  /*3ce0*/  MUFU.TANH R17, R5 ;  /* 0x0000000500117308 */ /* 0x0003e20000002400 */
[----:B------:R-:W-:Y:S02]  /*3cf0*/  FSEL R22, R22, -INF , P2 ;  /* 0xff80000016167808 */ /* 0x000fe40001000000 */
[----:B------:R-:W-:-:S02]  /*3d00*/  FSEL R23, R23, -INF , P1 ;  /* 0xff80000017177808 */ /* 0x000fc40000800000 */
[C---:B------:R-:W-:Y:S02]  /*3d10*/  ISETP.GT.AND P2, PT, R3.reuse, 0x18, PT ;  /* 0x000000180300780c */ /* 0x040fe40003f44270 */
[C---:B------:R-:W-:Y:S02]  /*3d20*/  ISETP.GT.AND P1, PT, R3.reuse, 0x19, PT ;  /* 0x000000190300780c */ /* 0x040fe40003f24270 */
[----:B------:R-:W-:Y:S02]  /*3d30*/  FSEL R11, R176, -INF , P3 ;  /* 0xff800000b00b7808 */ /* 0x000fe40001800000 */
[C---:B------:R-:W-:Y:S02]  /*3d40*/  ISETP.GT.AND P3, PT, R3.reuse, 0x11, PT ;  /* 0x000000110300780c */ /* 0x040fe40003f64270 */
[----:B------:R-:W-:Y:S02]  /*3d50*/  ISETP.GT.AND P5, PT, R3, 0x10, PT ;  /* 0x000000100300780c */ /* 0x000fe40003fa4270 */
[----:B------:R-:W-:Y:S01]  /*3d60*/  FSEL R25, R25, -INF , P0 ;  /* 0xff80000019197808 */ /* 0x000fe20000000000 */
[----:B-1----:R-:W-:Y:S01]  /*3d70*/  FMUL.FTZ R5, R113, c[0x0][0x320] ;  /* 0x0000c80071057a20 */ /* 0x002fe20000410000 */
[----:B------:R-:W-:-:S02]  /*3d80*/  ISETP.GT.AND P0, PT, R3, 0x20, PT ;  /* 0x000000200300780c */ /* 0x000fc40003f04270 */
[----:B------:R-:W-:Y:S01]  /*3d90*/  FSEL R91, R117, -INF , P2 ;  /* 0xff800000755b7808 */ /* 0x000fe20001000000 */
[----:B------:R1:W-:Y:S01]  /*3da0*/  MUFU.TANH R16, R5 ;  /* 0x0000000500107308 */ /* 0x0003e20000002400 */
[----:B------:R-:W-:Y:S02]  /*3db0*/  FSEL R92, R92, -INF , P1 ;  /* 0xff8000005c5c7808 */ /* 0x000fe40000800000 */
[C---:B------:R-:W-:Y:S02]  /*3dc0*/  ISETP.GT.AND P2, PT, R3.reuse, 0x29, PT ;  /* 0x000000290300780c */ /* 0x040fe40003f44270 */
[----:B------:R-:W-:Y:S02]  /*3dd0*/  ISETP.GT.AND P1, PT, R3, 0x30, PT ;  /* 0x000000300300780c */ /* 0x000fe40003f24270 */
[----:B------:R-:W-:Y:S02]  /*3de0*/  FSEL R89, R118, -INF , P3 ;  /* 0xff80000076597808 */ /* 0x000fe40001800000 */
[----:B------:R-:W-:-:S02]  /*3df0*/  FSEL R88, R173, -INF , P5 ;  /* 0xff800000ad587808 */ /* 0x000fc40002800000 */
[C---:B------:R-:W-:Y:S02]  /*3e00*/  ISETP.GT.AND P3, PT, R3.reuse, 0x28, PT ;  /* 0x000000280300780c */ /* 0x040fe40003f64270 */
[----:B------:R-:W-:Y:S02]  /*3e10*/  ISETP.GT.AND P5, PT, R3, 0x21, PT ;  /* 0x000000210300780c */ /* 0x000fe40003fa4270 */
[----:B------:R-:W-:Y:S01]  /*3e20*/  FSEL R97, R97, -INF , P0 ;  /* 0xff80000061617808 */ /* 0x000fe20000000000 */
[----:B-1----:R-:W-:Y:S01]  /*3e30*/  FMUL.FTZ R5, R114, c[0x0][0x320] ;  /* 0x0000c80072057a20 */ /* 0x002fe20000410000 */
[----:B------:R-:W-:Y:S02]  /*3e40*/  ISETP.GT.AND P0, PT, R3, 0x31, PT ;  /* 0x000000310300780c */ /* 0x000fe40003f04270 */
[----:B------:R-:W-:Y:S01]  /*3e50*/  FSEL R140, R104, -INF , P2 ;  /* 0xff800000688c7808 */ /* 0x000fe20001000000 */
[----:B------:R1:W-:Y:S01]  /*3e60*/  MUFU.TANH R49, R5 ;  /* 0x0000000500317308 */ /* 0x0003e20000002400 */
[----:B------:R-:W-:-:S02]  /*3e70*/  FSEL R153, R100, -INF , P1 ;  /* 0xff80000064997808 */ /* 0x000fc40000800000 */
[C---:B------:R-:W-:Y:S02]  /*3e80*/  ISETP.GT.AND P2, PT, R3.reuse, 0x40, PT ;  /* 0x000000400300780c */ /* 0x040fe40003f44270 */
[----:B------:R-:W-:Y:S02]  /*3e90*/  ISETP.GT.AND P1, PT, R3, 0x41, PT ;  /* 0x000000410300780c */ /* 0x000fe40003f24270 */
[----:B------:R-:W-:Y:S02]  /*3ea0*/  FSEL R139, R116, -INF , P3 ;  /* 0xff800000748b7808 */ /* 0x000fe40001800000 */
[----:B------:R-:W-:Y:S02]  /*3eb0*/  FSEL R99, R99, -INF , P5 ;  /* 0xff80000063637808 */ /* 0x000fe40002800000 */
[C---:B------:R-:W-:Y:S02]  /*3ec0*/  ISETP.GT.AND P3, PT, R3.reuse, 0x39, PT ;  /* 0x000000390300780c */ /* 0x040fe40003f64270 */
[----:B------:R-:W-:-:S02]  /*3ed0*/  ISETP.GT.AND P5, PT, R3, 0x38, PT ;  /* 0x000000380300780c */ /* 0x000fc40003fa4270 */
[----:B------:R-:W-:Y:S01]  /*3ee0*/  FSEL R156, R156, -INF , P0 ;  /* 0xff8000009c9c7808 */ /* 0x000fe20000000000 */
[----:B-1----:R-:W-:Y:S01]  /*3ef0*/  FMUL.FTZ R5, R152, c[0x0][0x320] ;  /* 0x0000c80098057a20 */ /* 0x002fe20000410000 */
[----:B------:R-:W-:Y:S02]  /*3f00*/  ISETP.GT.AND P0, PT, R3, 0x48, PT ;  /* 0x000000480300780c */ /* 0x000fe40003f04270 */
[----:B------:R-:W-:Y:S01]  /*3f10*/  FSEL R171, R93, -INF , P2 ;  /* 0xff8000005dab7808 */ /* 0x000fe20001000000 */
[----:B------:R1:W2:Y:S01]  /*3f20*/  MUFU.TANH R15, R5 ;  /* 0x00000005000f7308 */ /* 0x0002a20000002400 */
[----:B------:R-:W-:Y:S02]  /*3f30*/  FSEL R172, R172, -INF , P1 ;  /* 0xff800000acac7808 */ /* 0x000fe40000800000 */
[C---:B------:R-:W-:Y:S02]  /*3f40*/  ISETP.GT.AND P2, PT, R3.reuse, 0x51, PT ;  /* 0x000000510300780c */ /* 0x040fe40003f44270 */
[----:B------:R-:W-:-:S02]  /*3f50*/  ISETP.GT.AND P1, PT, R3, 0x58, PT ;  /* 0x000000580300780c */ /* 0x000fc40003f24270 */
[----:B------:R-:W-:Y:S02]  /*3f60*/  FSEL R158, R158, -INF , P3 ;  /* 0xff8000009e9e7808 */ /* 0x000fe40001800000 */
[----:B------:R-:W-:Y:S02]  /*3f70*/  FSEL R157, R157, -INF , P5 ;  /* 0xff8000009d9d7808 */ /* 0x000fe40002800000 */
[C---:B------:R-:W-:Y:S02]  /*3f80*/  ISETP.GT.AND P3, PT, R3.reuse, 0x50, PT ;  /* 0x000000500300780c */ /* 0x040fe40003f64270 */
[C---:B------:R-:W-:Y:S02]  /*3f90*/  ISETP.GT.AND P5, PT, R3.reuse, 0x49, PT ;  /* 0x000000490300780c */ /* 0x040fe40003fa4270 */
[----:B------:R-:W-:Y:S01]  /*3fa0*/  FSEL R174, R174, -INF , P0 ;  /* 0xff800000aeae7808 */ /* 0x000fe20000000000 */
[----:B-1----:R-:W-:Y:S01]  /*3fb0*/  FMUL.FTZ R5, R108, c[0x0][0x320] ;  /* 0x0000c8006c057a20 */ /* 0x002fe20000410000 */
[----:B------:R-:W-:-:S02]  /*3fc0*/  ISETP.GT.AND P0, PT, R3, 0x59, PT ;  /* 0x000000590300780c */ /* 0x000fc40003f04270 */
[----:B------:R-:W-:Y:S01]  /*3fd0*/  FSEL R207, R86, -INF , P2 ;  /* 0xff80000056cf7808 */ /* 0x000fe20001000000 */
[----:B------:R1:W3:Y:S01]  /*3fe0*/  MUFU.TANH R8, R5 ;  /* 0x0000000500087308 */ /* 0x0002e20000002400 */
        /* <DEDUP_REMOVED lines=8> */
[----:B-1----:R-:W-:Y:S01]  /*4070*/  IMAD.IADD R5, R13, 0x1, R10 ;  /* 0x000000010d057824 */ /* 0x002fe200078e020a */
[----:B------:R-:W-:Y:S01]  /*4080*/  FSEL R236, R33, -INF , P2 ;  /* 0xff80000021ec7808 */ /* 0x000fe20001000000 */
[----:B------:R-:W1:Y:S01]  /*4090*/  MUFU.TANH R10, R9 ;  /* 0x00000009000a7308 */ /* 0x000e620000002400 */
[----:B------:R-:W-:Y:S01]  /*40a0*/  FSEL R235, R177, -INF , P1 ;  /* 0xff800000b1eb7808 */ /* 0x000fe20000800000 */
[----:B------:R-:W-:Y:S01]  /*40b0*/  LDSM.16.MT88.4 R84, [R226+0x900] ;  /* 0x00090000e254783b */ /* 0x000fe20000004200 */
[----:B------:R-:W-:-:S02]  /*40c0*/  IMNMX R5, R14, R5, PT ;  /* 0x000000050e057217 */ /* 0x000fc40003800200 */
[----:B------:R-:W-:Y:S02]  /*40d0*/  FSEL R196, R80, -INF , P3 ;  /* 0xff80000050c47808 */ /* 0x000fe40001800000 */
[C---:B------:R-:W-:Y:S01]  /*40e0*/  ISETP.GT.AND P0, PT, R5.reuse, RZ, PT ;  /* 0x000000ff0500720c */ /* 0x040fe20003f04270 */
[----:B------:R-:W-:Y:S01]  /*40f0*/  MUFU.TANH R9, R21 ;  /* 0x0000001500097308 */ /* 0x000fe20000002400 */
[C---:B------:R-:W-:Y:S02]  /*4100*/  ISETP.GT.AND P2, PT, R5.reuse, 0x9, PT ;  /* 0x000000090500780c */ /* 0x040fe40003f44270 */
[----:B------:R-:W-:Y:S02]  /*4110*/  ISETP.GT.AND P1, PT, R5, 0x10, PT ;  /* 0x000000100500780c */ /* 0x000fe40003f24270 */
[----:B------:R-:W-:Y:S02]  /*4120*/  FSEL R199, R81, -INF , P5 ;  /* 0xff80000051c77808 */ /* 0x000fe40002800000 */
[----:B------:R-:W-:-:S02]  /*4130*/  ISETP.GT.AND P3, PT, R5, 0x8, PT ;  /* 0x000000080500780c */ /* 0x000fc40003f64270 */
[C---:B------:R-:W-:Y:S02]  /*4140*/  ISETP.GT.AND P5, PT, R5.reuse, 0x1, PT ;  /* 0x000000010500780c */ /* 0x040fe40003fa4270 */
[----:B------:R-:W-:Y:S02]  /*4150*/  FSEL R24, R24, -INF , P0 ;  /* 0xff80000018187808 */ /* 0x000fe40000000000 */
[----:B------:R-:W-:Y:S02]  /*4160*/  ISETP.GT.AND P0, PT, R5, 0x11, PT ;  /* 0x000000110500780c */ /* 0x000fe40003f04270 */
[----:B------:R-:W-:Y:S02]  /*4170*/  FSEL R28, R28, -INF , P2 ;  /* 0xff8000001c1c7808 */ /* 0x000fe40001000000 */
[----:B------:R-:W-:Y:S02]  /*4180*/  FSEL R31, R31, -INF , P1 ;  /* 0xff8000001f1f7808 */ /* 0x000fe40000800000 */
[----:B------:R-:W-:-:S02]  /*4190*/  ISETP.GT.AND P2, PT, R5, 0x20, PT ;  /* 0x000000200500780c */ /* 0x000fc40003f44270 */
[----:B------:R-:W-:Y:S02]  /*41a0*/  ISETP.GT.AND P1, PT, R5, 0x21, PT ;  /* 0x000000210500780c */ /* 0x000fe40003f24270 */
[----:B------:R-:W-:Y:S02]  /*41b0*/  FSEL R27, R27, -INF , P3 ;  /* 0xff8000001b1b7808 */ /* 0x000fe40001800000 */
[----:B------:R-:W-:Y:S02]  /*41c0*/  FSEL R26, R26, -INF , P5 ;  /* 0xff8000001a1a7808 */ /* 0x000fe40002800000 */
[C---:B------:R-:W-:Y:S02]  /*41d0*/  ISETP.GT.AND P3, PT, R5.reuse, 0x19, PT ;  /* 0x000000190500780c */ /* 0x040fe40003f64270 */
[----:B------:R-:W-:Y:S02]  /*41e0*/  ISETP.GT.AND P5, PT, R5, 0x18, PT ;  /* 0x000000180500780c */ /* 0x000fe40003fa4270 */
[----:B------:R-:W-:-:S02]  /*41f0*/  FSEL R32, R32, -INF , P0 ;  /* 0xff80000020207808 */ /* 0x000fc40000000000 */
[C---:B------:R-:W-:Y:S02]  /*4200*/  ISETP.GT.AND P0, PT, R5.reuse, 0x28, PT ;  /* 0x000000280500780c */ /* 0x040fe40003f04270 */
[----:B------:R-:W-:Y:S02]  /*4210*/  FSEL R96, R96, -INF , P2 ;  /* 0xff80000060607808 */ /* 0x000fe40001000000 */
[----:B------:R-:W-:Y:S02]  /*4220*/  FSEL R98, R98, -INF , P1 ;  /* 0xff80000062627808 */ /* 0x000fe40000800000 */
[C---:B------:R-:W-:Y:S02]  /*4230*/  ISETP.GT.AND P2, PT, R5.reuse, 0x31, PT ;  /* 0x000000310500780c */ /* 0x040fe40003f44270 */
[----:B------:R-:W-:Y:S02]  /*4240*/  ISETP.GT.AND P1, PT, R5, 0x38, PT ;  /* 0x000000380500780c */ /* 0x000fe40003f24270 */
[----:B------:R-:W-:-:S02]  /*4250*/  FSEL R35, R35, -INF , P3 ;  /* 0xff80000023237808 */ /* 0x000fc40001800000 */
[----:B------:R-:W-:Y:S02]  /*4260*/  FSEL R33, R72, -INF , P5 ;  /* 0xff80000048217808 */ /* 0x000fe40002800000 */
[C---:B------:R-:W-:Y:S02]  /*4270*/  ISETP.GT.AND P3, PT, R5.reuse, 0x30, PT ;  /* 0x000000300500780c */ /* 0x040fe40003f64270 */
[----:B------:R-:W-:Y:S02]  /*4280*/  ISETP.GT.AND P5, PT, R5, 0x29, PT ;  /* 0x000000290500780c */ /* 0x000fe40003fa4270 */
[----:B------:R-:W-:Y:S02]  /*4290*/  FSEL R141, R69, -INF , P0 ;  /* 0xff800000458d7808 */ /* 0x000fe40000000000 */
[----:B------:R-:W-:Y:S02]  /*42a0*/  ISETP.GT.AND P0, PT, R5, 0x39, PT ;  /* 0x000000390500780c */ /* 0x000fe40003f04270 */
[----:B------:R-:W-:-:S02]  /*42b0*/  FSEL R151, R60, -INF , P2 ;  /* 0xff8000003c977808 */ /* 0x000fc40001000000 */
[----:B------:R-:W-:Y:S02]  /*42c0*/  FSEL R155, R44, -INF , P1 ;  /* 0xff8000002c9b7808 */ /* 0x000fe40000800000 */
[C---:B------:R-:W-:Y:S02]  /*42d0*/  ISETP.GT.AND P2, PT, R5.reuse, 0x48, PT ;  /* 0x000000480500780c */ /* 0x040fe40003f44270 */
[----:B------:R-:W-:Y:S02]  /*42e0*/  ISETP.GT.AND P1, PT, R5, 0x49, PT ;  /* 0x000000490500780c */ /* 0x000fe40003f24270 */
[----:B--2---:R-:W-:Y:S02]  /*42f0*/  FSEL R150, R15, -INF , P3 ;  /* 0xff8000000f967808 */ /* 0x004fe40001800000 */
[----:B------:R-:W-:Y:S02]  /*4300*/  FSEL R142, R65, -INF , P5 ;  /* 0xff800000418e7808 */ /* 0x000fe40002800000 */
[----:B------:R-:W-:-:S02]  /*4310*/  ISETP.GT.AND P3, PT, R5, 0x41, PT ;  /* 0x000000410500780c */ /* 0x000fc40003f64270 */
[----:B------:R-:W-:Y:S02]  /*4320*/  ISETP.GT.AND P5, PT, R5, 0x40, PT ;  /* 0x000000400500780c */ /* 0x000fe40003fa4270 */
[----:B------:R-:W-:Y:S02]  /*4330*/  FSEL R160, R43, -INF , P0 ;  /* 0xff8000002ba07808 */ /* 0x000fe40000000000 */
[----:B------:R-:W-:Y:S02]  /*4340*/  ISETP.GT.AND P0, PT, R5, 0x50, PT ;  /* 0x000000500500780c */ /* 0x000fe40003f04270 */
[----:B------:R-:W-:Y:S02]  /*4350*/  FSEL R170, R40, -INF , P2 ;  /* 0xff80000028aa7808 */ /* 0x000fe40001000000 */
[----:B------:R-:W-:Y:S02]  /*4360*/  FSEL R173, R39, -INF , P1 ;  /* 0xff80000027ad7808 */ /* 0x000fe40000800000 */
[----:B------:R-:W-:-:S02]  /*4370*/  ISETP.GT.AND P2, PT, R5, 0x59, PT ;  /* 0x000000590500780c */ /* 0x000fc40003f44270 */
[----:B------:R-:W-:Y:S02]  /*4380*/  ISETP.GT.AND P1, PT, R5, 0x60, PT ;  /* 0x000000600500780c */ /* 0x000fe40003f24270 */
[----:B------:R-:W-:Y:S02]  /*4390*/  IMNMX R3, R14, R6, PT ;  /* 0x000000060e037217 */ /* 0x000fe40003800200 */
[----:B------:R-:W-:Y:S02]  /*43a0*/  FSEL R168, R41, -INF , P3 ;  /* 0xff80000029a87808 */ /* 0x000fe40001800000 */
[----:B------:R-:W-:Y:S02]  /*43b0*/  FSEL R165, R42, -INF , P5 ;  /* 0xff8000002aa57808 */ /* 0x000fe40002800000 */
[C---:B------:R-:W-:Y:S01]  /*43c0*/  ISETP.GT.AND P3, PT, R5.reuse, 0x58, PT ;  /* 0x000000580500780c */ /* 0x040fe20003f64270 */
[----:B------:R-:W-:Y:S01]  /*43d0*/  LDSM.16.MT88.4 R40, [R225+0x100] ;  /* 0x00010000e128783b */ /* 0x000fe20000004200 */
[----:B------:R-:W-:-:S02]  /*43e0*/  ISETP.GT.AND P5, PT, R5, 0x51, PT ;  /* 0x000000510500780c */ /* 0x000fc40003fa4270 */
[----:B------:R-:W-:Y:S02]  /*43f0*/  FSEL R187, R38, -INF , P0 ;  /* 0xff80000026bb7808 */ /* 0x000fe40000000000 */
[----:B------:R-:W-:Y:S02]  /*4400*/  ISETP.GT.AND P0, PT, R5, 0x61, PT ;  /* 0x000000610500780c */ /* 0x000fe40003f04270 */
[----:B------:R-:W-:Y:S02]  /*4410*/  FSEL R193, R29, -INF , P2 ;  /* 0xff8000001dc17808 */ /* 0x000fe40001000000 */
[----:B------:R-:W-:Y:S02]  /*4420*/  FSEL R194, R17, -INF , P1 ;  /* 0xff80000011c27808 */ /* 0x000fe40000800000 */
[C---:B------:R-:W-:Y:S02]  /*4430*/  ISETP.GT.AND P2, PT, R3.reuse, RZ, PT ;  /* 0x000000ff0300720c */ /* 0x040fe40003f44270 */
[----:B------:R-:W-:-:S02]  /*4440*/  ISETP.GT.AND P1, PT, R3, 0x1, PT ;  /* 0x000000010300780c */ /* 0x000fc40003f24270 */
[----:B------:R-:W-:Y:S02]  /*4450*/  FSEL R190, R30, -INF , P3 ;  /* 0xff8000001ebe7808 */ /* 0x000fe40001800000 */
[----:B------:R-:W-:Y:S02]  /*4460*/  FSEL R188, R34, -INF , P5 ;  /* 0xff80000022bc7808 */ /* 0x000fe40002800000 */
[C---:B------:R-:W-:Y:S02]  /*4470*/  ISETP.GT.AND P3, PT, R5.reuse, 0x69, PT ;  /* 0x000000690500780c */ /* 0x040fe40003f64270 */
[----:B------:R-:W-:Y:S02]  /*4480*/  ISETP.GT.AND P5, PT, R5, 0x68, PT ;  /* 0x000000680500780c */ /* 0x000fe40003fa4270 */
[----:B------:R-:W-:Y:S02]  /*4490*/  FSEL R206, R16, -INF , P0 ;  /* 0xff80000010ce7808 */ /* 0x000fe40000000000 */
[----:B------:R-:W-:-:S02]  /*44a0*/  ISETP.GT.AND P0, PT, R3, 0x8, PT ;  /* 0x000000080300780c */ /* 0x000fc40003f04270 */
[----:B------:R-:W-:Y:S02]  /*44b0*/  FSEL R19, R19, -INF , P2 ;  /* 0xff80000013137808 */ /* 0x000fe40001000000 */
[----:B------:R-:W-:Y:S02]  /*44c0*/  FSEL R18, R18, -INF , P1 ;  /* 0xff80000012127808 */ /* 0x000fe40000800000 */
[----:B------:R-:W-:Y:S02]  /*44d0*/  FMNMX.FTZ R5, R11, R22, !PT ;  /* 0x000000160b057209 */ /* 0x000fe40007810000 */
[----:B------:R-:W-:Y:S02]  /*44e0*/  FSEL R231, R7, -INF , P3 ;  /* 0xff80000007e77808 */ /* 0x000fe40001800000 */
[----:B---3--:R-:W-:Y:S02]  /*44f0*/  FSEL R232, R8, -INF , P5 ;  /* 0xff80000008e87808 */ /* 0x008fe40002800000 */
[----:B------:R-:W-:-:S02]  /*4500*/  FMNMX.FTZ R7, R24, R26, !PT ;  /* 0x0000001a18077209 */ /* 0x000fc40007810000 */
[----:B------:R-:W-:Y:S02]  /*4510*/  ISETP.GT.AND P5, PT, R3, 0x9, PT ;  /* 0x000000090300780c */ /* 0x000fe40003fa4270 */
[----:B------:R-:W-:Y:S02]  /*4520*/  FSEL R15, R57, -INF , P0 ;  /* 0xff800000390f7808 */ /* 0x000fe40000000000 */
[----:B------:R-:W-:Y:S02]  /*4530*/  FMNMX.FTZ R8, R19, R18, !PT ;  /* 0x0000001213087209 */ /* 0x000fe40007810000 */
[----:B------:R-:W-:Y:S02]  /*4540*/  FMNMX.FTZ R5, R23, R5, !PT ;  /* 0x0000000517057209 */ /* 0x000fe40007810000 */
[----:B------:R-:W-:Y:S02]  /*4550*/  FMNMX.FTZ R7, R27, R7, !PT ;  /* 0x000000071b077209 */ /* 0x000fe40007810000 */
[----:B------:R-:W-:-:S02]  /*4560*/  ISETP.GT.AND P3, PT, R3, 0x10, PT ;  /* 0x000000100300780c */ /* 0x000fc40003f64270 */
[----:B------:R-:W-:Y:S02]  /*4570*/  FSEL R29, R56, -INF , P5 ;  /* 0xff800000381d7808 */ /* 0x000fe40002800000 */
[----:B------:R-:W-:Y:S02]  /*4580*/  FMNMX.FTZ R8, R15, R8, !PT ;  /* 0x000000080f087209 */ /* 0x000fe40007810000 */
[----:B------:R-:W-:Y:S02]  /*4590*/  FMNMX.FTZ R5, R25, R5, !PT ;  /* 0x0000000519057209 */ /* 0x000fe40007810000 */
[----:B------:R-:W-:Y:S02]  /*45a0*/  FMNMX.FTZ R7, R28, R7, !PT ;  /* 0x000000071c077209 */ /* 0x000fe40007810000 */
[----:B------:R-:W-:Y:S02]  /*45b0*/  ISETP.GT.AND P2, PT, R3, 0x11, PT ;  /* 0x000000110300780c */ /* 0x000fe40003f44270 */
[----:B------:R-:W-:-:S02]  /*45c0*/  FSEL R30, R37, -INF , P3 ;  /* 0xff800000251e7808 */ /* 0x000fc40001800000 */
[----:B------:R-:W-:Y:S02]  /*45d0*/  FMNMX.FTZ R8, R29, R8, !PT ;  /* 0x000000081d087209 */ /* 0x000fe40007810000 */
[----:B------:R-:W-:Y:S02]  /*45e0*/  FMNMX.FTZ R5, R88, R5, !PT ;  /* 0x0000000558057209 */ /* 0x000fe40007810000 */
[----:B------:R-:W-:Y:S02]  /*45f0*/  FMNMX.FTZ R7, R31, R7, !PT ;  /* 0x000000071f077209 */ /* 0x000fe40007810000 */
[----:B------:R-:W-:Y:S02]  /*4600*/  ISETP.GT.AND P1, PT, R3, 0x18, PT ;  /* 0x000000180300780c */ /* 0x000fe40003f24270 */
[----:B------:R-:W-:Y:S02]  /*4610*/  FSEL R34, R36, -INF , P2 ;  /* 0xff80000024227808 */ /* 0x000fe40001000000 */
[----:B------:R-:W-:-:S02]  /*4620*/  FMNMX.FTZ R8, R30, R8, !PT ;  /* 0x000000081e087209 */ /* 0x000fc40007810000 */
[----:B------:R-:W-:Y:S02]  /*4630*/  FMNMX.FTZ R5, R89, R5, !PT ;  /* 0x0000000559057209 */ /* 0x000fe40007810000 */
[----:B------:R-:W-:Y:S02]  /*4640*/  FMNMX.FTZ R7, R32, R7, !PT ;  /* 0x0000000720077209 */ /* 0x000fe40007810000 */
[----:B------:R-:W-:Y:S02]  /*4650*/  ISETP.GT.AND P0, PT, R3, 0x19, PT ;  /* 0x000000190300780c */ /* 0x000fe40003f04270 */
[----:B------:R-:W-:Y:S02]  /*4660*/  FSEL R36, R105, -INF , P1 ;  /* 0xff80000069247808 */ /* 0x000fe40000800000 */
[----:B------:R-:W-:Y:S02]  /*4670*/  FMNMX.FTZ R8, R34, R8, !PT ;  /* 0x0000000822087209 */ /* 0x000fe40007810000 */
[----:B------:R-:W-:-:S02]  /*4680*/  FMNMX.FTZ R5, R91, R5, !PT ;  /* 0x000000055b057209 */ /* 0x000fc40007810000 */
[----:B------:R-:W-:Y:S02]  /*4690*/  FMNMX.FTZ R7, R33, R7, !PT ;  /* 0x0000000721077209 */ /* 0x000fe40007810000 */
[----:B------:R-:W-:Y:S02]  /*46a0*/  ISETP.GT.AND P5, PT, R3, 0x20, PT ;  /* 0x000000200300780c */ /* 0x000fe40003fa4270 */
[----:B------:R-:W-:Y:S02]  /*46b0*/  FSEL R72, R101, -INF , P0 ;  /* 0xff80000065487808 */ /* 0x000fe40000000000 */
[----:B------:R-:W-:Y:S02]  /*46c0*/  FMNMX.FTZ R8, R36, R8, !PT ;  /* 0x0000000824087209 */ /* 0x000fe40007810000 */
[----:B------:R-:W-:Y:S02]  /*46d0*/  FMNMX.FTZ R5, R92, R5, !PT ;  /* 0x000000055c057209 */ /* 0x000fe40007810000 */
        /* <DEDUP_REMOVED lines=49> */
[C---:B------:R-:W-:Y:S02]  /*49f0*/  ISETP.GT.AND P3, PT, R3.reuse, 0x49, PT ;  /* 0x000000490300780c */ /* 0x040fe40003f64270 */
[C---:B------:R-:W-:Y:S02]  /*4a00*/  ISETP.GT.AND P2, PT, R3.reuse, 0x50, PT ;  /* 0x000000500300780c */ /* 0x040fe40003f44270 */
[C---:B------:R-:W-:Y:S02]  /*4a10*/  ISETP.GT.AND P1, PT, R3.reuse, 0x51, PT ;  /* 0x000000510300780c */ /* 0x040fe40003f24270 */
[----:B------:R-:W-:Y:S02]  /*4a20*/  ISETP.GT.AND P0, PT, R3, 0x58, PT ;  /* 0x000000580300780c */ /* 0x000fe40003f04270 */
[----:B------:R-:W-:Y:S02]  /*4a30*/  FMNMX.FTZ R6, R172, R5, !PT ;  /* 0x00000005ac067209 */ /* 0x000fe40007810000 */
[----:B------:R-:W-:-:S02]  /*4a40*/  FMNMX.FTZ R5, R168, R7, !PT ;  /* 0x00000007a8057209 */ /* 0x000fc40007810000 */
[----:B------:R-:W-:Y:S02]  /*4a50*/  FSEL R163, R48, -INF , P5 ;  /* 0xff80000030a37808 */ /* 0x000fe40002800000 */
[----:B------:R-:W-:Y:S02]  /*4a60*/  FMNMX.FTZ R8, R164, R8, !PT ;  /* 0x00000008a4087209 */ /* 0x000fe40007810000 */
        /* <DEDUP_REMOVED lines=11> */
[----:B------:R-:W-:Y:S01]  /*4b20*/  FMNMX.FTZ R6, R163, R8, !PT ;  /* 0x00000008a3067209 */ /* 0x000fe20007810000 */
[----:B------:R-:W2:Y:S01]  /*4b30*/  MUFU.TANH R5, R20 ;  /* 0x0000001400057308 */ /* 0x000ea20000002400 */
[----:B------:R-:W-:Y:S01]  /*4b40*/  FMNMX.FTZ R7, R175, R7, !PT ;  /* 0x00000007af077209 */ /* 0x000fe20007810000 */
[----:B------:R-:W-:Y:S01]  /*4b50*/  FMUL.FTZ R8, R66, c[0x0][0x320] ;  /* 0x0000c80042087a20 */ /* 0x000fe20000410000 */
[----:B------:R-:W-:Y:S02]  /*4b60*/  FMNMX.FTZ R3, R173, R3, !PT ;  /* 0x00000003ad037209 */ /* 0x000fe40007810000 */
[----:B------:R-:W-:Y:S02]  /*4b70*/  FMNMX.FTZ R6, R161, R6, !PT ;  /* 0x00000006a1067209 */ /* 0x000fe40007810000 */
[----:B------:R-:W-:Y:S01]  /*4b80*/  FMNMX.FTZ R7, R209, R7, !PT ;  /* 0x00000007d1077209 */ /* 0x000fe20007810000 */
[----:B------:R3:W-:Y:S01]  /*4b90*/  MUFU.TANH R16, R8 ;  /* 0x0000000800107308 */ /* 0x0007e20000002400 */
        /* <DEDUP_REMOVED lines=11> */
[----:B------:R-:W-:Y:S02]  /*4c50*/  FSEL R239, R49, -INF , P3 ;  /* 0xff80000031ef7808 */ /* 0x000fe40001800000 */
[----:B------:R-:W-:-:S02]  /*4c60*/  FMNMX.FTZ R6, R179, R6, !PT ;  /* 0x00000006b3067209 */ /* 0x000fc40007810000 */
[----:B------:R-:W-:Y:S02]  /*4c70*/  FMNMX.FTZ R7, R199, R7, !PT ;  /* 0x00000007c7077209 */ /* 0x000fe40007810000 */
[----:B------:R-:W-:Y:S02]  /*4c80*/  FMNMX.FTZ R3, R194, R3, !PT ;  /* 0x00000003c2037209 */ /* 0x000fe40007810000 */
[----:B-1----:R-:W-:Y:S02]  /*4c90*/  FSEL R230, R10, -INF , P2 ;  /* 0xff8000000ae67808 */ /* 0x002fe40001000000 */
[----:B------:R-:W-:Y:S02]  /*4ca0*/  FMNMX.FTZ R6, R239, R6, !PT ;  /* 0x00000006ef067209 */ /* 0x000fe40007810000 */
[----:B------:R-:W-:Y:S02]  /*4cb0*/  FMNMX.FTZ R7, R196, R7, !PT ;  /* 0x00000007c4077209 */ /* 0x000fe40007810000 */
[----:B--2---:R-:W-:-:S02]  /*4cc0*/  FSEL R229, R5, -INF , P1 ;  /* 0xff80000005e57808 */ /* 0x004fc40000800000 */
[----:B------:R-:W-:Y:S02]  /*4cd0*/  FMNMX.FTZ R5, R206, R3, !PT ;  /* 0x00000003ce057209 */ /* 0x000fe40007810000 */
[----:B------:R-:W-:Y:S02]  /*4ce0*/  FMNMX.FTZ R3, R230, R6, !PT ;  /* 0x00000006e6037209 */ /* 0x000fe40007810000 */
[----:B------:R-:W-:Y:S01]  /*4cf0*/  FMNMX.FTZ R6, R236, R7, !PT ;  /* 0x00000007ec067209 */ /* 0x000fe20007810000 */
[----:B------:R-:W-:Y:S01]  /*4d00*/  FMUL.FTZ R7, R67, c[0x0][0x320] ;  /* 0x0000c80043077a20 */ /* 0x000fe20000410000 */
[----:B------:R-:W-:Y:S01]  /*4d10*/  FSEL R228, R9, -INF , P0 ;  /* 0xff80000009e47808 */ /* 0x000fe20000000000 */
[----:B------:R-:W-:Y:S01]  /*4d20*/  LDSM.16.MT88.4 R64, [R227+0x900] ;  /* 0x00090000e340783b */ /* 0x000fe20000004200 */
[----:B------:R-:W-:Y:S01]  /*4d30*/  FMNMX.FTZ R6, R235, R6, !PT ;  /* 0x00000006eb067209 */ /* 0x000fe20007810000 */
[----:B------:R1:W-:Y:S01]  /*4d40*/  MUFU.TANH R17, R7 ;  /* 0x0000000700117308 */ /* 0x0003e20000002400 */
[----:B------:R-:W-:-:S02]  /*4d50*/  FMNMX.FTZ R3, R229, R3, !PT ;  /* 0x00000003e5037209 */ /* 0x000fc40007810000 */
[----:B------:R-:W-:Y:S01]  /*4d60*/  FMNMX.FTZ R5, R232, R5, !PT ;  /* 0x00000005e8057209 */ /* 0x000fe20007810000 */
[----:B---3--:R-:W2:Y:S01]  /*4d70*/  SHFL.BFLY PT, R8, R6, 0x2, 0x1f ;  /* 0x0c401f0006087f89 */ /* 0x008ea200000e0000 */
[----:B------:R-:W-:Y:S02]  /*4d80*/  FMNMX.FTZ R3, R228, R3, !PT ;  /* 0x00000003e4037209 */ /* 0x000fe40007810000 */
[----:B------:R-:W-:-:S03]  /*4d90*/  FMNMX.FTZ R5, R231, R5, !PT ;  /* 0x00000005e7057209 */ /* 0x000fc60007810000 */
[----:B------:R-:W3:Y:S04]  /*4da0*/  SHFL.BFLY PT, R70, R3, 0x2, 0x1f ;  /* 0x0c401f0003467f89 */ /* 0x000ee800000e0000 */
[----:B------:R-:W4:Y:S01]  /*4db0*/  SHFL.BFLY PT, R9, R5, 0x2, 0x1f ;  /* 0x0c401f0005097f89 */ /* 0x000f2200000e0000 */
[----:B-1----:R-:W-:-:S04]  /*4dc0*/  FMUL.FTZ R7, R58, c[0x0][0x320] ;  /* 0x0000c8003a077a20 */ /* 0x002fc80000410000 */
[----:B------:R1:W-:Y:S01]  /*4dd0*/  MUFU.TANH R20, R7 ;  /* 0x0000000700147308 */ /* 0x0003e20000002400 */
[----:B--2---:R-:W-:Y:S02]  /*4de0*/  FMNMX.FTZ R6, R6, R8, !PT ;  /* 0x0000000806067209 */ /* 0x004fe40007810000 */
[----:B------:R-:W-:Y:S01]  /*4df0*/  SHFL.IDX PT, R8, R12, 0x1, 0x1c1f ;  /* 0x003c1f000c087f89 */ /* 0x000fe200000e0000 */
[----:B---3--:R-:W-:Y:S01]  /*4e00*/  FMNMX.FTZ R70, R3, R70, !PT ;  /* 0x0000004603467209 */ /* 0x008fe20007810000 */
[----:B------:R-:W-:Y:S02]  /*4e10*/  FMUL.FTZ R3, R50, c[0x0][0x320] ;  /* 0x0000c80032037a20 */ /* 0x000fe40000410000 */
[----:B------:R-:W2:Y:S01]  /*4e20*/  SHFL.BFLY PT, R73, R6, 0x1, 0x1f ;  /* 0x0c201f0006497f89 */ /* 0x000ea200000e0000 */
[----:B-1----:R-:W-:Y:S01]  /*4e30*/  FMUL.FTZ R7, R59, c[0x0][0x320] ;  /* 0x0000c8003b077a20 */ /* 0x002fe20000410000 */
[----:B----4-:R-:W-:Y:S01]  /*4e40*/  FMNMX.FTZ R5, R5, R9, !PT ;  /* 0x0000000905057209 */ /* 0x010fe20007810000 */
[----:B------:R1:W-:Y:S01]  /*4e50*/  MUFU.TANH R38, R3 ;  /* 0x0000000300267308 */ /* 0x0003e20000002400 */
[----:B------:R-:W3:Y:S04]  /*4e60*/  SHFL.BFLY PT, R9, R70, 0x1, 0x1f ;  /* 0x0c201f0046097f89 */ /* 0x000ee800000e0000 */
[----:B------:R-:W4:Y:S03]  /*4e70*/  SHFL.BFLY PT, R71, R5, 0x1, 0x1f ;  /* 0x0c201f0005477f89 */ /* 0x000f2600000e0000 */
[----:B------:R3:W-:Y:S01]  /*4e80*/  MUFU.TANH R37, R7 ;  /* 0x0000000700257308 */ /* 0x0007e20000002400 */
[----:B-1----:R-:W-:-:S02]  /*4e90*/  FMUL.FTZ R3, R51, c[0x0][0x320] ;  /* 0x0000c80033037a20 */ /* 0x002fc40000410000 */
[----:B------:R-:W-:Y:S05]  /*4ea0*/  LDSM.16.MT88.4 R48, [R224+0x900] ;  /* 0x00090000e030783b */ /* 0x000fea0000004200 */
[----:B------:R1:W-:Y:S01]  /*4eb0*/  MUFU.TANH R39, R3 ;  /* 0x0000000300277308 */ /* 0x0003e20000002400 */
[----:B--2---:R-:W-:Y:S01]  /*4ec0*/  FMNMX.FTZ R73, R6, R73, !PT ;  /* 0x0000004906497209 */ /* 0x004fe20007810000 */
[----:B---3--:R-:W-:Y:S01]  /*4ed0*/  FMUL.FTZ R7, R54, c[0x0][0x320] ;  /* 0x0000c80036077a20 */ /* 0x008fe20000410000 */
[----:B------:R-:W-:-:S05]  /*4ee0*/  FMNMX.FTZ R70, R70, R9, !PT ;  /* 0x0000000946467209 */ /* 0x000fca0007810000 */
[----:B------:R2:W-:Y:S01]  /*4ef0*/  MUFU.TANH R21, R7 ;  /* 0x0000000700157308 */ /* 0x0005e20000002400 */
[----:B----4-:R-:W-:-:S05]  /*4f00*/  FMNMX.FTZ R71, R5, R71, !PT ;  /* 0x0000004705477209 */ /* 0x010fca0007810000 */
[----:B------:R-:W-:Y:S02]  /*4f10*/  FMUL.FTZ R6, R71, c[0x0][0x2d0] ;  /* 0x0000b40047067a20 */ /* 0x000fe40000410000 */
[----:B-1----:R-:W-:-:S04]  /*4f20*/  FMUL.FTZ R3, R90, c[0x0][0x320] ;  /* 0x0000c8005a037a20 */ /* 0x002fc80000410000 */
[----:B------:R1:W3:Y:S01]  /*4f30*/  MUFU.TANH R10, R3 ;  /* 0x00000003000a7308 */ /* 0x0002e20000002400 */
[----:B--2---:R-:W-:-:S07]  /*4f40*/  FMUL.FTZ R7, R55, c[0x0][0x320] ;  /* 0x0000c80037077a20 */ /* 0x004fce0000410000 */
[----:B------:R2:W4:Y:S01]  /*4f50*/  MUFU.TANH R12, R7 ;  /* 0x00000007000c7308 */ /* 0x0005220000002400 */
[----:B-1----:R-:W-:Y:S01]  /*4f60*/  FMUL.FTZ R3, R46, c[0x0][0x320] ;  /* 0x0000c8002e037a20 */ /* 0x002fe20000410000 */
[----:B--2---:R-:W-:Y:S01]  /*4f70*/  IADD3 R7, R13, R8, RZ ;  /* 0x000000080d077210 */ /* 0x004fe20007ffe0ff */
[----:B------:R-:W-:-:S05]  /*4f80*/  FMUL.FTZ R8, R47, c[0x0][0x320] ;  /* 0x0000c8002f087a20 */ /* 0x000fca0000410000 */
[----:B------:R1:W2:Y:S01]  /*4f90*/  MUFU.TANH R13, R3 ;  /* 0x00000003000d7308 */ /* 0x0002a20000002400 */
[----:B------:R-:W-:Y:S07]  /*4fa0*/  LDSM.16.MT88.4 R44, [R226+0x100] ;  /* 0x00010000e22c783b */ /* 0x000fee0000004200 */
[----:B------:R-:W2:Y:S01]  /*4fb0*/  MUFU.TANH R9, R8 ;  /* 0x0000000800097308 */ /* 0x000ea20000002400 */
[----:B-1----:R-:W-:Y:S01]  /*4fc0*/  IMNMX R3, R14, R7, PT ;  /* 0x000000070e037217 */ /* 0x002fe20003800200 */
[----:B------:R-:W-:-:S03]  /*4fd0*/  FMUL.FTZ R7, R73, c[0x0][0x2d0] ;  /* 0x0000b40049077a20 */ /* 0x000fc60000410000 */
        /* <DEDUP_REMOVED lines=11> */
[----:B------:R-:W-:-:S02]  /*5090*/  ISETP.GT.AND P1, PT, R3, 0x11, PT ;  /* 0x000000110300780c */ /* 0x000fc40003f24270 */
[----:B------:R-:W-:Y:S02]  /*50a0*/  FSEL R68, R75, -INF , P5 ;  /* 0xff8000004b447808 */ /* 0x000fe40002800000 */
[----:B------:R-:W-:Y:S02]  /*50b0*/  FMNMX.FTZ R0, R63, R0, !PT ;  /* 0x000000003f007209 */ /* 0x000fe40007810000 */
[C---:B------:R-:W-:Y:S02]  /*50c0*/  ISETP.GT.AND P3, PT, R3.reuse, 0x18, PT ;  /* 0x000000180300780c */ /* 0x040fe40003f64270 */
[----:B------:R-:W-:Y:S02]  /*50d0*/  FSEL R69, R74, -INF , P1 ;  /* 0xff8000004a457808 */ /* 0x000fe40000800000 */
[----:B------:R-:W-:Y:S02]  /*50e0*/  FMNMX.FTZ R0, R68, R0, !PT ;  /* 0x0000000044007209 */ /* 0x000fe40007810000 */
[----:B------:R-:W-:-:S02]  /*50f0*/  ISETP.GT.AND P2, PT, R3, 0x19, PT ;  /* 0x000000190300780c */ /* 0x000fc40003f44270 */
[----:B---3--:R-:W-:Y:S02]  /*5100*/  FSEL R74, R10, -INF , P3 ;  /* 0xff8000000a4a7808 */ /* 0x008fe40001800000 */
[----:B------:R-:W-:Y:S02]  /*5110*/  FMNMX.FTZ R0, R69, R0, !PT ;  /* 0x0000000045007209 */ /* 0x000fe40007810000 */
[----:B------:R-:W-:Y:S02]  /*5120*/  ISETP.GT.AND P0, PT, R3, 0x20, PT ;  /* 0x000000200300780c */ /* 0x000fe40003f04270 */
[----:B------:R-:W-:Y:S02]  /*5130*/  FSEL R75, R186, -INF , P2 ;  /* 0xff800000ba4b7808 */ /* 0x000fe40001000000 */
[----:B------:R-:W-:Y:S02]  /*5140*/  FMNMX.FTZ R0, R74, R0, !PT ;  /* 0x000000004a007209 */ /* 0x000fe40007810000 */
[----:B------:R-:W-:-:S02]  /*5150*/  FSETP.NEU.FTZ.AND P1, PT, R73, -INF , PT ;  /* 0xff8000004900780b */ /* 0x000fc40003f3d000 */
[----:B------:R-:W-:Y:S02]  /*5160*/  ISETP.GT.AND P5, PT, R3, 0x21, PT ;  /* 0x000000210300780c */ /* 0x000fe40003fa4270 */
[----:B------:R-:W-:Y:S02]  /*5170*/  FSEL R101, R184, -INF , P0 ;  /* 0xff800000b8657808 */ /* 0x000fe40000000000 */
[----:B------:R-:W-:Y:S02]  /*5180*/  FMNMX.FTZ R0, R75, R0, !PT ;  /* 0x000000004b007209 */ /* 0x000fe40007810000 */
[----:B------:R-:W-:Y:S02]  /*5190*/  ISETP.GT.AND P3, PT, R3, 0x28, PT ;  /* 0x000000280300780c */ /* 0x000fe40003f64270 */
[----:B------:R-:W-:Y:S02]  /*51a0*/  FSEL R7, R7, RZ, P1 ;  /* 0x000000ff07077208 */ /* 0x000fe40000800000 */
[----:B------:R-:W-:-:S02]  /*51b0*/  FSEL R100, R185, -INF , P5 ;  /* 0xff800000b9647808 */ /* 0x000fc40002800000 */
[----:B------:R-:W-:Y:S01]  /*51c0*/  FMNMX.FTZ R0, R101, R0, !PT ;  /* 0x0000000065007209 */ /* 0x000fe20007810000 */
[----:B------:R-:W-:Y:S01]  /*51d0*/  FFMA.FTZ R5, R11, c[0x0][0x2d0], -R7 ;  /* 0x0000b4000b057a23 */ /* 0x000fe20000010807 */
[----:B------:R-:W-:Y:S02]  /*51e0*/  ISETP.GT.AND P1, PT, R3, 0x29, PT ;  /* 0x000000290300780c */ /* 0x000fe40003f24270 */
[----:B------:R-:W-:Y:S01]  /*51f0*/  FSEL R102, R103, -INF , P3 ;  /* 0xff80000067667808 */ /* 0x000fe20001800000 */
[----:B------:R1:W-:Y:S01]  /*5200*/  MUFU.EX2 R233, R5 ;  /* 0x0000000500e97308 */ /* 0x0003e20000000800 */
[----:B------:R-:W-:Y:S02]  /*5210*/  FMNMX.FTZ R0, R100, R0, !PT ;  /* 0x0000000064007209 */ /* 0x000fe40007810000 */
[----:B------:R-:W-:Y:S02]  /*5220*/  ISETP.GT.AND P2, PT, R3, 0x30, PT ;  /* 0x000000300300780c */ /* 0x000fe40003f44270 */
[----:B------:R-:W-:-:S02]  /*5230*/  FSEL R103, R180, -INF , P1 ;  /* 0xff800000b4677808 */ /* 0x000fc40000800000 */
[----:B------:R-:W-:Y:S02]  /*5240*/  FMNMX.FTZ R0, R102, R0, !PT ;  /* 0x0000000066007209 */ /* 0x000fe40007810000 */
[----:B------:R-:W-:Y:S02]  /*5250*/  ISETP.GT.AND P0, PT, R3, 0x31, PT ;  /* 0x000000310300780c */ /* 0x000fe40003f04270 */
[----:B------:R-:W-:Y:S02]  /*5260*/  FSEL R117, R107, -INF , P2 ;  /* 0xff8000006b757808 */ /* 0x000fe40001000000 */
[----:B------:R-:W-:Y:S02]  /*5270*/  FMNMX.FTZ R0, R103, R0, !PT ;  /* 0x0000000067007209 */ /* 0x000fe40007810000 */
[----:B------:R-:W-:Y:S01]  /*5280*/  ISETP.GT.AND P5, PT, R3, 0x38, PT ;  /* 0x000000380300780c */ /* 0x000fe20003fa4270 */
[----:B-1----:R-:W-:Y:S01]  /*5290*/  FFMA.FTZ R5, R22, c[0x0][0x2d0], -R7 ;  /* 0x0000b40016057a23 */ /* 0x002fe20000010807 */
[----:B------:R-:W-:-:S02]  /*52a0*/  FSEL R118, R106, -INF , P0 ;  /* 0xff8000006a767808 */ /* 0x000fc40000000000 */
[----:B------:R-:W-:Y:S01]  /*52b0*/  FSETP.NEU.FTZ.AND P2, PT, R71, -INF , PT ;  /* 0xff8000004700780b */ /* 0x000fe20003f5d000 */
[----:B------:R1:W-:Y:S01]  /*52c0*/  MUFU.EX2 R240, R5 ;  /* 0x0000000500f07308 */ /* 0x0003e20000000800 */
[----:B------:R-:W-:Y:S02]  /*52d0*/  FMNMX.FTZ R0, R117, R0, !PT ;  /* 0x0000000075007209 */ /* 0x000fe40007810000 */
[C---:B------:R-:W-:Y:S02]  /*52e0*/  ISETP.GT.AND P3, PT, R3.reuse, 0x39, PT ;  /* 0x000000390300780c */ /* 0x040fe40003f64270 */
[----:B------:R-:W-:Y:S02]  /*52f0*/  FSEL R6, R6, RZ, P2 ;  /* 0x000000ff06067208 */ /* 0x000fe40001000000 */
[----:B------:R-:W-:Y:S02]  /*5300*/  FSEL R116, R82, -INF , P5 ;  /* 0xff80000052747808 */ /* 0x000fe40002800000 */
[----:B------:R-:W-:Y:S01]  /*5310*/  FMNMX.FTZ R0, R118, R0, !PT ;  /* 0x0000000076007209 */ /* 0x000fe20007810000 */
[----:B------:R-:W-:Y:S01]  /*5320*/  FFMA.FTZ R8, R28, c[0x0][0x2d0], -R6 ;  /* 0x0000b4001c087a23 */ /* 0x000fe20000010806 */
[----:B------:R-:W-:Y:S01]  /*5330*/  ISETP.GT.AND P1, PT, R3, 0x40, PT ;  /* 0x000000400300780c */ /* 0x000fe20003f24270 */
[----:B------:R-:W-:Y:S01]  /*5340*/  LDSM.16.MT88.4 R80, [R225+0x900] ;  /* 0x00090000e150783b */ /* 0x000fe20000004200 */
[----:B------:R-:W-:Y:S01]  /*5350*/  FSEL R137, R137, -INF , P3 ;  /* 0xff80000089897808 */ /* 0x000fe20001800000 */
[----:B------:R-:W-:Y:S01]  /*5360*/  MUFU.EX2 R212, R8 ;  /* 0x0000000800d47308 */ /* 0x000fe20000000800 */
[----:B------:R-:W-:Y:S01]  /*5370*/  FMNMX.FTZ R0, R116, R0, !PT ;  /* 0x0000000074007209 */ /* 0x000fe20007810000 */
[----:B-1----:R-:W-:Y:S01]  /*5380*/  FFMA.FTZ R5, R23, c[0x0][0x2d0], -R7 ;  /* 0x0000b40017057a23 */ /* 0x002fe20000010807 */
[----:B------:R-:W-:-:S02]  /*5390*/  ISETP.GT.AND P0, PT, R3, 0x41, PT ;  /* 0x000000410300780c */ /* 0x000fc40003f04270 */
[----:B------:R-:W-:Y:S02]  /*53a0*/  FSEL R146, R78, -INF , P1 ;  /* 0xff8000004e927808 */ /* 0x000fe40000800000 */
[----:B------:R-:W-:Y:S01]  /*53b0*/  FMNMX.FTZ R0, R137, R0, !PT ;  /* 0x0000000089007209 */ /* 0x000fe20007810000 */
[----:B------:R1:W-:Y:S01]  /*53c0*/  MUFU.EX2 R237, R5 ;  /* 0x0000000500ed7308 */ /* 0x0003e20000000800 */
[----:B------:R-:W-:Y:S02]  /*53d0*/  ISETP.GT.AND P5, PT, R3, 0x48, PT ;  /* 0x000000480300780c */ /* 0x000fe40003fa4270 */
[----:B------:R-:W-:Y:S02]  /*53e0*/  FSEL R145, R79, -INF , P0 ;  /* 0xff8000004f917808 */ /* 0x000fe40000000000 */
[----:B------:R-:W-:Y:S02]  /*53f0*/  FMNMX.FTZ R0, R146, R0, !PT ;  /* 0x0000000092007209 */ /* 0x000fe40007810000 */
[----:B------:R-:W-:-:S02]  /*5400*/  ISETP.GT.AND P2, PT, R3, 0x49, PT ;  /* 0x000000490300780c */ /* 0x000fc40003f44270 */
[----:B------:R-:W-:Y:S02]  /*5410*/  FSEL R147, R16, -INF , P5 ;  /* 0xff80000010937808 */ /* 0x000fe40002800000 */
[----:B------:R-:W-:Y:S02]  /*5420*/  FMNMX.FTZ R0, R145, R0, !PT ;  /* 0x0000000091007209 */ /* 0x000fe40007810000 */
[----:B------:R-:W-:Y:S02]  /*5430*/  ISETP.GT.AND P3, PT, R3, 0x50, PT ;  /* 0x000000500300780c */ /* 0x000fe40003f64270 */
[----:B------:R-:W-:Y:S01]  /*5440*/  FSEL R149, R17, -INF , P2 ;  /* 0xff80000011957808 */ /* 0x000fe20001000000 */
[----:B-1----:R-:W-:Y:S01]  /*5450*/  FFMA.FTZ R5, R25, c[0x0][0x2d0], -R7 ;  /* 0x0000b40019057a23 */ /* 0x002fe20000010807 */
[----:B------:R-:W-:Y:S02]  /*5460*/  FMNMX.FTZ R0, R147, R0, !PT ;  /* 0x0000000093007209 */ /* 0x000fe40007810000 */
[----:B------:R-:W-:Y:S01]  /*5470*/  FSETP.NEU.FTZ.AND P2, PT, R70, -INF , PT ;  /* 0xff8000004600780b */ /* 0x000fe20003f5d000 */
[----:B------:R1:W-:Y:S01]  /*5480*/  MUFU.EX2 R210, R5 ;  /* 0x0000000500d27308 */ /* 0x0003e20000000800 */
[----:B------:R-:W-:-:S02]  /*5490*/  ISETP.GT.AND P1, PT, R3, 0x51, PT ;  /* 0x000000510300780c */ /* 0x000fc40003f24270 */
[----:B------:R-:W-:Y:S02]  /*54a0*/  ISETP.GT.AND P0, PT, R3, 0x58, PT ;  /* 0x000000580300780c */ /* 0x000fe40003f04270 */
[----:B------:R-:W-:Y:S02]  /*54b0*/  FSEL R167, R20, -INF , P3 ;  /* 0xff80000014a77808 */ /* 0x000fe40001800000 */
[----:B------:R-:W-:Y:S02]  /*54c0*/  FMNMX.FTZ R0, R149, R0, !PT ;  /* 0x0000000095007209 */ /* 0x000fe40007810000 */
[----:B------:R-:W-:Y:S02]  /*54d0*/  FSEL R166, R37, -INF , P1 ;  /* 0xff80000025a67808 */ /* 0x000fe40000800000 */
[----:B------:R-:W-:Y:S02]  /*54e0*/  FSEL R169, R21, -INF , P0 ;  /* 0xff80000015a97808 */ /* 0x000fe40000000000 */
[----:B------:R-:W-:-:S02]  /*54f0*/  FMNMX.FTZ R0, R167, R0, !PT ;  /* 0x00000000a7007209 */ /* 0x000fc40007810000 */
[C---:B------:R-:W-:Y:S01]  /*5500*/  ISETP.GT.AND P5, PT, R3.reuse, 0x59, PT ;  /* 0x000000590300780c */ /* 0x040fe20003fa4270 */
[----:B-1----:R-:W-:Y:S01]  /*5510*/  FFMA.FTZ R5, R24, c[0x0][0x2d0], -R6 ;  /* 0x0000b40018057a23 */ /* 0x002fe20000010806 */
[C---:B------:R-:W-:Y:S02]  /*5520*/  ISETP.GT.AND P3, PT, R3.reuse, 0x60, PT ;  /* 0x000000600300780c */ /* 0x040fe40003f64270 */
[C---:B------:R-:W-:Y:S01]  /*5530*/  ISETP.GT.AND P1, PT, R3.reuse, 0x68, PT ;  /* 0x000000680300780c */ /* 0x040fe20003f24270 */
[----:B------:R1:W-:Y:S01]  /*5540*/  MUFU.EX2 R234, R5 ;  /* 0x0000000500ea7308 */ /* 0x0003e20000000800 */
[----:B------:R-:W-:Y:S02]  /*5550*/  ISETP.GT.AND P0, PT, R3, 0x69, PT ;  /* 0x000000690300780c */ /* 0x000fe40003f04270 */
[----:B------:R-:W-:Y:S02]  /*5560*/  FMNMX.FTZ R0, R166, R0, !PT ;  /* 0x00000000a6007209 */ /* 0x000fe40007810000 */
[----:B----4-:R-:W-:-:S02]  /*5570*/  FSEL R4, R12, -INF , P5 ;  /* 0xff8000000c047808 */ /* 0x010fc40002800000 */
[----:B------:R-:W-:Y:S02]  /*5580*/  FMNMX.FTZ R0, R169, R0, !PT ;  /* 0x00000000a9007209 */ /* 0x000fe40007810000 */
[----:B------:R-:W-:Y:S02]  /*5590*/  FSEL R251, R38, -INF , P3 ;  /* 0xff80000026fb7808 */ /* 0x000fe40001800000 */
[----:B--2---:R-:W-:Y:S02]  /*55a0*/  FSEL R250, R13, -INF , P1 ;  /* 0xff8000000dfa7808 */ /* 0x004fe40000800000 */
[----:B------:R-:W-:Y:S01]  /*55b0*/  FSEL R248, R9, -INF , P0 ;  /* 0xff80000009f87808 */ /* 0x000fe20000000000 */
[----:B-1----:R-:W-:-:S04]  /*55c0*/  FFMA.FTZ R5, R26, c[0x0][0x2d0], -R6 ;  /* 0x0000b4001a057a23 */ /* 0x002fc80000010806 */
[----:B------:R1:W-:Y:S02]  /*55d0*/  MUFU.EX2 R195, R5 ;  /* 0x0000000500c37308 */ /* 0x0003e40000000800 */
[----:B-1----:R-:W-:Y:S02]  /*55e0*/  FFMA.FTZ R5, R27, c[0x0][0x2d0], -R6 ;  /* 0x0000b4001b057a23 */ /* 0x002fe40000010806 */
[----:B------:R-:W-:Y:S04]  /*55f0*/  LDSM.16.MT88.4 R24, [R227+0x100] ;  /* 0x00010000e318783b */ /* 0x000fe80000004200 */
[----:B------:R1:W2:Y:S02]  /*5600*/  MUFU.EX2 R208, R5 ;  /* 0x0000000500d07308 */ /* 0x0002a40000000800 */
[----:B-1----:R-:W-:Y:S01]  /*5610*/  FMUL.FTZ R5, R70, c[0x0][0x2d0] ;  /* 0x0000b40046057a20 */ /* 0x002fe20000410000 */
[----:B--2---:R-:W-:-:S04]  /*5620*/  F2FP.PACK_AB R10, R212, R208 ;  /* 0x000000d0d40a723e */ /* 0x004fc800000000ff */
[----:B------:R-:W-:Y:S02]  /*5630*/  FSEL R5, R5, RZ, P2 ;  /* 0x000000ff05057208 */ /* 0x000fe40001000000 */
[----:B------:R-:W-:-:S03]  /*5640*/  ISETP.GT.AND P2, PT, R3, 0x61, PT ;  /* 0x000000610300780c */ /* 0x000fc60003f44270 */
[--C-:B------:R-:W-:Y:S01]  /*5650*/  FFMA.FTZ R3, R18, c[0x0][0x2d0], -R5.reuse ;  /* 0x0000b40012037a23 */ /* 0x100fe20000010805 */
[----:B------:R-:W-:Y:S01]  /*5660*/  FSEL R249, R39, -INF , P2 ;  /* 0xff80000027f97808 */ /* 0x000fe20001000000 */
[--C-:B------:R-:W-:Y:S02]  /*5670*/  FFMA.FTZ R8, R19, c[0x0][0x2d0], -R5.reuse ;  /* 0x0000b40013087a23 */ /* 0x100fe40000010805 */
[----:B------:R1:W-:Y:S01]  /*5680*/  MUFU.EX2 R198, R3 ;  /* 0x0000000300c67308 */ /* 0x0003e20000000800 */
[----:B------:R-:W2:Y:S07]  /*5690*/  LDSM.16.MT88.4 R16, [R224+0x100] ;  /* 0x00010000e010783b */ /* 0x000eae0000004200 */
[----:B------:R3:W4:Y:S01]  /*56a0*/  MUFU.EX2 R197, R8 ;  /* 0x0000000800c57308 */ /* 0x0007220000000800 */
[----:B-1----:R-:W-:-:S07]  /*56b0*/  FFMA.FTZ R3, R15, c[0x0][0x2d0], -R5 ;  /* 0x0000b4000f037a23 */ /* 0x002fce0000010805 */
[----:B------:R1:W-:Y:S01]  /*56c0*/  MUFU.EX2 R192, R3 ;  /* 0x0000000300c07308 */ /* 0x0003e20000000800 */
[----:B---3--:R-:W-:Y:S02]  /*56d0*/  F2FP.PACK_AB R8, R195, R234 ;  /* 0x000000eac308723e */ /* 0x008fe400000000ff */
[----:B----4-:R-:W-:Y:S02]  /*56e0*/  F2FP.PACK_AB R9, R198, R197 ;  /* 0x000000c5c609723e */ /* 0x010fe400000000ff */
[----:B-1----:R-:W-:Y:S01]  /*56f0*/  FMNMX.FTZ R3, R4, R0, !PT ;  /* 0x0000000004037209 */ /* 0x002fe20007810000 */
[----:B------:R-:W-:-:S03]  /*5700*/  FFMA.FTZ R0, R29, c[0x0][0x2d0], -R5 ;  /* 0x0000b4001d007a23 */ /* 0x000fc60000010805 */
[----:B------:R-:W-:Y:S01]  /*5710*/  FMNMX.FTZ R2, R251, R3, !PT ;  /* 0x00000003fb027209 */ /* 0x000fe20007810000 */
[----:B------:R1:W3:Y:S03]  /*5720*/  MUFU.EX2 R213, R0 ;  /* 0x0000000000d57308 */ /* 0x0002e60000000800 */
[----:B-1----:R-:W-:Y:S01]  /*5730*/  FMNMX.FTZ R0, R249, R2, !PT ;  /* 0x00000002f9007209 */ /* 0x002fe20007810000 */
[--C-:B------:R-:W-:Y:S01]  /*5740*/  FFMA.FTZ R2, R31, c[0x0][0x2d0], -R6.reuse ;  /* 0x0000b4001f027a23 */ /* 0x100fe20000010806 */
[----:B---3--:R-:W-:Y:S02]  /*5750*/  F2FP.PACK_AB R11, R213, R192 ;  /* 0x000000c0d50b723e */ /* 0x008fe400000000ff */
[----:B------:R-:W-:Y:S01]  /*5760*/  FMNMX.FTZ R0, R250, R0, !PT ;  /* 0x00000000fa007209 */ /* 0x000fe20007810000 */
[----:B------:R1:W-:Y:S03]  /*5770*/  MUFU.EX2 R94, R2 ;  /* 0x00000002005e7308 */ /* 0x0003e60000000800 */
[----:B------:R-:W-:Y:S01]  /*5780*/  FMNMX.FTZ R0, R248, R0, !PT ;  /* 0x00000000f8007209 */ /* 0x000fe20007810000 */
[C---:B--2---:R-:W-:Y:S04]  /*5790*/  HMMA.16816.F32 R52, R8.reuse, R16, RZ ;  /* 0x000000100834723c */ /* 0x044fe800000018ff */
[----:B------:R-:W2:Y:S04]  /*57a0*/  SHFL.BFLY PT, R3, R0, 0x2, 0x1f ;  /* 0x0c401f0000037f89 */ /* 0x000ea800000e0000 */
[----:B------:R-:W-:Y:S01]  /*57b0*/  HMMA.16816.F32 R76, R8, R24, RZ ;  /* 0x00000018084c723c */ /* 0x000fe200000018ff */
[----:B-1----:R-:W-:-:S04]  /*57c0*/  FFMA.FTZ R2, R32, c[0x0][0x2d0], -R6 ;  /* 0x0000b40020027a23 */ /* 0x002fc80000010806 */
[----:B------:R1:W-:Y:S03]  /*57d0*/  MUFU.EX2 R200, R2 ;  /* 0x0000000200c87308 */ /* 0x0003e60000000800 */
[C---:B------:R-:W-:Y:S08]  /*57e0*/  HMMA.16816.F32 R56, R8.reuse, R40, RZ ;  /* 0x000000280838723c */ /* 0x040ff000000018ff */
[----:B------:R-:W-:Y:S01]  /*57f0*/  HMMA.16816.F32 R20, R8, R44, RZ ;  /* 0x0000002c0814723c */ /* 0x000fe200000018ff */
[----:B--2---:R-:W-:Y:S01]  /*5800*/  FMNMX.FTZ R0, R0, R3, !PT ;  /* 0x0000000300007209 */ /* 0x004fe20007810000 */
[----:B-1----:R-:W-:-:S04]  /*5810*/  FFMA.FTZ R2, R33, c[0x0][0x2d0], -R6 ;  /* 0x0000b40021027a23 */ /* 0x002fc80000010806 */
[----:B------:R-:W1:Y:S01]  /*5820*/  SHFL.BFLY PT, R3, R0, 0x1, 0x1f ;  /* 0x0c201f0000037f89 */ /* 0x000e6200000e0000 */
[----:B------:R2:W-:Y:S02]  /*5830*/  MUFU.EX2 R204, R2 ;  /* 0x0000000200cc7308 */ /* 0x0005e40000000800 */
[----:B--2---:R-:W-:-:S06]  /*5840*/  FFMA.FTZ R2, R35, c[0x0][0x2d0], -R6 ;  /* 0x0000b40023027a23 */ /* 0x004fcc0000010806 */
[----:B------:R2:W3:Y:S02]  /*5850*/  MUFU.EX2 R243, R2 ;  /* 0x0000000200f37308 */ /* 0x0004e40000000800 */
[--C-:B--2---:R-:W-:Y:S01]  /*5860*/  FFMA.FTZ R2, R30, c[0x0][0x2d0], -R5.reuse ;  /* 0x0000b4001e027a23 */ /* 0x104fe20000010805 */
[----:B---3--:R-:W-:Y:S01]  /*5870*/  F2FP.PACK_AB R14, R243, R204 ;  /* 0x000000ccf30e723e */ /* 0x008fe200000000ff */
[----:B------:R-:W-:Y:S04]  /*5880*/  HMMA.16816.F32 R28, R8, R42, RZ ;  /* 0x0000002a081c723c */ /* 0x000fe800000018ff */
[----:B------:R2:W-:Y:S02]  /*5890*/  MUFU.EX2 R238, R2 ;  /* 0x0000000200ee7308 */ /* 0x0005e40000000800 */
[----:B--2---:R-:W-:-:S02]  /*58a0*/  FFMA.FTZ R2, R34, c[0x0][0x2d0], -R5 ;  /* 0x0000b40022027a23 */ /* 0x004fc40000010805 */
[C---:B------:R-:W-:Y:S04]  /*58b0*/  HMMA.16816.F32 R32, R8.reuse, R26, RZ ;  /* 0x0000001a0820723c */ /* 0x040fe800000018ff */
[----:B------:R2:W3:Y:S02]  /*58c0*/  MUFU.EX2 R201, R2 ;  /* 0x0000000200c97308 */ /* 0x0004e40000000800 */
[--C-:B--2---:R-:W-:Y:S01]  /*58d0*/  FFMA.FTZ R2, R36, c[0x0][0x2d0], -R5.reuse ;  /* 0x0000b40024027a23 */ /* 0x104fe20000010805 */
[----:B---3--:R-:W-:Y:S01]  /*58e0*/  F2FP.PACK_AB R13, R201, R238 ;  /* 0x000000eec90d723e */ /* 0x008fe200000000ff */
[C---:B------:R-:W-:Y:S04]  /*58f0*/  HMMA.16816.F32 R36, R8.reuse, R18, RZ ;  /* 0x000000120824723c */ /* 0x040fe800000018ff */
[----:B------:R2:W-:Y:S04]  /*5900*/  MUFU.EX2 R205, R2 ;  /* 0x0000000200cd7308 */ /* 0x0005e80000000800 */
[----:B------:R-:W-:Y:S01]  /*5910*/  HMMA.16816.F32 R8, R8, R46, RZ ;  /* 0x0000002e0808723c */ /* 0x000fe200000018ff */
[----:B--2---:R-:W-:Y:S01]  /*5920*/  FFMA.FTZ R2, R72, c[0x0][0x2d0], -R5 ;  /* 0x0000b40048027a23 */ /* 0x004fe20000010805 */
[----:B-1----:R-:W-:Y:S01]  /*5930*/  FMNMX.FTZ R72, R0, R3, !PT ;  /* 0x0000000300487209 */ /* 0x002fe20007810000 */
[----:B------:R-:W-:-:S02]  /*5940*/  IMAD.MOV.U32 R3, RZ, RZ, R94 ;  /* 0x000000ffff037224 */ /* 0x000fc400078e005e */
[----:B------:R1:W2:Y:S01]  /*5950*/  MUFU.EX2 R191, R2 ;  /* 0x0000000200bf7308 */ /* 0x0002a20000000800 */
[C---:B------:R-:W-:Y:S01]  /*5960*/  FSETP.NEU.FTZ.AND P0, PT, R72.reuse, -INF , PT ;  /* 0xff8000004800780b */ /* 0x040fe20003f1d000 */
[----:B------:R-:W-:Y:S01]  /*5970*/  FMUL.FTZ R0, R72, c[0x0][0x2d0] ;  /* 0x0000b40048007a20 */ /* 0x000fe20000410000 */
[----:B------:R-:W-:-:S04]  /*5980*/  F2FP.PACK_AB R12, R200, R3 ;  /* 0x00000003c80c723e */ /* 0x000fc800000000ff */
[----:B------:R-:W-:Y:S01]  /*5990*/  FSEL R0, R0, RZ, P0 ;  /* 0x000000ff00007208 */ /* 0x000fe20000000000 */
[----:B-1----:R-:W-:Y:S01]  /*59a0*/  FFMA.FTZ R2, R88, c[0x0][0x2d0], -R7 ;  /* 0x0000b40058027a23 */ /* 0x002fe20000010807 */
[----:B--2---:R-:W-:-:S03]  /*59b0*/  F2FP.PACK_AB R15, R191, R205 ;  /* 0x000000cdbf0f723e */ /* 0x004fc600000000ff */
[----:B------:R1:W-:Y:S07]  /*59c0*/  MUFU.EX2 R119, R2 ;  /* 0x0000000200777308 */ /* 0x0003ee0000000800 */
[C---:B------:R-:W-:Y:S07]  /*59d0*/  HMMA.16816.F32 R104, R12.reuse, R86, R8 ;  /* 0x000000560c68723c */ /* 0x040fee0000001808 */
[----:B------:R-:W-:Y:S01]  /*59e0*/  F2FP.PACK_AB R8, R240, R233 ;  /* 0x000000e9f008723e */ /* 0x000fe200000000ff */
[----:B------:R-:W-:Y:S01]  /*59f0*/  HMMA.16816.F32 R132, R12, R48, R52 ;  /* 0x000000300c84723c */ /* 0x000fe20000001834 */
[----:B------:R-:W-:Y:S01]  /*5a00*/  F2FP.PACK_AB R10, R210, R237 ;  /* 0x000000edd20a723e */ /* 0x000fe200000000ff */
[----:B-1----:R-:W-:-:S04]  /*5a10*/  FFMA.FTZ R2, R89, c[0x0][0x2d0], -R7 ;  /* 0x0000b40059027a23 */ /* 0x002fc80000010807 */
[----:B------:R1:W-:Y:S02]  /*5a20*/  MUFU.EX2 R184, R2 ;  /* 0x0000000200b87308 */ /* 0x0003e40000000800 */
[C---:B------:R-:W-:Y:S08]  /*5a30*/  HMMA.16816.F32 R128, R12.reuse, R64, R76 ;  /* 0x000000400c80723c */ /* 0x040ff0000000184c */
[----:B------:R-:W-:Y:S01]  /*5a40*/  HMMA.16816.F32 R124, R12, R80, R56 ;  /* 0x000000500c7c723c */ /* 0x000fe20000001838 */
[----:B-1----:R-:W-:-:S07]  /*5a50*/  FFMA.FTZ R2, R91, c[0x0][0x2d0], -R7 ;  /* 0x0000b4005b027a23 */ /* 0x002fce0000010807 */
        /* <DEDUP_REMOVED lines=21> */
[----:B-1----:R-:W-:-:S02]  /*5bb0*/  FFMA.FTZ R2, R69, c[0x0][0x2d0], -R0 ;  /* 0x0000b40045027a23 */ /* 0x002fc40000010800 */
[----:B------:R-:W-:Y:S02]  /*5bc0*/  IMAD.MOV.U32 R69, RZ, RZ, R208 ;  /* 0x000000ffff457224 */ /* 0x000fe400078e00d0 */
[----:B------:R1:W2:Y:S03]  /*5bd0*/  MUFU.EX2 R185, R2 ;  /* 0x0000000200b97308 */ /* 0x0002a60000000800 */
[C---:B------:R-:W-:Y:S08]  /*5be0*/  HMMA.16816.F32 R16, R8.reuse, R24, RZ ;  /* 0x000000180810723c */ /* 0x040ff000000018ff */
[----:B------:R-:W-:Y:S01]  /*5bf0*/  HMMA.16816.F32 R28, R8, R26, RZ ;  /* 0x0000001a081c723c */ /* 0x000fe200000018ff */
[----:B-1----:R-:W-:-:S07]  /*5c00*/  FFMA.FTZ R2, R74, c[0x0][0x2d0], -R0 ;  /* 0x0000b4004a027a23 */ /* 0x002fce0000010800 */
[C---:B------:R-:W-:Y:S01]  /*5c10*/  HMMA.16816.F32 R20, R8.reuse, R40, RZ ;  /* 0x000000280814723c */ /* 0x040fe200000018ff */
[----:B------:R-:W-:Y:S01]  /*5c20*/  IMAD.MOV.U32 R74, RZ, RZ, R209 ;  /* 0x000000ffff4a7224 */ /* 0x000fe200078e00d1 */
[----:B------:R1:W-:Y:S06]  /*5c30*/  MUFU.EX2 R203, R2 ;  /* 0x0000000200cb7308 */ /* 0x0003ec0000000800 */
[C---:B------:R-:W-:Y:S08]  /*5c40*/  HMMA.16816.F32 R24, R8.reuse, R44, RZ ;  /* 0x0000002c0818723c */ /* 0x040ff000000018ff */
[----:B------:R-:W-:Y:S01]  /*5c50*/  HMMA.16816.F32 R40, R8, R42, RZ ;  /* 0x0000002a0828723c */ /* 0x000fe200000018ff */
[----:B-1----:R-:W-:-:S02]  /*5c60*/  FFMA.FTZ R2, R75, c[0x0][0x2d0], -R0 ;  /* 0x0000b4004b027a23 */ /* 0x002fc40000010800 */
[----:B------:R-:W-:Y:S02]  /*5c70*/  IMAD.MOV.U32 R75, RZ, RZ, R191 ;  /* 0x000000ffff4b7224 */ /* 0x000fe400078e00bf */
[----:B------:R1:W3:Y:S03]  /*5c80*/  MUFU.EX2 R68, R2 ;  /* 0x0000000200447308 */ /* 0x0002e60000000800 */
[----:B------:R-:W-:Y:S07]  /*5c90*/  HMMA.16816.F32 R44, R8, R46, RZ ;  /* 0x0000002e082c723c */ /* 0x000fee00000018ff */
[----:B------:R-:W-:-:S02]  /*5ca0*/  F2FP.PACK_AB R8, R184, R119 ;  /* 0x00000077b808723e */ /* 0x000fc400000000ff */
[----:B--2---:R-:W-:Y:S02]  /*5cb0*/  F2FP.PACK_AB R9, R185, R180 ;  /* 0x000000b4b909723e */ /* 0x004fe400000000ff */
[----:B------:R-:W-:Y:S01]  /*5cc0*/  F2FP.PACK_AB R10, R202, R186 ;  /* 0x000000baca0a723e */ /* 0x000fe200000000ff */
[----:B-1----:R-:W-:Y:S01]  /*5cd0*/  FFMA.FTZ R2, R97, c[0x0][0x2d0], -R7 ;  /* 0x0000b40061027a23 */ /* 0x002fe20000010807 */
[----:B---3--:R-:W-:-:S03]  /*5ce0*/  F2FP.PACK_AB R11, R68, R203 ;  /* 0x000000cb440b723e */ /* 0x008fc600000000ff */
[----:B------:R1:W-:Y:S04]  /*5cf0*/  MUFU.EX2 R252, R2 ;  /* 0x0000000200fc7308 */ /* 0x0003e80000000800 */
[C---:B------:R-:W-:Y:S01]  /*5d00*/  HMMA.16816.F32 R88, R8.reuse, R64, R16 ;  /* 0x000000400858723c */ /* 0x040fe20000001810 */
[----:B------:R-:W2:Y:S07]  /*5d10*/  LDSM.16.MT88.4 R16, [R227+0x1100] ;  /* 0x00110000e310783b */ /* 0x000eae0000004200 */
[----:B------:R-:W-:Y:S01]  /*5d20*/  HMMA.16816.F32 R36, R8, R50, R32 ;  /* 0x000000320824723c */ /* 0x000fe20000001820 */
[----:B-1----:R-:W-:-:S04]  /*5d30*/  FFMA.FTZ R2, R99, c[0x0][0x2d0], -R7 ;  /* 0x0000b40063027a23 */ /* 0x002fc80000010807 */
[----:B------:R1:W-:Y:S03]  /*5d40*/  MUFU.EX2 R215, R2 ;  /* 0x0000000200d77308 */ /* 0x0003e60000000800 */
[C---:B------:R-:W-:Y:S01]  /*5d50*/  HMMA.16816.F32 R92, R8.reuse, R48, R12 ;  /* 0x00000030085c723c */ /* 0x040fe2000000180c */
[----:B------:R-:W-:Y:S07]  /*5d60*/  LDSM.16.MT88.4 R12, [R225+0x1100] ;  /* 0x00110000e10c783b */ /* 0x000fee0000004200 */
[----:B------:R-:W-:Y:S01]  /*5d70*/  HMMA.16816.F32 R76, R8, R80, R20 ;  /* 0x00000050084c723c */ /* 0x000fe20000001814 */
[----:B------:R-:W3:Y:S01]  /*5d80*/  LDSM.16.MT88.4 R20, [R224+0x1100] ;  /* 0x00110000e014783b */ /* 0x000ee20000004200 */
[----:B-1----:R-:W-:-:S06]  /*5d90*/  FFMA.FTZ R2, R139, c[0x0][0x2d0], -R7 ;  /* 0x0000b4008b027a23 */ /* 0x002fcc0000010807 */
[C---:B------:R-:W-:Y:S01]  /*5da0*/  HMMA.16816.F32 R28, R8.reuse, R66, R28 ;  /* 0x00000042081c723c */ /* 0x040fe2000000181c */
[----:B------:R-:W-:Y:S01]  /*5db0*/  MOV R139, R205 ;  /* 0x000000cd008b7202 */ /* 0x000fe20000000f00 */
[----:B------:R1:W-:Y:S06]  /*5dc0*/  MUFU.EX2 R217, R2 ;  /* 0x0000000200d97308 */ /* 0x0003ec0000000800 */
[C---:B------:R-:W-:Y:S08]  /*5dd0*/  HMMA.16816.F32 R32, R8.reuse, R82, R40 ;  /* 0x000000520820723c */ /* 0x040ff00000001828 */
[----:B------:R-:W-:Y:S01]  /*5de0*/  HMMA.16816.F32 R44, R8, R86, R44 ;  /* 0x00000056082c723c */ /* 0x000fe2000000182c */
[----:B-1----:R-:W-:-:S02]  /*5df0*/  FFMA.FTZ R2, R140, c[0x0][0x2d0], -R7 ;  /* 0x0000b4008c027a23 */ /* 0x002fc40000010807 */
[----:B------:R-:W-:Y:S02]  /*5e00*/  IMAD.MOV.U32 R140, RZ, RZ, R194 ;  /* 0x000000ffff8c7224 */ /* 0x000fe400078e00c2 */
[----:B------:R1:W-:Y:S02]  /*5e10*/  MUFU.EX2 R216, R2 ;  /* 0x0000000200d87308 */ /* 0x0003e40000000800 */
[----:B-1----:R-:W-:-:S06]  /*5e20*/  FFMA.FTZ R2, R96, c[0x0][0x2d0], -R6 ;  /* 0x0000b40060027a23 */ /* 0x002fcc0000010806 */
[----:B------:R1:W-:Y:S02]  /*5e30*/  MUFU.EX2 R245, R2 ;  /* 0x0000000200f57308 */ /* 0x0003e40000000800 */
[--C-:B-1----:R-:W-:Y:S02]  /*5e40*/  FFMA.FTZ R2, R98, c[0x0][0x2d0], -R6.reuse ;  /* 0x0000b40062027a23 */ /* 0x102fe40000010806 */
[----:B------:R-:W-:Y:S01]  /*5e50*/  HMMA.16816.F32 R96, R8, R84, R24 ;  /* 0x000000540860723c */ /* 0x000fe20000001818 */
[----:B------:R-:W1:Y:S03]  /*5e60*/  LDSM.16.MT88.4 R24, [R226+0x1100] ;  /* 0x00110000e218783b */ /* 0x000e660000004200 */
[----:B------:R4:W2:Y:S02]  /*5e70*/  MUFU.EX2 R246, R2 ;  /* 0x0000000200f67308 */ /* 0x0008a40000000800 */
[----:B----4-:R-:W-:Y:S01]  /*5e80*/  FFMA.FTZ R2, R141, c[0x0][0x2d0], -R6 ;  /* 0x0000b4008d027a23 */ /* 0x010fe20000010806 */
[----:B--2---:R-:W-:Y:S01]  /*5e90*/  F2FP.PACK_AB R8, R246, R245 ;  /* 0x000000f5f608723e */ /* 0x004fe200000000ff */
[----:B------:R-:W-:-:S04]  /*5ea0*/  IMAD.MOV.U32 R141, RZ, RZ, R195 ;  /* 0x000000ffff8d7224 */ /* 0x000fc800078e00c3 */
[----:B------:R2:W-:Y:S02]  /*5eb0*/  MUFU.EX2 R244, R2 ;  /* 0x0000000200f47308 */ /* 0x0005e40000000800 */
[----:B--2---:R-:W-:Y:S02]  /*5ec0*/  FFMA.FTZ R2, R142, c[0x0][0x2d0], -R6 ;  /* 0x0000b4008e027a23 */ /* 0x004fe40000010806 */
[----:B------:R-:W-:-:S04]  /*5ed0*/  IMAD.MOV.U32 R142, RZ, RZ, R217 ;  /* 0x000000ffff8e7224 */ /* 0x000fc800078e00d9 */
[----:B------:R2:W4:Y:S02]  /*5ee0*/  MUFU.EX2 R242, R2 ;  /* 0x0000000200f27308 */ /* 0x0005240000000800 */
[----:B--2---:R-:W-:Y:S01]  /*5ef0*/  FFMA.FTZ R2, R136, c[0x0][0x2d0], -R5 ;  /* 0x0000b40088027a23 */ /* 0x004fe20000010805 */
[----:B----4-:R-:W-:Y:S01]  /*5f00*/  F2FP.PACK_AB R10, R242, R244 ;  /* 0x000000f4f20a723e */ /* 0x010fe200000000ff */
        /* <DEDUP_REMOVED lines=9> */
[----:B--2---:R-:W-:Y:S01]  /*5fa0*/  FFMA.FTZ R2, R144, c[0x0][0x2d0], -R5 ;  /* 0x0000b40090027a23 */ /* 0x004fe20000010805 */
[----:B------:R-:W-:-:S05]  /*5fb0*/  MOV R144, R211 ;  /* 0x000000d300907202 */ /* 0x000fca0000000f00 */
[----:B------:R2:W4:Y:S02]  /*5fc0*/  MUFU.EX2 R220, R2 ;  /* 0x0000000200dc7308 */ /* 0x0005240000000800 */
[----:B--2---:R-:W-:Y:S01]  /*5fd0*/  FFMA.FTZ R2, R101, c[0x0][0x2d0], -R0 ;  /* 0x0000b40065027a23 */ /* 0x004fe20000010800 */
[----:B----4-:R-:W-:-:S05]  /*5fe0*/  F2FP.PACK_AB R11, R220, R221 ;  /* 0x000000dddc0b723e */ /* 0x010fca00000000ff */
[----:B------:R2:W-:Y:S02]  /*5ff0*/  MUFU.EX2 R218, R2 ;  /* 0x0000000200da7308 */ /* 0x0005e40000000800 */
[C---:B------:R-:W-:Y:S07]  /*6000*/  HMMA.16816.F32 R56, R8.reuse, R16, R128 ;  /* 0x000000100838723c */ /* 0x040fee0000001880 */
[----:B------:R-:W-:Y:S01]  /*6010*/  IMAD.MOV.U32 R129, RZ, RZ, R212 ;  /* 0x000000ffff817224 */ /* 0x000fe200078e00d4 */
[----:B------:R-:W-:Y:S01]  /*6020*/  MOV R128, R215 ;  /* 0x000000d700807202 */ /* 0x000fe20000000f00 */
[----:B------:R-:W-:Y:S01]  /*6030*/  IMAD.MOV.U32 R130, RZ, RZ, R213 ;  /* 0x000000ffff827224 */ /* 0x000fe200078e00d5 */
[----:B---3--:R-:W-:Y:S01]  /*6040*/  HMMA.16816.F32 R60, R8, R20, R132 ;  /* 0x00000014083c723c */ /* 0x008fe20000001884 */
[----:B------:R-:W-:-:S02]  /*6050*/  IMAD.MOV.U32 R131, RZ, RZ, R214 ;  /* 0x000000ffff837224 */ /* 0x000fc400078e00d6 */
[----:B--2---:R-:W-:-:S04]  /*6060*/  FFMA.FTZ R2, R100, c[0x0][0x2d0], -R0 ;  /* 0x0000b40064027a23 */ /* 0x004fc80000010800 */
[----:B------:R2:W3:Y:S01]  /*6070*/  MUFU.EX2 R219, R2 ;  /* 0x0000000200db7308 */ /* 0x0004e20000000800 */
[----:B------:R-:W-:Y:S01]  /*6080*/  IMAD.MOV.U32 R132, RZ, RZ, R202 ;  /* 0x000000ffff847224 */ /* 0x000fe200078e00ca */
[C---:B------:R-:W-:Y:S01]  /*6090*/  HMMA.16816.F32 R84, R8.reuse, R12, R124 ;  /* 0x0000000c0854723c */ /* 0x040fe2000000187c */
[----:B------:R-:W-:Y:S02]  /*60a0*/  IMAD.MOV.U32 R134, RZ, RZ, R197 ;  /* 0x000000ffff867224 */ /* 0x000fe400078e00c5 */
[----:B------:R-:W-:Y:S02]  /*60b0*/  IMAD.MOV.U32 R135, RZ, RZ, R198 ;  /* 0x000000ffff877224 */ /* 0x000fe400078e00c6 */
[----:B------:R-:W-:Y:S02]  /*60c0*/  IMAD.MOV.U32 R133, RZ, RZ, R69 ;  /* 0x000000ffff857224 */ /* 0x000fe400078e0045 */
[----:B------:R-:W-:Y:S01]  /*60d0*/  IMAD.MOV.U32 R69, RZ, RZ, R189 ;  /* 0x000000ffff457224 */ /* 0x000fe200078e00bd */
[----:B-1----:R-:W-:Y:S01]  /*60e0*/  HMMA.16816.F32 R108, R8, R24, R108 ;  /* 0x00000018086c723c */ /* 0x002fe2000000186c */
[----:B--2---:R-:W-:-:S07]  /*60f0*/  FFMA.FTZ R2, R102, c[0x0][0x2d0], -R0 ;  /* 0x0000b40066027a23 */ /* 0x004fce0000010800 */
[C---:B------:R-:W-:Y:S01]  /*6100*/  HMMA.16816.F32 R52, R8.reuse, R22, R52 ;  /* 0x000000160834723c */ /* 0x040fe20000001834 */
[----:B------:R1:W-:Y:S07]  /*6110*/  MUFU.EX2 R217, R2 ;  /* 0x0000000200d97308 */ /* 0x0003ee0000000800 */
[C---:B------:R-:W-:Y:S08]  /*6120*/  HMMA.16816.F32 R48, R8.reuse, R18, R120 ;  /* 0x000000120830723c */ /* 0x040ff00000001878 */
[----:B------:R-:W-:Y:S01]  /*6130*/  HMMA.16816.F32 R104, R8, R26, R104 ;  /* 0x0000001a0868723c */ /* 0x000fe20000001868 */
[----:B-1----:R-:W-:-:S04]  /*6140*/  FFMA.FTZ R2, R103, c[0x0][0x2d0], -R0 ;  /* 0x0000b40067027a23 */ /* 0x002fc80000010800 */
[----:B------:R1:W2:Y:S03]  /*6150*/  MUFU.EX2 R216, R2 ;  /* 0x0000000200d87308 */ /* 0x0002a60000000800 */
[----:B------:R-:W-:Y:S07]  /*6160*/  HMMA.16816.F32 R100, R8, R14, R112 ;  /* 0x0000000e0864723c */ /* 0x000fee0000001870 */
[----:B------:R-:W-:-:S02]  /*6170*/  F2FP.PACK_AB R8, R128, R252 ;  /* 0x000000fc8008723e */ /* 0x000fc400000000ff */
[----:B---3--:R-:W-:Y:S02]  /*6180*/  F2FP.PACK_AB R9, R219, R218 ;  /* 0x000000dadb09723e */ /* 0x008fe400000000ff */
[----:B------:R-:W-:Y:S01]  /*6190*/  F2FP.PACK_AB R10, R143, R142 ;  /* 0x0000008e8f0a723e */ /* 0x000fe200000000ff */
[--C-:B-1----:R-:W-:Y:S01]  /*61a0*/  FFMA.FTZ R2, R153, c[0x0][0x2d0], -R7.reuse ;  /* 0x0000b40099027a23 */ /* 0x102fe20000010807 */
[----:B--2---:R-:W-:Y:S01]  /*61b0*/  F2FP.PACK_AB R11, R216, R217 ;  /* 0x000000d9d80b723e */ /* 0x004fe200000000ff */
[----:B------:R-:W-:Y:S02]  /*61c0*/  IMAD.MOV.U32 R153, RZ, RZ, R210 ;  /* 0x000000ffff997224 */ /* 0x000fe400078e00d2 */
[----:B------:R1:W-:Y:S04]  /*61d0*/  MUFU.EX2 R212, R2 ;  /* 0x0000000200d47308 */ /* 0x0003e80000000800 */
[C---:B------:R-:W-:Y:S08]  /*61e0*/  HMMA.16816.F32 R92, R8.reuse, R20, R92 ;  /* 0x00000014085c723c */ /* 0x040ff0000000185c */
[----:B------:R-:W-:Y:S01]  /*61f0*/  HMMA.16816.F32 R112, R8, R22, R36 ;  /* 0x000000160870723c */ /* 0x000fe20000001824 */
[----:B------:R-:W2:Y:S01]  /*6200*/  LDSM.16.MT88.4 R20, [R224+0x1900] ;  /* 0x00190000e014783b */ /* 0x000ea20000004200 */
[----:B-1----:R-:W-:Y:S01]  /*6210*/  FFMA.FTZ R2, R156, c[0x0][0x2d0], -R7 ;  /* 0x0000b4009c027a23 */ /* 0x002fe20000010807 */
[----:B------:R-:W-:-:S03]  /*6220*/  MOV R156, R207 ;  /* 0x000000cf009c7202 */ /* 0x000fc60000000f00 */
[----:B------:R1:W-:Y:S02]  /*6230*/  MUFU.EX2 R213, R2 ;  /* 0x0000000200d57308 */ /* 0x0003e40000000800 */
[C---:B------:R-:W-:Y:S08]  /*6240*/  HMMA.16816.F32 R36, R8.reuse, R16, R88 ;  /* 0x000000100824723c */ /* 0x040ff00000001858 */
[----:B------:R-:W-:Y:S01]  /*6250*/  HMMA.16816.F32 R28, R8, R18, R28 ;  /* 0x00000012081c723c */ /* 0x000fe2000000181c */
[----:B------:R-:W3:Y:S01]  /*6260*/  LDSM.16.MT88.4 R16, [R227+0x1900] ;  /* 0x00190000e310783b */ /* 0x000ee20000004200 */
[----:B-1----:R-:W-:-:S06]  /*6270*/  FFMA.FTZ R2, R157, c[0x0][0x2d0], -R7 ;  /* 0x0000b4009d027a23 */ /* 0x002fcc0000010807 */
[C---:B------:R-:W-:Y:S01]  /*6280*/  HMMA.16816.F32 R40, R8.reuse, R12, R76 ;  /* 0x0000000c0828723c */ /* 0x040fe2000000184c */
[----:B------:R-:W-:Y:S01]  /*6290*/  IMAD.MOV.U32 R157, RZ, RZ, R206 ;  /* 0x000000ffff9d7224 */ /* 0x000fe200078e00ce */
[----:B------:R1:W-:Y:S06]  /*62a0*/  MUFU.EX2 R214, R2 ;  /* 0x0000000200d67308 */ /* 0x0003ec0000000800 */
[C---:B------:R-:W-:Y:S01]  /*62b0*/  HMMA.16816.F32 R32, R8.reuse, R14, R32 ;  /* 0x0000000e0820723c */ /* 0x040fe20000001820 */
[----:B------:R-:W4:Y:S07]  /*62c0*/  LDSM.16.MT88.4 R12, [R225+0x1900] ;  /* 0x00190000e10c783b */ /* 0x000f2e0000004200 */
[----:B------:R-:W-:Y:S01]  /*62d0*/  HMMA.16816.F32 R80, R8, R24, R96 ;  /* 0x000000180850723c */ /* 0x000fe20000001860 */
[----:B-1----:R-:W-:Y:S01]  /*62e0*/  FFMA.FTZ R2, R158, c[0x0][0x2d0], -R7 ;  /* 0x0000b4009e027a23 */ /* 0x002fe20000010807 */
[----:B------:R-:W-:-:S03]  /*62f0*/  MOV R158, R196 ;  /* 0x000000c4009e7202 */ /* 0x000fc60000000f00 */
[----:B------:R1:W-:Y:S03]  /*6300*/  MUFU.EX2 R215, R2 ;  /* 0x0000000200d77308 */ /* 0x0003e60000000800 */
[----:B------:R-:W-:Y:S01]  /*6310*/  HMMA.16816.F32 R76, R8, R26, R44 ;  /* 0x0000001a084c723c */ /* 0x000fe2000000182c */
[----:B------:R-:W2:Y:S01]  /*6320*/  LDSM.16.MT88.4 R24, [R226+0x1900] ;  /* 0x00190000e218783b */ /* 0x000ea20000004200 */
[----:B-1----:R-:W-:Y:S01]  /*6330*/  FFMA.FTZ R2, R150, c[0x0][0x2d0], -R6 ;  /* 0x0000b40096027a23 */ /* 0x002fe20000010806 */
[----:B------:R-:W-:-:S03]  /*6340*/  MOV R150, R186 ;  /* 0x000000ba00967202 */ /* 0x000fc60000000f00 */
[----:B------:R1:W-:Y:S02]  /*6350*/  MUFU.EX2 R210, R2 ;  /* 0x0000000200d27308 */ /* 0x0003e40000000800 */
[----:B-1----:R-:W-:Y:S02]  /*6360*/  FFMA.FTZ R2, R151, c[0x0][0x2d0], -R6 ;  /* 0x0000b40097027a23 */ /* 0x002fe40000010806 */
[----:B------:R-:W-:-:S04]  /*6370*/  IMAD.MOV.U32 R151, RZ, RZ, R201 ;  /* 0x000000ffff977224 */ /* 0x000fc800078e00c9 */
[----:B------:R1:W1:Y:S02]  /*6380*/  MUFU.EX2 R211, R2 ;  /* 0x0000000200d37308 */ /* 0x0002640000000800 */
[----:B-1----:R-:W-:Y:S01]  /*6390*/  FFMA.FTZ R2, R155, c[0x0][0x2d0], -R6 ;  /* 0x0000b4009b027a23 */ /* 0x002fe20000010806 */
[----:B------:R-:W-:Y:S01]  /*63a0*/  F2FP.PACK_AB R8, R211, R210 ;  /* 0x000000d2d308723e */ /* 0x000fe200000000ff */
[----:B------:R-:W-:-:S04]  /*63b0*/  IMAD.MOV.U32 R155, RZ, RZ, R199 ;  /* 0x000000ffff9b7224 */ /* 0x000fc800078e00c7 */
[----:B------:R1:W-:Y:S02]  /*63c0*/  MUFU.EX2 R209, R2 ;  /* 0x0000000200d17308 */ /* 0x0003e40000000800 */
[----:B-1----:R-:W-:Y:S01]  /*63d0*/  FFMA.FTZ R2, R160, c[0x0][0x2d0], -R6 ;  /* 0x0000b400a0027a23 */ /* 0x002fe20000010806 */
[----:B------:R-:W-:-:S05]  /*63e0*/  MOV R160, R184 ;  /* 0x000000b800a07202 */ /* 0x000fca0000000f00 */
[----:B------:R1:W1:Y:S02]  /*63f0*/  MUFU.EX2 R208, R2 ;  /* 0x0000000200d07308 */ /* 0x0002640000000800 */
[----:B-1----:R-:W-:Y:S01]  /*6400*/  FFMA.FTZ R2, R148, c[0x0][0x2d0], -R5 ;  /* 0x0000b40094027a23 */ /* 0x002fe20000010805 */
[----:B------:R-:W-:Y:S01]  /*6410*/  F2FP.PACK_AB R10, R208, R209 ;  /* 0x000000d1d00a723e */ /* 0x000fe200000000ff */
[----:B------:R-:W-:-:S04]  /*6420*/  IMAD.MOV.U32 R148, RZ, RZ, R200 ;  /* 0x000000ffff947224 */ /* 0x000fc800078e00c8 */
[----:B------:R1:W-:Y:S02]  /*6430*/  MUFU.EX2 R207, R2 ;  /* 0x0000000200cf7308 */ /* 0x0003e40000000800 */
[----:B-1----:R-:W-:Y:S02]  /*6440*/  FFMA.FTZ R2, R152, c[0x0][0x2d0], -R5 ;  /* 0x0000b40098027a23 */ /* 0x002fe40000010805 */
[----:B------:R-:W-:-:S04]  /*6450*/  IMAD.MOV.U32 R152, RZ, RZ, R185 ;  /* 0x000000ffff987224 */ /* 0x000fc800078e00b9 */
[----:B------:R1:W1:Y:S02]  /*6460*/  MUFU.EX2 R206, R2 ;  /* 0x0000000200ce7308 */ /* 0x0002640000000800 */
[----:B-1----:R-:W-:Y:S01]  /*6470*/  FFMA.FTZ R2, R159, c[0x0][0x2d0], -R5 ;  /* 0x0000b4009f027a23 */ /* 0x002fe20000010805 */
[----:B------:R-:W-:Y:S01]  /*6480*/  F2FP.PACK_AB R9, R206, R207 ;  /* 0x000000cfce09723e */ /* 0x000fe200000000ff */
[----:B------:R-:W-:Y:S01]  /*6490*/  IMAD.MOV.U32 R159, RZ, RZ, R74 ;  /* 0x000000ffff9f7224 */ /* 0x000fe200078e004a */
        /* <DEDUP_REMOVED lines=9> */
[C---:B--2---:R-:W-:Y:S08]  /*6530*/  HMMA.16816.F32 R124, R8.reuse, R20, R60 ;  /* 0x00000014087c723c */ /* 0x044ff0000000183c */
[----:B------:R-:W-:Y:S01]  /*6540*/  HMMA.16816.F32 R120, R8, R22, R52 ;  /* 0x000000160878723c */ /* 0x000fe20000001834 */
[----:B-1----:R-:W-:Y:S01]  /*6550*/  FFMA.FTZ R2, R118, c[0x0][0x2d0], -R0 ;  /* 0x0000b40076027a23 */ /* 0x002fe20000010800 */
[----:B------:R-:W-:-:S03]  /*6560*/  MOV R118, R188 ;  /* 0x000000bc00767202 */ /* 0x000fc60000000f00 */
[----:B------:R1:W2:Y:S03]  /*6570*/  MUFU.EX2 R203, R2 ;  /* 0x0000000200cb7308 */ /* 0x0002a60000000800 */
[C---:B---3--:R-:W-:Y:S08]  /*6580*/  HMMA.16816.F32 R88, R8.reuse, R16, R56 ;  /* 0x000000100858723c */ /* 0x048ff00000001838 */
[----:B----4-:R-:W-:Y:S01]  /*6590*/  HMMA.16816.F32 R60, R8, R12, R84 ;  /* 0x0000000c083c723c */ /* 0x010fe20000001854 */
[----:B-1----:R-:W-:-:S07]  /*65a0*/  FFMA.FTZ R2, R116, c[0x0][0x2d0], -R0 ;  /* 0x0000b40074027a23 */ /* 0x002fce0000010800 */
[C---:B------:R-:W-:Y:S01]  /*65b0*/  HMMA.16816.F32 R64, R8.reuse, R18, R48 ;  /* 0x000000120840723c */ /* 0x040fe20000001830 */
[----:B------:R-:W-:Y:S01]  /*65c0*/  IMAD.MOV.U32 R116, RZ, RZ, R187 ;  /* 0x000000ffff747224 */ /* 0x000fe200078e00bb */
[----:B------:R1:W-:Y:S06]  /*65d0*/  MUFU.EX2 R201, R2 ;  /* 0x0000000200c97308 */ /* 0x0003ec0000000800 */
[C---:B------:R-:W-:Y:S08]  /*65e0*/  HMMA.16816.F32 R56, R8.reuse, R14, R100 ;  /* 0x0000000e0838723c */ /* 0x040ff00000001864 */
[----:B------:R-:W-:Y:S01]  /*65f0*/  HMMA.16816.F32 R84, R8, R24, R108 ;  /* 0x000000180854723c */ /* 0x000fe2000000186c */
[----:B-1----:R-:W-:-:S02]  /*6600*/  FFMA.FTZ R2, R137, c[0x0][0x2d0], -R0 ;  /* 0x0000b40089027a23 */ /* 0x002fc40000010800 */
[----:B------:R-:W-:Y:S02]  /*6610*/  IMAD.MOV.U32 R137, RZ, RZ, R117 ;  /* 0x000000ffff897224 */ /* 0x000fe400078e0075 */
[----:B------:R1:W3:Y:S01]  /*6620*/  MUFU.EX2 R200, R2 ;  /* 0x0000000200c87308 */ /* 0x0002e20000000800 */
[----:B------:R-:W-:Y:S01]  /*6630*/  IMAD.MOV.U32 R117, RZ, RZ, R154 ;  /* 0x000000ffff757224 */ /* 0x000fe200078e009a */
[----:B------:R-:W-:Y:S01]  /*6640*/  MOV R154, R159 ;  /* 0x0000009f009a7202 */ /* 0x000fe20000000f00 */
[----:B------:R-:W-:Y:S01]  /*6650*/  IMAD.MOV.U32 R159, RZ, RZ, R156 ;  /* 0x000000ffff9f7224 */ /* 0x000fe200078e009c */
[----:B------:R-:W-:Y:S01]  /*6660*/  HMMA.16816.F32 R52, R8, R26, R104 ;  /* 0x0000001a0834723c */ /* 0x000fe20000001868 */
[----:B------:R-:W-:Y:S02]  /*6670*/  IMAD.MOV.U32 R156, RZ, RZ, R153 ;  /* 0x000000ffff9c7224 */ /* 0x000fe400078e0099 */
[----:B------:R-:W-:Y:S01]  /*6680*/  IMAD.MOV.U32 R153, RZ, RZ, R128 ;  /* 0x000000ffff997224 */ /* 0x000fe200078e0080 */
[----:B------:R-:W-:Y:S01]  /*6690*/  MOV R128, R129 ;  /* 0x0000008100807202 */ /* 0x000fe20000000f00 */
[----:B------:R-:W-:-:S02]  /*66a0*/  IMAD.MOV.U32 R129, RZ, RZ, R130 ;  /* 0x000000ffff817224 */ /* 0x000fc400078e0082 */
[----:B------:R-:W-:Y:S01]  /*66b0*/  IMAD.MOV.U32 R130, RZ, RZ, R131 ;  /* 0x000000ffff827224 */ /* 0x000fe200078e0083 */
[----:B------:R-:W-:Y:S01]  /*66c0*/  F2FP.PACK_AB R8, R213, R212 ;  /* 0x000000d4d508723e */ /* 0x000fe200000000ff */
[----:B------:R-:W-:Y:S01]  /*66d0*/  IMAD.MOV.U32 R131, RZ, RZ, R144 ;  /* 0x000000ffff837224 */ /* 0x000fe200078e0090 */
[----:B--2---:R-:W-:Y:S01]  /*66e0*/  F2FP.PACK_AB R9, R203, R202 ;  /* 0x000000cacb09723e */ /* 0x004fe200000000ff */
[----:B------:R-:W2:Y:S01]  /*66f0*/  LDL.LU R144, [R1+0x4] ;  /* 0x0000040001907983 */ /* 0x000ea20000300800 */
[--C-:B-1----:R-:W-:Y:S01]  /*6700*/  FFMA.FTZ R2, R171, c[0x0][0x2d0], -R7.reuse ;  /* 0x0000b400ab027a23 */ /* 0x102fe20000010807 */
[----:B------:R-:W-:Y:S02]  /*6710*/  F2FP.PACK_AB R10, R215, R214 ;  /* 0x000000d6d70a723e */ /* 0x000fe400000000ff */
[----:B---3--:R-:W-:Y:S01]  /*6720*/  F2FP.PACK_AB R11, R200, R201 ;  /* 0x000000c9c80b723e */ /* 0x008fe200000000ff */
[----:B------:R1:W-:Y:S06]  /*6730*/  MUFU.EX2 R196, R2 ;  /* 0x0000000200c47308 */ /* 0x0003ec0000000800 */
[C---:B------:R-:W-:Y:S08]  /*6740*/  HMMA.16816.F32 R36, R8.reuse, R16, R36 ;  /* 0x000000100824723c */ /* 0x040ff00000001824 */
[----:B------:R-:W-:Y:S01]  /*6750*/  HMMA.16816.F32 R28, R8, R18, R28 ;  /* 0x00000012081c723c */ /* 0x000fe2000000181c */
[----:B------:R-:W3:Y:S01]  /*6760*/  LDSM.16.MT88.4 R16, [R227+0x2100] ;  /* 0x00210000e310783b */ /* 0x000ee20000004200 */
[----:B-1----:R-:W-:-:S04]  /*6770*/  FFMA.FTZ R2, R172, c[0x0][0x2d0], -R7 ;  /* 0x0000b400ac027a23 */ /* 0x002fc80000010807 */
[----:B------:R1:W-:Y:S02]  /*6780*/  MUFU.EX2 R197, R2 ;  /* 0x0000000200c57308 */ /* 0x0003e40000000800 */
[C---:B------:R-:W-:Y:S08]  /*6790*/  HMMA.16816.F32 R92, R8.reuse, R20, R92 ;  /* 0x00000014085c723c */ /* 0x040ff0000000185c */
[----:B------:R-:W-:Y:S01]  /*67a0*/  HMMA.16816.F32 R96, R8, R22, R112 ;  /* 0x000000160860723c */ /* 0x000fe20000001870 */
[----:B------:R-:W4:Y:S01]  /*67b0*/  LDSM.16.MT88.4 R20, [R224+0x2100] ;  /* 0x00210000e014783b */ /* 0x000f220000004200 */
[----:B-1----:R-:W-:-:S06]  /*67c0*/  FFMA.FTZ R2, R174, c[0x0][0x2d0], -R7 ;  /* 0x0000b400ae027a23 */ /* 0x002fcc0000010807 */
[C---:B------:R-:W-:Y:S01]  /*67d0*/  HMMA.16816.F32 R40, R8.reuse, R12, R40 ;  /* 0x0000000c0828723c */ /* 0x040fe20000001828 */
[----:B------:R1:W-:Y:S07]  /*67e0*/  MUFU.EX2 R198, R2 ;  /* 0x0000000200c67308 */ /* 0x0003ee0000000800 */
[C---:B------:R-:W-:Y:S01]  /*67f0*/  HMMA.16816.F32 R32, R8.reuse, R14, R32 ;  /* 0x0000000e0820723c */ /* 0x040fe20000001820 */
[----:B------:R-:W3:Y:S07]  /*6800*/  LDSM.16.MT88.4 R12, [R225+0x2100] ;  /* 0x00210000e10c783b */ /* 0x000eee0000004200 */
[----:B------:R-:W-:Y:S01]  /*6810*/  HMMA.16816.F32 R44, R8, R24, R80 ;  /* 0x00000018082c723c */ /* 0x000fe20000001850 */
[----:B-1----:R-:W-:-:S04]  /*6820*/  FFMA.FTZ R2, R175, c[0x0][0x2d0], -R7 ;  /* 0x0000b400af027a23 */ /* 0x002fc80000010807 */
[----:B------:R1:W-:Y:S03]  /*6830*/  MUFU.EX2 R199, R2 ;  /* 0x0000000200c77308 */ /* 0x0003e60000000800 */
[----:B------:R-:W-:Y:S01]  /*6840*/  HMMA.16816.F32 R48, R8, R26, R76 ;  /* 0x0000001a0830723c */ /* 0x000fe2000000184c */
[----:B------:R-:W3:Y:S01]  /*6850*/  LDSM.16.MT88.4 R24, [R226+0x2100] ;  /* 0x00210000e218783b */ /* 0x000ee20000004200 */
[----:B-1----:R-:W-:-:S04]  /*6860*/  FFMA.FTZ R2, R165, c[0x0][0x2d0], -R6 ;  /* 0x0000b400a5027a23 */ /* 0x002fc80000010806 */
[----:B------:R1:W-:Y:S02]  /*6870*/  MUFU.EX2 R194, R2 ;  /* 0x0000000200c27308 */ /* 0x0003e40000000800 */
[----:B-1----:R-:W-:-:S06]  /*6880*/  FFMA.FTZ R2, R168, c[0x0][0x2d0], -R6 ;  /* 0x0000b400a8027a23 */ /* 0x002fcc0000010806 */
[----:B------:R1:W1:Y:S02]  /*6890*/  MUFU.EX2 R195, R2 ;  /* 0x0000000200c37308 */ /* 0x0002640000000800 */
[----:B-1----:R-:W-:Y:S01]  /*68a0*/  FFMA.FTZ R2, R170, c[0x0][0x2d0], -R6 ;  /* 0x0000b400aa027a23 */ /* 0x002fe20000010806 */
[----:B------:R-:W-:-:S05]  /*68b0*/  F2FP.PACK_AB R8, R195, R194 ;  /* 0x000000c2c308723e */ /* 0x000fca00000000ff */
        /* <DEDUP_REMOVED lines=16> */
[C---:B---3--:R-:W-:Y:S08]  /*69c0*/  HMMA.16816.F32 R104, R8.reuse, R16, R88 ;  /* 0x000000100868723c */ /* 0x048ff00000001858 */
[----:B------:R-:W-:Y:S01]  /*69d0*/  HMMA.16816.F32 R100, R8, R18, R64 ;  /* 0x000000120864723c */ /* 0x000fe20000001840 */
[----:B-1----:R-:W-:-:S04]  /*69e0*/  FFMA.FTZ R2, R145, c[0x0][0x2d0], -R0 ;  /* 0x0000b40091027a23 */ /* 0x002fc80000010800 */
[----:B------:R1:W3:Y:S03]  /*69f0*/  MUFU.EX2 R187, R2 ;  /* 0x0000000200bb7308 */ /* 0x0002e60000000800 */
[C---:B----4-:R-:W-:Y:S08]  /*6a00*/  HMMA.16816.F32 R124, R8.reuse, R20, R124 ;  /* 0x00000014087c723c */ /* 0x050ff0000000187c */
[----:B------:R-:W-:Y:S01]  /*6a10*/  HMMA.16816.F32 R108, R8, R22, R120 ;  /* 0x00000016086c723c */ /* 0x000fe20000001878 */
[----:B-1----:R-:W-:-:S07]  /*6a20*/  FFMA.FTZ R2, R147, c[0x0][0x2d0], -R0 ;  /* 0x0000b40093027a23 */ /* 0x002fce0000010800 */
[C---:B------:R-:W-:Y:S01]  /*6a30*/  HMMA.16816.F32 R88, R8.reuse, R12, R60 ;  /* 0x0000000c0858723c */ /* 0x040fe2000000183c */
[----:B------:R1:W-:Y:S07]  /*6a40*/  MUFU.EX2 R186, R2 ;  /* 0x0000000200ba7308 */ /* 0x0003ee0000000800 */
[C---:B------:R-:W-:Y:S08]  /*6a50*/  HMMA.16816.F32 R64, R8.reuse, R14, R56 ;  /* 0x0000000e0840723c */ /* 0x040ff00000001838 */
[----:B------:R-:W-:Y:S01]  /*6a60*/  HMMA.16816.F32 R84, R8, R24, R84 ;  /* 0x000000180854723c */ /* 0x000fe20000001854 */
[----:B-1----:R-:W-:-:S04]  /*6a70*/  FFMA.FTZ R2, R149, c[0x0][0x2d0], -R0 ;  /* 0x0000b40095027a23 */ /* 0x002fc80000010800 */
[----:B------:R1:W4:Y:S03]  /*6a80*/  MUFU.EX2 R185, R2 ;  /* 0x0000000200b97308 */ /* 0x0003260000000800 */
[----:B------:R-:W-:Y:S07]  /*6a90*/  HMMA.16816.F32 R80, R8, R26, R52 ;  /* 0x0000001a0850723c */ /* 0x000fee0000001834 */
[----:B------:R-:W-:-:S02]  /*6aa0*/  F2FP.PACK_AB R8, R197, R196 ;  /* 0x000000c4c508723e */ /* 0x000fc400000000ff */
[----:B---3--:R-:W-:Y:S02]  /*6ab0*/  F2FP.PACK_AB R9, R187, R184 ;  /* 0x000000b8bb09723e */ /* 0x008fe400000000ff */
[----:B------:R-:W-:Y:S01]  /*6ac0*/  F2FP.PACK_AB R10, R199, R198 ;  /* 0x000000c6c70a723e */ /* 0x000fe200000000ff */
[----:B-1----:R-:W-:Y:S01]  /*6ad0*/  FFMA.FTZ R2, R116, c[0x0][0x2d0], -R6 ;  /* 0x0000b40074027a23 */ /* 0x002fe20000010806 */
[----:B----4-:R-:W-:-:S03]  /*6ae0*/  F2FP.PACK_AB R11, R185, R186 ;  /* 0x000000bab90b723e */ /* 0x010fc600000000ff */
[----:B------:R1:W-:Y:S04]  /*6af0*/  MUFU.EX2 R116, R2 ;  /* 0x0000000200747308 */ /* 0x0003e80000000800 */
[C---:B------:R-:W-:Y:S08]  /*6b00*/  HMMA.16816.F32 R76, R8.reuse, R22, R96 ;  /* 0x00000016084c723c */ /* 0x040ff00000001860 */
[----:B------:R-:W-:Y:S01]  /*6b10*/  HMMA.16816.F32 R60, R8, R16, R36 ;  /* 0x00000010083c723c */ /* 0x000fe20000001824 */
[----:B-1----:R-:W-:-:S04]  /*6b20*/  FFMA.FTZ R2, R118, c[0x0][0x2d0], -R6 ;  /* 0x0000b40076027a23 */ /* 0x002fc80000010806 */
[----:B------:R1:W3:Y:S03]  /*6b30*/  MUFU.EX2 R118, R2 ;  /* 0x0000000200767308 */ /* 0x0002e60000000800 */
[----:B------:R-:W-:Y:S01]  /*6b40*/  HMMA.16816.F32 R92, R8, R20, R92 ;  /* 0x00000014085c723c */ /* 0x000fe2000000185c */
[----:B------:R-:W-:Y:S01]  /*6b50*/  LDSM.16.MT88.4 R20, [R227+0x2900] ;  /* 0x00290000e314783b */ /* 0x000fe20000004200 */
[----:B-1----:R-:W-:Y:S01]  /*6b60*/  FFMA.FTZ R2, R137, c[0x0][0x2d0], -R6 ;  /* 0x0000b40089027a23 */ /* 0x002fe20000010806 */
[----:B------:R-:W-:Y:S01]  /*6b70*/  MOV R137, R117 ;  /* 0x0000007500897202 */ /* 0x000fe20000000f00 */
[----:B------:R-:W-:Y:S02]  /*6b80*/  IMAD.MOV.U32 R117, RZ, RZ, R154 ;  /* 0x000000ffff757224 */ /* 0x000fe400078e009a */
[----:B------:R-:W-:Y:S02]  /*6b90*/  IMAD.MOV.U32 R154, RZ, RZ, R159 ;  /* 0x000000ffff9a7224 */ /* 0x000fe400078e009f */
[----:B------:R-:W-:Y:S01]  /*6ba0*/  IMAD.MOV.U32 R159, RZ, RZ, R69 ;  /* 0x000000ffff9f7224 */ /* 0x000fe200078e0045 */
[----:B------:R-:W-:-:S02]  /*6bb0*/  MOV R69, R243 ;  /* 0x000000f300457202 */ /* 0x000fc40000000f00 */
[----:B------:R-:W4:Y:S01]  /*6bc0*/  LDL.LU R243, [R1+0xa4] ;  /* 0x0000a40001f37983 */ /* 0x000f220000300800 */
[----:B------:R1:W-:Y:S01]  /*6bd0*/  MUFU.EX2 R115, R2 ;  /* 0x0000000200737308 */ /* 0x0003e20000000800 */
[----:B------:R-:W-:Y:S02]  /*6be0*/  IMAD.MOV.U32 R171, RZ, RZ, R117 ;  /* 0x000000ffffab7224 */ /* 0x000fe400078e0075 */
[----:B-1----:R-:W-:-:S05]  /*6bf0*/  FFMA.FTZ R2, R137, c[0x0][0x2d0], -R6 ;  /* 0x0000b40089027a23 */ /* 0x002fca0000010806 */
[----:B------:R1:W-:Y:S02]  /*6c00*/  MUFU.EX2 R117, R2 ;  /* 0x0000000200757308 */ /* 0x0003e40000000800 */
[----:B-1----:R-:W-:-:S06]  /*6c10*/  FFMA.FTZ R2, R182, c[0x0][0x2d0], -R5 ;  /* 0x0000b400b6027a23 */ /* 0x002fcc0000010805 */
[----:B------:R1:W-:Y:S01]  /*6c20*/  MUFU.EX2 R114, R2 ;  /* 0x0000000200727308 */ /* 0x0003e20000000800 */
[----:B------:R-:W-:Y:S02]  /*6c30*/  IMAD.MOV.U32 R137, RZ, RZ, R154 ;  /* 0x000000ffff897224 */ /* 0x000fe400078e009a */
[----:B------:R-:W-:Y:S02]  /*6c40*/  IMAD.MOV.U32 R154, RZ, RZ, R159 ;  /* 0x000000ffff9a7224 */ /* 0x000fe400078e009f */
[----:B-1----:R-:W-:-:S04]  /*6c50*/  FFMA.FTZ R2, R247, c[0x0][0x2d0], -R5 ;  /* 0x0000b400f7027a23 */ /* 0x002fc80000010805 */
[----:B------:R1:W1:Y:S01]  /*6c60*/  MUFU.EX2 R113, R2 ;  /* 0x0000000200717308 */ /* 0x0002620000000800 */
[----:B------:R-:W-:Y:S01]  /*6c70*/  MOV R159, R241 ;  /* 0x000000f1009f7202 */ /* 0x000fe20000000f00 */
[C---:B------:R-:W-:Y:S08]  /*6c80*/  HMMA.16816.F32 R36, R8.reuse, R14, R32 ;  /* 0x0000000e0824723c */ /* 0x040ff00000001820 */
[----:B------:R-:W-:Y:S01]  /*6c90*/  HMMA.16816.F32 R56, R8, R18, R28 ;  /* 0x000000120838723c */ /* 0x000fe2000000181c */
[----:B------:R-:W2:Y:S04]  /*6ca0*/  LDSM.16.MT88.4 R28, [R224+0x2900] ;  /* 0x00290000e01c783b */ /* 0x000ea80000004200 */
[----:B------:R-:W2:Y:S01]  /*6cb0*/  LDSM.16.MT88.4 R16, [R225+0x2900] ;  /* 0x00290000e110783b */ /* 0x000ea20000004200 */
[----:B-1----:R-:W-:-:S02]  /*6cc0*/  FFMA.FTZ R2, R183, c[0x0][0x2d0], -R5 ;  /* 0x0000b400b7027a23 */ /* 0x002fc40000010805 */
[C---:B------:R-:W-:Y:S01]  /*6cd0*/  HMMA.16816.F32 R40, R8.reuse, R12, R40 ;  /* 0x0000000c0828723c */ /* 0x040fe20000001828 */
[----:B------:R-:W1:Y:S01]  /*6ce0*/  LDSM.16.MT88.4 R12, [R226+0x2900] ;  /* 0x00290000e20c783b */ /* 0x000e620000004200 */
[----:B------:R3:W-:Y:S06]  /*6cf0*/  MUFU.EX2 R112, R2 ;  /* 0x0000000200707308 */ /* 0x0007ec0000000800 */
[----:B------:R-:W-:Y:S01]  /*6d00*/  HMMA.16816.F32 R44, R8, R24, R44 ;  /* 0x00000018082c723c */ /* 0x000fe2000000182c */
[----:B------:R-:W-:Y:S01]  /*6d10*/  FFMA.FTZ R52, R236, c[0x0][0x2d0], -R7 ;  /* 0x0000b400ec347a23 */ /* 0x000fe20000010807 */
[----:B------:R1:W5:Y:S01]  /*6d20*/  LDL.LU R241, [R1+0xa0] ;  /* 0x0000a00001f17983 */ /* 0x0003620000300800 */
[----:B---3--:R-:W-:-:S04]  /*6d30*/  FFMA.FTZ R2, R179, c[0x0][0x2d0], -R5 ;  /* 0x0000b400b3027a23 */ /* 0x008fc80000010805 */
[----:B------:R3:W1:Y:S02]  /*6d40*/  MUFU.EX2 R99, R2 ;  /* 0x0000000200637308 */ /* 0x0006640000000800 */
[----:B---3--:R-:W-:Y:S02]  /*6d50*/  FFMA.FTZ R2, R171, c[0x0][0x2d0], -R7 ;  /* 0x0000b400ab027a23 */ /* 0x008fe40000010807 */
[----:B------:R-:W-:Y:S02]  /*6d60*/  IMAD.MOV.U32 R171, RZ, RZ, R137 ;  /* 0x000000ffffab7224 */ /* 0x000fe400078e0089 */
[----:B------:R-:W-:Y:S02]  /*6d70*/  IMAD.MOV.U32 R137, RZ, RZ, R154 ;  /* 0x000000ffff897224 */ /* 0x000fe400078e009a */
[----:B------:R3:W-:Y:S01]  /*6d80*/  MUFU.EX2 R98, R2 ;  /* 0x0000000200627308 */ /* 0x0007e20000000800 */
[----:B------:R-:W-:Y:S01]  /*6d90*/  IMAD.MOV.U32 R154, RZ, RZ, R159 ;  /* 0x000000ffff9a7224 */ /* 0x000fe200078e009f */
[----:B------:R-:W-:Y:S01]  /*6da0*/  MOV R159, R152 ;  /* 0x00000098009f7202 */ /* 0x000fe20000000f00 */
[----:B------:R-:W-:-:S02]  /*6db0*/  IMAD.MOV.U32 R152, RZ, RZ, R160 ;  /* 0x000000ffff987224 */ /* 0x000fc400078e00a0 */
[----:B------:R-:W-:Y:S02]  /*6dc0*/  IMAD.MOV.U32 R160, RZ, RZ, R155 ;  /* 0x000000ffffa07224 */ /* 0x000fe400078e009b */
[----:B------:R-:W-:Y:S01]  /*6dd0*/  IMAD.MOV.U32 R155, RZ, RZ, R158 ;  /* 0x000000ffff9b7224 */ /* 0x000fe200078e009e */
[----:B------:R-:W-:Y:S01]  /*6de0*/  MOV R158, R140 ;  /* 0x0000008c009e7202 */ /* 0x000fe20000000f00 */
[----:B---3--:R-:W-:Y:S02]  /*6df0*/  FFMA.FTZ R2, R171, c[0x0][0x2d0], -R7 ;  /* 0x0000b400ab027a23 */ /* 0x008fe40000010807 */
[----:B------:R-:W-:Y:S02]  /*6e00*/  IMAD.MOV.U32 R171, RZ, RZ, R137 ;  /* 0x000000ffffab7224 */ /* 0x000fe400078e0089 */
[----:B------:R-:W-:Y:S01]  /*6e10*/  IMAD.MOV.U32 R137, RZ, RZ, R154 ;  /* 0x000000ffff897224 */ /* 0x000fe200078e009a */
[----:B------:R-:W-:Y:S01]  /*6e20*/  MOV R154, R159 ;  /* 0x0000009f009a7202 */ /* 0x000fe20000000f00 */
[----:B------:R-:W-:Y:S01]  /*6e30*/  IMAD.MOV.U32 R159, RZ, RZ, R152 ;  /* 0x000000ffff9f7224 */ /* 0x000fe200078e0098 */
[----:B------:R3:W1:Y:S01]  /*6e40*/  MUFU.EX2 R96, R2 ;  /* 0x0000000200607308 */ /* 0x0006620000000800 */
[----:B------:R-:W-:-:S02]  /*6e50*/  IMAD.MOV.U32 R152, RZ, RZ, R160 ;  /* 0x000000ffff987224 */ /* 0x000fc400078e00a0 */
[----:B------:R-:W-:Y:S01]  /*6e60*/  IMAD.MOV.U32 R160, RZ, RZ, R155 ;  /* 0x000000ffffa07224 */ /* 0x000fe200078e009b */
[----:B------:R-:W-:Y:S01]  /*6e70*/  MOV R155, R158 ;  /* 0x0000009e009b7202 */ /* 0x000fe20000000f00 */
[----:B------:R-:W-:Y:S02]  /*6e80*/  IMAD.MOV.U32 R158, RZ, RZ, R157 ;  /* 0x000000ffff9e7224 */ /* 0x000fe400078e009d */
[----:B------:R-:W-:Y:S02]  /*6e90*/  IMAD.MOV.U32 R157, RZ, RZ, R239 ;  /* 0x000000ffff9d7224 */ /* 0x000fe400078e00ef */
[----:B---3--:R-:W-:-:S04]  /*6ea0*/  FFMA.FTZ R2, R171, c[0x0][0x2d0], -R7 ;  /* 0x0000b400ab027a23 */ /* 0x008fc80000010807 */
[----:B------:R3:W-:Y:S01]  /*6eb0*/  MUFU.EX2 R97, R2 ;  /* 0x0000000200617308 */ /* 0x0007e20000000800 */
[----:B------:R-:W-:Y:S01]  /*6ec0*/  IMAD.MOV.U32 R171, RZ, RZ, R158 ;  /* 0x000000ffffab7224 */ /* 0x000fe200078e009e */
[----:B------:R-:W-:Y:S01]  /*6ed0*/  MOV R174, R160 ;  /* 0x000000a000ae7202 */ /* 0x000fe20000000f00 */
[----:B------:R-:W-:Y:S02]  /*6ee0*/  IMAD.MOV.U32 R158, RZ, RZ, R74 ;  /* 0x000000ffff9e7224 */ /* 0x000fe400078e004a */
[----:B------:R-:W-:Y:S02]  /*6ef0*/  IMAD.MOV.U32 R175, RZ, RZ, R152 ;  /* 0x000000ffffaf7224 */ /* 0x000fe400078e0098 */
[----:B---3--:R-:W-:Y:S02]  /*6f00*/  FFMA.FTZ R2, R137, c[0x0][0x2d0], -R7 ;  /* 0x0000b40089027a23 */ /* 0x008fe40000010807 */
[----:B------:R-:W-:Y:S01]  /*6f10*/  IMAD.MOV.U32 R137, RZ, RZ, R157 ;  /* 0x000000ffff897224 */ /* 0x000fe200078e009d */
[----:B------:R-:W-:-:S02]  /*6f20*/  MOV R157, R75 ;  /* 0x0000004b009d7202 */ /* 0x000fc40000000f00 */
[----:B------:R3:W-:Y:S01]  /*6f30*/  MUFU.EX2 R75, R2 ;  /* 0x00000002004b7308 */ /* 0x0007e20000000800 */
[----:B------:R-:W-:Y:S02]  /*6f40*/  IMAD.MOV.U32 R172, RZ, RZ, R155 ;  /* 0x000000ffffac7224 */ /* 0x000fe400078e009b */
[----:B------:R-:W-:Y:S02]  /*6f50*/  IMAD.MOV.U32 R155, RZ, RZ, R69 ;  /* 0x000000ffff9b7224 */ /* 0x000fe400078e0045 */
[----:B------:R-:W-:Y:S02]  /*6f60*/  FFMA.FTZ R34, R175, c[0x0][0x2d0], -R7 ;  /* 0x0000b400af227a23 */ /* 0x000fe40000010807 */
[----:B------:R-:W-:Y:S02]  /*6f70*/  IMAD.MOV.U32 R175, RZ, RZ, R174 ;  /* 0x000000ffffaf7224 */ /* 0x000fe400078e00ae */
[----:B---3--:R-:W-:-:S04]  /*6f80*/  FFMA.FTZ R2, R167, c[0x0][0x2d0], -R0 ;  /* 0x0000b400a7027a23 */ /* 0x008fc80000010800 */
[----:B------:R3:W-:Y:S01]  /*6f90*/  MUFU.EX2 R74, R2 ;  /* 0x00000002004a7308 */ /* 0x0007e20000000800 */
[----:B------:R-:W-:Y:S02]  /*6fa0*/  IMAD.MOV.U32 R174, RZ, RZ, R172 ;  /* 0x000000ffffae7224 */ /* 0x000fe400078e00ac */
[----:B------:R-:W-:Y:S01]  /*6fb0*/  IMAD.MOV.U32 R172, RZ, RZ, R171 ;  /* 0x000000ffffac7224 */ /* 0x000fe200078e00ab */
[----:B------:R-:W-:Y:S01]  /*6fc0*/  MOV R171, R137 ;  /* 0x0000008900ab7202 */ /* 0x000fe20000000f00 */
[----:B------:R-:W-:Y:S02]  /*6fd0*/  IMAD.MOV.U32 R160, RZ, RZ, R68 ;  /* 0x000000ffffa07224 */ /* 0x000fe400078e0044 */
[----:B------:R-:W-:Y:S02]  /*6fe0*/  IMAD.MOV.U32 R137, RZ, RZ, R148 ;  /* 0x000000ffff897224 */ /* 0x000fe400078e0094 */
[----:B---3--:R-:W-:Y:S02]  /*6ff0*/  FFMA.FTZ R2, R166, c[0x0][0x2d0], -R0 ;  /* 0x0000b400a6027a23 */ /* 0x008fe40000010800 */
[----:B------:R-:W-:-:S02]  /*7000*/  IMAD.MOV.U32 R148, RZ, RZ, R151 ;  /* 0x000000ffff947224 */ /* 0x000fc400078e0097 */
[----:B------:R-:W-:Y:S01]  /*7010*/  IMAD.MOV.U32 R140, RZ, RZ, R240 ;  /* 0x000000ffff8c7224 */ /* 0x000fe200078e00f0 */
[----:B------:R3:W-:Y:S01]  /*7020*/  MUFU.EX2 R69, R2 ;  /* 0x0000000200457308 */ /* 0x0007e20000000800 */
[----:B------:R-:W-:Y:S01]  /*7030*/  FFMA.FTZ R35, R175, c[0x0][0x2d0], -R7 ;  /* 0x0000b400af237a23 */ /* 0x000fe20000010807 */
[----:B------:R-:W-:Y:S01]  /*7040*/  HMMA.16816.F32 R48, R8, R26, R48 ;  /* 0x0000001a0830723c */ /* 0x000fe20000001830 */
[----:B------:R-:W-:Y:S01]  /*7050*/  IMAD.MOV.U32 R151, RZ, RZ, R150 ;  /* 0x000000ffff977224 */ /* 0x000fe200078e0096 */
[----:B------:R-:W-:Y:S01]  /*7060*/  MOV R150, R132 ;  /* 0x0000008400967202 */ /* 0x000fe20000000f00 */
[----:B------:R-:W-:Y:S01]  /*7070*/  IMAD.MOV.U32 R175, RZ, RZ, R174 ;  /* 0x000000ffffaf7224 */ /* 0x000fe200078e00ae */
[----:B------:R-:W-:Y:S01]  /*7080*/  MOV R174, R172 ;  /* 0x000000ac00ae7202 */ /* 0x000fe20000000f00 */
[----:B------:R-:W-:Y:S02]  /*7090*/  IMAD.MOV.U32 R172, RZ, RZ, R171 ;  /* 0x000000ffffac7224 */ /* 0x000fe400078e00ab */
[----:B------:R-:W-:-:S02]  /*70a0*/  FFMA.FTZ R53, R235, c[0x0][0x2d0], -R7 ;  /* 0x0000b400eb357a23 */ /* 0x000fc40000010807 */
[----:B------:R-:W-:Y:S02]  /*70b0*/  FFMA.FTZ R25, R231, c[0x0][0x2d0], -R6 ;  /* 0x0000b400e7197a23 */ /* 0x000fe40000010806 */
[--C-:B------:R-:W-:Y:S02]  /*70c0*/  FFMA.FTZ R33, R229, c[0x0][0x2d0], -R5.reuse ;  /* 0x0000b400e5217a23 */ /* 0x100fe40000010805 */
[----:B------:R-:W-:Y:S02]  /*70d0*/  FFMA.FTZ R32, R228, c[0x0][0x2d0], -R5 ;  /* 0x0000b400e4207a23 */ /* 0x000fe40000010805 */
[----:B------:R-:W-:Y:S02]  /*70e0*/  IMAD.MOV.U32 R123, RZ, RZ, R154 ;  /* 0x000000ffff7b7224 */ /* 0x000fe400078e009a */
[----:B------:R-:W-:Y:S01]  /*70f0*/  IMAD.MOV.U32 R247, RZ, RZ, R131 ;  /* 0x000000fffff77224 */ /* 0x000fe200078e0083 */
[----:B------:R-:W-:Y:S01]  /*7100*/  MOV R152, R238 ;  /* 0x000000ee00987202 */ /* 0x000fe20000000f00 */
[----:B---3--:R-:W-:Y:S01]  /*7110*/  FFMA.FTZ R2, R169, c[0x0][0x2d0], -R0 ;  /* 0x0000b400a9027a23 */ /* 0x008fe20000010800 */
[----:B------:R-:W-:Y:S01]  /*7120*/  MOV R122, R159 ;  /* 0x0000009f007a7202 */ /* 0x000fe20000000f00 */
[----:B------:R-:W-:Y:S01]  /*7130*/  IMAD.MOV.U32 R120, RZ, RZ, R160 ;  /* 0x000000ffff787224 */ /* 0x000fe200078e00a0 */
[----:B------:R-:W-:Y:S01]  /*7140*/  MOV R182, R155 ;  /* 0x0000009b00b67202 */ /* 0x000fe20000000f00 */
[----:B------:R3:W-:Y:S01]  /*7150*/  MUFU.EX2 R68, R2 ;  /* 0x0000000200447308 */ /* 0x0007e20000000800 */
[----:B------:R-:W-:Y:S01]  /*7160*/  IMAD.MOV.U32 R132, RZ, RZ, R133 ;  /* 0x000000ffff847224 */ /* 0x000fe200078e0085 */
[----:B------:R-:W-:Y:S01]  /*7170*/  LDSM.16.MT88.4 R164, [R225+0x3100] ;  /* 0x00310000e1a4783b */ /* 0x000fe20000004200 */
[----:B------:R-:W-:-:S02]  /*7180*/  IMAD.MOV.U32 R171, RZ, RZ, R137 ;  /* 0x000000ffffab7224 */ /* 0x000fc400078e0089 */
[----:B------:R-:W-:Y:S01]  /*7190*/  IMAD.MOV.U32 R133, RZ, RZ, R237 ;  /* 0x000000ffff857224 */ /* 0x000fe200078e00ed */
[----:B------:R2:W5:Y:S01]  /*71a0*/  LDL.LU R240, [R1+0x9c] ;  /* 0x00009c0001f07983 */ /* 0x0005620000300800 */
[----:B------:R-:W-:Y:S01]  /*71b0*/  IMAD.MOV.U32 R137, RZ, RZ, R148 ;  /* 0x000000ffff897224 */ /* 0x000fe200078e0094 */
[----:B------:R-:W-:Y:S01]  /*71c0*/  MOV R148, R151 ;  /* 0x0000009700947202 */ /* 0x000fe20000000f00 */
[----:B------:R-:W-:Y:S01]  /*71d0*/  IMAD.MOV.U32 R151, RZ, RZ, R150 ;  /* 0x000000ffff977224 */ /* 0x000fe200078e0096 */
[----:B------:R-:W-:Y:S01]  /*71e0*/  F2FP.PACK_AB R8, R118, R116 ;  /* 0x000000747608723e */ /* 0x000fe200000000ff */
[----:B---3--:R-:W-:Y:S01]  /*71f0*/  FFMA.FTZ R2, R4, c[0x0][0x2d0], -R0 ;  /* 0x0000b40004027a23 */ /* 0x008fe20000010800 */
[----:B------:R-:W-:Y:S01]  /*7200*/  F2FP.PACK_AB R9, R113, R114 ;  /* 0x000000727109723e */ /* 0x000fe200000000ff */
[----:B------:R-:W-:Y:S01]  /*7210*/  FFMA.FTZ R26, R232, c[0x0][0x2d0], -R6 ;  /* 0x0000b400e81a7a23 */ /* 0x000fe20000010806 */
[----:B------:R-:W-:Y:S01]  /*7220*/  F2FP.PACK_AB R10, R117, R115 ;  /* 0x00000073750a723e */ /* 0x000fe200000000ff */
[----:B------:R3:W2:Y:S01]  /*7230*/  MUFU.EX2 R55, R2 ;  /* 0x0000000200377308 */ /* 0x0006a20000000800 */
[----:B------:R-:W-:Y:S01]  /*7240*/  IMAD.MOV.U32 R150, RZ, RZ, R132 ;  /* 0x000000ffff967224 */ /* 0x000fe200078e0084 */
[----:B-1----:R-:W-:Y:S01]  /*7250*/  F2FP.PACK_AB R11, R99, R112 ;  /* 0x00000070630b723e */ /* 0x002fe200000000ff */
[----:B------:R-:W-:Y:S01]  /*7260*/  IMAD.MOV.U32 R132, RZ, RZ, R133 ;  /* 0x000000ffff847224 */ /* 0x000fe200078e0085 */
[----:B------:R-:W-:Y:S01]  /*7270*/  MOV R133, R134 ;  /* 0x0000008600857202 */ /* 0x000fe20000000f00 */
[----:B------:R-:W-:Y:S01]  /*7280*/  IMAD.MOV.U32 R134, RZ, RZ, R135 ;  /* 0x000000ffff867224 */ /* 0x000fe200078e0087 */
[----:B------:R1:W5:Y:S01]  /*7290*/  LDL.LU R239, [R1+0x98] ;  /* 0x0000980001ef7983 */ /* 0x0003620000300800 */
[----:B------:R-:W-:-:S02]  /*72a0*/  IMAD.MOV.U32 R135, RZ, RZ, R234 ;  /* 0x000000ffff877224 */ /* 0x000fc400078e00ea */
[----:B---3--:R-:W-:Y:S01]  /*72b0*/  FFMA.FTZ R2, R175, c[0x0][0x2d0], -R6 ;  /* 0x0000b400af027a23 */ /* 0x008fe20000010806 */
[----:B------:R-:W-:Y:S01]  /*72c0*/  F2FP.PACK_AB R4, R96, R98 ;  /* 0x000000626004723e */ /* 0x000fe200000000ff */
[----:B------:R-:W-:Y:S01]  /*72d0*/  IMAD.MOV.U32 R175, RZ, RZ, R174 ;  /* 0x000000ffffaf7224 */ /* 0x000fe200078e00ae */
[----:B------:R-:W-:Y:S01]  /*72e0*/  MOV R174, R172 ;  /* 0x000000ac00ae7202 */ /* 0x000fe20000000f00 */
[----:B------:R-:W-:Y:S01]  /*72f0*/  IMAD.MOV.U32 R172, RZ, RZ, R171 ;  /* 0x000000ffffac7224 */ /* 0x000fe200078e00ab */
[----:B--2---:R-:W-:Y:S01]  /*7300*/  F2FP.PACK_AB R7, R55, R68 ;  /* 0x000000443707723e */ /* 0x004fe200000000ff */
[----:B------:R-:W-:Y:S01]  /*7310*/  IMAD.MOV.U32 R171, RZ, RZ, R137 ;  /* 0x000000ffffab7224 */ /* 0x000fe200078e0089 */
[----:B------:R-:W-:Y:S01]  /*7320*/  MOV R137, R148 ;  /* 0x0000009400897202 */ /* 0x000fe20000000f00 */
[----:B------:R-:W-:Y:S01]  /*7330*/  IMAD.MOV.U32 R148, RZ, RZ, R151 ;  /* 0x000000ffff947224 */ /* 0x000fe200078e0097 */
[----:B------:R-:W-:Y:S01]  /*7340*/  HMMA.16816.F32 R124, R8, R28, R124 ;  /* 0x0000001c087c723c */ /* 0x000fe2000000187c */
[----:B------:R-:W-:Y:S01]  /*7350*/  IMAD.MOV.U32 R151, RZ, RZ, R150 ;  /* 0x000000ffff977224 */ /* 0x000fe200078e0096 */
[----:B------:R-:W-:Y:S01]  /*7360*/  MOV R150, R132 ;  /* 0x0000008400967202 */ /* 0x000fe20000000f00 */
[----:B------:R-:W-:Y:S01]  /*7370*/  FFMA.FTZ R24, R174, c[0x0][0x2d0], -R5 ;  /* 0x0000b400ae187a23 */ /* 0x000fe20000010805 */
[----:B------:R-:W-:Y:S01]  /*7380*/  MOV R174, R171 ;  /* 0x000000ab00ae7202 */ /* 0x000fe20000000f00 */
[----:B------:R-:W-:-:S02]  /*7390*/  IMAD.MOV.U32 R132, RZ, RZ, R133 ;  /* 0x000000ffff847224 */ /* 0x000fc400078e0085 */
[----:B------:R-:W-:Y:S01]  /*73a0*/  IMAD.MOV.U32 R154, RZ, RZ, R130 ;  /* 0x000000ffff9a7224 */ /* 0x000fe200078e0082 */
[C---:B------:R-:W-:Y:S01]  /*73b0*/  HMMA.16816.F32 R108, R8.reuse, R30, R108 ;  /* 0x0000001e086c723c */ /* 0x040fe2000000186c */
[----:B------:R-:W-:Y:S01]  /*73c0*/  IMAD.MOV.U32 R133, RZ, RZ, R134 ;  /* 0x000000ffff857224 */ /* 0x000fe200078e0086 */
[----:B------:R-:W-:Y:S01]  /*73d0*/  MOV R134, R135 ;  /* 0x0000008700867202 */ /* 0x000fe20000000f00 */
[----:B------:R-:W-:Y:S02]  /*73e0*/  IMAD.MOV.U32 R171, RZ, RZ, R137 ;  /* 0x000000ffffab7224 */ /* 0x000fe400078e0089 */
[----:B------:R-:W-:Y:S02]  /*73f0*/  IMAD.MOV.U32 R121, RZ, RZ, R152 ;  /* 0x000000ffff797224 */ /* 0x000fe400078e0098 */
[----:B------:R-:W-:Y:S01]  /*7400*/  IMAD.MOV.U32 R169, RZ, RZ, R153 ;  /* 0x000000ffffa97224 */ /* 0x000fe200078e0099 */
[----:B------:R-:W-:Y:S01]  /*7410*/  HMMA.16816.F32 R104, R8, R20, R104 ;  /* 0x000000140868723c */ /* 0x000fe20000001868 */
[----:B------:R-:W-:Y:S01]  /*7420*/  IMAD.MOV.U32 R137, RZ, RZ, R148 ;  /* 0x000000ffff897224 */ /* 0x000fe200078e0094 */
[----:B------:R-:W-:Y:S01]  /*7430*/  MOV R148, R151 ;  /* 0x0000009700947202 */ /* 0x000fe20000000f00 */
[----:B------:R-:W-:-:S02]  /*7440*/  IMAD.MOV.U32 R135, RZ, RZ, R141 ;  /* 0x000000ffff877224 */ /* 0x000fc400078e008d */
[----:B------:R-:W-:Y:S02]  /*7450*/  IMAD.MOV.U32 R183, RZ, RZ, R157 ;  /* 0x000000ffffb77224 */ /* 0x000fe400078e009d */
[----:B------:R-:W-:Y:S01]  /*7460*/  IMAD.MOV.U32 R155, RZ, RZ, R143 ;  /* 0x000000ffff9b7224 */ /* 0x000fe200078e008f */
[C---:B------:R-:W-:Y:S01]  /*7470*/  HMMA.16816.F32 R100, R8.reuse, R22, R100 ;  /* 0x000000160864723c */ /* 0x040fe20000001864 */
[----:B------:R-:W-:Y:S01]  /*7480*/  IMAD.MOV.U32 R141, RZ, RZ, R233 ;  /* 0x000000ffff8d7224 */ /* 0x000fe200078e00e9 */
[----:B------:R-:W-:Y:S01]  /*7490*/  MUFU.EX2 R26, R26 ;  /* 0x0000001a001a7308 */ /* 0x000fe20000000800 */
        /* <DEDUP_REMOVED lines=8> */
[----:B------:R-:W-:-:S02]  /*7520*/  IMAD.MOV.U32 R141, RZ, RZ, R140 ;  /* 0x000000ffff8d7224 */ /* 0x000fc400078e008c */
[----:B------:R-:W-:-:S03]  /*7530*/  FFMA.FTZ R27, R175, c[0x0][0x2d0], -R6 ;  /* 0x0000b400af1b7a23 */ /* 0x000fc60000010806 */
[----:B------:R-:W-:Y:S01]  /*7540*/  HMMA.16816.F32 R64, R8, R18, R64 ;  /* 0x000000120840723c */ /* 0x000fe20000001840 */
[----:B------:R-:W-:Y:S01]  /*7550*/  IMAD.MOV.U32 R140, RZ, RZ, R3 ;  /* 0x000000ffff8c7224 */ /* 0x000fe200078e0003 */
[----:B------:R-:W-:Y:S01]  /*7560*/  F2FP.PACK_AB R6, R75, R97 ;  /* 0x000000614b06723e */ /* 0x000fe200000000ff */
[----:B------:R-:W-:Y:S01]  /*7570*/  FFMA.FTZ R3, R230, c[0x0][0x2d0], -R5 ;  /* 0x0000b400e6037a23 */ /* 0x000fe20000010805 */
[----:B------:R-:W-:Y:S01]  /*7580*/  F2FP.PACK_AB R5, R69, R74 ;  /* 0x0000004a4505723e */ /* 0x000fe200000000ff */
[----:B------:R-:W-:-:S03]  /*7590*/  IMAD.MOV.U32 R162, RZ, RZ, R133 ;  /* 0x000000ffffa27224 */ /* 0x000fc600078e0085 */
[----:B------:R-:W-:Y:S01]  /*75a0*/  HMMA.16816.F32 R84, R8, R12, R84 ;  /* 0x0000000c0854723c */ /* 0x000fe20000001854 */
[----:B------:R-:W-:Y:S01]  /*75b0*/  IMAD.MOV.U32 R163, RZ, RZ, R134 ;  /* 0x000000ffffa37224 */ /* 0x000fe200078e0086 */
[----:B------:R-:W-:-:S06]  /*75c0*/  MOV R175, R148 ;  /* 0x0000009400af7202 */ /* 0x000fcc0000000f00 */
[----:B------:R-:W-:Y:S01]  /*75d0*/  HMMA.16816.F32 R80, R8, R14, R80 ;  /* 0x0000000e0850723c */ /* 0x000fe20000001850 */
[----:B------:R-:W-:Y:S01]  /*75e0*/  MOV R161, R135 ;  /* 0x0000008700a17202 */ /* 0x000fe20000000f00 */
[----:B------:R-:W-:Y:S01]  /*75f0*/  IMAD.MOV.U32 R168, RZ, RZ, R151 ;  /* 0x000000ffffa87224 */ /* 0x000fe200078e0097 */
[----:B------:R2:W-:Y:S01]  /*7600*/  MUFU.EX2 R54, R2 ;  /* 0x0000000200367308 */ /* 0x0005e20000000800 */
[----:B------:R-:W-:Y:S01]  /*7610*/  IMAD.MOV.U32 R153, RZ, RZ, R142 ;  /* 0x000000ffff997224 */ /* 0x000fe200078e008e */
[----:B------:R1:W5:Y:S02]  /*7620*/  LDL.LU R237, [R1+0x90] ;  /* 0x0000900001ed7983 */ /* 0x0003640000300800 */
[--C-:B------:R-:W-:Y:S01]  /*7630*/  FFMA.FTZ R8, R251, c[0x0][0x2d0], -R0.reuse ;  /* 0x0000b400fb087a23 */ /* 0x100fe20000010800 */
[----:B------:R-:W-:Y:S01]  /*7640*/  HMMA.16816.F32 R44, R4, R12, R44 ;  /* 0x0000000c042c723c */ /* 0x000fe2000000182c */
[--C-:B------:R-:W-:Y:S01]  /*7650*/  FFMA.FTZ R9, R249, c[0x0][0x2d0], -R0.reuse ;  /* 0x0000b400f9097a23 */ /* 0x100fe20000010800 */
[----:B------:R-:W-:Y:S01]  /*7660*/  MOV R173, R132 ;  /* 0x0000008400ad7202 */ /* 0x000fe20000000f00 */
[----:B------:R-:W-:-:S02]  /*7670*/  FFMA.FTZ R10, R250, c[0x0][0x2d0], -R0 ;  /* 0x0000b400fa0a7a23 */ /* 0x000fc40000010800 */
[----:B------:R-:W-:Y:S02]  /*7680*/  IMAD.MOV.U32 R146, RZ, RZ, R141 ;  /* 0x000000ffff927224 */ /* 0x000fe400078e008d */
[----:B------:R-:W-:Y:S01]  /*7690*/  IMAD.MOV.U32 R170, RZ, RZ, R150 ;  /* 0x000000ffffaa7224 */ /* 0x000fe200078e0096 */
[----:B------:R-:W-:Y:S01]  /*76a0*/  HMMA.16816.F32 R76, R4, R30, R76 ;  /* 0x0000001e044c723c */ /* 0x000fe2000000184c */
[----:B------:R-:W-:Y:S02]  /*76b0*/  FFMA.FTZ R12, R248, c[0x0][0x2d0], -R0 ;  /* 0x0000b400f80c7a23 */ /* 0x000fe40000010800 */
[----:B--2---:R-:W-:-:S05]  /*76c0*/  FADD.FTZ R2, R178, R177 ;  /* 0x000000b1b2027221 */ /* 0x004fca0000010000 */
[----:B------:R-:W-:Y:S01]  /*76d0*/  HMMA.16816.F32 R92, R4, R28, R92 ;  /* 0x0000001c045c723c */ /* 0x000fe2000000185c */
[----:B------:R-:W-:-:S07]  /*76e0*/  FADD.FTZ R0, R162, R163 ;  /* 0x000000a3a2007221 */ /* 0x000fce0000010000 */
[----:B------:R-:W-:Y:S01]  /*76f0*/  HMMA.16816.F32 R56, R4, R22, R56 ;  /* 0x000000160438723c */ /* 0x000fe20000001838 */
[----:B------:R-:W-:-:S07]  /*7700*/  FADD.FTZ R0, R175, R0 ;  /* 0x00000000af007221 */ /* 0x000fce0000010000 */
[----:B------:R-:W-:Y:S01]  /*7710*/  HMMA.16816.F32 R60, R4, R20, R60 ;  /* 0x00000014043c723c */ /* 0x000fe2000000183c */
[----:B------:R-:W-:Y:S01]  /*7720*/  IMAD.MOV.U32 R30, RZ, RZ, R128 ;  /* 0x000000ffff1e7224 */ /* 0x000fe200078e0080 */
[----:B------:R2:W-:Y:S01]  /*7730*/  MUFU.EX2 R23, R3 ;  /* 0x0000000300177308 */ /* 0x0005e20000000800 */
[----:B------:R-:W-:-:S05]  /*7740*/  IMAD.MOV.U32 R29, RZ, RZ, R140 ;  /* 0x000000ffff1d7224 */ /* 0x000fca00078e008c */
[----:B------:R-:W-:Y:S01]  /*7750*/  HMMA.16816.F32 R40, R4, R16, R40 ;  /* 0x000000100428723c */ /* 0x000fe20000001828 */
[----:B------:R-:W-:Y:S01]  /*7760*/  FADD.FTZ R0, R30, R0 ;  /* 0x000000001e007221 */ /* 0x000fe20000010000 */
[----:B------:R3:W-:Y:S01]  /*7770*/  MUFU.EX2 R22, R33 ;  /* 0x0000002100167308 */ /* 0x0007e20000000800 */
[----:B------:R-:W-:-:S05]  /*7780*/  IMAD.MOV.U32 R141, RZ, RZ, R119 ;  /* 0x000000ffff8d7224 */ /* 0x000fca00078e0077 */
[C---:B------:R-:W-:Y:S08]  /*7790*/  HMMA.16816.F32 R36, R4.reuse, R18, R36 ;  /* 0x000000120424723c */ /* 0x040ff00000001824 */
[----:B------:R-:W-:Y:S01]  /*77a0*/  HMMA.16816.F32 R48, R4, R14, R48 ;  /* 0x0000000e0430723c */ /* 0x000fe20000001830 */
[----:B--2---:R-:W-:Y:S01]  /*77b0*/  FADD.FTZ R3, R161, R146 ;  /* 0x00000092a1037221 */ /* 0x004fe20000010000 */
[----:B---3--:R-:W-:Y:S01]  /*77c0*/  MOV R33, R156 ;  /* 0x0000009c00217202 */ /* 0x008fe20000000f00 */
[----:B------:R-:W-:Y:S01]  /*77d0*/  FADD.FTZ R11, R170, R173 ;  /* 0x000000adaa0b7221 */ /* 0x000fe20000010000 */
[----:B------:R-:W-:Y:S01]  /*77e0*/  MOV R249, R139 ;  /* 0x0000008b00f97202 */ /* 0x000fe20000000f00 */
[----:B------:R-:W-:Y:S01]  /*77f0*/  IMAD.MOV.U32 R170, RZ, RZ, R172 ;  /* 0x000000ffffaa7224 */ /* 0x000fe200078e00ac */
[----:B------:R-:W-:Y:S01]  /*7800*/  MUFU.EX2 R24, R24 ;  /* 0x0000001800187308 */ /* 0x000fe20000000800 */
[----:B------:R-:W-:Y:S01]  /*7810*/  FADD.FTZ R6, R29, R0 ;  /* 0x000000001d067221 */ /* 0x000fe20000010000 */
[----:B------:R-:W2:Y:S01]  /*7820*/  LDSM.16.MT88.4 R132, [R224+0x3100] ;  /* 0x00310000e084783b */ /* 0x000ea20000004200 */
[----:B------:R-:W-:-:S02]  /*7830*/  FADD.FTZ R3, R168, R3 ;  /* 0x00000003a8037221 */ /* 0x000fc40000010000 */
[----:B------:R-:W-:Y:S01]  /*7840*/  IMAD.MOV.U32 R172, RZ, RZ, R158 ;  /* 0x000000ffffac7224 */ /* 0x000fe200078e009e */
[----:B------:R-:W3:Y:S01]  /*7850*/  LDSM.16.MT88.4 R148, [R227+0x3100] ;  /* 0x00310000e394783b */ /* 0x000ee20000004200 */
[----:B----4-:R-:W-:Y:S01]  /*7860*/  @P4 IMAD.HI.U32 R0, R243, c[0x0][0x2c8], RZ ;  /* 0x0000b200f3004a27 */ /* 0x010fe200078e00ff */
[----:B------:R-:W-:Y:S01]  /*7870*/  MOV R31, R129 ;  /* 0x00000081001f7202 */ /* 0x000fe20000000f00 */
[----:B------:R-:W-:Y:S01]  /*7880*/  MUFU.EX2 R27, R27 ;  /* 0x0000001b001b7308 */ /* 0x000fe20000000800 */
[----:B------:R1:W5:Y:S01]  /*7890*/  LDL.LU R236, [R1+0x8c] ;  /* 0x00008c0001ec7983 */ /* 0x0003620000300800 */
[----:B------:R-:W-:Y:S01]  /*78a0*/  FADD.FTZ R2, R176, R2 ;  /* 0x00000002b0027221 */ /* 0x000fe20000010000 */
[----:B------:R-:W-:Y:S01]  /*78b0*/  MOV R28, R141 ;  /* 0x0000008d001c7202 */ /* 0x000fe20000000f00 */
[----:B------:R-:W-:Y:S01]  /*78c0*/  FADD.FTZ R4, R172, R11 ;  /* 0x0000000bac047221 */ /* 0x000fe20000010000 */
[----:B------:R-:W-:Y:S01]  /*78d0*/  @P4 SHF.R.U32.HI R243, RZ, c[0x0][0x2cc], R0 ;  /* 0x0000b300fff34a19 */ /* 0x000fe20000011600 */
[----:B------:R-:W-:-:S02]  /*78e0*/  FADD.FTZ R3, R33, R3 ;  /* 0x0000000321037221 */ /* 0x000fc40000010000 */
[----:B------:R-:W4:Y:S01]  /*78f0*/  MUFU.EX2 R20, R34 ;  /* 0x0000002200147308 */ /* 0x000f220000000800 */
[----:B------:R-:W-:Y:S01]  /*7900*/  FADD.FTZ R2, R181, R2 ;  /* 0x00000002b5027221 */ /* 0x000fe20000010000 */
[----:B------:R-:W-:Y:S01]  /*7910*/  MOV R168, R174 ;  /* 0x000000ae00a87202 */ /* 0x000fe20000000f00 */
[----:B------:R-:W-:Y:S02]  /*7920*/  FADD.FTZ R7, R31, R4 ;  /* 0x000000041f077221 */ /* 0x000fe40000010000 */
[----:B------:R-:W-:Y:S02]  /*7930*/  IMAD.MOV.U32 R248, RZ, RZ, R138 ;  /* 0x000000fffff87224 */ /* 0x000fe400078e008a */
[----:B------:R-:W-:Y:S01]  /*7940*/  IMAD.MOV.U32 R250, RZ, RZ, R136 ;  /* 0x000000fffffa7224 */ /* 0x000fe200078e0088 */
[----:B------:R1:W-:Y:S01]  /*7950*/  MUFU.EX2 R14, R35 ;  /* 0x00000023000e7308 */ /* 0x0003e20000000800 */
[----:B------:R-:W-:Y:S01]  /*7960*/  FADD.FTZ R5, R28, R3 ;  /* 0x000000031c057221 */ /* 0x000fe20000010000 */
[----:B------:R-:W-:Y:S01]  /*7970*/  IADD3 R3, R243, R154, -R247 ;  /* 0x0000009af3037210 */ /* 0x000fe20007ffe8f7 */
[----:B------:R-:W-:Y:S01]  /*7980*/  FADD.FTZ R4, R180, R2 ;  /* 0x00000002b4047221 */ /* 0x000fe20000010000 */
[----:B------:R-:W-:Y:S01]  /*7990*/  MOV R30, R183 ;  /* 0x000000b7001e7202 */ /* 0x000fe20000000f00 */
[----:B------:R-:W-:Y:S01]  /*79a0*/  IMAD.MOV.U32 R2, RZ, RZ, RZ ;  /* 0x000000ffff027224 */ /* 0x000fe200078e00ff */
[----:B------:R-:W2:Y:S03]  /*79b0*/  LDSM.16.MT88.4 R16, [R226+0x3100] ;  /* 0x00310000e210783b */ /* 0x000ea60000004200 */
[----:B------:R-:W-:Y:S01]  /*79c0*/  IMAD.HI R2, R3, -0x6db6db6d, R2 ;  /* 0x9249249303027827 */ /* 0x000fe200078e0202 */
[----:B------:R3:W-:Y:S01]  /*79d0*/  MUFU.EX2 R21, R32 ;  /* 0x0000002000157308 */ /* 0x0007e20000000800 */
[----:B------:R2:W5:Y:S03]  /*79e0*/  LDL.LU R235, [R1+0x88] ;  /* 0x0000880001eb7983 */ /* 0x0005660000300800 */
[----:B------:R-:W-:Y:S01]  /*79f0*/  SHF.R.U32.HI R0, RZ, 0x1f, R2 ;  /* 0x0000001fff007819 */ /* 0x000fe20000011602 */
[----:B------:R-:W-:Y:S01]  /*7a00*/  IMAD.MOV.U32 R31, RZ, RZ, R169 ;  /* 0x000000ffff1f7224 */ /* 0x000fe200078e00a9 */
[----:B-1----:R-:W-:Y:S01]  /*7a10*/  MOV R35, R121 ;  /* 0x0000007900237202 */ /* 0x002fe20000000f00 */
[----:B------:R-:W-:Y:S01]  /*7a20*/  IMAD.MOV.U32 R34, RZ, RZ, R122 ;  /* 0x000000ffff227224 */ /* 0x000fe200078e007a */
[----:B------:R-:W-:Y:S01]  /*7a30*/  LEA.HI.SX32 R11, R2, R0, 0x1a ;  /* 0x00000000020b7211 */ /* 0x000fe200078fd2ff */
[----:B------:R-:W-:-:S02]  /*7a40*/  IMAD.MOV.U32 R169, RZ, RZ, R123 ;  /* 0x000000ffffa97224 */ /* 0x000fc400078e007b */
[----:B------:R-:W-:Y:S02]  /*7a50*/  FADD.FTZ R6, R170, R6 ;  /* 0x00000006aa067221 */ /* 0x000fe40000010000 */
[----:B------:R-:W-:Y:S02]  /*7a60*/  IMAD.MOV.U32 R251, RZ, RZ, R120 ;  /* 0x000000fffffb7224 */ /* 0x000fe400078e0078 */
[----:B------:R-:W-:Y:S01]  /*7a70*/  IMAD.MOV.U32 R33, RZ, RZ, R182 ;  /* 0x000000ffff217224 */ /* 0x000fe200078e00b6 */
[----:B---3--:R-:W-:Y:S01]  /*7a80*/  MOV R32, R137 ;  /* 0x0000008900207202 */ /* 0x008fe20000000f00 */
[----:B------:R-:W-:Y:S01]  /*7a90*/  FADD.FTZ R2, R35, R7 ;  /* 0x0000000723027221 */ /* 0x000fe20000010000 */
[----:B------:R-:W-:Y:S01]  /*7aa0*/  MOV R28, R153 ;  /* 0x00000099001c7202 */ /* 0x000fe20000000f00 */
[----:B------:R-:W-:Y:S01]  /*7ab0*/  FADD.FTZ R0, R34, R5 ;  /* 0x0000000522007221 */ /* 0x000fe20000010000 */
[----:B------:R-:W1:Y:S01]  /*7ac0*/  MUFU.EX2 R8, R8 ;  /* 0x0000000800087308 */ /* 0x000e620000000800 */
[----:B------:R-:W-:Y:S01]  /*7ad0*/  FADD.FTZ R3, R169, R4 ;  /* 0x00000004a9037221 */ /* 0x000fe20000010000 */
[----:B------:R3:W5:Y:S01]  /*7ae0*/  LDL.LU R234, [R1+0x84] ;  /* 0x0000840001ea7983 */ /* 0x0007620000300800 */
[----:B------:R-:W-:-:S02]  /*7af0*/  FADD.FTZ R5, R168, R2 ;  /* 0x00000002a8057221 */ /* 0x000fc40000010000 */
[----:B------:R-:W-:Y:S01]  /*7b00*/  FADD.FTZ R4, R171, R0 ;  /* 0x00000000ab047221 */ /* 0x000fe20000010000 */
[----:B------:R3:W5:Y:S01]  /*7b10*/  LDL.LU R233, [R1+0x80] ;  /* 0x0000800001e97983 */ /* 0x0007620000300800 */
[----:B------:R-:W-:Y:S02]  /*7b20*/  FADD.FTZ R3, R248, R3 ;  /* 0x00000003f8037221 */ /* 0x000fe40000010000 */
[----:B------:R-:W-:Y:S01]  /*7b30*/  FADD.FTZ R2, R250, R6 ;  /* 0x00000006fa027221 */ /* 0x000fe20000010000 */
[----:B------:R-:W1:Y:S01]  /*7b40*/  MUFU.EX2 R9, R9 ;  /* 0x0000000900097308 */ /* 0x000e620000000800 */
[----:B------:R-:W-:Y:S01]  /*7b50*/  FADD.FTZ R0, R249, R5 ;  /* 0x00000005f9007221 */ /* 0x000fe20000010000 */
[----:B------:R3:W5:Y:S01]  /*7b60*/  LDL.LU R232, [R1+0x7c] ;  /* 0x00007c0001e87983 */ /* 0x0007620000300800 */
[----:B------:R-:W-:Y:S02]  /*7b70*/  FADD.FTZ R5, R32, R4 ;  /* 0x0000000420057221 */ /* 0x000fe40000010000 */
[----:B------:R-:W-:Y:S01]  /*7b80*/  FADD.FTZ R3, R251, R3 ;  /* 0x00000003fb037221 */ /* 0x000fe20000010000 */
[----:B------:R3:W5:Y:S01]  /*7b90*/  LDL.LU R231, [R1+0x78] ;  /* 0x0000780001e77983 */ /* 0x0007620000300800 */
[----:B------:R-:W-:-:S02]  /*7ba0*/  FADD.FTZ R4, R33, R2 ;  /* 0x0000000221047221 */ /* 0x000fc40000010000 */
[----:B------:R-:W-:Y:S02]  /*7bb0*/  FADD.FTZ R2, R30, R0 ;  /* 0x000000001e027221 */ /* 0x000fe40000010000 */
[----:B------:R-:W-:Y:S01]  /*7bc0*/  IMAD.MOV.U32 R29, RZ, RZ, R155 ;  /* 0x000000ffff1d7224 */ /* 0x000fe200078e009b */
[----:B------:R-:W1:Y:S01]  /*7bd0*/  MUFU.EX2 R13, R52 ;  /* 0x00000034000d7308 */ /* 0x000e620000000800 */
[----:B------:R-:W-:-:S07]  /*7be0*/  FADD.FTZ R0, R252, R5 ;  /* 0x00000005fc007221 */ /* 0x000fce0000010000 */
[----:B------:R-:W1:Y:S01]  /*7bf0*/  MUFU.EX2 R10, R10 ;  /* 0x0000000a000a7308 */ /* 0x000e620000000800 */
[----:B------:R-:W-:-:S07]  /*7c00*/  FADD.FTZ R3, R218, R3 ;  /* 0x00000003da037221 */ /* 0x000fce0000010000 */
[----:B------:R-:W1:Y:S01]  /*7c10*/  MUFU.EX2 R15, R53 ;  /* 0x00000035000f7308 */ /* 0x000e620000000800 */
[----:B------:R-:W-:-:S07]  /*7c20*/  FADD.FTZ R4, R245, R4 ;  /* 0x00000004f5047221 */ /* 0x000fce0000010000 */
[----:B------:R-:W1:Y:S01]  /*7c30*/  MUFU.EX2 R12, R12 ;  /* 0x0000000c000c7308 */ /* 0x000e620000000800 */
[----:B------:R-:W-:-:S07]  /*7c40*/  FADD.FTZ R5, R223, R2 ;  /* 0x00000002df057221 */ /* 0x000fce0000010000 */
[----:B------:R-:W1:Y:S01]  /*7c50*/  MUFU.EX2 R25, R25 ;  /* 0x0000001900197308 */ /* 0x000e620000000800 */
[----:B------:R-:W-:Y:S01]  /*7c60*/  FADD.FTZ R0, R31, R0 ;  /* 0x000000001f007221 */ /* 0x000fe20000010000 */
[----:B------:R-:W-:Y:S01]  /*7c70*/  MOV R152, R144 ;  /* 0x0000009000987202 */ /* 0x000fe20000000f00 */
[----:B------:R-:W-:Y:S01]  /*7c80*/  FADD.FTZ R3, R219, R3 ;  /* 0x00000003db037221 */ /* 0x000fe20000010000 */
[----:B------:R-:W-:Y:S01]  /*7c90*/  IMNMX R6, RZ, R11, !PT ;  /* 0x0000000bff067217 */ /* 0x000fe20007800200 */
        /* <DEDUP_REMOVED lines=62> */
[----:B----4-:R-:W-:Y:S02]  /*8080*/  FADD.FTZ R3, R20, R2 ;  /* 0x0000000214037221 */ /* 0x010fe40000010000 */
[----:B-1----:R-:W-:Y:S02]  /*8090*/  FADD.FTZ R2, R8, R0 ;  /* 0x0000000008027221 */ /* 0x002fe40000010000 */
        /* <DEDUP_REMOVED lines=12> */
[----:B------:R-:W-:Y:S01]  /*8160*/  FADD.FTZ R0, R21, R0 ;  /* 0x0000000015007221 */ /* 0x000fe20000010000 */
[----:B------:R3:W-:Y:S01]  /*8170*/  STL [R1+0x10], R6 ;  /* 0x0000100601007387 */ /* 0x0007e20000100800 */
[----:B------:R-:W-:Y:S02]  /*8180*/  FADD.FTZ R2, R25, R2 ;  /* 0x0000000219027221 */ /* 0x000fe40000010000 */
[----:B------:R-:W-:Y:S01]  /*8190*/  IMAD.MOV.U32 R247, RZ, RZ, R152 ;  /* 0x000000fffff77224 */ /* 0x000fe200078e0098 */
[----:B------:R3:W-:Y:S04]  /*81a0*/  STL [R1+0x40], R4 ;  /* 0x0000400401007387 */ /* 0x0007e80000100800 */
[----:B------:R3:W-:Y:S01]  /*81b0*/  STL [R1+0x48], R3 ;  /* 0x0000480301007387 */ /* 0x0007e20000100800 */
[----:B------:R-:W-:-:S03]  /*81c0*/  IADD3 R244, R247, -0x2, RZ ;  /* 0xfffffffef7f47810 */ /* 0x000fc60007ffe0ff */
[----:B------:R3:W-:Y:S04]  /*81d0*/  STL [R1+0x44], R0 ;  /* 0x0000440001007387 */ /* 0x0007e80000100800 */
[----:B------:R3:W-:Y:S01]  /*81e0*/  STL [R1+0x3c], R2 ;  /* 0x00003c0201007387 */ /* 0x0007e20000100800 */
[----:B------:R-:W-:Y:S02]  /*81f0*/  ISETP.GE.AND P0, PT, R244, R6, PT ;  /* 0x00000006f400720c */ /* 0x000fe40003f06270 */
[----:B------:R-:W-:Y:S02]  /*8200*/  F2FP.PACK_AB R176, R27, R54 ;  /* 0x000000361bb0723e */ /* 0x000fe400000000ff */
[----:B------:R-:W-:Y:S02]  /*8210*/  F2FP.PACK_AB R177, R23, R24 ;  /* 0x0000001817b1723e */ /* 0x000fe400000000ff */
[----:B------:R-:W-:-:S02]  /*8220*/  F2FP.PACK_AB R178, R25, R26 ;  /* 0x0000001a19b2723e */ /* 0x000fc400000000ff */
[----:B------:R-:W-:Y:S02]  /*8230*/  F2FP.PACK_AB R179, R21, R22 ;  /* 0x0000001615b3723e */ /* 0x000fe400000000ff */
[----:B------:R-:W-:Y:S02]  /*8240*/  F2FP.PACK_AB R180, R14, R20 ;  /* 0x000000140eb4723e */ /* 0x000fe400000000ff */
[----:B------:R-:W-:Y:S02]  /*8250*/  F2FP.PACK_AB R181, R9, R8 ;  /* 0x0000000809b5723e */ /* 0x000fe400000000ff */
[----:B------:R-:W-:Y:S02]  /*8260*/  F2FP.PACK_AB R182, R15, R13 ;  /* 0x0000000d0fb6723e */ /* 0x000fe400000000ff */
[----:B------:R-:W-:Y:S01]  /*8270*/  F2FP.PACK_AB R183, R12, R10 ;  /* 0x0000000a0cb7723e */ /* 0x000fe200000000ff */
[C---:B--2---:R-:W-:Y:S08]  /*8280*/  HMMA.16816.F32 R124, R176.reuse, R132, R124 ;  /* 0x00000084b07c723c */ /* 0x044ff0000000187c */
        /* <DEDUP_REMOVED lines=16> */
[----:B---3--:R-:W2:Y:S01]  /*8390*/  LDL R247, [R1+0x18] ;  /* 0x0000180001f77983 */ /* 0x008ea20000100800 */
[----:B------:R-:W-:Y:S01]  /*83a0*/  MOV R116, R72 ;  /* 0x0000004800747202 */ /* 0x000fe20000000f00 */
[----:B------:R-:W-:Y:S01]  /*83b0*/  IMAD.MOV.U32 R118, RZ, RZ, R70 ;  /* 0x000000ffff767224 */ /* 0x000fe200078e0046 */
[----:B------:R-:W-:Y:S01]  /*83c0*/  MOV R3, R73 ;  /* 0x0000004900037202 */ /* 0x000fe20000000f00 */
[----:B------:R-:W-:Y:S01]  /*83d0*/  IMAD.MOV.U32 R216, RZ, RZ, R244 ;  /* 0x000000ffffd87224 */ /* 0x000fe200078e00f4 */
[----:B------:R-:W-:Y:S01]  /*83e0*/  MOV R117, R71 ;  /* 0x0000004700757202 */ /* 0x000fe20000000f00 */
[----:B--2---:R-:W-:-:S05]  /*83f0*/  @P4 IMAD.HI.U32 R0, R247, c[0x0][0x2c8], RZ ;  /* 0x0000b200f7004a27 */ /* 0x004fca00078e00ff */
[----:B------:R-:W-:-:S05]  /*8400*/  @P4 SHF.R.U32.HI R0, RZ, c[0x0][0x2cc], R0 ;  /* 0x0000b300ff004a19 */ /* 0x000fca0000011600 */
[----:B------:R1:W-:Y:S02]  /*8410*/  @P4 STL [R1+0x14], R0 ;  /* 0x0000140001004387 */ /* 0x0003e40000100800 */
.L_x_603:
[----:B------:R-:W-:Y:S04]  /*8420*/  DEPBAR.LE SB0, 0x0 ;  /* 0x000080000000791a */ /* 0x000fe80000000000 */
[----:B------:R-:W-:Y:S01]  /*8430*/  BAR.SYNC.DEFER_BLOCKING 0x0 ;  /* 0x0000000000007b1d */ /* 0x000fe20000010000 */
[----:B------:R-:W-:Y:S11]  /*8440*/  ISETP.GE.AND P2, PT, R216, RZ, PT ;  /* 0x000000ffd800720c */ /* 0x000ff60003f46270 */
[----:B------:R-:W-:Y:S02]  /*8450*/  @!UPT UIADD3 URZ, URZ, URZ, URZ ;  /* 0x0000003f3f3ff290 */ /* 0x000fe4000fffe03f */
[----:B-12---:R-:W-:Y:S05]  /*8460*/  @P2 SHF.R.S32.HI R0, RZ, 0x1f, R216 ;  /* 0x0000001fff002819 */ /* 0x006fea00000114d8 */
[----:B------:R-:W-:Y:S04]  /*8470*/  @P2 IMAD R0, R0, c[0x0][0x208], RZ ;  /* 0x0000820000002a24 */ /* 0x000fe800078e02ff */
[C---:B------:R-:W-:Y:S01]  /*8480*/  @P2 IMAD R0, R216.reuse, c[0x0][0x20c], R0 ;  /* 0x00008300d8002a24 */ /* 0x040fe200078e0200 */
[----:B-----5:R-:W-:Y:S08]  /*8490*/  LDSM.16.M88.4 R112, [R230+0x7100] ;  /* 0x00710000e670783b */ /* 0x020ff00000000200 */
[----:B------:R-:W1:Y:S08]  /*84a0*/  LDSM.16.M88.4 R16, [R119+0x3900] ;  /* 0x003900007710783b */ /* 0x000e700000000200 */
[----:B------:R-:W2:Y:S08]  /*84b0*/  LDSM.16.M88.4 R108, [R230+0x9100] ;  /* 0x00910000e66c783b */ /* 0x000eb00000000200 */
        /* <DEDUP_REMOVED lines=22> */
[----:B------:R-:W4:Y:S04]  /*8620*/  LDL R2, [R1+0x14] ;  /* 0x0000140001027983 */ /* 0x000f280000100800 */
[----:B------:R-:W-:Y:S04]  /*8630*/  STL [R1+0x88], R236 ;  /* 0x000088ec01007387 */ /* 0x000fe80000100800 */
[----:B------:R-:W-:Y:S01]  /*8640*/  STL [R1+0x8c], R235 ;  /* 0x00008ceb01007387 */ /* 0x000fe20000100800 */
[-C--:B-1----:R-:W-:Y:S08]  /*8650*/  HMMA.16816.F32 R4, R112, R16.reuse, RZ ;  /* 0x000000107004723c */ /* 0x082ff000000018ff */
[C---:B--2---:R-:W-:Y:S08]  /*8660*/  HMMA.16816.F32 R8, R108.reuse, R16, RZ ;  /* 0x000000106c08723c */ /* 0x044ff000000018ff */
        /* <DEDUP_REMOVED lines=28> */
[C---:B------:R-:W-:Y:S08]  /*8830*/  HMMA.16816.F32 R8, R196.reuse, R192, R8 ;  /* 0x000000c0c408723c */ /* 0x040ff00000001808 */
[-C--:B------:R-:W-:Y:S08]  /*8840*/  HMMA.16816.F32 R12, R196, R194.reuse, R12 ;  /* 0x000000c2c40c723c */ /* 0x080ff0000000180c */
[C---:B------:R-:W-:Y:S01]  /*8850*/  HMMA.16816.F32 R16, R188.reuse, R194, R16 ;  /* 0x000000c2bc10723c */ /* 0x040fe20000001810 */
[----:B------:R-:W2:Y:S07]  /*8860*/  LDSM.16.M88.4 R192, [R236] ;  /* 0x00000000ecc0783b */ /* 0x000eae0000000200 */
[-C--:B------:R-:W-:Y:S08]  /*8870*/  HMMA.16816.F32 R20, R188, R200.reuse, R20 ;  /* 0x000000c8bc14723c */ /* 0x080ff00000001814 */
[C---:B------:R-:W-:Y:S07]  /*8880*/  HMMA.16816.F32 R24, R196.reuse, R200, R24 ;  /* 0x000000c8c418723c */ /* 0x040fee0000001818 */
[----:B----4-:R-:W-:Y:S01]  /*8890*/  @P2 IMAD.MOV.U32 R200, RZ, RZ, R212 ;  /* 0x000000ffffc82224 */ /* 0x010fe200078e00d4 */
[-C--:B------:R-:W-:Y:S04]  /*88a0*/  HMMA.16816.F32 R28, R196, R202.reuse, R28 ;  /* 0x000000cac41c723c */ /* 0x080fe8000000181c */
[----:B------:R-:W-:Y:S04]  /*88b0*/  @P2 IMAD.MOV.U32 R201, RZ, RZ, R215 ;  /* 0x000000ffffc92224 */ /* 0x000fe800078e00d7 */
[C---:B------:R-:W-:Y:S07]  /*88c0*/  HMMA.16816.F32 R32, R188.reuse, R202, R32 ;  /* 0x000000cabc20723c */ /* 0x040fee0000001820 */
[----:B------:R-:W-:Y:S01]  /*88d0*/  @P2 IMAD.WIDE.U32 R202, R216, c[0x0][0x208], RZ ;  /* 0x00008200d8ca2a25 */ /* 0x000fe200078e00ff */
[-C--:B------:R-:W-:Y:S04]  /*88e0*/  HMMA.16816.F32 R36, R188, R204.reuse, R36 ;  /* 0x000000ccbc24723c */ /* 0x080fe80000001824 */
[----:B------:R-:W-:Y:S01]  /*88f0*/  @P2 IADD3 R0, R203, R0, RZ ;  /* 0x00000000cb002210 */ /* 0x000fe20007ffe0ff */
[----:B------:R-:W-:Y:S03]  /*8900*/  @P2 IMAD.WIDE.U32 R200, R202, 0x70, R200 ;  /* 0x00000070cac82825 */ /* 0x000fe600078e00c8 */
[C---:B------:R-:W-:Y:S04]  /*8910*/  HMMA.16816.F32 R40, R196.reuse, R204, R40 ;  /* 0x000000ccc428723c */ /* 0x040fe80000001828 */
[----:B------:R-:W-:Y:S03]  /*8920*/  @P2 IMAD R0, R0, 0x70, RZ ;  /* 0x0000007000002824 */ /* 0x000fe600078e02ff */
[C---:B------:R-:W-:Y:S01]  /*8930*/  @P2 LEA R204, P0, R200.reuse, c[0x0][0x1f8], 0x1 ;  /* 0x00007e00c8cc2a11 */ /* 0x040fe200078008ff */
[-C--:B------:R-:W-:Y:S04]  /*8940*/  HMMA.16816.F32 R44, R196, R206.reuse, R44 ;  /* 0x000000cec42c723c */ /* 0x080fe8000000182c */
[----:B------:R-:W-:Y:S04]  /*8950*/  @P2 IMAD.IADD R0, R201, 0x1, R0 ;  /* 0x00000001c9002824 */ /* 0x000fe800078e0200 */
[C---:B------:R-:W-:Y:S04]  /*8960*/  HMMA.16816.F32 R48, R188.reuse, R206, R48 ;  /* 0x000000cebc30723c */ /* 0x040fe80000001830 */
[----:B------:R-:W-:Y:S02]  /*8970*/  @P2 LEA.HI.X R205, R200, c[0x0][0x1fc], R0, 0x1, P0 ;  /* 0x00007f00c8cd2a11 */ /* 0x000fe400000f0c00 */
[----:B------:R3:W4:Y:S02]  /*8980*/  LDSM.16.M88.4 R200, [R235] ;  /* 0x00000000ebc8783b */ /* 0x0007240000000200 */
[-C--:B------:R-:W-:Y:S06]  /*8990*/  HMMA.16816.F32 R52, R188, R208.reuse, R52 ;  /* 0x000000d0bc34723c */ /* 0x080fec0000001834 */
[----:B------:R-:W-:Y:S01]  /*89a0*/  @!PT LDS RZ, [RZ] ;  /* 0x00000000fffff984 */ /* 0x000fe20000000800 */
[----:B------:R-:W-:Y:S01]  /*89b0*/  @!PT LDS RZ, [RZ] ;  /* 0x00000000fffff984 */ /* 0x000fe20000000800 */
[----:B------:R-:W-:Y:S01]  /*89c0*/  @!PT LDS RZ, [RZ] ;  /* 0x00000000fffff984 */ /* 0x000fe20000000800 */
[----:B------:R2:W-:Y:S02]  /*89d0*/  @P2 LDGSTS.E.BYPASS.LTC128B.128 [R241+0x100], [R204.64], !P6 ;  /* 0x00100000ccf12fae */ /* 0x0005e4000f101d4a */
[C---:B------:R-:W-:Y:S07]  /*89e0*/  HMMA.16816.F32 R56, R196.reuse, R208, R56 ;  /* 0x000000d0c438723c */ /* 0x040fee0000001838 */
[----:B------:R-:W-:Y:S01]  /*89f0*/  @P2 IADD3 R208, P1, R204, UR9, RZ ;  /* 0x00000009ccd02c10 */ /* 0x000fe2000ff3e0ff */
[-C--:B------:R-:W-:Y:S04]  /*8a00*/  HMMA.16816.F32 R60, R196, R210.reuse, R60 ;  /* 0x000000d2c43c723c */ /* 0x080fe8000000183c */
[----:B------:R-:W-:Y:S01]  /*8a10*/  @P2 IADD3.X R209, R205, UR8, RZ, P1, !PT ;  /* 0x00000008cdd12c10 */ /* 0x000fe20008ffe4ff */
[----:B---3--:R-:W3:Y:S03]  /*8a20*/  LDL R235, [R1+0x20] ;  /* 0x0000200001eb7983 */ /* 0x008ee60000100800 */
[C---:B------:R-:W-:Y:S01]  /*8a30*/  HMMA.16816.F32 R64, R188.reuse, R210, R64 ;  /* 0x000000d2bc40723c */ /* 0x040fe20000001840 */
[----:B------:R4:W-:Y:S06]  /*8a40*/  @P2 LDGSTS.E.BYPASS.LTC128B.128 [R241+0x900], [R208.64], !P6 ;  /* 0x00900000d0f12fae */ /* 0x0009ec000f101d4a */
[----:B------:R-:W-:Y:S01]  /*8a50*/  @P2 IADD3 R210, P0, R208, UR9, RZ ;  /* 0x00000009d0d22c10 */ /* 0x000fe2000ff1e0ff */
[-C--:B-1----:R-:W-:Y:S01]  /*8a60*/  HMMA.16816.F32 R68, R188, R184.reuse, R68 ;  /* 0x000000b8bc44723c */ /* 0x082fe20000001844 */
[----:B------:R-:W-:Y:S03]  /*8a70*/  STL [R1+0x90], R231 ;  /* 0x000090e701007387 */ /* 0x000fe60000100800 */
[----:B------:R-:W-:Y:S02]  /*8a80*/  @P2 IADD3.X R211, R209, UR8, RZ, P0, !PT ;  /* 0x00000008d1d32c10 */ /* 0x000fe400087fe4ff */
[----:B------:R-:W-:Y:S02]  /*8a90*/  @P2 IADD3 R206, P1, R210, UR9, RZ ;  /* 0x00000009d2ce2c10 */ /* 0x000fe4000ff3e0ff */
[C---:B------:R-:W-:Y:S01]  /*8aa0*/  HMMA.16816.F32 R72, R196.reuse, R184, R72 ;  /* 0x000000b8c448723c */ /* 0x040fe20000001848 */
[----:B------:R4:W-:Y:S03]  /*8ab0*/  @P2 LDGSTS.E.BYPASS.LTC128B.128 [R241+0x1100], [R210.64], !P6 ;  /* 0x01100000d2f12fae */ /* 0x0009e6000f101d4a */
[----:B------:R-:W-:Y:S02]  /*8ac0*/  @P2 IADD3.X R207, R211, UR8, RZ, P1, !PT ;  /* 0x00000008d3cf2c10 */ /* 0x000fe40008ffe4ff */
[----:B--2---:R-:W-:Y:S02]  /*8ad0*/  @P2 IADD3 R204, P0, R206, UR9, RZ ;  /* 0x00000009cecc2c10 */ /* 0x004fe4000ff1e0ff */
[-C--:B------:R-:W-:Y:S01]  /*8ae0*/  HMMA.16816.F32 R76, R196, R186.reuse, R76 ;  /* 0x000000bac44c723c */ /* 0x080fe2000000184c */
[----:B------:R1:W-:Y:S03]  /*8af0*/  @P2 LDGSTS.E.BYPASS.LTC128B.128 [R241+0x1900], [R206.64], !P6 ;  /* 0x01900000cef12fae */ /* 0x0003e6000f101d4a */
[----:B------:R-:W-:Y:S02]  /*8b00*/  @P2 IADD3.X R205, R207, UR8, RZ, P0, !PT ;  /* 0x00000008cfcd2c10 */ /* 0x000fe400087fe4ff */
[----:B------:R-:W-:Y:S02]  /*8b10*/  @P2 IADD3 R184, P1, R204, UR9, RZ ;  /* 0x00000009ccb82c10 */ /* 0x000fe4000ff3e0ff */
[C---:B------:R-:W-:Y:S01]  /*8b20*/  HMMA.16816.F32 R80, R188.reuse, R186, R80 ;  /* 0x000000babc50723c */ /* 0x040fe20000001850 */
[----:B------:R1:W-:Y:S03]  /*8b30*/  @P2 LDGSTS.E.BYPASS.LTC128B.128 [R241+0x2100], [R204.64], !P6 ;  /* 0x02100000ccf12fae */ /* 0x0003e6000f101d4a */
[----:B------:R-:W-:Y:S03]  /*8b40*/  @P2 IADD3.X R185, R205, UR8, RZ, P1, !PT ;  /* 0x00000008cdb92c10 */ /* 0x000fe60008ffe4ff */
[----:B------:R-:W-:Y:S01]  /*8b50*/  @P2 IADD3 R186, P0, R184, UR9, RZ ;  /* 0x00000009b8ba2c10 */ /* 0x000fe2000ff1e0ff */
[-C--:B------:R-:W-:Y:S01]  /*8b60*/  HMMA.16816.F32 R84, R188, R192.reuse, R84 ;  /* 0x000000c0bc54723c */ /* 0x080fe20000001854 */
[----:B------:R2:W-:Y:S03]  /*8b70*/  @P2 LDGSTS.E.BYPASS.LTC128B.128 [R241+0x2900], [R184.64], !P6 ;  /* 0x02900000b8f12fae */ /* 0x0005e6000f101d4a */
[----:B------:R-:W-:Y:S04]  /*8b80*/  @P2 IADD3.X R187, R185, UR8, RZ, P0, !PT ;  /* 0x00000008b9bb2c10 */ /* 0x000fe800087fe4ff */
[C---:B------:R-:W-:Y:S01]  /*8b90*/  HMMA.16816.F32 R88, R196.reuse, R192, R88 ;  /* 0x000000c0c458723c */ /* 0x040fe20000001858 */
[----:B------:R2:W-:Y:S07]  /*8ba0*/  @P2 LDGSTS.E.BYPASS.LTC128B.128 [R241+0x3100], [R186.64], !P6 ;  /* 0x03100000baf12fae */ /* 0x0005ee000f101d4a */
[-C--:B------:R-:W-:Y:S01]  /*8bb0*/  HMMA.16816.F32 R92, R196, R194.reuse, R92 ;  /* 0x000000c2c45c723c */ /* 0x080fe2000000185c */
[----:B----4-:R-:W-:Y:S07]  /*8bc0*/  LDSM.16.M88.4 R208, [R231+0x9100] ;  /* 0x00910000e7d0783b */ /* 0x010fee0000000200 */
[C---:B------:R-:W-:Y:S01]  /*8bd0*/  HMMA.16816.F32 R96, R188.reuse, R194, R96 ;  /* 0x000000c2bc60723c */ /* 0x040fe20000001860 */
[----:B-1----:R-:W-:Y:S07]  /*8be0*/  LDSM.16.M88.4 R204, [R229+0x3900] ;  /* 0x00390000e5cc783b */ /* 0x002fee0000000200 */
[-C--:B------:R-:W-:Y:S01]  /*8bf0*/  HMMA.16816.F32 R100, R188, R200.reuse, R100 ;  /* 0x000000c8bc64723c */ /* 0x080fe20000001864 */
[----:B------:R-:W-:Y:S07]  /*8c00*/  LDSM.16.M88.4 R212, [R229+0x4100] ;  /* 0x00410000e5d4783b */ /* 0x000fee0000000200 */
[C---:B------:R-:W-:Y:S01]  /*8c10*/  HMMA.16816.F32 R104, R196.reuse, R200, R104 ;  /* 0x000000c8c468723c */ /* 0x040fe20000001868 */
[----:B--2---:R1:W2:Y:S07]  /*8c20*/  LDSM.16.M88.4 R184, [R231+0x7100] ;  /* 0x00710000e7b8783b */ /* 0x0042ae0000000200 */
[-C--:B------:R-:W-:Y:S01]  /*8c30*/  HMMA.16816.F32 R108, R196, R202.reuse, R108 ;  /* 0x000000cac46c723c */ /* 0x080fe2000000186c */
[----:B------:R-:W4:Y:S07]  /*8c40*/  LDSM.16.M88.4 R192, [R229+0x4900] ;  /* 0x00490000e5c0783b */ /* 0x000f2e0000000200 */
[----:B------:R-:W-:Y:S01]  /*8c50*/  HMMA.16816.F32 R112, R188, R202, R112 ;  /* 0x000000cabc70723c */ /* 0x000fe20000001870 */
[----:B------:R-:W4:Y:S08]  /*8c60*/  LDSM.16.M88.4 R196, [R229+0x5100] ;  /* 0x00510000e5c4783b */ /* 0x000f300000000200 */
[----:B------:R-:W4:Y:S08]  /*8c70*/  LDSM.16.M88.4 R188, [R229+0x5900] ;  /* 0x00590000e5bc783b */ /* 0x000f300000000200 */
[----:B-1----:R-:W3:Y:S04]  /*8c80*/  LDL R231, [R1+0x38] ;  /* 0x0000380001e77983 */ /* 0x002ee80000100800 */
[----:B------:R-:W-:Y:S01]  /*8c90*/  STL [R1+0x94], R229 ;  /* 0x000094e501007387 */ /* 0x000fe20000100800 */
[-C--:B--2---:R-:W-:Y:S03]  /*8ca0*/  HMMA.16816.F32 R4, R184, R204.reuse, R4 ;  /* 0x000000ccb804723c */ /* 0x084fe60000001804 */
[----:B------:R-:W-:Y:S05]  /*8cb0*/  LDSM.16.M88.4 R200, [R229+0x6900] ;  /* 0x00690000e5c8783b */ /* 0x000fea0000000200 */
[C---:B------:R-:W-:Y:S03]  /*8cc0*/  HMMA.16816.F32 R8, R208.reuse, R204, R8 ;  /* 0x000000ccd008723c */ /* 0x040fe60000001808 */
[----:B------:R-:W0:Y:S05]  /*8cd0*/  LDGDEPBAR ;  /* 0x00000000000079af */ /* 0x000e2a0000000000 */
        /* <DEDUP_REMOVED lines=8> */
[-C--:B----4-:R-:W-:Y:S08]  /*8d60*/  HMMA.16816.F32 R36, R184, R192.reuse, R36 ;  /* 0x000000c0b824723c */ /* 0x090ff00000001824 */
[C---:B------:R-:W-:Y:S08]  /*8d70*/  HMMA.16816.F32 R40, R208.reuse, R192, R40 ;  /* 0x000000c0d028723c */ /* 0x040ff00000001828 */
[-C--:B------:R-:W-:Y:S08]  /*8d80*/  HMMA.16816.F32 R44, R208, R194.reuse, R44 ;  /* 0x000000c2d02c723c */ /* 0x080ff0000000182c */
[C---:B------:R-:W-:Y:S01]  /*8d90*/  HMMA.16816.F32 R48, R184.reuse, R194, R48 ;  /* 0x000000c2b830723c */ /* 0x040fe20000001830 */
[----:B------:R1:W2:Y:S07]  /*8da0*/  LDSM.16.M88.4 R192, [R229+0x6100] ;  /* 0x00610000e5c0783b */ /* 0x0002ae0000000200 */
[-C--:B------:R-:W-:Y:S08]  /*8db0*/  HMMA.16816.F32 R52, R184, R196.reuse, R52 ;  /* 0x000000c4b834723c */ /* 0x080ff00000001834 */
[C---:B------:R-:W-:Y:S08]  /*8dc0*/  HMMA.16816.F32 R56, R208.reuse, R196, R56 ;  /* 0x000000c4d038723c */ /* 0x040ff00000001838 */
[-C--:B------:R-:W-:Y:S01]  /*8dd0*/  HMMA.16816.F32 R60, R208, R198.reuse, R60 ;  /* 0x000000c6d03c723c */ /* 0x080fe2000000183c */
[----:B-1----:R-:W4:Y:S04]  /*8de0*/  LDL R229, [R1+0x1c] ;  /* 0x00001c0001e57983 */ /* 0x002f280000100800 */
[----:B------:R-:W-:Y:S03]  /*8df0*/  STL [R1+0x98], R232 ;  /* 0x000098e801007387 */ /* 0x000fe60000100800 */
[C---:B------:R-:W-:Y:S01]  /*8e00*/  HMMA.16816.F32 R64, R184.reuse, R198, R64 ;  /* 0x000000c6b840723c */ /* 0x040fe20000001840 */
[----:B------:R-:W-:Y:S04]  /*8e10*/  STL [R1+0x9c], R228 ;  /* 0x00009ce401007387 */ /* 0x000fe80000100800 */
[----:B------:R1:W3:Y:S03]  /*8e20*/  LDL R0, [R1+0x18] ;  /* 0x0000180001007983 */ /* 0x0002e60000100800 */
[-C--:B------:R-:W-:Y:S01]  /*8e30*/  HMMA.16816.F32 R68, R184, R188.reuse, R68 ;  /* 0x000000bcb844723c */ /* 0x080fe20000001844 */
[----:B------:R-:W1:Y:S07]  /*8e40*/  LDSM.16.M88.4 R196, [R232+0x9100] ;  /* 0x00910000e8c4783b */ /* 0x000e6e0000000200 */
[C---:B------:R-:W-:Y:S08]  /*8e50*/  HMMA.16816.F32 R72, R208.reuse, R188, R72 ;  /* 0x000000bcd048723c */ /* 0x040ff00000001848 */
[-C--:B------:R-:W-:Y:S08]  /*8e60*/  HMMA.16816.F32 R76, R208, R190.reuse, R76 ;  /* 0x000000bed04c723c */ /* 0x080ff0000000184c */
[C---:B------:R-:W-:Y:S08]  /*8e70*/  HMMA.16816.F32 R80, R184.reuse, R190, R80 ;  /* 0x000000beb850723c */ /* 0x040ff00000001850 */
[-C--:B--2---:R-:W-:Y:S08]  /*8e80*/  HMMA.16816.F32 R84, R184, R192.reuse, R84 ;  /* 0x000000c0b854723c */ /* 0x084ff00000001854 */
[C---:B------:R-:W-:Y:S08]  /*8e90*/  HMMA.16816.F32 R88, R208.reuse, R192, R88 ;  /* 0x000000c0d058723c */ /* 0x040ff00000001858 */
[-C--:B------:R-:W-:Y:S08]  /*8ea0*/  HMMA.16816.F32 R92, R208, R194.reuse, R92 ;  /* 0x000000c2d05c723c */ /* 0x080ff0000000185c */
[C---:B------:R-:W-:Y:S08]  /*8eb0*/  HMMA.16816.F32 R96, R184.reuse, R194, R96 ;  /* 0x000000c2b860723c */ /* 0x040ff00000001860 */
[-C--:B------:R-:W-:Y:S08]  /*8ec0*/  HMMA.16816.F32 R100, R184, R200.reuse, R100 ;  /* 0x000000c8b864723c */ /* 0x080ff00000001864 */
[C---:B------:R-:W-:Y:S08]  /*8ed0*/  HMMA.16816.F32 R104, R208.reuse, R200, R104 ;  /* 0x000000c8d068723c */ /* 0x040ff00000001868 */
[-C--:B------:R-:W-:Y:S08]  /*8ee0*/  HMMA.16816.F32 R108, R208, R202.reuse, R108 ;  /* 0x000000cad06c723c */ /* 0x080ff0000000186c */
[----:B------:R-:W-:Y:S08]  /*8ef0*/  HMMA.16816.F32 R112, R184, R202, R112 ;  /* 0x000000cab870723c */ /* 0x000ff00000001870 */
[-C--:B------:R-:W-:Y:S08]  /*8f00*/  HMMA.16816.F32 R4, R204, R212.reuse, R4 ;  /* 0x000000d4cc04723c */ /* 0x080ff00000001804 */
[C---:B-1----:R-:W-:Y:S08]  /*8f10*/  HMMA.16816.F32 R8, R196.reuse, R212, R8 ;  /* 0x000000d4c408723c */ /* 0x042ff00000001808 */
        /* <DEDUP_REMOVED lines=20> */
[----:B------:R1:W1:Y:S01]  /*9060*/  MUFU.TANH R238, R7 ;  /* 0x0000000700ee7308 */ /* 0x0002620000002400 */
[----:B------:R-:W-:Y:S09]  /*9070*/  FMUL.FTZ R17, R17, c[0x0][0x320] ;  /* 0x0000c80011117a20 */ /* 0x000ff20000410000 */
[----:B------:R-:W-:Y:S10]  /*9080*/  MUFU.TANH R248, R17 ;  /* 0x0000001100f87308 */ /* 0x000ff40000002400 */
[----:B------:R-:W-:Y:S01]  /*9090*/  MUFU.TANH R237, R8 ;  /* 0x0000000800ed7308 */ /* 0x000fe20000002400 */
[----:B-1----:R-:W1:Y:S09]  /*90a0*/  LDSM.16.M88.4 R4, [R228+0x800] ;  /* 0x00080000e404783b */ /* 0x002e720000000200 */
[----:B------:R-:W-:Y:S10]  /*90b0*/  MUFU.TANH R234, R9 ;  /* 0x0000000900ea7308 */ /* 0x000ff40000002400 */
[----:B------:R-:W-:Y:S10]  /*90c0*/  MUFU.TANH R233, R10 ;  /* 0x0000000a00e97308 */ /* 0x000ff40000002400 */
[----:B------:R2:W2:Y:S10]  /*90d0*/  MUFU.TANH R230, R11 ;  /* 0x0000000b00e67308 */ /* 0x0004b40000002400 */
[----:B------:R-:W3:Y:S01]  /*90e0*/  MUFU.TANH R119, R12 ;  /* 0x0000000c00777308 */ /* 0x000ee20000002400 */
[-C--:B-1----:R-:W-:Y:S09]  /*90f0*/  HMMA.16816.F32 R20, R204, R4.reuse, R20 ;  /* 0x00000004cc14723c */ /* 0x082ff20000001814 */
[----:B------:R-:W-:Y:S01]  /*9100*/  MUFU.TANH R252, R13 ;  /* 0x0000000d00fc7308 */ /* 0x000fe20000002400 */
[C---:B------:R-:W-:Y:S01]  /*9110*/  HMMA.16816.F32 R24, R196.reuse, R4, R24 ;  /* 0x00000004c418723c */ /* 0x040fe20000001818 */
[----:B--2---:R-:W1:Y:S08]  /*9120*/  LDSM.16.M88.4 R8, [R228+0x1000] ;  /* 0x00100000e408783b */ /* 0x004e700000000200 */
[----:B------:R-:W-:Y:S01]  /*9130*/  MUFU.TANH R251, R14 ;  /* 0x0000000e00fb7308 */ /* 0x000fe20000002400 */
[-C--:B------:R-:W-:Y:S04]  /*9140*/  HMMA.16816.F32 R28, R196, R6.reuse, R28 ;  /* 0x00000006c41c723c */ /* 0x080fe8000000181c */
[----:B------:R-:W-:Y:S04]  /*9150*/  FMUL.FTZ R22, R22, c[0x0][0x320] ;  /* 0x0000c80016167a20 */ /* 0x000fe80000410000 */
[C---:B------:R-:W-:Y:S01]  /*9160*/  HMMA.16816.F32 R32, R204.reuse, R6, R32 ;  /* 0x00000006cc20723c */ /* 0x040fe20000001820 */
[----:B------:R2:W-:Y:S01]  /*9170*/  MUFU.TANH R250, R15 ;  /* 0x0000000f00fa7308 */ /* 0x0005e20000002400 */
[----:B------:R-:W3:Y:S02]  /*9180*/  LDSM.16.M88.4 R4, [R228+0x1800] ;  /* 0x00180000e404783b */ /* 0x000ee40000000200 */
[----:B------:R-:W-:Y:S02]  /*9190*/  FMUL.FTZ R21, R21, c[0x0][0x320] ;  /* 0x0000c80015157a20 */ /* 0x000fe40000410000 */
[----:B------:R-:W-:Y:S02]  /*91a0*/  FMUL.FTZ R20, R20, c[0x0][0x320] ;  /* 0x0000c80014147a20 */ /* 0x000fe40000410000 */
[----:B------:R-:W-:Y:S03]  /*91b0*/  FMUL.FTZ R23, R23, c[0x0][0x320] ;  /* 0x0000c80017177a20 */ /* 0x000fe60000410000 */
[----:B------:R3:W3:Y:S01]  /*91c0*/  MUFU.TANH R243, R22 ;  /* 0x0000001600f37308 */ /* 0x0006e20000002400 */
        /* <DEDUP_REMOVED lines=8> */
[-C--:B-1----:R-:W-:Y:S01]  /*9250*/  HMMA.16816.F32 R36, R204, R8.reuse, R36 ;  /* 0x00000008cc24723c */ /* 0x082fe20000001824 */
[----:B--2---:R-:W-:Y:S02]  /*9260*/  LDSM.16.M88.4 R12, [R228+0x3000] ;  /* 0x00300000e40c783b */ /* 0x004fe40000000200 */
[----:B------:R-:W-:Y:S02]  /*9270*/  FMUL.FTZ R25, R25, c[0x0][0x320] ;  /* 0x0000c80019197a20 */ /* 0x000fe40000410000 */
[----:B------:R-:W-:Y:S01]  /*9280*/  FMUL.FTZ R32, R32, c[0x0][0x320] ;  /* 0x0000c80020207a20 */ /* 0x000fe20000410000 */
[----:B------:R1:W-:Y:S01]  /*9290*/  MUFU.TANH R246, R19 ;  /* 0x0000001300f67308 */ /* 0x0003e20000002400 */
[----:B------:R-:W-:Y:S01]  /*92a0*/  FMUL.FTZ R33, R33, c[0x0][0x320] ;  /* 0x0000c80021217a20 */ /* 0x000fe20000410000 */
[C---:B------:R-:W-:Y:S04]  /*92b0*/  HMMA.16816.F32 R40, R196.reuse, R8, R40 ;  /* 0x00000008c428723c */ /* 0x040fe80000001828 */
[----:B------:R-:W-:Y:S02]  /*92c0*/  FMUL.FTZ R31, R31, c[0x0][0x320] ;  /* 0x0000c8001f1f7a20 */ /* 0x000fe40000410000 */
[----:B------:R-:W-:Y:S02]  /*92d0*/  FMUL.FTZ R34, R34, c[0x0][0x320] ;  /* 0x0000c80022227a20 */ /* 0x000fe40000410000 */
[----:B------:R2:W-:Y:S01]  /*92e0*/  MUFU.TANH R244, R21 ;  /* 0x0000001500f47308 */ /* 0x0005e20000002400 */
[-C--:B------:R-:W-:Y:S07]  /*92f0*/  HMMA.16816.F32 R44, R196, R10.reuse, R44 ;  /* 0x0000000ac42c723c */ /* 0x080fee000000182c */
[----:B------:R-:W-:Y:S01]  /*9300*/  FMUL.FTZ R36, R36, c[0x0][0x320] ;  /* 0x0000c80024247a20 */ /* 0x000fe20000410000 */
[C---:B------:R-:W-:Y:S01]  /*9310*/  HMMA.16816.F32 R48, R204.reuse, R10, R48 ;  /* 0x0000000acc30723c */ /* 0x040fe20000001830 */
[----:B------:R-:W-:Y:S01]  /*9320*/  MUFU.TANH R247, R18 ;  /* 0x0000001200f77308 */ /* 0x000fe20000002400 */
[----:B------:R-:W1:Y:S02]  /*9330*/  LDSM.16.M88.4 R8, [R228+0x2000] ;  /* 0x00200000e408783b */ /* 0x000e640000000200 */
[----:B---3--:R-:W-:Y:S02]  /*9340*/  @P4 IMAD.MOV.U32 R0, RZ, RZ, R2 ;  /* 0x000000ffff004224 */ /* 0x008fe400078e0002 */
[----:B------:R-:W-:Y:S02]  /*9350*/  FMUL.FTZ R37, R37, c[0x0][0x320] ;  /* 0x0000c80025257a20 */ /* 0x000fe40000410000 */
[-C--:B------:R-:W-:Y:S02]  /*9360*/  HMMA.16816.F32 R52, R204, R4.reuse, R52 ;  /* 0x00000004cc34723c */ /* 0x080fe40000001834 */
[----:B------:R-:W-:Y:S01]  /*9370*/  SHFL.IDX PT, R2, R0, 0x1, 0x1c1f ;  /* 0x003c1f0000027f89 */ /* 0x000fe200000e0000 */
        /* <DEDUP_REMOVED lines=22> */
[----:B------:R1:W1:Y:S01]  /*94e0*/  MUFU.TANH R220, R27 ;  /* 0x0000001b00dc7308 */ /* 0x0002620000002400 */
[----:B------:R-:W-:Y:S02]  /*94f0*/  SHFL.IDX PT, R9, R0, 0x2, 0x1c1f ;  /* 0x005c1f0000097f89 */ /* 0x000fe400000e0000 */
[----:B------:R-:W-:Y:S02]  /*9500*/  FMUL.FTZ R50, R50, c[0x0][0x320] ;  /* 0x0000c80032327a20 */ /* 0x000fe40000410000 */
        /* <DEDUP_REMOVED lines=8> */
[----:B------:R-:W1:Y:S01]  /*9590*/  MUFU.TANH R219, R28 ;  /* 0x0000001c00db7308 */ /* 0x000e620000002400 */
[----:B------:R-:W-:Y:S02]  /*95a0*/  FMUL.FTZ R69, R69, c[0x0][0x320] ;  /* 0x0000c80045457a20 */ /* 0x000fe40000410000 */
[-C--:B---3--:R-:W-:Y:S04]  /*95b0*/  HMMA.16816.F32 R84, R204, R4.reuse, R84 ;  /* 0x00000004cc54723c */ /* 0x088fe80000001854 */
[----:B------:R-:W-:Y:S02]  /*95c0*/  FMUL.FTZ R73, R73, c[0x0][0x320] ;  /* 0x0000c80049497a20 */ /* 0x000fe40000410000 */
[----:B------:R-:W-:Y:S01]  /*95d0*/  FMUL.FTZ R55, R55, c[0x0][0x320] ;  /* 0x0000c80037377a20 */ /* 0x000fe20000410000 */
[----:B------:R3:W-:Y:S01]  /*95e0*/  MUFU.TANH R213, R36 ;  /* 0x0000002400d57308 */ /* 0x0007e20000002400 */
[C---:B------:R-:W-:Y:S01]  /*95f0*/  HMMA.16816.F32 R88, R196.reuse, R4, R88 ;  /* 0x00000004c458723c */ /* 0x040fe20000001858 */
[----:B------:R-:W1:Y:S03]  /*9600*/  SHFL.IDX PT, R4, R0, RZ, 0x1c1f ;  /* 0x001c1fff00047589 */ /* 0x000e6600000e0000 */
[----:B------:R-:W-:Y:S02]  /*9610*/  FMUL.FTZ R61, R61, c[0x0][0x320] ;  /* 0x0000c8003d3d7a20 */ /* 0x000fe40000410000 */
[----:B------:R-:W-:Y:S02]  /*9620*/  FMUL.FTZ R62, R62, c[0x0][0x320] ;  /* 0x0000c8003e3e7a20 */ /* 0x000fe40000410000 */
[-C--:B------:R-:W-:Y:S01]  /*9630*/  HMMA.16816.F32 R92, R196, R6.reuse, R92 ;  /* 0x00000006c45c723c */ /* 0x080fe2000000185c */
[----:B------:R2:W-:Y:S03]  /*9640*/  MUFU.TANH R17, R73 ;  /* 0x0000004900117308 */ /* 0x0005e60000002400 */
[----:B------:R-:W-:Y:S02]  /*9650*/  IMAD R5, R216, -0x70, RZ ;  /* 0xffffff90d8057824 */ /* 0x000fe400078e02ff */
[----:B------:R-:W-:Y:S02]  /*9660*/  FMUL.FTZ R64, R64, c[0x0][0x320] ;  /* 0x0000c80040407a20 */ /* 0x000fe40000410000 */
[C---:B------:R-:W-:Y:S03]  /*9670*/  HMMA.16816.F32 R96, R204.reuse, R6, R96 ;  /* 0x00000006cc60723c */ /* 0x040fe60000001860 */
[----:B------:R-:W2:Y:S01]  /*9680*/  MUFU.TANH R218, R29 ;  /* 0x0000001d00da7308 */ /* 0x000ea20000002400 */
[----:B----4-:R-:W-:Y:S01]  /*9690*/  IADD3 R5, -R229, 0x1, R5 ;  /* 0x00000001e5057810 */ /* 0x010fe20007ffe105 */
[----:B------:R-:W-:Y:S02]  /*96a0*/  FMUL.FTZ R65, R65, c[0x0][0x320] ;  /* 0x0000c80041417a20 */ /* 0x000fe40000410000 */
[----:B------:R-:W-:Y:S01]  /*96b0*/  FMUL.FTZ R80, R80, c[0x0][0x320] ;  /* 0x0000c80050507a20 */ /* 0x000fe20000410000 */
[-C--:B------:R-:W-:Y:S04]  /*96c0*/  HMMA.16816.F32 R100, R204, R12.reuse, R100 ;  /* 0x0000000ccc64723c */ /* 0x080fe80000001864 */
[----:B------:R-:W-:Y:S01]  /*96d0*/  IADD3 R5, -R235, R5, R231 ;  /* 0x00000005eb057210 */ /* 0x000fe20007ffe1e7 */
[----:B------:R-:W-:Y:S01]  /*96e0*/  MUFU.TANH R217, R30 ;  /* 0x0000001e00d97308 */ /* 0x000fe20000002400 */
[----:B------:R-:W-:Y:S02]  /*96f0*/  FMUL.FTZ R89, R89, c[0x0][0x320] ;  /* 0x0000c80059597a20 */ /* 0x000fe40000410000 */
[C---:B-1----:R-:W-:Y:S01]  /*9700*/  IADD3 R4, R5.reuse, R4, RZ ;  /* 0x0000000405047210 */ /* 0x042fe20007ffe0ff */
[C---:B------:R-:W-:Y:S01]  /*9710*/  IMAD.IADD R2, R5.reuse, 0x1, R2 ;  /* 0x0000000105027824 */ /* 0x040fe200078e0202 */
[C---:B------:R-:W-:Y:S04]  /*9720*/  HMMA.16816.F32 R104, R196.reuse, R12, R104 ;  /* 0x0000000cc468723c */ /* 0x040fe80000001868 */
[----:B------:R-:W-:Y:S01]  /*9730*/  ISETP.GT.AND P0, PT, R2, RZ, PT ;  /* 0x000000ff0200720c */ /* 0x000fe20003f04270 */
[----:B------:R-:W-:Y:S01]  /*9740*/  MUFU.TANH R29, R32 ;  /* 0x00000020001d7308 */ /* 0x000fe20000002400 */
[C---:B------:R-:W-:Y:S01]  /*9750*/  IMAD.IADD R0, R5.reuse, 0x1, R9 ;  /* 0x0000000105007824 */ /* 0x040fe200078e0209 */
[----:B------:R-:W-:Y:S01]  /*9760*/  IADD3 R5, R5, R8, RZ ;  /* 0x0000000805057210 */ /* 0x000fe20007ffe0ff */
[----:B------:R-:W-:Y:S01]  /*9770*/  FMUL.FTZ R88, R88, c[0x0][0x320] ;  /* 0x0000c80058587a20 */ /* 0x000fe20000410000 */
[----:B------:R-:W-:Y:S01]  /*9780*/  ISETP.GT.AND P2, PT, R4, RZ, PT ;  /* 0x000000ff0400720c */ /* 0x000fe20003f44270 */
[-C--:B------:R-:W-:Y:S03]  /*9790*/  HMMA.16816.F32 R108, R196, R14.reuse, R108 ;  /* 0x0000000ec46c723c */ /* 0x080fe6000000186c */
[----:B------:R-:W-:Y:S01]  /*97a0*/  FSEL R8, R236, -INF , P2 ;  /* 0xff800000ec087808 */ /* 0x000fe20001000000 */
[----:B------:R-:W-:Y:S01]  /*97b0*/  FMUL.FTZ R81, R81, c[0x0][0x320] ;  /* 0x0000c80051517a20 */ /* 0x000fe20000410000 */
[----:B------:R-:W-:Y:S01]  /*97c0*/  MUFU.TANH R30, R33 ;  /* 0x00000021001e7308 */ /* 0x000fe20000002400 */
[----:B------:R-:W-:Y:S01]  /*97d0*/  ISETP.GT.AND P5, PT, R2, 0x1, PT ;  /* 0x000000010200780c */ /* 0x000fe20003fa4270 */
[----:B------:R-:W-:Y:S01]  /*97e0*/  FMUL.FTZ R78, R78, c[0x0][0x320] ;  /* 0x0000c8004e4e7a20 */ /* 0x000fe20000410000 */
[----:B------:R-:W-:Y:S01]  /*97f0*/  FSEL R12, R239, -INF , P0 ;  /* 0xff800000ef0c7808 */ /* 0x000fe20000000000 */
[----:B------:R-:W-:Y:S04]  /*9800*/  HMMA.16816.F32 R112, R204, R14, R112 ;  /* 0x0000000ecc70723c */ /* 0x000fe80000001870 */
[----:B------:R-:W-:Y:S01]  /*9810*/  ISETP.GT.AND P0, PT, R5, 0x1, PT ;  /* 0x000000010500780c */ /* 0x000fe20003f04270 */
[----:B------:R-:W-:Y:S01]  /*9820*/  FMUL.FTZ R84, R84, c[0x0][0x320] ;  /* 0x0000c80054547a20 */ /* 0x000fe20000410000 */
[----:B------:R-:W-:Y:S01]  /*9830*/  MUFU.TANH R32, R35 ;  /* 0x0000002300207308 */ /* 0x000fe20000002400 */
[----:B------:R-:W-:Y:S01]  /*9840*/  FSEL R13, R238, -INF , P5 ;  /* 0xff800000ee0d7808 */ /* 0x000fe20002800000 */
[----:B------:R-:W-:Y:S01]  /*9850*/  FMUL.FTZ R85, R85, c[0x0][0x320] ;  /* 0x0000c80055557a20 */ /* 0x000fe20000410000 */
[----:B------:R-:W-:Y:S02]  /*9860*/  FSEL R22, R230, -INF , P0 ;  /* 0xff800000e6167808 */ /* 0x000fe40000000000 */
[----:B------:R-:W-:Y:S01]  /*9870*/  ISETP.GT.AND P5, PT, R0, 0x8, PT ;  /* 0x000000080000780c */ /* 0x000fe20003fa4270 */
[----:B------:R-:W-:Y:S01]  /*9880*/  FMUL.FTZ R82, R82, c[0x0][0x320] ;  /* 0x0000c80052527a20 */ /* 0x000fe20000410000 */
[----:B------:R-:W-:Y:S01]  /*9890*/  ISETP.GT.AND P1, PT, R4, 0x1, PT ;  /* 0x000000010400780c */ /* 0x000fe20003f24270 */
[----:B------:R-:W-:Y:S01]  /*98a0*/  FMUL.FTZ R86, R86, c[0x0][0x320] ;  /* 0x0000c80056567a20 */ /* 0x000fe20000410000 */
[----:B------:R-:W-:Y:S01]  /*98b0*/  FSEL R19, R119, -INF , P5 ;  /* 0xff80000077137808 */ /* 0x000fe20002800000 */
[----:B------:R1:W-:Y:S01]  /*98c0*/  MUFU.TANH R212, R37 ;  /* 0x0000002500d47308 */ /* 0x0003e20000002400 */
[----:B------:R-:W-:Y:S01]  /*98d0*/  FMUL.FTZ R40, R40, c[0x0][0x320] ;  /* 0x0000c80028287a20 */ /* 0x000fe20000410000 */
[----:B------:R-:W-:Y:S01]  /*98e0*/  FSEL R9, R240, -INF , P1 ;  /* 0xff800000f0097808 */ /* 0x000fe20000800000 */
[----:B------:R-:W-:Y:S01]  /*98f0*/  FMUL.FTZ R83, R83, c[0x0][0x320] ;  /* 0x0000c80053537a20 */ /* 0x000fe20000410000 */
[----:B------:R-:W-:Y:S01]  /*9900*/  ISETP.GT.AND P1, PT, R5, RZ, PT ;  /* 0x000000ff0500720c */ /* 0x000fe20003f24270 */
[----:B------:R-:W-:Y:S01]  /*9910*/  FMUL.FTZ R87, R87, c[0x0][0x320] ;  /* 0x0000c80057577a20 */ /* 0x000fe20000410000 */
[----:B------:R-:W-:Y:S01]  /*9920*/  ISETP.GT.AND P5, PT, R4, 0x9, PT ;  /* 0x000000090400780c */ /* 0x000fe20003fa4270 */
[----:B------:R-:W-:Y:S01]  /*9930*/  FMUL.FTZ R98, R98, c[0x0][0x320] ;  /* 0x0000c80062627a20 */ /* 0x000fe20000410000 */
[----:B--2---:R-:W-:Y:S01]  /*9940*/  FSEL R21, R233, -INF , P1 ;  /* 0xff800000e9157808 */ /* 0x004fe20000800000 */
[----:B------:R-:W-:Y:S01]  /*9950*/  FMUL.FTZ R115, R115, c[0x0][0x320] ;  /* 0x0000c80073737a20 */ /* 0x000fe20000410000 */
[----:B------:R-:W-:Y:S01]  /*9960*/  MUFU.TANH R215, R31 ;  /* 0x0000001f00d77308 */ /* 0x000fe20000002400 */
[----:B------:R-:W-:Y:S01]  /*9970*/  FSEL R11, R248, -INF , P5 ;  /* 0xff800000f80b7808 */ /* 0x000fe20002800000 */
[----:B------:R-:W-:Y:S01]  /*9980*/  FMUL.FTZ R93, R93, c[0x0][0x320] ;  /* 0x0000c8005d5d7a20 */ /* 0x000fe20000410000 */
[----:B------:R-:W-:Y:S01]  /*9990*/  ISETP.GT.AND P5, PT, R2, 0x10, PT ;  /* 0x000000100200780c */ /* 0x000fe20003fa4270 */
[----:B------:R-:W-:Y:S01]  /*99a0*/  FMUL.FTZ R90, R90, c[0x0][0x320] ;  /* 0x0000c8005a5a7a20 */ /* 0x000fe20000410000 */
[----:B------:R-:W-:Y:S01]  /*99b0*/  FMNMX.FTZ R6, R12, R116, !PT ;  /* 0x000000740c067209 */ /* 0x000fe20007810000 */
[----:B------:R-:W-:Y:S01]  /*99c0*/  FMUL.FTZ R99, R99, c[0x0][0x320] ;  /* 0x0000c80063637a20 */ /* 0x000fe20000410000 */
[----:B------:R-:W-:Y:S01]  /*99d0*/  FSEL R27, R243, -INF , P5 ;  /* 0xff800000f31b7808 */ /* 0x000fe20002800000 */
[----:B------:R-:W-:Y:S01]  /*99e0*/  FMUL.FTZ R102, R102, c[0x0][0x320] ;  /* 0x0000c80066667a20 */ /* 0x000fe20000410000 */
[----:B------:R-:W-:Y:S01]  /*99f0*/  ISETP.GT.AND P5, PT, R5, 0x11, PT ;  /* 0x000000110500780c */ /* 0x000fe20003fa4270 */
[----:B------:R-:W2:Y:S01]  /*9a00*/  MUFU.TANH R31, R34 ;  /* 0x00000022001f7308 */ /* 0x000ea20000002400 */
[----:B------:R-:W-:Y:S01]  /*9a10*/  ISETP.GT.AND P3, PT, R0, RZ, PT ;  /* 0x000000ff0000720c */ /* 0x000fe20003f64270 */
[----:B------:R-:W-:Y:S01]  /*9a20*/  FMUL.FTZ R114, R114, c[0x0][0x320] ;  /* 0x0000c80072727a20 */ /* 0x000fe20000410000 */
[----:B---3--:R-:W-:Y:S01]  /*9a30*/  FSEL R36, R220, -INF , P5 ;  /* 0xff800000dc247808 */ /* 0x008fe20002800000 */
[----:B------:R-:W-:Y:S01]  /*9a40*/  FMUL.FTZ R79, R79, c[0x0][0x320] ;  /* 0x0000c8004f4f7a20 */ /* 0x000fe20000410000 */
[----:B------:R-:W-:Y:S01]  /*9a50*/  FSEL R16, R237, -INF , P3 ;  /* 0xff800000ed107808 */ /* 0x000fe20001800000 */
[----:B------:R-:W-:Y:S01]  /*9a60*/  FMUL.FTZ R92, R92, c[0x0][0x320] ;  /* 0x0000c8005c5c7a20 */ /* 0x000fe20000410000 */
[C---:B------:R-:W-:Y:S01]  /*9a70*/  ISETP.GT.AND P3, PT, R0.reuse, 0x9, PT ;  /* 0x000000090000780c */ /* 0x040fe20003f64270 */
[----:B------:R-:W-:Y:S01]  /*9a80*/  FMUL.FTZ R105, R105, c[0x0][0x320] ;  /* 0x0000c80069697a20 */ /* 0x000fe20000410000 */
[----:B------:R-:W-:Y:S01]  /*9a90*/  ISETP.GT.AND P2, PT, R0, 0x1, PT ;  /* 0x000000010000780c */ /* 0x000fe20003f44270 */
[----:B------:R3:W4:Y:S01]  /*9aa0*/  MUFU.TANH R211, R38 ;  /* 0x0000002600d37308 */ /* 0x0007220000002400 */
[----:B------:R-:W-:Y:S01]  /*9ab0*/  FSEL R20, R252, -INF , P3 ;  /* 0xff800000fc147808 */ /* 0x000fe20001800000 */
[----:B------:R-:W-:Y:S01]  /*9ac0*/  FMUL.FTZ R91, R91, c[0x0][0x320] ;  /* 0x0000c8005b5b7a20 */ /* 0x000fe20000410000 */
[----:B------:R-:W-:Y:S01]  /*9ad0*/  FSEL R18, R234, -INF , P2 ;  /* 0xff800000ea127808 */ /* 0x000fe20001000000 */
[----:B------:R-:W-:Y:S01]  /*9ae0*/  FMUL.FTZ R94, R94, c[0x0][0x320] ;  /* 0x0000c8005e5e7a20 */ /* 0x000fe20000410000 */
[----:B------:R-:W-:Y:S01]  /*9af0*/  ISETP.GT.AND P2, PT, R5, 0x8, PT ;  /* 0x000000080500780c */ /* 0x000fe20003f44270 */
[----:B------:R-:W-:Y:S01]  /*9b00*/  FMUL.FTZ R95, R95, c[0x0][0x320] ;  /* 0x0000c8005f5f7a20 */ /* 0x000fe20000410000 */
[----:B------:R-:W-:Y:S01]  /*9b10*/  ISETP.GT.AND P3, PT, R2, 0x8, PT ;  /* 0x000000080200780c */ /* 0x000fe20003f64270 */
[----:B------:R-:W-:Y:S01]  /*9b20*/  FMUL.FTZ R110, R110, c[0x0][0x320] ;  /* 0x0000c8006e6e7a20 */ /* 0x000fe20000410000 */
[----:B------:R-:W-:Y:S01]  /*9b30*/  FSEL R23, R251, -INF , P2 ;  /* 0xff800000fb177808 */ /* 0x000fe20001000000 */
[----:B------:R2:W-:Y:S01]  /*9b40*/  MUFU.TANH R209, R40 ;  /* 0x0000002800d17308 */ /* 0x0005e20000002400 */
[----:B------:R-:W-:Y:S01]  /*9b50*/  ISETP.GT.AND P0, PT, R4, 0x8, PT ;  /* 0x000000080400780c */ /* 0x000fe20003f04270 */
[----:B------:R-:W-:Y:S01]  /*9b60*/  FMUL.FTZ R41, R41, c[0x0][0x320] ;  /* 0x0000c80029297a20 */ /* 0x000fe20000410000 */
[----:B------:R-:W-:Y:S01]  /*9b70*/  FMNMX.FTZ R73, R8, R3, !PT ;  /* 0x0000000308497209 */ /* 0x000fe20007810000 */
[----:B------:R-:W-:Y:S01]  /*9b80*/  FMUL.FTZ R109, R109, c[0x0][0x320] ;  /* 0x0000c8006d6d7a20 */ /* 0x000fe20000410000 */
[----:B------:R-:W-:Y:S01]  /*9b90*/  ISETP.GT.AND P2, PT, R2, 0x9, PT ;  /* 0x000000090200780c */ /* 0x000fe20003f44270 */
[----:B------:R-:W-:Y:S01]  /*9ba0*/  FMUL.FTZ R42, R42, c[0x0][0x320] ;  /* 0x0000c8002a2a7a20 */ /* 0x000fe20000410000 */
[----:B------:R-:W-:Y:S01]  /*9bb0*/  FSEL R14, R247, -INF , P3 ;  /* 0xff800000f70e7808 */ /* 0x000fe20001800000 */
[----:B------:R-:W-:Y:S01]  /*9bc0*/  FMUL.FTZ R46, R46, c[0x0][0x320] ;  /* 0x0000c8002e2e7a20 */ /* 0x000fe20000410000 */
[----:B------:R-:W-:Y:S01]  /*9bd0*/  ISETP.GT.AND P3, PT, R2, 0x11, PT ;  /* 0x000000110200780c */ /* 0x000fe20003f64270 */
[----:B------:R-:W-:Y:S01]  /*9be0*/  MUFU.TANH R109, R109 ;  /* 0x0000006d006d7308 */ /* 0x000fe20000002400 */
[----:B------:R-:W-:Y:S01]  /*9bf0*/  FSEL R15, R246, -INF , P2 ;  /* 0xff800000f60f7808 */ /* 0x000fe20001000000 */
[----:B------:R-:W-:Y:S01]  /*9c00*/  FMUL.FTZ R48, R48, c[0x0][0x320] ;  /* 0x0000c80030307a20 */ /* 0x000fe20000410000 */
[----:B------:R-:W-:Y:S01]  /*9c10*/  FSEL R28, R242, -INF , P3 ;  /* 0xff800000f21c7808 */ /* 0x000fe20001800000 */
[----:B------:R-:W-:Y:S01]  /*9c20*/  FMUL.FTZ R47, R47, c[0x0][0x320] ;  /* 0x0000c8002f2f7a20 */ /* 0x000fe20000410000 */
[----:B------:R-:W-:Y:S01]  /*9c30*/  ISETP.GT.AND P3, PT, R0, 0x18, PT ;  /* 0x000000180000780c */ /* 0x000fe20003f64270 */
[----:B------:R-:W-:Y:S01]  /*9c40*/  FMUL.FTZ R58, R58, c[0x0][0x320] ;  /* 0x0000c8003a3a7a20 */ /* 0x000fe20000410000 */
[----:B------:R-:W-:Y:S01]  /*9c50*/  FSEL R10, R249, -INF , P0 ;  /* 0xff800000f90a7808 */ /* 0x000fe20000000000 */
[----:B------:R-:W-:Y:S01]  /*9c60*/  FMUL.FTZ R59, R59, c[0x0][0x320] ;  /* 0x0000c8003b3b7a20 */ /* 0x000fe20000410000 */
[----:B-1----:R-:W-:Y:S01]  /*9c70*/  FSEL R37, R219, -INF , P3 ;  /* 0xff800000db257808 */ /* 0x002fe20001800000 */
[----:B------:R-:W1:Y:S01]  /*9c80*/  MUFU.TANH R210, R39 ;  /* 0x0000002700d27308 */ /* 0x000e620000002400 */
[----:B------:R-:W-:Y:S01]  /*9c90*/  FMNMX.FTZ R73, R9, R73, !PT ;  /* 0x0000004909497209 */ /* 0x000fe20007810000 */
[----:B------:R-:W-:Y:S01]  /*9ca0*/  FMUL.FTZ R63, R63, c[0x0][0x320] ;  /* 0x0000c8003f3f7a20 */ /* 0x000fe20000410000 */
[----:B------:R-:W-:Y:S01]  /*9cb0*/  ISETP.GT.AND P1, PT, R5, 0x9, PT ;  /* 0x000000090500780c */ /* 0x000fe20003f24270 */
[----:B------:R-:W-:Y:S01]  /*9cc0*/  FMUL.FTZ R56, R56, c[0x0][0x320] ;  /* 0x0000c80038387a20 */ /* 0x000fe20000410000 */
[----:B------:R-:W-:Y:S01]  /*9cd0*/  FMNMX.FTZ R73, R10, R73, !PT ;  /* 0x000000490a497209 */ /* 0x000fe20007810000 */
[----:B------:R-:W-:Y:S01]  /*9ce0*/  FMUL.FTZ R70, R70, c[0x0][0x320] ;  /* 0x0000c80046467a20 */ /* 0x000fe20000410000 */
[----:B------:R-:W-:Y:S01]  /*9cf0*/  FSEL R24, R250, -INF , P1 ;  /* 0xff800000fa187808 */ /* 0x000fe20000800000 */
[----:B------:R-:W-:Y:S01]  /*9d00*/  FMUL.FTZ R74, R74, c[0x0][0x320] ;  /* 0x0000c8004a4a7a20 */ /* 0x000fe20000410000 */
[----:B------:R-:W-:Y:S01]  /*9d10*/  FMNMX.FTZ R73, R11, R73, !PT ;  /* 0x000000490b497209 */ /* 0x000fe20007810000 */
[----:B------:R-:W-:Y:S01]  /*9d20*/  MUFU.TANH R208, R41 ;  /* 0x0000002900d07308 */ /* 0x000fe20000002400 */
[----:B------:R-:W-:Y:S01]  /*9d30*/  ISETP.GT.AND P0, PT, R4, 0x11, PT ;  /* 0x000000110400780c */ /* 0x000fe20003f04270 */
[----:B------:R-:W-:Y:S01]  /*9d40*/  FMUL.FTZ R72, R72, c[0x0][0x320] ;  /* 0x0000c80048487a20 */ /* 0x000fe20000410000 */
[----:B------:R-:W-:Y:S01]  /*9d50*/  ISETP.GT.AND P2, PT, R0, 0x10, PT ;  /* 0x000000100000780c */ /* 0x000fe20003f44270 */
[----:B------:R-:W-:Y:S01]  /*9d60*/  FMUL.FTZ R75, R75, c[0x0][0x320] ;  /* 0x0000c8004b4b7a20 */ /* 0x000fe20000410000 */
[----:B------:R-:W-:Y:S01]  /*9d70*/  FSEL R26, R244, -INF , P0 ;  /* 0xff800000f41a7808 */ /* 0x000fe20000000000 */
[----:B------:R-:W-:Y:S01]  /*9d80*/  FMUL.FTZ R77, R77, c[0x0][0x320] ;  /* 0x0000c8004d4d7a20 */ /* 0x000fe20000410000 */
[----:B------:R-:W-:Y:S01]  /*9d90*/  IADD3 R244, R216, -0x1, RZ ;  /* 0xffffffffd8f47810 */ /* 0x000fe20007ffe0ff */
[----:B------:R-:W-:Y:S01]  /*9da0*/  FMUL.FTZ R71, R71, c[0x0][0x320] ;  /* 0x0000c80047477a20 */ /* 0x000fe20000410000 */
[----:B------:R-:W-:Y:S01]  /*9db0*/  ISETP.GT.AND P0, PT, R5, 0x10, PT ;  /* 0x000000100500780c */ /* 0x000fe20003f04270 */
[----:B------:R4:W1:Y:S01]  /*9dc0*/  MUFU.TANH R202, R43 ;  /* 0x0000002b00ca7308 */ /* 0x0008620000002400 */
[----:B------:R-:W-:Y:S01]  /*9dd0*/  FSEL R33, R223, -INF , P2 ;  /* 0xff800000df217808 */ /* 0x000fe20001000000 */
[----:B------:R-:W-:Y:S01]  /*9de0*/  FMUL.FTZ R76, R76, c[0x0][0x320] ;  /* 0x0000c8004c4c7a20 */ /* 0x000fe20000410000 */
[----:B------:R-:W-:Y:S01]  /*9df0*/  ISETP.GT.AND P2, PT, R0, 0x19, PT ;  /* 0x000000190000780c */ /* 0x000fe20003f44270 */
[----:B------:R-:W-:Y:S01]  /*9e00*/  FMUL.FTZ R96, R96, c[0x0][0x320] ;  /* 0x0000c80060607a20 */ /* 0x000fe20000410000 */
[----:B------:R-:W-:Y:S01]  /*9e10*/  FSEL R35, R221, -INF , P0 ;  /* 0xff800000dd237808 */ /* 0x000fe20000000000 */
[----:B------:R-:W-:Y:S01]  /*9e20*/  FMUL.FTZ R97, R97, c[0x0][0x320] ;  /* 0x0000c80061617a20 */ /* 0x000fe20000410000 */
[----:B---3--:R-:W-:Y:S01]  /*9e30*/  FSEL R38, R218, -INF , P2 ;  /* 0xff800000da267808 */ /* 0x008fe20001000000 */
[----:B------:R-:W-:Y:S01]  /*9e40*/  FMUL.FTZ R100, R100, c[0x0][0x320] ;  /* 0x0000c80064647a20 */ /* 0x000fe20000410000 */
[----:B------:R-:W-:Y:S01]  /*9e50*/  ISETP.GT.AND P2, PT, R2, 0x18, PT ;  /* 0x000000180200780c */ /* 0x000fe20003f44270 */
[----:B------:R-:W-:Y:S01]  /*9e60*/  MUFU.TANH R203, R42 ;  /* 0x0000002a00cb7308 */ /* 0x000fe20000002400 */
[----:B------:R-:W-:Y:S01]  /*9e70*/  ISETP.GT.AND P0, PT, R5, 0x19, PT ;  /* 0x000000190500780c */ /* 0x000fe20003f04270 */
[----:B------:R-:W-:Y:S01]  /*9e80*/  FMUL.FTZ R112, R112, c[0x0][0x320] ;  /* 0x0000c80070707a20 */ /* 0x000fe20000410000 */
[----:B--2---:R-:W-:Y:S01]  /*9e90*/  FSEL R31, R31, -INF , P2 ;  /* 0xff8000001f1f7808 */ /* 0x004fe20001000000 */
[----:B------:R-:W-:Y:S01]  /*9ea0*/  FMUL.FTZ R106, R106, c[0x0][0x320] ;  /* 0x0000c8006a6a7a20 */ /* 0x000fe20000410000 */
[----:B------:R-:W-:Y:S01]  /*9eb0*/  ISETP.GT.AND P2, PT, R2, 0x21, PT ;  /* 0x000000210200780c */ /* 0x000fe20003f44270 */
[----:B------:R-:W-:Y:S01]  /*9ec0*/  FMUL.FTZ R113, R113, c[0x0][0x320] ;  /* 0x0000c80071717a20 */ /* 0x000fe20000410000 */
[----:B------:R-:W-:Y:S01]  /*9ed0*/  ISETP.GT.AND P3, PT, R4, 0x19, PT ;  /* 0x000000190400780c */ /* 0x000fe20003f64270 */
[----:B------:R-:W-:Y:S01]  /*9ee0*/  FMUL.FTZ R57, R57, c[0x0][0x320] ;  /* 0x0000c80039397a20 */ /* 0x000fe20000410000 */
[----:B------:R-:W-:Y:S01]  /*9ef0*/  FSEL R40, R215, -INF , P0 ;  /* 0xff800000d7287808 */ /* 0x000fe20000000000 */
[----:B------:R1:W-:Y:S01]  /*9f00*/  MUFU.TANH R201, R44 ;  /* 0x0000002c00c97308 */ /* 0x0003e20000002400 */
[----:B------:R-:W-:Y:S01]  /*9f10*/  FSEL R30, R30, -INF , P3 ;  /* 0xff8000001e1e7808 */ /* 0x000fe20001800000 */
[----:B------:R-:W-:Y:S01]  /*9f20*/  FMUL.FTZ R101, R101, c[0x0][0x320] ;  /* 0x0000c80065657a20 */ /* 0x000fe20000410000 */
[----:B------:R-:W-:Y:S01]  /*9f30*/  ISETP.GT.AND P3, PT, R2, 0x20, PT ;  /* 0x000000200200780c */ /* 0x000fe20003f64270 */
[----:B------:R-:W-:Y:S01]  /*9f40*/  FMUL.FTZ R104, R104, c[0x0][0x320] ;  /* 0x0000c80068687a20 */ /* 0x000fe20000410000 */
[----:B------:R-:W-:Y:S01]  /*9f50*/  FMNMX.FTZ R6, R13, R6, !PT ;  /* 0x000000060d067209 */ /* 0x000fe20007810000 */
[----:B------:R-:W-:Y:S01]  /*9f60*/  FMUL.FTZ R108, R108, c[0x0][0x320] ;  /* 0x0000c8006c6c7a20 */ /* 0x000fe20000410000 */
[----:B----4-:R-:W-:Y:S02]  /*9f70*/  FSEL R43, R211, -INF , P3 ;  /* 0xff800000d32b7808 */ /* 0x010fe40001800000 */
[----:B------:R-:W-:Y:S01]  /*9f80*/  ISETP.GT.AND P3, PT, R5, 0x21, PT ;  /* 0x000000210500780c */ /* 0x000fe20003f64270 */
[----:B------:R-:W-:Y:S01]  /*9f90*/  MUFU.TANH R113, R113 ;  /* 0x0000007100717308 */ /* 0x000fe20000002400 */
[----:B------:R-:W-:Y:S02]  /*9fa0*/  FMNMX.FTZ R6, R14, R6, !PT ;  /* 0x000000060e067209 */ /* 0x000fe40007810000 */
[C---:B------:R-:W-:Y:S02]  /*9fb0*/  ISETP.GT.AND P1, PT, R4.reuse, 0x10, PT ;  /* 0x000000100400780c */ /* 0x040fe40003f24270 */
[----:B------:R-:W-:Y:S02]  /*9fc0*/  ISETP.GT.AND P5, PT, R4, 0x18, PT ;  /* 0x000000180400780c */ /* 0x000fe40003fa4270 */
[----:B------:R-:W-:Y:S02]  /*9fd0*/  FSEL R25, R245, -INF , P1 ;  /* 0xff800000f5197808 */ /* 0x000fe40000800000 */
[----:B------:R-:W-:Y:S01]  /*9fe0*/  ISETP.GT.AND P1, PT, R0, 0x11, PT ;  /* 0x000000110000780c */ /* 0x000fe20003f24270 */
[----:B------:R2:W-:Y:S01]  /*9ff0*/  MUFU.TANH R192, R52 ;  /* 0x0000003400c07308 */ /* 0x0005e20000002400 */
[----:B------:R-:W-:Y:S02]  /*a000*/  FSEL R29, R29, -INF , P5 ;  /* 0xff8000001d1d7808 */ /* 0x000fe40002800000 */
[----:B------:R-:W-:Y:S02]  /*a010*/  FSEL R34, R222, -INF , P1 ;  /* 0xff800000de227808 */ /* 0x000fe40000800000 */
[----:B------:R-:W-:Y:S02]  /*a020*/  ISETP.GT.AND P1, PT, R5, 0x18, PT ;  /* 0x000000180500780c */ /* 0x000fe40003f24270 */
[----:B-1----:R-:W-:Y:S02]  /*a030*/  FSEL R44, R210, -INF , P2 ;  /* 0xff800000d22c7808 */ /* 0x002fe40001000000 */
[----:B------:R-:W-:Y:S01]  /*a040*/  FSEL R39, R217, -INF , P1 ;  /* 0xff800000d9277808 */ /* 0x000fe20000800000 */
[----:B------:R-:W-:Y:S01]  /*a050*/  MUFU.TANH R200, R45 ;  /* 0x0000002d00c87308 */ /* 0x000fe20000002400 */
[----:B------:R-:W-:Y:S02]  /*a060*/  ISETP.GT.AND P1, PT, R2, 0x19, PT ;  /* 0x000000190200780c */ /* 0x000fe40003f24270 */
[----:B------:R-:W-:Y:S02]  /*a070*/  ISETP.GT.AND P2, PT, R0, 0x28, PT ;  /* 0x000000280000780c */ /* 0x000fe40003f44270 */
[----:B------:R-:W-:Y:S02]  /*a080*/  FSEL R32, R32, -INF , P1 ;  /* 0xff80000020207808 */ /* 0x000fe40000800000 */
[----:B------:R-:W-:Y:S02]  /*a090*/  ISETP.GT.AND P1, PT, R0, 0x20, PT ;  /* 0x000000200000780c */ /* 0x000fe40003f24270 */
[----:B------:R-:W-:Y:S01]  /*a0a0*/  FMNMX.FTZ R73, R25, R73, !PT ;  /* 0x0000004919497209 */ /* 0x000fe20007810000 */
[----:B------:R-:W-:Y:S01]  /*a0b0*/  MUFU.TANH R194, R46 ;  /* 0x0000002e00c27308 */ /* 0x000fe20000002400 */
[----:B------:R-:W-:Y:S02]  /*a0c0*/  ISETP.GT.AND P0, PT, R4, 0x20, PT ;  /* 0x000000200400780c */ /* 0x000fe40003f04270 */
[----:B------:R-:W-:Y:S02]  /*a0d0*/  FMNMX.FTZ R73, R26, R73, !PT ;  /* 0x000000491a497209 */ /* 0x000fe40007810000 */
[----:B--2---:R-:W-:Y:S02]  /*a0e0*/  FSEL R52, R202, -INF , P3 ;  /* 0xff800000ca347808 */ /* 0x004fe40001800000 */
[----:B------:R-:W-:Y:S02]  /*a0f0*/  FSEL R41, R213, -INF , P0 ;  /* 0xff800000d5297808 */ /* 0x000fe40000000000 */
[----:B------:R-:W-:Y:S01]  /*a100*/  ISETP.GT.AND P0, PT, R0, 0x21, PT ;  /* 0x000000210000780c */ /* 0x000fe20003f04270 */
[----:B------:R-:W1:Y:S01]  /*a110*/  MUFU.TANH R45, R48 ;  /* 0x00000030002d7308 */ /* 0x000e620000002400 */
[----:B------:R-:W-:Y:S02]  /*a120*/  FMNMX.FTZ R73, R29, R73, !PT ;  /* 0x000000491d497209 */ /* 0x000fe40007810000 */
[----:B------:R-:W-:Y:S02]  /*a130*/  ISETP.GT.AND P5, PT, R4, 0x21, PT ;  /* 0x000000210400780c */ /* 0x000fe40003fa4270 */
[----:B------:R-:W-:Y:S02]  /*a140*/  FMNMX.FTZ R73, R30, R73, !PT ;  /* 0x000000491e497209 */ /* 0x000fe40007810000 */
[----:B------:R-:W-:Y:S02]  /*a150*/  FSEL R42, R212, -INF , P5 ;  /* 0xff800000d42a7808 */ /* 0x000fe40002800000 */
[----:B------:R-:W-:Y:S01]  /*a160*/  ISETP.GT.AND P5, PT, R5, 0x20, PT ;  /* 0x000000200500780c */ /* 0x000fe20003fa4270 */
[----:B------:R2:W3:Y:S01]  /*a170*/  MUFU.TANH R46, R49 ;  /* 0x00000031002e7308 */ /* 0x0004e20000002400 */
[----:B------:R-:W-:Y:S02]  /*a180*/  ISETP.GT.AND P3, PT, R4, 0x28, PT ;  /* 0x000000280400780c */ /* 0x000fe40003f64270 */
[----:B------:R-:W-:Y:S04]  /*a190*/  FMNMX.FTZ R73, R41, R73, !PT ;  /* 0x0000004929497209 */ /* 0x000fe80007810000 */
[----:B------:R-:W-:Y:S03]  /*a1a0*/  FMNMX.FTZ R73, R42, R73, !PT ;  /* 0x000000492a497209 */ /* 0x000fe60007810000 */
[----:B------:R4:W-:Y:S01]  /*a1b0*/  MUFU.TANH R48, R51 ;  /* 0x0000003300307308 */ /* 0x0009e20000002400 */
[----:B-1----:R-:W-:Y:S02]  /*a1c0*/  FSEL R45, R45, -INF , P3 ;  /* 0xff8000002d2d7808 */ /* 0x002fe40001800000 */
[----:B------:R-:W-:Y:S02]  /*a1d0*/  ISETP.GT.AND P3, PT, R4, 0x31, PT ;  /* 0x000000310400780c */ /* 0x000fe40003f64270 */
[----:B------:R-:W-:Y:S05]  /*a1e0*/  FMNMX.FTZ R73, R45, R73, !PT ;  /* 0x000000492d497209 */ /* 0x000fea0007810000 */
[----:B------:R1:W-:Y:S01]  /*a1f0*/  MUFU.TANH R191, R53 ;  /* 0x0000003500bf7308 */ /* 0x0003e20000002400 */
[----:B--2---:R-:W-:Y:S02]  /*a200*/  FSEL R49, R209, -INF , P1 ;  /* 0xff800000d1317808 */ /* 0x004fe40000800000 */
[----:B------:R-:W-:Y:S07]  /*a210*/  ISETP.GT.AND P1, PT, R0, 0x29, PT ;  /* 0x000000290000780c */ /* 0x000fee0003f24270 */
[----:B------:R-:W2:Y:S01]  /*a220*/  MUFU.TANH R193, R47 ;  /* 0x0000002f00c17308 */ /* 0x000ea20000002400 */
[----:B----4-:R-:W-:Y:S02]  /*a230*/  FSEL R51, R203, -INF , P5 ;  /* 0xff800000cb337808 */ /* 0x010fe40002800000 */
[----:B------:R-:W-:Y:S07]  /*a240*/  ISETP.GT.AND P5, PT, R5, 0x29, PT ;  /* 0x000000290500780c */ /* 0x000fee0003fa4270 */
[----:B------:R4:W-:Y:S01]  /*a250*/  MUFU.TANH R190, R54 ;  /* 0x0000003600be7308 */ /* 0x0009e20000002400 */
[----:B-1----:R-:W-:Y:S02]  /*a260*/  FSEL R53, R201, -INF , P2 ;  /* 0xff800000c9357808 */ /* 0x002fe40001000000 */
[----:B------:R-:W-:Y:S07]  /*a270*/  ISETP.GT.AND P2, PT, R4, 0x29, PT ;  /* 0x000000290400780c */ /* 0x000fee0003f44270 */
[----:B------:R2:W-:Y:S01]  /*a280*/  MUFU.TANH R185, R57 ;  /* 0x0000003900b97308 */ /* 0x0005e20000002400 */
[----:B---3--:R-:W-:Y:S02]  /*a290*/  FSEL R46, R46, -INF , P2 ;  /* 0xff8000002e2e7808 */ /* 0x008fe40001000000 */
[----:B------:R-:W-:Y:S02]  /*a2a0*/  ISETP.GT.AND P2, PT, R2, 0x30, PT ;  /* 0x000000300200780c */ /* 0x000fe40003f44270 */
[----:B------:R-:W-:Y:S05]  /*a2b0*/  FMNMX.FTZ R73, R46, R73, !PT ;  /* 0x000000492e497209 */ /* 0x000fea0007810000 */
[----:B------:R-:W1:Y:S01]  /*a2c0*/  MUFU.TANH R47, R50 ;  /* 0x00000032002f7308 */ /* 0x000e620000002400 */
[----:B----4-:R-:W-:Y:S02]  /*a2d0*/  FSEL R54, R200, -INF , P1 ;  /* 0xff800000c8367808 */ /* 0x010fe40000800000 */
[----:B------:R-:W-:Y:S07]  /*a2e0*/  ISETP.GT.AND P1, PT, R2, 0x28, PT ;  /* 0x000000280200780c */ /* 0x000fee0003f24270 */
[----:B------:R3:W-:Y:S01]  /*a2f0*/  MUFU.TANH R187, R58 ;  /* 0x0000003a00bb7308 */ /* 0x0007e20000002400 */
[----:B--2---:R-:W-:Y:S02]  /*a300*/  FSEL R57, R193, -INF , P5 ;  /* 0xff800000c1397808 */ /* 0x004fe40002800000 */
[----:B------:R-:W-:Y:S07]  /*a310*/  ISETP.GT.AND P5, PT, R4, 0x30, PT ;  /* 0x000000300400780c */ /* 0x000fee0003fa4270 */
[----:B------:R2:W-:Y:S01]  /*a320*/  MUFU.TANH R189, R60 ;  /* 0x0000003c00bd7308 */ /* 0x0005e20000002400 */
[----:B-1----:R-:W-:Y:S02]  /*a330*/  FSEL R47, R47, -INF , P1 ;  /* 0xff8000002f2f7808 */ /* 0x002fe40000800000 */
[----:B------:R-:W-:Y:S02]  /*a340*/  ISETP.GT.AND P1, PT, R2, 0x31, PT ;  /* 0x000000310200780c */ /* 0x000fe40003f24270 */
[----:B------:R-:W-:Y:S05]  /*a350*/  FSEL R50, R208, -INF , P0 ;  /* 0xff800000d0327808 */ /* 0x000fea0000000000 */
[----:B------:R-:W-:Y:S01]  /*a360*/  MUFU.TANH R186, R55 ;  /* 0x0000003700ba7308 */ /* 0x000fe20000002400 */
[----:B------:R-:W-:Y:S02]  /*a370*/  ISETP.GT.AND P0, PT, R5, 0x28, PT ;  /* 0x000000280500780c */ /* 0x000fe40003f04270 */
[----:B---3--:R-:W-:Y:S02]  /*a380*/  FSEL R58, R192, -INF , P5 ;  /* 0xff800000c03a7808 */ /* 0x008fe40002800000 */
[----:B------:R-:W-:Y:S02]  /*a390*/  ISETP.GT.AND P5, PT, R0, 0x31, PT ;  /* 0x000000310000780c */ /* 0x000fe40003fa4270 */
[----:B------:R-:W-:Y:S03]  /*a3a0*/  FMNMX.FTZ R73, R58, R73, !PT ;  /* 0x000000493a497209 */ /* 0x000fe60007810000 */
[----:B------:R1:W3:Y:S01]  /*a3b0*/  MUFU.TANH R188, R59 ;  /* 0x0000003b00bc7308 */ /* 0x0002e20000002400 */
[----:B------:R-:W-:Y:S02]  /*a3c0*/  FSEL R185, R185, -INF , P5 ;  /* 0xff800000b9b97808 */ /* 0x000fe40002800000 */
[C---:B------:R-:W-:Y:S02]  /*a3d0*/  ISETP.GT.AND P5, PT, R5.reuse, 0x38, PT ;  /* 0x000000380500780c */ /* 0x040fe40003fa4270 */
[----:B--2---:R-:W-:Y:S02]  /*a3e0*/  FSEL R60, R190, -INF , P2 ;  /* 0xff800000be3c7808 */ /* 0x004fe40001000000 */
[----:B------:R-:W-:Y:S03]  /*a3f0*/  ISETP.GT.AND P2, PT, R5, 0x31, PT ;  /* 0x000000310500780c */ /* 0x000fe60003f44270 */
[----:B------:R2:W-:Y:S10]  /*a400*/  MUFU.TANH R195, R61 ;  /* 0x0000003d00c37308 */ /* 0x0005f40000002400 */
[----:B------:R-:W4:Y:S01]  /*a410*/  MUFU.TANH R55, R62 ;  /* 0x0000003e00377308 */ /* 0x000f220000002400 */
[----:B-1----:R-:W-:Y:S02]  /*a420*/  FSEL R59, R191, -INF , P3 ;  /* 0xff800000bf3b7808 */ /* 0x002fe40001800000 */
[----:B------:R-:W-:Y:S02]  /*a430*/  ISETP.GT.AND P3, PT, R5, 0x30, PT ;  /* 0x000000300500780c */ /* 0x000fe40003f64270 */
[----:B---3--:R-:W-:Y:S05]  /*a440*/  FSEL R188, R188, -INF , P2 ;  /* 0xff800000bcbc7808 */ /* 0x008fea0001000000 */
[----:B------:R-:W1:Y:S01]  /*a450*/  MUFU.TANH R62, R64 ;  /* 0x00000040003e7308 */ /* 0x000e620000002400 */
[----:B------:R-:W-:Y:S02]  /*a460*/  ISETP.GT.AND P2, PT, R4, 0x38, PT ;  /* 0x000000380400780c */ /* 0x000fe40003f44270 */
[----:B------:R-:W-:Y:S02]  /*a470*/  FSEL R187, R187, -INF , P3 ;  /* 0xff800000bbbb7808 */ /* 0x000fe40001800000 */
[----:B--2---:R-:W-:Y:S02]  /*a480*/  FSEL R61, R186, -INF , P1 ;  /* 0xff800000ba3d7808 */ /* 0x004fe40000800000 */
[----:B------:R-:W-:Y:S02]  /*a490*/  ISETP.GT.AND P1, PT, R0, 0x38, PT ;  /* 0x000000380000780c */ /* 0x000fe40003f24270 */
[----:B------:R-:W-:Y:S01]  /*a4a0*/  ISETP.GT.AND P3, PT, R5, 0x39, PT ;  /* 0x000000390500780c */ /* 0x000fe20003f64270 */
[----:B------:R-:W2:Y:S01]  /*a4b0*/  MUFU.TANH R214, R63 ;  /* 0x0000003f00d67308 */ /* 0x000ea20000002400 */
[----:B------:R-:W-:Y:S02]  /*a4c0*/  FSEL R189, R189, -INF , P1 ;  /* 0xff800000bdbd7808 */ /* 0x000fe40000800000 */
[----:B------:R-:W-:Y:S02]  /*a4d0*/  ISETP.GT.AND P1, PT, R4, 0x39, PT ;  /* 0x000000390400780c */ /* 0x000fe40003f24270 */
[----:B----4-:R-:W-:Y:S02]  /*a4e0*/  FSEL R199, R55, -INF , P5 ;  /* 0xff80000037c77808 */ /* 0x010fe40002800000 */
[----:B------:R-:W-:Y:S02]  /*a4f0*/  ISETP.GT.AND P5, PT, R2, 0x39, PT ;  /* 0x000000390200780c */ /* 0x000fe40003fa4270 */
[----:B------:R-:W-:Y:S01]  /*a500*/  FMNMX.FTZ R73, R59, R73, !PT ;  /* 0x000000493b497209 */ /* 0x000fe20007810000 */
[----:B------:R-:W3:Y:S01]  /*a510*/  MUFU.TANH R63, R65 ;  /* 0x00000041003f7308 */ /* 0x000ee20000002400 */
[----:B-1----:R-:W-:Y:S02]  /*a520*/  FSEL R62, R62, -INF , P2 ;  /* 0xff8000003e3e7808 */ /* 0x002fe40001000000 */
[----:B------:R-:W-:Y:S02]  /*a530*/  ISETP.GT.AND P2, PT, R4, 0x41, PT ;  /* 0x000000410400780c */ /* 0x000fe40003f44270 */
[----:B------:R-:W-:Y:S05]  /*a540*/  FMNMX.FTZ R73, R62, R73, !PT ;  /* 0x000000493e497209 */ /* 0x000fea0007810000 */
[----:B------:R1:W-:Y:S01]  /*a550*/  MUFU.TANH R184, R56 ;  /* 0x0000003800b87308 */ /* 0x0003e20000002400 */
[----:B--2---:R-:W-:Y:S02]  /*a560*/  FSEL R214, R214, -INF , P3 ;  /* 0xff800000d6d67808 */ /* 0x004fe40001800000 */
[----:B------:R-:W-:Y:S07]  /*a570*/  ISETP.GT.AND P3, PT, R4, 0x40, PT ;  /* 0x000000400400780c */ /* 0x000fee0003f64270 */
[----:B------:R-:W2:Y:S01]  /*a580*/  MUFU.TANH R68, R68 ;  /* 0x0000004400447308 */ /* 0x000ea20000002400 */
[----:B---3--:R-:W-:Y:S02]  /*a590*/  FSEL R63, R63, -INF , P1 ;  /* 0xff8000003f3f7808 */ /* 0x008fe40000800000 */
[----:B------:R-:W-:Y:S02]  /*a5a0*/  ISETP.GT.AND P1, PT, R2, 0x40, PT ;  /* 0x000000400200780c */ /* 0x000fe40003f24270 */
[----:B------:R-:W-:Y:S05]  /*a5b0*/  FMNMX.FTZ R73, R63, R73, !PT ;  /* 0x000000493f497209 */ /* 0x000fea0007810000 */
[----:B------:R-:W3:Y:S01]  /*a5c0*/  MUFU.TANH R69, R69 ;  /* 0x0000004500457308 */ /* 0x000ee20000002400 */
[----:B-1----:R-:W-:Y:S02]  /*a5d0*/  FSEL R56, R194, -INF , P0 ;  /* 0xff800000c2387808 */ /* 0x002fe40000000000 */
[----:B------:R-:W-:Y:S07]  /*a5e0*/  ISETP.GT.AND P0, PT, R2, 0x29, PT ;  /* 0x000000290200780c */ /* 0x000fee0003f04270 */
[----:B------:R-:W-:Y:S01]  /*a5f0*/  MUFU.TANH R67, R67 ;  /* 0x0000004300437308 */ /* 0x000fe20000002400 */
[----:B------:R-:W-:Y:S02]  /*a600*/  FSEL R48, R48, -INF , P0 ;  /* 0xff80000030307808 */ /* 0x000fe40000000000 */
[----:B------:R-:W-:Y:S02]  /*a610*/  ISETP.GT.AND P0, PT, R0, 0x30, PT ;  /* 0x000000300000780c */ /* 0x000fe40003f04270 */
[----:B--2---:R-:W-:Y:S02]  /*a620*/  FSEL R210, R68, -INF , P3 ;  /* 0xff80000044d27808 */ /* 0x004fe40001800000 */
[----:B------:R-:W-:Y:S02]  /*a630*/  FSEL R184, R184, -INF , P0 ;  /* 0xff800000b8b87808 */ /* 0x000fe40000000000 */
[----:B------:R-:W-:Y:S01]  /*a640*/  FMNMX.FTZ R73, R210, R73, !PT ;  /* 0x00000049d2497209 */ /* 0x000fe20007810000 */
[----:B------:R-:W1:Y:S01]  /*a650*/  MUFU.TANH R70, R70 ;  /* 0x0000004600467308 */ /* 0x000e620000002400 */
[C---:B------:R-:W-:Y:S02]  /*a660*/  ISETP.GT.AND P0, PT, R0.reuse, 0x39, PT ;  /* 0x000000390000780c */ /* 0x040fe40003f04270 */
[----:B------:R-:W-:Y:S02]  /*a670*/  ISETP.GT.AND P3, PT, R0, 0x41, PT ;  /* 0x000000410000780c */ /* 0x000fe40003f64270 */
[----:B---3--:R-:W-:Y:S02]  /*a680*/  FSEL R218, R69, -INF , P2 ;  /* 0xff80000045da7808 */ /* 0x008fe40001000000 */
[----:B------:R-:W2:Y:S01]  /*a690*/  LDL.64 R68, [R1+0x58] ;  /* 0x0000580001447983 */ /* 0x000ea20000100a00 */
[----:B------:R-:W-:Y:S02]  /*a6a0*/  ISETP.GT.AND P2, PT, R5, 0x40, PT ;  /* 0x000000400500780c */ /* 0x000fe40003f44270 */
[----:B------:R-:W3:Y:S01]  /*a6b0*/  MUFU.TANH R74, R74 ;  /* 0x0000004a004a7308 */ /* 0x000ee20000002400 */
[----:B------:R-:W-:Y:S02]  /*a6c0*/  FMNMX.FTZ R73, R218, R73, !PT ;  /* 0x00000049da497209 */ /* 0x000fe40007810000 */
[----:B------:R-:W-:Y:S02]  /*a6d0*/  FSEL R195, R195, -INF , P0 ;  /* 0xff800000c3c37808 */ /* 0x000fe40000000000 */
[----:B------:R-:W-:Y:S02]  /*a6e0*/  ISETP.GT.AND P0, PT, R2, 0x38, PT ;  /* 0x000000380200780c */ /* 0x000fe40003f04270 */
[----:B------:R-:W-:Y:S01]  /*a6f0*/  FSEL R252, R17, -INF , P3 ;  /* 0xff80000011fc7808 */ /* 0x000fe20001800000 */
[----:B------:R-:W-:Y:S01]  /*a700*/  FMUL.FTZ R17, R103, c[0x0][0x320] ;  /* 0x0000c80067117a20 */ /* 0x000fe20000410000 */
[C---:B------:R-:W-:Y:S01]  /*a710*/  ISETP.GT.AND P3, PT, R5.reuse, 0x48, PT ;  /* 0x000000480500780c */ /* 0x040fe20003f64270 */
[----:B------:R4:W-:Y:S01]  /*a720*/  MUFU.TANH R248, R89 ;  /* 0x0000005900f87308 */ /* 0x0009e20000002400 */
[----:B-1----:R-:W-:Y:S02]  /*a730*/  FSEL R222, R70, -INF , P1 ;  /* 0xff80000046de7808 */ /* 0x002fe40000800000 */
[----:B------:R-:W-:Y:S07]  /*a740*/  ISETP.GT.AND P1, PT, R5, 0x41, PT ;  /* 0x000000410500780c */ /* 0x000fee0003f24270 */
[----:B------:R-:W1:Y:S01]  /*a750*/  MUFU.TANH R72, R72 ;  /* 0x0000004800487308 */ /* 0x000e620000002400 */
[----:B---3--:R-:W-:Y:S02]  /*a760*/  FSEL R74, R74, -INF , P2 ;  /* 0xff8000004a4a7808 */ /* 0x008fe40001000000 */
[----:B------:R-:W-:Y:S07]  /*a770*/  ISETP.GT.AND P2, PT, R4, 0x48, PT ;  /* 0x000000480400780c */ /* 0x000fee0003f44270 */
[----:B------:R-:W3:Y:S01]  /*a780*/  MUFU.TANH R75, R75 ;  /* 0x0000004b004b7308 */ /* 0x000ee20000002400 */
[----:B----4-:R-:W-:Y:S02]  /*a790*/  FSEL R89, R67, -INF , P5 ;  /* 0xff80000043597808 */ /* 0x010fe40002800000 */
[----:B------:R-:W-:Y:S07]  /*a7a0*/  ISETP.GT.AND P5, PT, R0, 0x40, PT ;  /* 0x000000400000780c */ /* 0x000fee0003fa4270 */
[----:B------:R-:W4:Y:S01]  /*a7b0*/  MUFU.TANH R80, R80 ;  /* 0x0000005000507308 */ /* 0x000f220000002400 */
[----:B-1----:R-:W-:Y:S02]  /*a7c0*/  FSEL R72, R72, -INF , P5 ;  /* 0xff80000048487808 */ /* 0x002fe40002800000 */
[----:B------:R-:W-:Y:S07]  /*a7d0*/  ISETP.GT.AND P5, PT, R0, 0x49, PT ;  /* 0x000000490000780c */ /* 0x000fee0003fa4270 */
[----:B------:R-:W1:Y:S01]  /*a7e0*/  MUFU.TANH R77, R77 ;  /* 0x0000004d004d7308 */ /* 0x000e620000002400 */
[----:B---3--:R-:W-:Y:S02]  /*a7f0*/  FSEL R75, R75, -INF , P1 ;  /* 0xff8000004b4b7808 */ /* 0x008fe40000800000 */
[----:B------:R-:W-:Y:S07]  /*a800*/  ISETP.GT.AND P1, PT, R4, 0x49, PT ;  /* 0x000000490400780c */ /* 0x000fee0003f24270 */
[----:B------:R-:W3:Y:S01]  /*a810*/  MUFU.TANH R81, R81 ;  /* 0x0000005100517308 */ /* 0x000ee20000002400 */
[----:B----4-:R-:W-:Y:S02]  /*a820*/  FSEL R209, R80, -INF , P2 ;  /* 0xff80000050d17808 */ /* 0x010fe40001000000 */
[C---:B------:R-:W-:Y:S02]  /*a830*/  ISETP.GT.AND P2, PT, R4.reuse, 0x58, PT ;  /* 0x000000580400780c */ /* 0x040fe40003f44270 */
[----:B------:R-:W-:Y:S05]  /*a840*/  FMNMX.FTZ R73, R209, R73, !PT ;  /* 0x00000049d1497209 */ /* 0x000fea0007810000 */
[----:B------:R-:W4:Y:S01]  /*a850*/  MUFU.TANH R66, R66 ;  /* 0x0000004200427308 */ /* 0x000f220000002400 */
[----:B-1----:R-:W-:Y:S02]  /*a860*/  FSEL R7, R77, -INF , P5 ;  /* 0xff8000004d077808 */ /* 0x002fe40002800000 */
[C---:B------:R-:W-:Y:S07]  /*a870*/  ISETP.GT.AND P5, PT, R4.reuse, 0x50, PT ;  /* 0x000000500400780c */ /* 0x040fee0003fa4270 */
[----:B------:R4:W-:Y:S01]  /*a880*/  MUFU.TANH R249, R88 ;  /* 0x0000005800f97308 */ /* 0x0009e20000002400 */
[----:B---3--:R-:W-:Y:S02]  /*a890*/  FSEL R213, R81, -INF , P1 ;  /* 0xff80000051d57808 */ /* 0x008fe40000800000 */
[----:B------:R-:W-:Y:S02]  /*a8a0*/  ISETP.GT.AND P1, PT, R4, 0x59, PT ;  /* 0x000000590400780c */ /* 0x000fe40003f24270 */
[----:B------:R-:W-:Y:S05]  /*a8b0*/  FMNMX.FTZ R73, R213, R73, !PT ;  /* 0x00000049d5497209 */ /* 0x000fea0007810000 */
[----:B------:R-:W1:Y:S10]  /*a8c0*/  MUFU.TANH R78, R78 ;  /* 0x0000004e004e7308 */ /* 0x000e740000002400 */
[----:B------:R-:W3:Y:S01]  /*a8d0*/  MUFU.TANH R84, R84 ;  /* 0x0000005400547308 */ /* 0x000ee20000002400 */
[----:B----4-:R-:W-:Y:S02]  /*a8e0*/  FSEL R88, R66, -INF , P0 ;  /* 0xff80000042587808 */ /* 0x010fe40000000000 */
[----:B------:R-:W4:Y:S01]  /*a8f0*/  LDL.64 R66, [R1+0x60] ;  /* 0x0000600001427983 */ /* 0x000f220000100a00 */
[----:B------:R-:W-:Y:S06]  /*a900*/  ISETP.GT.AND P0, PT, R2, 0x41, PT ;  /* 0x000000410200780c */ /* 0x000fec0003f04270 */
[----:B------:R-:W3:Y:S01]  /*a910*/  MUFU.TANH R71, R71 ;  /* 0x0000004700477308 */ /* 0x000ee20000002400 */
[----:B-1----:R-:W-:Y:S02]  /*a920*/  FSEL R64, R78, -INF , P3 ;  /* 0xff8000004e407808 */ /* 0x002fe40001800000 */
[----:B------:R-:W-:Y:S07]  /*a930*/  ISETP.GT.AND P3, PT, R4, 0x51, PT ;  /* 0x000000510400780c */ /* 0x000fee0003f64270 */
[----:B------:R-:W1:Y:S01]  /*a940*/  MUFU.TANH R85, R85 ;  /* 0x0000005500557308 */ /* 0x000e620000002400 */
[----:B---3--:R-:W-:Y:S01]  /*a950*/  FSEL R245, R84, -INF , P5 ;  /* 0xff80000054f57808 */ /* 0x008fe20002800000 */
[----:B------:R-:W-:Y:S01]  /*a960*/  IMAD.MOV.U32 R84, RZ, RZ, R74 ;  /* 0x000000ffff547224 */ /* 0x000fe200078e004a */
[----:B------:R-:W-:Y:S01]  /*a970*/  ISETP.GT.AND P5, PT, R4, 0x61, PT ;  /* 0x000000610400780c */ /* 0x000fe20003fa4270 */
[----:B------:R-:W-:Y:S01]  /*a980*/  FMUL.FTZ R74, R111, c[0x0][0x320] ;  /* 0x0000c8006f4a7a20 */ /* 0x000fe20000410000 */
[----:B------:R-:W-:Y:S05]  /*a990*/  MOV R111, R64 ;  /* 0x00000040006f7202 */ /* 0x000fea0000000f00 */
[----:B------:R-:W3:Y:S01]  /*a9a0*/  MUFU.TANH R76, R76 ;  /* 0x0000004c004c7308 */ /* 0x000ee20000002400 */
[----:B------:R-:W-:Y:S02]  /*a9b0*/  FMNMX.FTZ R73, R245, R73, !PT ;  /* 0x00000049f5497209 */ /* 0x000fe40007810000 */
[----:B------:R-:W-:Y:S02]  /*a9c0*/  FSEL R243, R71, -INF , P0 ;  /* 0xff80000047f37808 */ /* 0x000fe40000000000 */
[----:B------:R-:W-:Y:S05]  /*a9d0*/  ISETP.GT.AND P0, PT, R0, 0x48, PT ;  /* 0x000000480000780c */ /* 0x000fea0003f04270 */
[----:B------:R-:W-:Y:S01]  /*a9e0*/  MUFU.TANH R74, R74 ;  /* 0x0000004a004a7308 */ /* 0x000fe20000002400 */
[----:B-1----:R-:W-:Y:S01]  /*a9f0*/  FSEL R223, R85, -INF , P3 ;  /* 0xff80000055df7808 */ /* 0x002fe20001800000 */
[----:B------:R-:W-:Y:S01]  /*aa00*/  IMAD.MOV.U32 R85, RZ, RZ, R72 ;  /* 0x000000ffff557224 */ /* 0x000fe200078e0048 */
[----:B------:R-:W-:Y:S02]  /*aa10*/  ISETP.GT.AND P3, PT, R4, 0x68, PT ;  /* 0x000000680400780c */ /* 0x000fe40003f64270 */
[----:B------:R-:W-:Y:S05]  /*aa20*/  FMNMX.FTZ R73, R223, R73, !PT ;  /* 0x00000049df497209 */ /* 0x000fea0007810000 */
[----:B------:R-:W1:Y:S01]  /*aa30*/  MUFU.TANH R96, R96 ;  /* 0x0000006000607308 */ /* 0x000e620000002400 */
[----:B---3--:R-:W-:Y:S02]  /*aa40*/  FSEL R65, R76, -INF , P0 ;  /* 0xff8000004c417808 */ /* 0x008fe40000000000 */
[----:B------:R-:W-:Y:S07]  /*aa50*/  ISETP.GT.AND P0, PT, R2, 0x48, PT ;  /* 0x000000480200780c */ /* 0x000fee0003f04270 */
[----:B------:R-:W3:Y:S10]  /*aa60*/  MUFU.TANH R82, R82 ;  /* 0x0000005200527308 */ /* 0x000ef40000002400 */
[----:B------:R-:W3:Y:S01]  /*aa70*/  MUFU.TANH R97, R97 ;  /* 0x0000006100617308 */ /* 0x000ee20000002400 */
[----:B-1----:R-:W-:Y:S02]  /*aa80*/  FSEL R219, R96, -INF , P2 ;  /* 0xff80000060db7808 */ /* 0x002fe40001000000 */
[----:B------:R-:W-:Y:S02]  /*aa90*/  ISETP.GT.AND P2, PT, R4, 0x69, PT ;  /* 0x000000690400780c */ /* 0x000fe40003f44270 */
[----:B------:R-:W-:Y:S05]  /*aaa0*/  FMNMX.FTZ R73, R219, R73, !PT ;  /* 0x00000049db497209 */ /* 0x000fea0007810000 */
[----:B------:R-:W1:Y:S01]  /*aab0*/  MUFU.TANH R100, R100 ;  /* 0x0000006400647308 */ /* 0x000e620000002400 */
[----:B------:R-:W-:Y:S02]  /*aac0*/  FSEL R193, R113, -INF , P2 ;  /* 0xff80000071c17808 */ /* 0x000fe40001000000 */
[----:B------:R-:W-:Y:S02]  /*aad0*/  ISETP.GT.AND P2, PT, R2, 0x59, PT ;  /* 0x000000590200780c */ /* 0x000fe40003f44270 */
[----:B---3--:R-:W-:Y:S02]  /*aae0*/  FSEL R221, R82, -INF , P0 ;  /* 0xff80000052dd7808 */ /* 0x008fe40000000000 */
[----:B------:R-:W-:Y:S02]  /*aaf0*/  ISETP.GT.AND P0, PT, R4, 0x60, PT ;  /* 0x000000600400780c */ /* 0x000fe40003f04270 */
[----:B------:R-:W-:Y:S01]  /*ab00*/  FMNMX.FTZ R4, R15, R6, !PT ;  /* 0x000000060f047209 */ /* 0x000fe20007810000 */
[----:B------:R-:W3:Y:S01]  /*ab10*/  MUFU.TANH R101, R101 ;  /* 0x0000006500657308 */ /* 0x000ee20000002400 */
[----:B------:R-:W-:Y:S02]  /*ab20*/  FMNMX.FTZ R6, R16, R117, !PT ;  /* 0x0000007510067209 */ /* 0x000fe40007810000 */
[----:B------:R-:W-:Y:S02]  /*ab30*/  FMNMX.FTZ R4, R27, R4, !PT ;  /* 0x000000041b047209 */ /* 0x000fe40007810000 */
[----:B------:R-:W-:Y:S02]  /*ab40*/  FSEL R201, R97, -INF , P1 ;  /* 0xff80000061c97808 */ /* 0x000fe40000800000 */
[----:B------:R-:W-:Y:S02]  /*ab50*/  ISETP.GT.AND P1, PT, R2, 0x49, PT ;  /* 0x000000490200780c */ /* 0x000fe40003f24270 */
[----:B------:R-:W-:Y:S01]  /*ab60*/  MOV R97, R75 ;  /* 0x0000004b00617202 */ /* 0x000fe20000000f00 */
[----:B------:R-:W3:Y:S01]  /*ab70*/  MUFU.TANH R112, R112 ;  /* 0x0000007000707308 */ /* 0x000ee20000002400 */
[----:B------:R-:W-:Y:S02]  /*ab80*/  FMNMX.FTZ R6, R18, R6, !PT ;  /* 0x0000000612067209 */ /* 0x000fe40007810000 */
[----:B------:R-:W-:Y:S02]  /*ab90*/  FMNMX.FTZ R73, R201, R73, !PT ;  /* 0x00000049c9497209 */ /* 0x000fe40007810000 */
[----:B-1----:R-:W-:Y:S02]  /*aba0*/  FSEL R200, R100, -INF , P0 ;  /* 0xff80000064c87808 */ /* 0x002fe40000000000 */
[----:B------:R-:W-:Y:S02]  /*abb0*/  ISETP.GT.AND P0, PT, R2, 0x50, PT ;  /* 0x000000500200780c */ /* 0x000fe40003f04270 */
[----:B------:R-:W-:Y:S01]  /*abc0*/  FMNMX.FTZ R6, R19, R6, !PT ;  /* 0x0000000613067209 */ /* 0x000fe20007810000 */
[----:B------:R-:W1:Y:S01]  /*abd0*/  MUFU.TANH R86, R86 ;  /* 0x0000005600567308 */ /* 0x000e620000002400 */
[----:B------:R-:W-:Y:S02]  /*abe0*/  FMNMX.FTZ R4, R28, R4, !PT ;  /* 0x000000041c047209 */ /* 0x000fe40007810000 */
[----:B------:R-:W-:Y:S02]  /*abf0*/  FMNMX.FTZ R73, R200, R73, !PT ;  /* 0x00000049c8497209 */ /* 0x000fe40007810000 */
        /* <DEDUP_REMOVED lines=8> */
[----:B------:R-:W-:Y:S01]  /*ac80*/  FMNMX.FTZ R73, R196, R73, !PT ;  /* 0x00000049c4497209 */ /* 0x000fe20007810000 */
[----:B------:R-:W3:Y:S01]  /*ac90*/  MUFU.TANH R87, R87 ;  /* 0x0000005700577308 */ /* 0x000ee20000002400 */
[----:B------:R-:W-:Y:S02]  /*aca0*/  FMNMX.FTZ R4, R43, R4, !PT ;  /* 0x000000042b047209 */ /* 0x000fe40007810000 */
[----:B------:R-:W-:Y:S02]  /*acb0*/  FMNMX.FTZ R73, R193, R73, !PT ;  /* 0x00000049c1497209 */ /* 0x000fe40007810000 */
[----:B-1----:R-:W-:Y:S01]  /*acc0*/  FSEL R197, R86, -INF , P0 ;  /* 0xff80000056c57808 */ /* 0x002fe20000000000 */
[----:B------:R-:W-:Y:S01]  /*acd0*/  IMAD.MOV.U32 R86, RZ, RZ, R7 ;  /* 0x000000ffff567224 */ /* 0x000fe200078e0007 */
[----:B------:R-:W-:Y:S01]  /*ace0*/  ISETP.GT.AND P0, PT, R2, 0x61, PT ;  /* 0x000000610200780c */ /* 0x000fe20003f04270 */
[----:B------:R-:W1:Y:S01]  /*acf0*/  SHFL.BFLY PT, R7, R73, 0x2, 0x1f ;  /* 0x0c401f0049077f89 */ /* 0x000e6200000e0000 */
[----:B------:R-:W-:Y:S01]  /*ad00*/  FMNMX.FTZ R4, R44, R4, !PT ;  /* 0x000000042c047209 */ /* 0x000fe20007810000 */
[----:B------:R-:W1:Y:S03]  /*ad10*/  MUFU.TANH R98, R98 ;  /* 0x0000006200627308 */ /* 0x000e660000002400 */
[----:B------:R-:W-:Y:S02]  /*ad20*/  FMNMX.FTZ R4, R47, R4, !PT ;  /* 0x000000042f047209 */ /* 0x000fe40007810000 */
[----:B---3--:R-:W-:Y:S01]  /*ad30*/  FSEL R103, R83, -INF , P1 ;  /* 0xff80000053677808 */ /* 0x008fe20000800000 */
[----:B------:R-:W-:Y:S01]  /*ad40*/  IMAD.MOV.U32 R83, RZ, RZ, R65 ;  /* 0x000000ffff537224 */ /* 0x000fe200078e0041 */
[----:B------:R-:W-:Y:S02]  /*ad50*/  ISETP.GT.AND P1, PT, R2, 0x60, PT ;  /* 0x000000600200780c */ /* 0x000fe40003f24270 */
[----:B------:R-:W-:Y:S01]  /*ad60*/  FMNMX.FTZ R4, R48, R4, !PT ;  /* 0x0000000430047209 */ /* 0x000fe20007810000 */
[----:B------:R-:W3:Y:S03]  /*ad70*/  MUFU.TANH R115, R115 ;  /* 0x0000007300737308 */ /* 0x000ee60000002400 */
[----:B------:R-:W-:Y:S02]  /*ad80*/  FMNMX.FTZ R4, R60, R4, !PT ;  /* 0x000000043c047209 */ /* 0x000fe40007810000 */
[----:B------:R-:W-:Y:S02]  /*ad90*/  FSEL R191, R87, -INF , P5 ;  /* 0xff80000057bf7808 */ /* 0x000fe40002800000 */
[----:B------:R-:W-:Y:S02]  /*ada0*/  ISETP.GT.AND P5, PT, R2, 0x68, PT ;  /* 0x000000680200780c */ /* 0x000fe40003fa4270 */
[----:B------:R-:W-:Y:S01]  /*adb0*/  FMNMX.FTZ R4, R61, R4, !PT ;  /* 0x000000043d047209 */ /* 0x000fe20007810000 */
[----:B------:R-:W-:Y:S01]  /*adc0*/  MUFU.TANH R93, R93 ;  /* 0x0000005d005d7308 */ /* 0x000fe20000002400 */
[----:B-1----:R-:W-:Y:S02]  /*add0*/  FMNMX.FTZ R73, R73, R7, !PT ;  /* 0x0000000749497209 */ /* 0x002fe40007810000 */
[----:B------:R-:W-:Y:S02]  /*ade0*/  FSEL R190, R98, -INF , P3 ;  /* 0xff80000062be7808 */ /* 0x000fe40001800000 */
[----:B------:R-:W-:Y:S01]  /*adf0*/  ISETP.GT.AND P3, PT, R2, 0x69, PT ;  /* 0x000000690200780c */ /* 0x000fe20003f64270 */
[----:B------:R-:W1:Y:S01]  /*ae00*/  SHFL.BFLY PT, R7, R73, 0x1, 0x1f ;  /* 0x0c201f0049077f89 */ /* 0x000e6200000e0000 */
[----:B------:R-:W-:Y:S03]  /*ae10*/  FMNMX.FTZ R2, R20, R6, !PT ;  /* 0x0000000614027209 */ /* 0x000fe60007810000 */
[----:B------:R-:W1:Y:S01]  /*ae20*/  MUFU.TANH R17, R17 ;  /* 0x0000001100117308 */ /* 0x000e620000002400 */
[----:B------:R-:W-:Y:S02]  /*ae30*/  FMNMX.FTZ R72, R88, R4, !PT ;  /* 0x0000000458487209 */ /* 0x000fe40007810000 */
[----:B------:R-:W-:Y:S02]  /*ae40*/  FMNMX.FTZ R2, R33, R2, !PT ;  /* 0x0000000221027209 */ /* 0x000fe40007810000 */
[----:B------:R-:W-:Y:S02]  /*ae50*/  FMNMX.FTZ R4, R21, R118, !PT ;  /* 0x0000007615047209 */ /* 0x000fe40007810000 */
[----:B------:R-:W-:Y:S02]  /*ae60*/  FMNMX.FTZ R2, R34, R2, !PT ;  /* 0x0000000222027209 */ /* 0x000fe40007810000 */
[----:B------:R-:W-:Y:S01]  /*ae70*/  FMNMX.FTZ R4, R22, R4, !PT ;  /* 0x0000000416047209 */ /* 0x000fe20007810000 */
[----:B------:R-:W-:Y:S01]  /*ae80*/  MUFU.TANH R90, R90 ;  /* 0x0000005a005a7308 */ /* 0x000fe20000002400 */
[----:B------:R-:W-:Y:S02]  /*ae90*/  FMNMX.FTZ R2, R37, R2, !PT ;  /* 0x0000000225027209 */ /* 0x000fe40007810000 */
[----:B------:R-:W-:Y:S02]  /*aea0*/  FMNMX.FTZ R4, R23, R4, !PT ;  /* 0x0000000417047209 */ /* 0x000fe40007810000 */
[----:B------:R-:W-:Y:S02]  /*aeb0*/  FMNMX.FTZ R2, R38, R2, !PT ;  /* 0x0000000226027209 */ /* 0x000fe40007810000 */
[----:B------:R-:W-:Y:S02]  /*aec0*/  FMNMX.FTZ R4, R24, R4, !PT ;  /* 0x0000000418047209 */ /* 0x000fe40007810000 */
[----:B------:R-:W-:Y:S01]  /*aed0*/  FMNMX.FTZ R2, R49, R2, !PT ;  /* 0x0000000231027209 */ /* 0x000fe20007810000 */
[----:B------:R-:W2:Y:S01]  /*aee0*/  MUFU.TANH R99, R99 ;  /* 0x0000006300637308 */ /* 0x000ea20000002400 */
[----:B------:R-:W-:Y:S02]  /*aef0*/  FMNMX.FTZ R4, R35, R4, !PT ;  /* 0x0000000423047209 */ /* 0x000fe40007810000 */
[----:B------:R-:W-:Y:S02]  /*af00*/  FMNMX.FTZ R2, R50, R2, !PT ;  /* 0x0000000232027209 */ /* 0x000fe40007810000 */
[----:B------:R-:W-:Y:S02]  /*af10*/  FMNMX.FTZ R4, R36, R4, !PT ;  /* 0x0000000424047209 */ /* 0x000fe40007810000 */
[----:B------:R-:W-:Y:S02]  /*af20*/  FMNMX.FTZ R2, R53, R2, !PT ;  /* 0x0000000235027209 */ /* 0x000fe40007810000 */
[----:B-1----:R-:W-:Y:S01]  /*af30*/  FMNMX.FTZ R73, R73, R7, !PT ;  /* 0x0000000749497209 */ /* 0x002fe20007810000 */
[----:B------:R-:W1:Y:S01]  /*af40*/  MUFU.TANH R102, R102 ;  /* 0x0000006600667308 */ /* 0x000e620000002400 */
[----:B------:R-:W-:Y:S02]  /*af50*/  FMNMX.FTZ R2, R54, R2, !PT ;  /* 0x0000000236027209 */ /* 0x000fe40007810000 */
[----:B------:R-:W-:Y:S01]  /*af60*/  FMNMX.FTZ R4, R39, R4, !PT ;  /* 0x0000000427047209 */ /* 0x000fe20007810000 */
[----:B------:R-:W-:Y:S01]  /*af70*/  FMUL.FTZ R75, R73, c[0x0][0x2d0] ;  /* 0x0000b400494b7a20 */ /* 0x000fe20000410000 */
[----:B------:R-:W-:Y:S02]  /*af80*/  FMNMX.FTZ R2, R184, R2, !PT ;  /* 0x00000002b8027209 */ /* 0x000fe40007810000 */
[----:B---3--:R-:W-:Y:S02]  /*af90*/  FSEL R115, R115, -INF , P3 ;  /* 0xff80000073737808 */ /* 0x008fe40001800000 */
[----:B------:R-:W-:Y:S01]  /*afa0*/  FSEL R98, R17, -INF , P0 ;  /* 0xff80000011627808 */ /* 0x000fe20000000000 */
[----:B------:R-:W-:Y:S01]  /*afb0*/  MUFU.TANH R7, R110 ;  /* 0x0000006e00077308 */ /* 0x000fe20000002400 */
[----:B------:R-:W-:Y:S01]  /*afc0*/  FMNMX.FTZ R72, R89, R72, !PT ;  /* 0x0000004859487209 */ /* 0x000fe20007810000 */
[----:B------:R-:W-:Y:S01]  /*afd0*/  FMUL.FTZ R17, R107, c[0x0][0x320] ;  /* 0x0000c8006b117a20 */ /* 0x000fe20000410000 */
[----:B------:R-:W-:Y:S02]  /*afe0*/  FMNMX.FTZ R2, R185, R2, !PT ;  /* 0x00000002b9027209 */ /* 0x000fe40007810000 */
[----:B--2---:R-:W-:Y:S02]  /*aff0*/  FSEL R186, R99, -INF , P2 ;  /* 0xff80000063ba7808 */ /* 0x004fe40001000000 */
[----:B------:R-:W-:Y:S02]  /*b000*/  FMNMX.FTZ R2, R189, R2, !PT ;  /* 0x00000002bd027209 */ /* 0x000fe40007810000 */
[----:B------:R-:W-:Y:S01]  /*b010*/  FMNMX.FTZ R4, R40, R4, !PT ;  /* 0x0000000428047209 */ /* 0x000fe20007810000 */
[----:B------:R-:W2:Y:S01]  /*b020*/  MUFU.TANH R114, R114 ;  /* 0x0000007200727308 */ /* 0x000ea20000002400 */
[----:B------:R-:W-:Y:S02]  /*b030*/  FMNMX.FTZ R2, R195, R2, !PT ;  /* 0x00000002c3027209 */ /* 0x000fe40007810000 */
[----:B------:R-:W-:Y:S02]  /*b040*/  FMNMX.FTZ R4, R51, R4, !PT ;  /* 0x0000000433047209 */ /* 0x000fe40007810000 */
[----:B------:R-:W-:Y:S02]  /*b050*/  FMNMX.FTZ R2, R85, R2, !PT ;  /* 0x0000000255027209 */ /* 0x000fe40007810000 */
[----:B------:R-:W-:Y:S02]  /*b060*/  FMNMX.FTZ R4, R52, R4, !PT ;  /* 0x0000000434047209 */ /* 0x000fe40007810000 */
[----:B-1----:R-:W-:Y:S01]  /*b070*/  FSEL R99, R102, -INF , P1 ;  /* 0xff80000066637808 */ /* 0x002fe20000800000 */
[----:B------:R-:W-:Y:S01]  /*b080*/  MUFU.TANH R17, R17 ;  /* 0x0000001100117308 */ /* 0x000fe20000002400 */
[----:B------:R-:W-:Y:S02]  /*b090*/  FMNMX.FTZ R2, R252, R2, !PT ;  /* 0x00000002fc027209 */ /* 0x000fe40007810000 */
[----:B------:R-:W-:Y:S02]  /*b0a0*/  ISETP.GT.AND P3, PT, R0, 0x59, PT ;  /* 0x000000590000780c */ /* 0x000fe40003f64270 */
[----:B------:R-:W-:Y:S02]  /*b0b0*/  FMNMX.FTZ R2, R83, R2, !PT ;  /* 0x0000000253027209 */ /* 0x000fe40007810000 */
[----:B------:R-:W-:Y:S02]  /*b0c0*/  FSEL R107, R93, -INF , P3 ;  /* 0xff8000005d6b7808 */ /* 0x000fe40001800000 */
[----:B------:R-:W-:Y:S01]  /*b0d0*/  FMNMX.FTZ R2, R86, R2, !PT ;  /* 0x0000000256027209 */ /* 0x000fe20007810000 */
[----:B------:R-:W1:Y:S01]  /*b0e0*/  MUFU.TANH R79, R79 ;  /* 0x0000004f004f7308 */ /* 0x000e620000002400 */
[----:B------:R-:W-:Y:S02]  /*b0f0*/  ISETP.GT.AND P3, PT, R5, 0x50, PT ;  /* 0x000000500500780c */ /* 0x000fe40003f64270 */
[----:B------:R-:W-:Y:S02]  /*b100*/  FMNMX.FTZ R72, R222, R72, !PT ;  /* 0x00000048de487209 */ /* 0x000fe40007810000 */
[----:B--2---:R-:W-:Y:S02]  /*b110*/  FSEL R114, R114, -INF , P5 ;  /* 0xff80000072727808 */ /* 0x004fe40002800000 */
[----:B------:R-:W-:Y:S02]  /*b120*/  FSEL R242, R90, -INF , P3 ;  /* 0xff8000005af27808 */ /* 0x000fe40001800000 */
[----:B------:R-:W-:Y:S01]  /*b130*/  FSETP.NEU.FTZ.AND P3, PT, R73, -INF , PT ;  /* 0xff8000004900780b */ /* 0x000fe20003f7d000 */
[----:B------:R-:W2:Y:S01]  /*b140*/  MUFU.TANH R92, R92 ;  /* 0x0000005c005c7308 */ /* 0x000ea20000002400 */
[----:B------:R-:W-:Y:S02]  /*b150*/  FMNMX.FTZ R4, R56, R4, !PT ;  /* 0x0000000438047209 */ /* 0x000fe40007810000 */
[----:B------:R-:W-:Y:S02]  /*b160*/  FSEL R75, R75, RZ, P3 ;  /* 0x000000ff4b4b7208 */ /* 0x000fe40001800000 */
[----:B------:R-:W-:Y:S02]  /*b170*/  ISETP.GT.AND P2, PT, R5, 0x49, PT ;  /* 0x000000490500780c */ /* 0x000fe40003f44270 */
[C---:B------:R-:W-:Y:S02]  /*b180*/  ISETP.GT.AND P5, PT, R0.reuse, 0x58, PT ;  /* 0x000000580000780c */ /* 0x040fe40003fa4270 */
[----:B------:R-:W-:Y:S01]  /*b190*/  FMNMX.FTZ R4, R57, R4, !PT ;  /* 0x0000000439047209 */ /* 0x000fe20007810000 */
[----:B------:R-:W-:Y:S01]  /*b1a0*/  MUFU.TANH R104, R104 ;  /* 0x0000006800687308 */ /* 0x000fe20000002400 */
[C---:B------:R-:W-:Y:S02]  /*b1b0*/  ISETP.GT.AND P1, PT, R0.reuse, 0x50, PT ;  /* 0x000000500000780c */ /* 0x040fe40003f24270 */
[----:B------:R-:W-:Y:S02]  /*b1c0*/  FMNMX.FTZ R4, R187, R4, !PT ;  /* 0x00000004bb047209 */ /* 0x000fe40007810000 */
[----:B-1----:R-:W-:Y:S02]  /*b1d0*/  FSEL R194, R79, -INF , P2 ;  /* 0xff8000004fc27808 */ /* 0x002fe40001000000 */
[----:B------:R-:W-:Y:S02]  /*b1e0*/  FSEL R249, R249, -INF , P1 ;  /* 0xff800000f9f97808 */ /* 0x000fe40000800000 */
[C---:B------:R-:W-:Y:S01]  /*b1f0*/  ISETP.GT.AND P1, PT, R0.reuse, 0x61, PT ;  /* 0x000000610000780c */ /* 0x040fe20003f24270 */
[----:B------:R-:W1:Y:S01]  /*b200*/  MUFU.TANH R105, R105 ;  /* 0x0000006900697308 */ /* 0x000e620000002400 */
[----:B------:R-:W-:Y:S02]  /*b210*/  ISETP.GT.AND P0, PT, R0, 0x51, PT ;  /* 0x000000510000780c */ /* 0x000fe40003f04270 */
[----:B------:R-:W-:Y:S02]  /*b220*/  FMNMX.FTZ R2, R249, R2, !PT ;  /* 0x00000002f9027209 */ /* 0x000fe40007810000 */
[----:B--2---:R-:W-:Y:S02]  /*b230*/  FSEL R247, R92, -INF , P5 ;  /* 0xff8000005cf77808 */ /* 0x004fe40002800000 */
[C---:B------:R-:W-:Y:S02]  /*b240*/  ISETP.GT.AND P5, PT, R0.reuse, 0x69, PT ;  /* 0x000000690000780c */ /* 0x040fe40003fa4270 */
[----:B------:R-:W-:Y:S01]  /*b250*/  FMNMX.FTZ R72, R243, R72, !PT ;  /* 0x00000048f3487209 */ /* 0x000fe20007810000 */
[----:B------:R-:W2:Y:S01]  /*b260*/  MUFU.TANH R108, R108 ;  /* 0x0000006c006c7308 */ /* 0x000ea20000002400 */
[----:B------:R-:W-:Y:S02]  /*b270*/  ISETP.GT.AND P2, PT, R0, 0x60, PT ;  /* 0x000000600000780c */ /* 0x000fe40003f44270 */
[----:B------:R-:W-:Y:S02]  /*b280*/  FSEL R248, R248, -INF , P0 ;  /* 0xff800000f8f87808 */ /* 0x000fe40000000000 */
[----:B------:R-:W-:Y:S02]  /*b290*/  ISETP.GT.AND P0, PT, R0, 0x68, PT ;  /* 0x000000680000780c */ /* 0x000fe40003f04270 */
[----:B------:R-:W-:Y:S01]  /*b2a0*/  FMNMX.FTZ R0, R188, R4, !PT ;  /* 0x00000004bc007209 */ /* 0x000fe20007810000 */
[--C-:B------:R-:W-:Y:S01]  /*b2b0*/  FFMA.FTZ R4, R8, c[0x0][0x2d0], -R75.reuse ;  /* 0x0000b40008047a23 */ /* 0x100fe2000001084b */
[----:B------:R-:W-:Y:S01]  /*b2c0*/  FMNMX.FTZ R72, R221, R72, !PT ;  /* 0x00000048dd487209 */ /* 0x000fe20007810000 */
[----:B------:R-:W3:Y:S01]  /*b2d0*/  MUFU.TANH R91, R91 ;  /* 0x0000005b005b7308 */ /* 0x000ee20000002400 */
[----:B------:R-:W-:Y:S01]  /*b2e0*/  FSEL R202, R109, -INF , P5 ;  /* 0xff8000006dca7808 */ /* 0x000fe20002800000 */
[--C-:B------:R-:W-:Y:S01]  /*b2f0*/  FFMA.FTZ R109, R201, c[0x0][0x2d0], -R75.reuse ;  /* 0x0000b400c96d7a23 */ /* 0x100fe2000001084b */
[----:B------:R-:W-:Y:S02]  /*b300*/  ISETP.GE.AND P5, PT, R216, 0x1, PT ;  /* 0x00000001d800780c */ /* 0x000fe40003fa6270 */
[----:B------:R-:W-:Y:S02]  /*b310*/  FMNMX.FTZ R72, R103, R72, !PT ;  /* 0x0000004867487209 */ /* 0x000fe40007810000 */
[----:B-1----:R-:W-:Y:S01]  /*b320*/  FSEL R207, R105, -INF , P1 ;  /* 0xff80000069cf7808 */ /* 0x002fe20000800000 */
[----:B------:R-:W-:Y:S01]  /*b330*/  IMAD.MOV.U32 R105, RZ, RZ, R86 ;  /* 0x000000ffff697224 */ /* 0x000fe200078e0056 */
[----:B------:R-:W-:Y:S01]  /*b340*/  FMNMX.FTZ R72, R197, R72, !PT ;  /* 0x00000048c5487209 */ /* 0x000fe20007810000 */
[----:B------:R1:W-:Y:S01]  /*b350*/  MUFU.EX2 R220, R4 ;  /* 0x0000000400dc7308 */ /* 0x0003e20000000800 */
[----:B------:R-:W-:Y:S02]  /*b360*/  FMNMX.FTZ R2, R248, R2, !PT ;  /* 0x00000002f8027209 */ /* 0x000fe40007810000 */
[----:B------:R-:W-:Y:S01]  /*b370*/  FSEL R211, R104, -INF , P2 ;  /* 0xff80000068d37808 */ /* 0x000fe20001000000 */
[--C-:B------:R-:W-:Y:S01]  /*b380*/  FFMA.FTZ R104, R223, c[0x0][0x2d0], -R75.reuse ;  /* 0x0000b400df687a23 */ /* 0x100fe2000001084b */
[----:B------:R-:W-:Y:S02]  /*b390*/  FMNMX.FTZ R2, R247, R2, !PT ;  /* 0x00000002f7027209 */ /* 0x000fe40007810000 */
[----:B------:R-:W-:Y:S02]  /*b3a0*/  FMNMX.FTZ R72, R191, R72, !PT ;  /* 0x00000048bf487209 */ /* 0x000fe40007810000 */
[----:B------:R-:W-:Y:S01]  /*b3b0*/  FMNMX.FTZ R2, R107, R2, !PT ;  /* 0x000000026b027209 */ /* 0x000fe20007810000 */
[----:B------:R-:W3:Y:S01]  /*b3c0*/  MUFU.TANH R94, R94 ;  /* 0x0000005e005e7308 */ /* 0x000ee20000002400 */
[----:B------:R-:W-:Y:S02]  /*b3d0*/  FMNMX.FTZ R72, R190, R72, !PT ;  /* 0x00000048be487209 */ /* 0x000fe40007810000 */
[----:B------:R-:W-:Y:S02]  /*b3e0*/  FMNMX.FTZ R2, R211, R2, !PT ;  /* 0x00000002d3027209 */ /* 0x000fe40007810000 */
[----:B--2---:R-:W-:Y:S01]  /*b3f0*/  FSEL R204, R108, -INF , P0 ;  /* 0xff8000006ccc7808 */ /* 0x004fe20000000000 */
[--C-:B------:R-:W-:Y:S01]  /*b400*/  FFMA.FTZ R108, R219, c[0x0][0x2d0], -R75.reuse ;  /* 0x0000b400db6c7a23 */ /* 0x100fe2000001084b */
[----:B------:R-:W-:Y:S02]  /*b410*/  FMNMX.FTZ R2, R207, R2, !PT ;  /* 0x00000002cf027209 */ /* 0x000fe40007810000 */
[----:B------:R-:W-:Y:S01]  /*b420*/  FMNMX.FTZ R72, R186, R72, !PT ;  /* 0x00000048ba487209 */ /* 0x000fe20007810000 */
[----:B------:R-:W2:Y:S01]  /*b430*/  MUFU.TANH R95, R95 ;  /* 0x0000005f005f7308 */ /* 0x000ea20000002400 */
[----:B------:R-:W-:Y:S02]  /*b440*/  FMNMX.FTZ R2, R204, R2, !PT ;  /* 0x00000002cc027209 */ /* 0x000fe40007810000 */
[----:B------:R-:W-:Y:S01]  /*b450*/  FMNMX.FTZ R72, R99, R72, !PT ;  /* 0x0000004863487209 */ /* 0x000fe20007810000 */
[--C-:B-1----:R-:W-:Y:S01]  /*b460*/  FFMA.FTZ R4, R9, c[0x0][0x2d0], -R75.reuse ;  /* 0x0000b40009047a23 */ /* 0x102fe2000001084b */
[----:B------:R-:W-:Y:S01]  /*b470*/  FMNMX.FTZ R2, R202, R2, !PT ;  /* 0x00000002ca027209 */ /* 0x000fe20007810000 */
[----:B------:R-:W-:Y:S01]  /*b480*/  IMAD.MOV.U32 R9, RZ, RZ, c[0x0][0x1e0] ;  /* 0x00007800ff097624 */ /* 0x000fe200078e00ff */
[----:B------:R-:W-:Y:S02]  /*b490*/  FMNMX.FTZ R72, R98, R72, !PT ;  /* 0x0000004862487209 */ /* 0x000fe40007810000 */
[----:B------:R-:W-:Y:S01]  /*b4a0*/  ISETP.GT.AND P2, PT, R5, 0x51, PT ;  /* 0x000000510500780c */ /* 0x000fe20003f44270 */
[----:B------:R1:W1:Y:S01]  /*b4b0*/  MUFU.EX2 R246, R4 ;  /* 0x0000000400f67308 */ /* 0x0002620000000800 */
[----:B------:R-:W-:Y:S01]  /*b4c0*/  FMNMX.FTZ R72, R114, R72, !PT ;  /* 0x0000004872487209 */ /* 0x000fe20007810000 */
[----:B------:R-:W2:Y:S01]  /*b4d0*/  SHFL.BFLY PT, R71, R2, 0x2, 0x1f ;  /* 0x0c401f0002477f89 */ /* 0x000ea200000e0000 */
[----:B------:R-:W-:Y:S02]  /*b4e0*/  FMNMX.FTZ R0, R199, R0, !PT ;  /* 0x00000000c7007209 */ /* 0x000fe40007810000 */
[----:B------:R-:W-:Y:S02]  /*b4f0*/  FMNMX.FTZ R72, R115, R72, !PT ;  /* 0x0000004873487209 */ /* 0x000fe40007810000 */
[----:B------:R-:W-:Y:S02]  /*b500*/  FMNMX.FTZ R0, R214, R0, !PT ;  /* 0x00000000d6007209 */ /* 0x000fe40007810000 */
[----:B---3--:R-:W-:Y:S01]  /*b510*/  FSEL R217, R91, -INF , P2 ;  /* 0xff8000005bd97808 */ /* 0x008fe20001000000 */
[----:B------:R-:W3:Y:S01]  /*b520*/  MUFU.TANH R106, R106 ;  /* 0x0000006a006a7308 */ /* 0x000ee20000002400 */
[----:B------:R-:W3:Y:S01]  /*b530*/  SHFL.BFLY PT, R6, R72, 0x2, 0x1f ;  /* 0x0c401f0048067f89 */ /* 0x000ee200000e0000 */
[----:B------:R-:W-:Y:S02]  /*b540*/  FMNMX.FTZ R0, R84, R0, !PT ;  /* 0x0000000054007209 */ /* 0x000fe40007810000 */
[----:B------:R-:W-:Y:S02]  /*b550*/  ISETP.GT.AND P1, PT, R5, 0x58, PT ;  /* 0x000000580500780c */ /* 0x000fe40003f24270 */
[----:B------:R-:W-:Y:S02]  /*b560*/  FMNMX.FTZ R0, R97, R0, !PT ;  /* 0x0000000061007209 */ /* 0x000fe40007810000 */
[----:B------:R-:W-:Y:S02]  /*b570*/  FSEL R215, R94, -INF , P1 ;  /* 0xff8000005ed77808 */ /* 0x000fe40000800000 */
[----:B------:R-:W-:Y:S02]  /*b580*/  FMNMX.FTZ R0, R111, R0, !PT ;  /* 0x000000006f007209 */ /* 0x000fe40007810000 */
[----:B------:R-:W-:Y:S01]  /*b590*/  ISETP.GT.AND P0, PT, R5, 0x59, PT ;  /* 0x000000590500780c */ /* 0x000fe20003f04270 */
[--C-:B-1----:R-:W-:Y:S01]  /*b5a0*/  FFMA.FTZ R4, R10, c[0x0][0x2d0], -R75.reuse ;  /* 0x0000b4000a047a23 */ /* 0x102fe2000001084b */
[----:B------:R-:W-:Y:S02]  /*b5b0*/  MOV R10, c[0x0][0x1e4] ;  /* 0x00007900000a7a02 */ /* 0x000fe40000000f00 */
[----:B--2---:R-:W-:Y:S01]  /*b5c0*/  FMNMX.FTZ R71, R2, R71, !PT ;  /* 0x0000004702477209 */ /* 0x004fe20007810000 */
[----:B------:R-:W-:Y:S01]  /*b5d0*/  MUFU.EX2 R64, R4 ;  /* 0x0000000400407308 */ /* 0x000fe20000000800 */
[----:B------:R-:W-:Y:S01]  /*b5e0*/  FFMA.FTZ R2, R11, c[0x0][0x2d0], -R75 ;  /* 0x0000b4000b027a23 */ /* 0x000fe2000001084b */
[----:B------:R-:W-:Y:S02]  /*b5f0*/  FSEL R212, R95, -INF , P0 ;  /* 0xff8000005fd47808 */ /* 0x000fe40000000000 */
[----:B------:R-:W-:Y:S02]  /*b600*/  F2FP.PACK_AB R76, R246, R220 ;  /* 0x000000dcf64c723e */ /* 0x000fe400000000ff */
[C---:B------:R-:W-:Y:S02]  /*b610*/  ISETP.GT.AND P0, PT, R5.reuse, 0x61, PT ;  /* 0x000000610500780c */ /* 0x040fe40003f04270 */
[----:B------:R-:W-:Y:S02]  /*b620*/  FMNMX.FTZ R0, R194, R0, !PT ;  /* 0x00000000c2007209 */ /* 0x000fe40007810000 */
[----:B------:R-:W1:Y:S01]  /*b630*/  MUFU.EX2 R4, R2 ;  /* 0x0000000200047308 */ /* 0x000e620000000800 */
[----:B---3--:R-:W-:Y:S02]  /*b640*/  FMNMX.FTZ R72, R72, R6, !PT ;  /* 0x0000000648487209 */ /* 0x008fe40007810000 */
[----:B------:R-:W-:Y:S02]  /*b650*/  FMNMX.FTZ R0, R242, R0, !PT ;  /* 0x00000000f2007209 */ /* 0x000fe40007810000 */
[----:B------:R-:W-:Y:S01]  /*b660*/  ISETP.GT.AND P1, PT, R5, 0x60, PT ;  /* 0x000000600500780c */ /* 0x000fe20003f24270 */
[----:B------:R-:W2:Y:S01]  /*b670*/  SHFL.BFLY PT, R6, R72, 0x1, 0x1f ;  /* 0x0c201f0048067f89 */ /* 0x000ea200000e0000 */
[----:B------:R-:W-:Y:S02]  /*b680*/  FMNMX.FTZ R0, R217, R0, !PT ;  /* 0x00000000d9007209 */ /* 0x000fe40007810000 */
[----:B------:R-:W-:Y:S02]  /*b690*/  FSEL R208, R106, -INF , P1 ;  /* 0xff8000006ad07808 */ /* 0x000fe40000800000 */
[----:B------:R-:W-:Y:S02]  /*b6a0*/  FMNMX.FTZ R0, R215, R0, !PT ;  /* 0x00000000d7007209 */ /* 0x000fe40007810000 */
[----:B------:R-:W-:Y:S02]  /*b6b0*/  ISETP.GT.AND P1, PT, R5, 0x68, PT ;  /* 0x000000680500780c */ /* 0x000fe40003f24270 */
[----:B------:R-:W-:Y:S02]  /*b6c0*/  FMNMX.FTZ R0, R212, R0, !PT ;  /* 0x00000000d4007209 */ /* 0x000fe40007810000 */
[----:B------:R-:W-:Y:S01]  /*b6d0*/  FSEL R206, R17, -INF , P0 ;  /* 0xff80000011ce7808 */ /* 0x000fe20000000000 */
[----:B------:R-:W-:Y:S01]  /*b6e0*/  @P5 IMAD.SHL.U32 R17, R9, 0x20, RZ ;  /* 0x0000002009115824 */ /* 0x000fe200078e00ff */
[----:B------:R-:W-:Y:S02]  /*b6f0*/  FMNMX.FTZ R0, R208, R0, !PT ;  /* 0x00000000d0007209 */ /* 0x000fe40007810000 */
[----:B------:R-:W-:Y:S02]  /*b700*/  ISETP.GT.AND P0, PT, R5, 0x69, PT ;  /* 0x000000690500780c */ /* 0x000fe40003f04270 */
[----:B------:R-:W-:Y:S01]  /*b710*/  FSEL R203, R7, -INF , P1 ;  /* 0xff80000007cb7808 */ /* 0x000fe20000800000 */
[----:B-1----:R1:W-:Y:S01]  /*b720*/  STL [R1], R4 ;  /* 0x0000000401007387 */ /* 0x0023e20000100800 */
[----:B------:R-:W-:Y:S02]  /*b730*/  FMNMX.FTZ R0, R206, R0, !PT ;  /* 0x00000000ce007209 */ /* 0x000fe40007810000 */
[----:B------:R-:W-:Y:S01]  /*b740*/  FSEL R74, R74, -INF , P0 ;  /* 0xff8000004a4a7808 */ /* 0x000fe20000000000 */
[----:B------:R-:W-:Y:S01]  /*b750*/  STL [R1+0xa0], R216 ;  /* 0x0000a0d801007387 */ /* 0x000fe20000100800 */
[----:B------:R-:W-:Y:S02]  /*b760*/  FMNMX.FTZ R0, R203, R0, !PT ;  /* 0x00000000cb007209 */ /* 0x000fe40007810000 */
[----:B--2---:R-:W-:Y:S01]  /*b770*/  FMNMX.FTZ R72, R72, R6, !PT ;  /* 0x0000000648487209 */ /* 0x004fe20007810000 */
[----:B------:R-:W-:Y:S01]  /*b780*/  STL [R1+0xa4], R244 ;  /* 0x0000a4f401007387 */ /* 0x000fe20000100800 */
[----:B------:R-:W-:Y:S02]  /*b790*/  FMNMX.FTZ R0, R74, R0, !PT ;  /* 0x000000004a007209 */ /* 0x000fe40007810000 */
[C---:B------:R-:W-:Y:S01]  /*b7a0*/  FSETP.NEU.FTZ.AND P2, PT, R72.reuse, -INF , PT ;  /* 0xff8000004800780b */ /* 0x040fe20003f5d000 */
[----:B------:R-:W-:Y:S01]  /*b7b0*/  FMUL.FTZ R96, R72, c[0x0][0x2d0] ;  /* 0x0000b40048607a20 */ /* 0x000fe20000410000 */
[----:B------:R-:W2:Y:S01]  /*b7c0*/  SHFL.BFLY PT, R6, R71, 0x1, 0x1f ;  /* 0x0c201f0047067f89 */ /* 0x000ea200000e0000 */
[----:B------:R-:W-:Y:S03]  /*b7d0*/  @P5 SHF.R.S32.HI R5, RZ, 0x1f, R244 ;  /* 0x0000001fff055819 */ /* 0x000fe600000114f4 */
[----:B------:R-:W-:Y:S02]  /*b7e0*/  FSEL R96, R96, RZ, P2 ;  /* 0x000000ff60607208 */ /* 0x000fe40001000000 */
[----:B------:R-:W-:Y:S02]  /*b7f0*/  @P5 IMAD R5, R5, c[0x0][0x1e0], RZ ;  /* 0x0000780005055a24 */ /* 0x000fe400078e02ff */
[----:B------:R-:W3:Y:S02]  /*b800*/  SHFL.BFLY PT, R2, R0, 0x2, 0x1f ;  /* 0x0c401f0000027f89 */ /* 0x000ee400000e0000 */
[----:B------:R-:W-:Y:S02]  /*b810*/  @P5 IMAD R5, R244, c[0x0][0x1e4], R5 ;  /* 0x00007900f4055a24 */ /* 0x000fe400078e0205 */
[----:B-1----:R-:W-:Y:S01]  /*b820*/  FFMA.FTZ R4, R12, c[0x0][0x2d0], -R96 ;  /* 0x0000b4000c047a23 */ /* 0x002fe20000010860 */
[----:B------:R-:W-:Y:S03]  /*b830*/  @P5 SHF.L.U64.HI R12, R9, 0x5, R10 ;  /* 0x00000005090c5819 */ /* 0x000fe6000001020a */
[----:B------:R1:W-:Y:S01]  /*b840*/  MUFU.EX2 R192, R4 ;  /* 0x0000000400c07308 */ /* 0x0003e20000000800 */
[----:B------:R-:W-:Y:S01]  /*b850*/  STL [R1+0xa8], R73 ;  /* 0x0000a84901007387 */ /* 0x000fe20000100800 */
[----:B--2---:R-:W-:Y:S01]  /*b860*/  FMNMX.FTZ R71, R71, R6, !PT ;  /* 0x0000000647477209 */ /* 0x004fe20007810000 */
[----:B------:R-:W-:Y:S03]  /*b870*/  @P5 IMAD.WIDE.U32 R6, R244, c[0x0][0x1e0], RZ ;  /* 0x00007800f4065a25 */ /* 0x000fe600078e00ff */
[C---:B------:R-:W-:Y:S01]  /*b880*/  FSETP.NEU.FTZ.AND P1, PT, R71.reuse, -INF , PT ;  /* 0xff8000004700780b */ /* 0x040fe20003f3d000 */
[----:B------:R-:W-:Y:S02]  /*b890*/  FMUL.FTZ R100, R71, c[0x0][0x2d0] ;  /* 0x0000b40047647a20 */ /* 0x000fe40000410000 */
[----:B------:R-:W-:Y:S01]  /*b8a0*/  @P5 IMAD.IADD R7, R7, 0x1, R5 ;  /* 0x0000000107075824 */ /* 0x000fe200078e0205 */
[----:B---3--:R-:W-:Y:S02]  /*b8b0*/  FMNMX.FTZ R0, R0, R2, !PT ;  /* 0x0000000200007209 */ /* 0x008fe40007810000 */
[----:B------:R-:W-:Y:S01]  /*b8c0*/  FSEL R100, R100, RZ, P1 ;  /* 0x000000ff64647208 */ /* 0x000fe20000800000 */
[----:B------:R-:W-:Y:S01]  /*b8d0*/  @P5 IMAD R7, R7, 0x70, RZ ;  /* 0x0000007007075824 */ /* 0x000fe200078e02ff */
[----:B------:R-:W-:Y:S01]  /*b8e0*/  @P5 MOV R5, R69 ;  /* 0x0000004500055202 */ /* 0x000fe20000000f00 */
[----:B------:R-:W2:Y:S02]  /*b8f0*/  SHFL.BFLY PT, R2, R0, 0x1, 0x1f ;  /* 0x0c201f0000027f89 */ /* 0x000ea400000e0000 */
[----:B------:R-:W-:Y:S02]  /*b900*/  FFMA.FTZ R8, R16, c[0x0][0x2d0], -R100 ;  /* 0x0000b40010087a23 */ /* 0x000fe40000010864 */
[----:B-1----:R-:W-:Y:S02]  /*b910*/  FFMA.FTZ R4, R13, c[0x0][0x2d0], -R96 ;  /* 0x0000b4000d047a23 */ /* 0x002fe40000010860 */
[----:B------:R1:W-:Y:S01]  /*b920*/  MUFU.EX2 R113, R8 ;  /* 0x0000000800717308 */ /* 0x0003e20000000800 */
[--C-:B------:R-:W-:Y:S02]  /*b930*/  FFMA.FTZ R13, R30, c[0x0][0x2d0], -R75.reuse ;  /* 0x0000b4001e0d7a23 */ /* 0x100fe4000001084b */
[--C-:B------:R-:W-:Y:S02]  /*b940*/  FFMA.FTZ R16, R25, c[0x0][0x2d0], -R75.reuse ;  /* 0x0000b40019107a23 */ /* 0x100fe4000001084b */
[--C-:B------:R-:W-:Y:S05]  /*b950*/  FFMA.FTZ R107, R107, c[0x0][0x2d0], -R100.reuse ;  /* 0x0000b4006b6b7a23 */ /* 0x100fea0000010864 */
[----:B------:R3:W3:Y:S01]  /*b960*/  MUFU.EX2 R205, R4 ;  /* 0x0000000400cd7308 */ /* 0x0006e20000000800 */
[----:B--2---:R-:W-:Y:S01]  /*b970*/  FMNMX.FTZ R70, R0, R2, !PT ;  /* 0x0000000200467209 */ /* 0x004fe20007810000 */
[----:B------:R-:W-:Y:S08]  /*b980*/  FFMA.FTZ R0, R19, c[0x0][0x2d0], -R100 ;  /* 0x0000b40013007a23 */ /* 0x000ff00000010864 */
[----:B------:R2:W-:Y:S01]  /*b990*/  MUFU.EX2 R230, R13 ;  /* 0x0000000d00e67308 */ /* 0x0005e20000000800 */
[----:B------:R-:W-:Y:S02]  /*b9a0*/  FFMA.FTZ R2, R27, c[0x0][0x2d0], -R96 ;  /* 0x0000b4001b027a23 */ /* 0x000fe40000010860 */
[----:B------:R-:W-:Y:S02]  /*b9b0*/  FMUL.FTZ R101, R70, c[0x0][0x2d0] ;  /* 0x0000b40046657a20 */ /* 0x000fe40000410000 */
[----:B-1----:R-:W-:Y:S05]  /*b9c0*/  FFMA.FTZ R8, R18, c[0x0][0x2d0], -R100 ;  /* 0x0000b40012087a23 */ /* 0x002fea0000010864 */
[----:B------:R-:W-:Y:S01]  /*b9d0*/  MUFU.EX2 R65, R8 ;  /* 0x0000000800417308 */ /* 0x000fe20000000800 */
[--C-:B---3--:R-:W-:Y:S01]  /*b9e0*/  FFMA.FTZ R4, R14, c[0x0][0x2d0], -R96.reuse ;  /* 0x0000b4000e047a23 */ /* 0x108fe20000010860 */
[----:B------:R-:W-:Y:S01]  /*b9f0*/  F2FP.PACK_AB R77, R205, R192 ;  /* 0x000000c0cd4d723e */ /* 0x000fe200000000ff */
[--C-:B------:R-:W-:Y:S07]  /*ba00*/  FFMA.FTZ R14, R29, c[0x0][0x2d0], -R75.reuse ;  /* 0x0000b4001d0e7a23 */ /* 0x100fee000001084b */
[----:B------:R1:W-:Y:S01]  /*ba10*/  MUFU.EX2 R55, R4 ;  /* 0x0000000400377308 */ /* 0x0003e20000000800 */
[--C-:B--2---:R-:W-:Y:S09]  /*ba20*/  FFMA.FTZ R13, R42, c[0x0][0x2d0], -R75.reuse ;  /* 0x0000b4002a0d7a23 */ /* 0x104ff2000001084b */
[----:B------:R2:W-:Y:S10]  /*ba30*/  MUFU.EX2 R106, R0 ;  /* 0x00000000006a7308 */ /* 0x0005f40000000800 */
[----:B------:R3:W-:Y:S01]  /*ba40*/  MUFU.EX2 R229, R2 ;  /* 0x0000000200e57308 */ /* 0x0007e20000000800 */
[----:B-1----:R-:W-:Y:S02]  /*ba50*/  FFMA.FTZ R4, R15, c[0x0][0x2d0], -R96 ;  /* 0x0000b4000f047a23 */ /* 0x002fe40000010860 */
[----:B------:R-:W-:Y:S07]  /*ba60*/  FFMA.FTZ R15, R26, c[0x0][0x2d0], -R75 ;  /* 0x0000b4001a0f7a23 */ /* 0x000fee000001084b */
[----:B------:R4:W-:Y:S01]  /*ba70*/  MUFU.EX2 R244, R4 ;  /* 0x0000000400f47308 */ /* 0x0009e20000000800 */
[--C-:B--2---:R-:W-:Y:S09]  /*ba80*/  FFMA.FTZ R0, R20, c[0x0][0x2d0], -R100.reuse ;  /* 0x0000b40014007a23 */ /* 0x104ff20000010864 */
[----:B------:R-:W1:Y:S01]  /*ba90*/  MUFU.EX2 R216, R0 ;  /* 0x0000000000d87308 */ /* 0x000e620000000800 */
[----:B---3--:R-:W-:Y:S09]  /*baa0*/  FFMA.FTZ R2, R37, c[0x0][0x2d0], -R100 ;  /* 0x0000b40025027a23 */ /* 0x008ff20000010864 */
[----:B------:R2:W-:Y:S01]  /*bab0*/  MUFU.EX2 R234, R2 ;  /* 0x0000000200ea7308 */ /* 0x0005e20000000800 */
[----:B----4-:R-:W-:Y:S04]  /*bac0*/  @P5 IMAD.MOV.U32 R4, RZ, RZ, R66 ;  /* 0x000000ffff045224 */ /* 0x010fe800078e0042 */
[----:B------:R-:W-:Y:S05]  /*bad0*/  @P5 IMAD.WIDE.U32 R4, R6, 0x70, R4 ;  /* 0x0000007006045825 */ /* 0x000fea00078e0004 */
[----:B------:R3:W-:Y:S01]  /*bae0*/  MUFU.EX2 R240, R14 ;  /* 0x0000000e00f07308 */ /* 0x0007e20000000800 */
[----:B------:R-:W-:Y:S01]  /*baf0*/  @P5 IMAD.IADD R7, R5, 0x1, R7 ;  /* 0x0000000105075824 */ /* 0x000fe200078e0207 */
[----:B------:R-:W-:Y:S02]  /*bb00*/  @P5 LEA R6, P0, R4, c[0x0][0x1c8], 0x1 ;  /* 0x0000720004065a11 */ /* 0x000fe400078008ff */
[----:B-1----:R-:W-:Y:S02]  /*bb10*/  F2FP.PACK_AB R66, R216, R106 ;  /* 0x0000006ad842723e */ /* 0x002fe400000000ff */
[----:B------:R-:W-:Y:S02]  /*bb20*/  @P5 LEA.HI.X R7, R4, c[0x0][0x1cc], R7, 0x1, P0 ;  /* 0x0000730004075a11 */ /* 0x000fe400000f0c07 */
[-C--:B------:R-:W-:Y:S02]  /*bb30*/  @P5 IADD3 R4, P0, R6, R17.reuse, RZ ;  /* 0x0000001106045210 */ /* 0x080fe40007f1e0ff */
[----:B------:R-:W-:Y:S01]  /*bb40*/  MUFU.EX2 R236, R15 ;  /* 0x0000000f00ec7308 */ /* 0x000fe20000000800 */
[----:B------:R1:W-:Y:S02]  /*bb50*/  @P5 LDGSTS.E.BYPASS.LTC128B.128 [R241+0x3900], [R6.64], !P6 ;  /* 0x0390000006f15fae */ /* 0x0003e4000f101d4a */
[----:B------:R-:W-:Y:S01]  /*bb60*/  @P5 IMAD.X R5, R7, 0x1, R12, P0 ;  /* 0x0000000107055824 */ /* 0x000fe200000e060c */
[-C--:B------:R-:W-:Y:S01]  /*bb70*/  @P5 IADD3 R8, P0, R4, R17.reuse, RZ ;  /* 0x0000001104085210 */ /* 0x080fe20007f1e0ff */
[----:B--2---:R-:W-:Y:S03]  /*bb80*/  FFMA.FTZ R2, R43, c[0x0][0x2d0], -R96 ;  /* 0x0000b4002b027a23 */ /* 0x004fe60000010860 */
[----:B------:R-:W-:Y:S02]  /*bb90*/  @P5 IADD3.X R9, R5, R12, RZ, P0, !PT ;  /* 0x0000000c05095210 */ /* 0x000fe400007fe4ff */
[----:B------:R2:W-:Y:S01]  /*bba0*/  MUFU.EX2 R90, R2 ;  /* 0x00000002005a7308 */ /* 0x0005e20000000800 */
[----:B------:R-:W-:Y:S01]  /*bbb0*/  @P5 IADD3 R10, P0, R8, R17, RZ ;  /* 0x00000011080a5210 */ /* 0x000fe20007f1e0ff */
[----:B------:R4:W-:Y:S01]  /*bbc0*/  @P5 LDGSTS.E.BYPASS.LTC128B.128 [R241+0x4100], [R4.64], !P6 ;  /* 0x0410000004f15fae */ /* 0x0009e2000f101d4a */
[----:B---3--:R-:W-:Y:S03]  /*bbd0*/  FFMA.FTZ R14, R41, c[0x0][0x2d0], -R75 ;  /* 0x0000b400290e7a23 */ /* 0x008fe6000001084b */
[----:B------:R-:W-:Y:S01]  /*bbe0*/  @P5 IMAD.X R11, R9, 0x1, R12, P0 ;  /* 0x00000001090b5824 */ /* 0x000fe200000e060c */
[----:B------:R-:W-:Y:S03]  /*bbf0*/  FSETP.NEU.FTZ.AND P0, PT, R70, -INF , PT ;  /* 0xff8000004600780b */ /* 0x000fe60003f1d000 */
[----:B------:R-:W-:Y:S01]  /*bc00*/  MUFU.EX2 R87, R14 ;  /* 0x0000000e00577308 */ /* 0x000fe20000000800 */
[----:B------:R-:W-:Y:S01]  /*bc10*/  FSEL R101, R101, RZ, P0 ;  /* 0x000000ff65657208 */ /* 0x000fe20000000000 */
[----:B------:R3:W-:Y:S04]  /*bc20*/  @P5 LDGSTS.E.BYPASS.LTC128B.128 [R241+0x4900], [R8.64], !P6 ;  /* 0x0490000008f15fae */ /* 0x0007e8000f101d4a */
[--C-:B------:R-:W-:Y:S04]  /*bc30*/  FFMA.FTZ R0, R21, c[0x0][0x2d0], -R101.reuse ;  /* 0x0000b40015007a23 */ /* 0x100fe80000010865 */
[----:B------:R1:W-:Y:S01]  /*bc40*/  MUFU.EX2 R112, R0 ;  /* 0x0000000000707308 */ /* 0x0003e20000000800 */
[----:B------:R3:W-:Y:S01]  /*bc50*/  @P5 LDGSTS.E.BYPASS.LTC128B.128 [R241+0x5100], [R10.64], !P6 ;  /* 0x051000000af15fae */ /* 0x0007e2000f101d4a */
[----:B--2---:R-:W-:Y:S08]  /*bc60*/  FFMA.FTZ R2, R49, c[0x0][0x2d0], -R100 ;  /* 0x0000b40031027a23 */ /* 0x004ff00000010864 */
[----:B------:R-:W-:Y:S10]  /*bc70*/  MUFU.EX2 R80, R2 ;  /* 0x0000000200507308 */ /* 0x000ff40000000800 */
[----:B------:R-:W-:Y:S01]  /*bc80*/  MUFU.EX2 R95, R13 ;  /* 0x0000000d005f7308 */ /* 0x000fe20000000800 */
[--C-:B-1----:R-:W-:Y:S09]  /*bc90*/  FFMA.FTZ R0, R22, c[0x0][0x2d0], -R101.reuse ;  /* 0x0000b40016007a23 */ /* 0x102ff20000010865 */
[----:B------:R1:W-:Y:S10]  /*bca0*/  MUFU.EX2 R250, R0 ;  /* 0x0000000000fa7308 */ /* 0x0003f40000000800 */
[----:B------:R-:W-:Y:S01]  /*bcb0*/  MUFU.EX2 R232, R16 ;  /* 0x0000001000e87308 */ /* 0x000fe20000000800 */
[--C-:B-1----:R-:W-:Y:S09]  /*bcc0*/  FFMA.FTZ R0, R23, c[0x0][0x2d0], -R101.reuse ;  /* 0x0000b40017007a23 */ /* 0x102ff20000010865 */
[----:B------:R1:W-:Y:S02]  /*bcd0*/  MUFU.EX2 R251, R0 ;  /* 0x0000000000fb7308 */ /* 0x0003e40000000800 */
[--C-:B-1----:R-:W-:Y:S08]  /*bce0*/  FFMA.FTZ R0, R24, c[0x0][0x2d0], -R101.reuse ;  /* 0x0000b40018007a23 */ /* 0x102ff00000010865 */
[----:B------:R1:W2:Y:S02]  /*bcf0*/  MUFU.EX2 R228, R0 ;  /* 0x0000000000e47308 */ /* 0x0002a40000000800 */
[--C-:B-1----:R-:W-:Y:S01]  /*bd00*/  FFMA.FTZ R0, R28, c[0x0][0x2d0], -R96.reuse ;  /* 0x0000b4001c007a23 */ /* 0x102fe20000010860 */
[----:B--2---:R-:W-:Y:S07]  /*bd10*/  F2FP.PACK_AB R67, R228, R251 ;  /* 0x000000fbe443723e */ /* 0x004fee00000000ff */
[----:B------:R1:W-:Y:S02]  /*bd20*/  MUFU.EX2 R237, R0 ;  /* 0x0000000000ed7308 */ /* 0x0003e40000000800 */
[--C-:B-1----:R-:W-:Y:S08]  /*bd30*/  FFMA.FTZ R0, R31, c[0x0][0x2d0], -R96.reuse ;  /* 0x0000b4001f007a23 */ /* 0x102ff00000010860 */
[----:B------:R1:W-:Y:S02]  /*bd40*/  MUFU.EX2 R233, R0 ;  /* 0x0000000000e97308 */ /* 0x0003e40000000800 */
[----:B-1----:R-:W-:Y:S08]  /*bd50*/  FFMA.FTZ R0, R32, c[0x0][0x2d0], -R96 ;  /* 0x0000b40020007a23 */ /* 0x002ff00000010860 */
[----:B------:R1:W-:Y:S02]  /*bd60*/  MUFU.EX2 R92, R0 ;  /* 0x00000000005c7308 */ /* 0x0003e40000000800 */
[--C-:B-1----:R-:W-:Y:S08]  /*bd70*/  FFMA.FTZ R0, R33, c[0x0][0x2d0], -R100.reuse ;  /* 0x0000b40021007a23 */ /* 0x102ff00000010864 */
[----:B------:R1:W-:Y:S02]  /*bd80*/  MUFU.EX2 R231, R0 ;  /* 0x0000000000e77308 */ /* 0x0003e40000000800 */
[--C-:B-1----:R-:W-:Y:S08]  /*bd90*/  FFMA.FTZ R0, R34, c[0x0][0x2d0], -R100.reuse ;  /* 0x0000b40022007a23 */ /* 0x102ff00000010864 */
[----:B------:R1:W-:Y:S02]  /*bda0*/  MUFU.EX2 R238, R0 ;  /* 0x0000000000ee7308 */ /* 0x0003e40000000800 */
[--C-:B-1----:R-:W-:Y:S08]  /*bdb0*/  FFMA.FTZ R0, R35, c[0x0][0x2d0], -R101.reuse ;  /* 0x0000b40023007a23 */ /* 0x102ff00000010865 */
[----:B------:R1:W-:Y:S02]  /*bdc0*/  MUFU.EX2 R235, R0 ;  /* 0x0000000000eb7308 */ /* 0x0003e40000000800 */
[--C-:B-1----:R-:W-:Y:S08]  /*bdd0*/  FFMA.FTZ R0, R36, c[0x0][0x2d0], -R101.reuse ;  /* 0x0000b40024007a23 */ /* 0x102ff00000010865 */
[----:B------:R1:W-:Y:S02]  /*bde0*/  MUFU.EX2 R239, R0 ;  /* 0x0000000000ef7308 */ /* 0x0003e40000000800 */
[----:B-1----:R-:W-:Y:S08]  /*bdf0*/  FFMA.FTZ R0, R38, c[0x0][0x2d0], -R100 ;  /* 0x0000b40026007a23 */ /* 0x002ff00000010864 */
        /* <DEDUP_REMOVED lines=15> */
[----:B-1----:R-:W-:Y:S02]  /*bef0*/  FSEL R0, R73, RZ, P3 ;  /* 0x000000ff49007208 */ /* 0x002fe40001800000 */
[----:B------:R-:W2:Y:S01]  /*bf00*/  LDL.LU R73, [R1] ;  /* 0x0000000001497983 */ /* 0x000ea20000300800 */
[-C--:B------:R-:W-:Y:S02]  /*bf10*/  @P5 IADD3 R6, P3, R10, R17.reuse, RZ ;  /* 0x000000110a065210 */ /* 0x080fe40007f7e0ff */
[----:B------:R-:W-:Y:S01]  /*bf20*/  FADD.FTZ R2, -R0, R3 ;  /* 0x0000000300027221 */ /* 0x000fe20000010100 */
[----:B------:R-:W-:Y:S02]  /*bf30*/  FSEL R0, R72, RZ, P2 ;  /* 0x000000ff48007208 */ /* 0x000fe40001000000 */
[----:B------:R-:W-:Y:S01]  /*bf40*/  @P5 IMAD.X R7, R11, 0x1, R12, P3 ;  /* 0x000000010b075824 */ /* 0x000fe200018e060c */
[-C--:B----4-:R-:W-:Y:S01]  /*bf50*/  @P5 IADD3 R4, P2, R6, R17.reuse, RZ ;  /* 0x0000001106045210 */ /* 0x090fe20007f5e0ff */
[----:B------:R-:W-:Y:S02]  /*bf60*/  FMUL.FTZ R2, R2, c[0x0][0x2d0] ;  /* 0x0000b40002027a20 */ /* 0x000fe40000410000 */
[----:B------:R-:W-:Y:S01]  /*bf70*/  FADD.FTZ R0, -R0, R116 ;  /* 0x0000007400007221 */ /* 0x000fe20000010100 */
[----:B------:R1:W-:Y:S01]  /*bf80*/  @P5 LDGSTS.E.BYPASS.LTC128B.128 [R241+0x5900], [R6.64], !P6 ;  /* 0x0590000006f15fae */ /* 0x0003e2000f101d4a */
[----:B------:R4:W4:Y:S01]  /*bf90*/  MUFU.EX2 R69, R2 ;  /* 0x0000000200457308 */ /* 0x0009220000000800 */
[--C-:B------:R-:W-:Y:S01]  /*bfa0*/  @P5 IMAD.X R5, R7, 0x1, R12.reuse, P2 ;  /* 0x0000000107055824 */ /* 0x100fe200010e060c */
[----:B---3--:R-:W-:Y:S01]  /*bfb0*/  @P5 IADD3 R8, P3, R4, R17, RZ ;  /* 0x0000001104085210 */ /* 0x008fe20007f7e0ff */
[----:B------:R-:W-:Y:S01]  /*bfc0*/  FMUL.FTZ R0, R0, c[0x0][0x2d0] ;  /* 0x0000b40000007a20 */ /* 0x000fe20000410000 */
[----:B------:R-:W-:Y:S02]  /*bfd0*/  MOV R116, R65 ;  /* 0x0000004100747202 */ /* 0x000fe40000000f00 */
[----:B------:R-:W-:Y:S01]  /*bfe0*/  F2FP.PACK_AB R65, R250, R112 ;  /* 0x00000070fa41723e */ /* 0x000fe200000000ff */
[----:B------:R3:W-:Y:S01]  /*bff0*/  @P5 LDGSTS.E.BYPASS.LTC128B.128 [R241+0x6100], [R4.64], !P6 ;  /* 0x0610000004f15fae */ /* 0x0007e2000f101d4a */
[----:B------:R-:W-:Y:S02]  /*c000*/  @P5 IMAD.X R9, R5, 0x1, R12, P3 ;  /* 0x0000000105095824 */ /* 0x000fe400018e060c */
[----:B------:R1:W1:Y:S05]  /*c010*/  MUFU.EX2 R68, R0 ;  /* 0x0000000000447308 */ /* 0x00026a0000000800 */
[----:B------:R3:W-:Y:S08]  /*c020*/  @P5 LDGSTS.E.BYPASS.LTC128B.128 [R241+0x6900], [R8.64], !P6 ;  /* 0x0690000008f15fae */ /* 0x0007f0000f101d4a */
[----:B------:R-:W2:Y:S01]  /*c030*/  LDSM.16.MT88.4 R20, [R224+0x100] ;  /* 0x00010000e014783b */ /* 0x000ea20000004200 */
[----:B----4-:R-:W-:Y:S01]  /*c040*/  FSEL R2, R71, RZ, P1 ;  /* 0x000000ff47027208 */ /* 0x010fe20000800000 */
[C---:B------:R-:W-:Y:S02]  /*c050*/  FMUL.FTZ R16, R69.reuse, R132 ;  /* 0x0000008445107220 */ /* 0x040fe40000410000 */
[C---:B------:R-:W-:Y:S02]  /*c060*/  FMUL.FTZ R17, R69.reuse, R133 ;  /* 0x0000008545117220 */ /* 0x040fe40000410000 */
[C---:B------:R-:W-:Y:S02]  /*c070*/  FMUL.FTZ R32, R69.reuse, R148 ;  /* 0x0000009445207220 */ /* 0x040fe40000410000 */
[----:B------:R-:W4:Y:S01]  /*c080*/  LDSM.16.MT88.4 R36, [R227+0x100] ;  /* 0x00010000e324783b */ /* 0x000f220000004200 */
[----:B------:R-:W-:Y:S02]  /*c090*/  IMAD.MOV.U32 R132, RZ, RZ, R85 ;  /* 0x000000ffff847224 */ /* 0x000fe400078e0055 */
[----:B-1----:R-:W-:Y:S01]  /*c0a0*/  FADD.FTZ R0, -R2, R117 ;  /* 0x0000007502007221 */ /* 0x002fe20000010100 */
[----:B------:R-:W-:Y:S01]  /*c0b0*/  FSEL R2, R70, RZ, P0 ;  /* 0x000000ff46027208 */ /* 0x000fe20000000000 */
[C---:B---3--:R-:W-:Y:S01]  /*c0c0*/  FMUL.FTZ R5, R69.reuse, R121 ;  /* 0x0000007945057220 */ /* 0x048fe20000410000 */
[----:B------:R-:W-:Y:S01]  /*c0d0*/  MOV R117, R64 ;  /* 0x0000004000757202 */ /* 0x000fe20000000f00 */
[----:B------:R-:W-:Y:S01]  /*c0e0*/  FMUL.FTZ R0, R0, c[0x0][0x2d0] ;  /* 0x0000b40000007a20 */ /* 0x000fe20000410000 */
[----:B------:R-:W-:Y:S01]  /*c0f0*/  F2FP.PACK_AB R64, R116, R113 ;  /* 0x000000717440723e */ /* 0x000fe200000000ff */
[C---:B------:R-:W-:Y:S01]  /*c100*/  FMUL.FTZ R18, R68.reuse, R134 ;  /* 0x0000008644127220 */ /* 0x040fe20000410000 */
[----:B------:R-:W0:Y:S01]  /*c110*/  LDGDEPBAR ;  /* 0x00000000000079af */ /* 0x000e220000000000 */
[----:B------:R1:W3:Y:S01]  /*c120*/  MUFU.EX2 R3, R0 ;  /* 0x0000000000037308 */ /* 0x0002e20000000800 */
[C---:B------:R-:W-:Y:S01]  /*c130*/  FMUL.FTZ R6, R68.reuse, R122 ;  /* 0x0000007a44067220 */ /* 0x040fe20000410000 */
[----:B------:R-:W-:Y:S01]  /*c140*/  MOV R122, R83 ;  /* 0x00000053007a7202 */ /* 0x000fe20000000f00 */
[C---:B------:R-:W-:Y:S02]  /*c150*/  FMUL.FTZ R4, R69.reuse, R120 ;  /* 0x0000007845047220 */ /* 0x040fe40000410000 */
[C---:B------:R-:W-:Y:S02]  /*c160*/  FMUL.FTZ R7, R68.reuse, R123 ;  /* 0x0000007b44077220 */ /* 0x040fe40000410000 */
[C---:B------:R-:W-:Y:S01]  /*c170*/  FMUL.FTZ R19, R68.reuse, R135 ;  /* 0x0000008744137220 */ /* 0x040fe20000410000 */
[----:B------:R-:W-:Y:S01]  /*c180*/  MOV R135, R84 ;  /* 0x0000005400877202 */ /* 0x000fe20000000f00 */
[C---:B------:R-:W-:Y:S02]  /*c190*/  FMUL.FTZ R35, R68.reuse, R151 ;  /* 0x0000009744237220 */ /* 0x040fe40000410000 */
[----:B------:R-:W-:Y:S01]  /*c1a0*/  FMUL.FTZ R34, R68, R150 ;  /* 0x0000009644227220 */ /* 0x000fe20000410000 */
[----:B------:R-:W-:Y:S01]  /*c1b0*/  MOV R150, R135 ;  /* 0x0000008700967202 */ /* 0x000fe20000000f00 */
[----:B------:R-:W-:Y:S01]  /*c1c0*/  IMAD.MOV.U32 R148, RZ, RZ, R82 ;  /* 0x000000ffff947224 */ /* 0x000fe200078e0052 */
[----:B------:R-:W-:Y:S01]  /*c1d0*/  MOV R135, R105 ;  /* 0x0000006900877202 */ /* 0x000fe20000000f00 */
[C---:B------:R-:W-:Y:S02]  /*c1e0*/  FMUL.FTZ R48, R69.reuse, R164 ;  /* 0x000000a445307220 */ /* 0x040fe40000410000 */
[----:B------:R-:W-:Y:S02]  /*c1f0*/  FMUL.FTZ R49, R69, R165 ;  /* 0x000000a545317220 */ /* 0x000fe40000410000 */
[----:B------:R-:W-:Y:S02]  /*c200*/  FFMA.FTZ R105, R191, c[0x0][0x2d0], -R96 ;  /* 0x0000b400bf697a23 */ /* 0x000fe40000010860 */
[----:B-1----:R-:W-:Y:S02]  /*c210*/  FADD.FTZ R0, -R2, R118 ;  /* 0x0000007602007221 */ /* 0x002fe40000010100 */
[----:B------:R-:W-:Y:S02]  /*c220*/  FFMA.FTZ R2, R50, c[0x0][0x2d0], -R100 ;  /* 0x0000b40032027a23 */ /* 0x000fe40000010864 */
[----:B------:R-:W-:Y:S02]  /*c230*/  FMUL.FTZ R0, R0, c[0x0][0x2d0] ;  /* 0x0000b40000007a20 */ /* 0x000fe40000410000 */
[----:B------:R1:W1:Y:S01]  /*c240*/  MUFU.EX2 R29, R2 ;  /* 0x00000002001d7308 */ /* 0x0002620000000800 */
[C---:B---3--:R-:W-:Y:S02]  /*c250*/  FMUL.FTZ R8, R3.reuse, R124 ;  /* 0x0000007c03087220 */ /* 0x048fe40000410000 */
[----:B------:R-:W-:Y:S02]  /*c260*/  IMAD.MOV.U32 R118, RZ, RZ, R55 ;  /* 0x000000ffff767224 */ /* 0x000fe400078e0037 */
[C---:B------:R-:W-:Y:S02]  /*c270*/  FMUL.FTZ R9, R3.reuse, R125 ;  /* 0x0000007d03097220 */ /* 0x040fe40000410000 */
[C---:B------:R-:W-:Y:S01]  /*c280*/  FMUL.FTZ R13, R3.reuse, R129 ;  /* 0x00000081030d7220 */ /* 0x040fe20000410000 */
[----:B------:R-:W-:Y:S01]  /*c290*/  F2FP.PACK_AB R79, R244, R118 ;  /* 0x00000076f44f723e */ /* 0x000fe200000000ff */
[C---:B------:R-:W-:Y:S01]  /*c2a0*/  FMUL.FTZ R12, R3.reuse, R128 ;  /* 0x00000080030c7220 */ /* 0x040fe20000410000 */
[----:B------:R-:W3:Y:S01]  /*c2b0*/  MUFU.EX2 R0, R0 ;  /* 0x0000000000007308 */ /* 0x000ee20000000800 */
[C---:B------:R-:W-:Y:S01]  /*c2c0*/  FMUL.FTZ R24, R3.reuse, R140 ;  /* 0x0000008c03187220 */ /* 0x040fe20000410000 */
[----:B------:R-:W-:Y:S01]  /*c2d0*/  MOV R140, R80 ;  /* 0x00000050008c7202 */ /* 0x000fe20000000f00 */
[C---:B------:R-:W-:Y:S02]  /*c2e0*/  FMUL.FTZ R25, R3.reuse, R141 ;  /* 0x0000008d03197220 */ /* 0x040fe40000410000 */
[C---:B------:R-:W-:Y:S02]  /*c2f0*/  FMUL.FTZ R28, R3.reuse, R144 ;  /* 0x00000090031c7220 */ /* 0x040fe40000410000 */
[C---:B------:R-:W-:Y:S02]  /*c300*/  FMUL.FTZ R41, R3.reuse, R157 ;  /* 0x0000009d03297220 */ /* 0x040fe40000410000 */
[----:B------:R-:W-:Y:S02]  /*c310*/  FMUL.FTZ R45, R3, R161 ;  /* 0x000000a1032d7220 */ /* 0x000fe40000410000 */
[----:B------:R-:W-:Y:S02]  /*c320*/  IMAD.MOV.U32 R129, RZ, RZ, R81 ;  /* 0x000000ffff817224 */ /* 0x000fe400078e0051 */
[----:B------:R-:W-:Y:S01]  /*c330*/  LDSM.16.MT88.4 R80, [R226+0x100] ;  /* 0x00010000e250783b */ /* 0x000fe20000004200 */
[----:B-1----:R-:W-:Y:S02]  /*c340*/  FFMA.FTZ R2, R51, c[0x0][0x2d0], -R101 ;  /* 0x0000b40033027a23 */ /* 0x002fe40000010865 */
[----:B------:R-:W-:Y:S02]  /*c350*/  IMAD.MOV.U32 R144, RZ, RZ, R29 ;  /* 0x000000ffff907224 */ /* 0x000fe400078e001d */
[----:B------:R1:W1:Y:S01]  /*c360*/  MUFU.EX2 R33, R2 ;  /* 0x0000000200217308 */ /* 0x0002620000000800 */
[C---:B------:R-:W-:Y:S01]  /*c370*/  FMUL.FTZ R29, R3.reuse, R145 ;  /* 0x00000091031d7220 */ /* 0x040fe20000410000 */
[----:B------:R-:W-:Y:S01]  /*c380*/  MOV R145, R102 ;  /* 0x0000006600917202 */ /* 0x000fe20000000f00 */
[C---:B------:R-:W-:Y:S02]  /*c390*/  FMUL.FTZ R40, R3.reuse, R156 ;  /* 0x0000009c03287220 */ /* 0x040fe40000410000 */
[----:B------:R-:W-:Y:S02]  /*c3a0*/  FMUL.FTZ R44, R3, R160 ;  /* 0x000000a0032c7220 */ /* 0x000fe40000410000 */
[C---:B---3--:R-:W-:Y:S02]  /*c3b0*/  FMUL.FTZ R11, R0.reuse, R127 ;  /* 0x0000007f000b7220 */ /* 0x048fe40000410000 */
[C---:B------:R-:W-:Y:S02]  /*c3c0*/  FMUL.FTZ R10, R0.reuse, R126 ;  /* 0x0000007e000a7220 */ /* 0x040fe40000410000 */
[C---:B------:R-:W-:Y:S02]  /*c3d0*/  FMUL.FTZ R14, R0.reuse, R130 ;  /* 0x00000082000e7220 */ /* 0x040fe40000410000 */
[C---:B------:R-:W-:Y:S02]  /*c3e0*/  FMUL.FTZ R15, R0.reuse, R131 ;  /* 0x00000083000f7220 */ /* 0x040fe40000410000 */
[C---:B------:R-:W-:Y:S02]  /*c3f0*/  FMUL.FTZ R31, R0.reuse, R147 ;  /* 0x00000093001f7220 */ /* 0x040fe40000410000 */
[C---:B------:R-:W-:Y:S01]  /*c400*/  FMUL.FTZ R26, R0.reuse, R142 ;  /* 0x0000008e001a7220 */ /* 0x040fe20000410000 */
[----:B------:R-:W-:Y:S01]  /*c410*/  MOV R142, R90 ;  /* 0x0000005a008e7202 */ /* 0x000fe20000000f00 */
[C---:B------:R-:W-:Y:S02]  /*c420*/  FMUL.FTZ R27, R0.reuse, R143 ;  /* 0x0000008f001b7220 */ /* 0x040fe40000410000 */
[C---:B------:R-:W-:Y:S02]  /*c430*/  FMUL.FTZ R30, R0.reuse, R146 ;  /* 0x00000092001e7220 */ /* 0x040fe40000410000 */
[----:B------:R-:W-:Y:S02]  /*c440*/  FMUL.FTZ R43, R0, R159 ;  /* 0x0000009f002b7220 */ /* 0x000fe40000410000 */
[----:B-1----:R-:W-:Y:S02]  /*c450*/  FFMA.FTZ R2, R52, c[0x0][0x2d0], -R101 ;  /* 0x0000b40034027a23 */ /* 0x002fe40000010865 */
[----:B------:R-:W-:Y:S02]  /*c460*/  IMAD.MOV.U32 R141, RZ, RZ, R33 ;  /* 0x000000ffff8d7224 */ /* 0x000fe400078e0021 */
[----:B------:R1:W-:Y:S01]  /*c470*/  MUFU.EX2 R121, R2 ;  /* 0x0000000200797308 */ /* 0x0003e20000000800 */
[----:B------:R-:W-:Y:S02]  /*c480*/  FMUL.FTZ R33, R69, R149 ;  /* 0x0000009545217220 */ /* 0x000fe40000410000 */
[C---:B------:R-:W-:Y:S02]  /*c490*/  FMUL.FTZ R42, R0.reuse, R158 ;  /* 0x0000009e002a7220 */ /* 0x040fe40000410000 */
[C---:B------:R-:W-:Y:S02]  /*c4a0*/  FMUL.FTZ R47, R0.reuse, R163 ;  /* 0x000000a3002f7220 */ /* 0x040fe40000410000 */
[----:B------:R-:W-:Y:S02]  /*c4b0*/  FMUL.FTZ R46, R0, R162 ;  /* 0x000000a2002e7220 */ /* 0x000fe40000410000 */
[----:B------:R-:W-:Y:S02]  /*c4c0*/  IMAD.MOV.U32 R131, RZ, RZ, R97 ;  /* 0x000000ffff837224 */ /* 0x000fe400078e0061 */
[----:B------:R-:W-:Y:S02]  /*c4d0*/  FFMA.FTZ R97, R199, c[0x0][0x2d0], -R101 ;  /* 0x0000b400c7617a23 */ /* 0x000fe40000010865 */
[C---:B------:R-:W-:Y:S01]  /*c4e0*/  FMUL.FTZ R50, R68.reuse, R166 ;  /* 0x000000a644327220 */ /* 0x040fe20000410000 */
[----:B------:R-:W-:Y:S01]  /*c4f0*/  MOV R149, R131 ;  /* 0x0000008300957202 */ /* 0x000fe20000000f00 */
[----:B------:R-:W-:Y:S01]  /*c500*/  FMUL.FTZ R51, R68, R167 ;  /* 0x000000a744337220 */ /* 0x000fe20000410000 */
[----:B------:R-:W-:Y:S01]  /*c510*/  MUFU.EX2 R156, R97 ;  /* 0x00000061009c7308 */ /* 0x000fe20000000800 */
[----:B------:R-:W-:Y:S01]  /*c520*/  LDSM.16.MT88.4 R164, [R225+0x3100] ;  /* 0x00310000e1a4783b */ /* 0x000fe20000004200 */
[----:B------:R-:W-:Y:S02]  /*c530*/  IMAD.MOV.U32 R143, RZ, RZ, R87 ;  /* 0x000000ffff8f7224 */ /* 0x000fe400078e0057 */
[----:B------:R-:W-:Y:S02]  /*c540*/  IMAD.MOV.U32 R146, RZ, RZ, R95 ;  /* 0x000000ffff927224 */ /* 0x000fe400078e005f */
[----:B------:R-:W-:Y:S02]  /*c550*/  FFMA.FTZ R131, R114, c[0x0][0x2d0], -R96 ;  /* 0x0000b40072837a23 */ /* 0x000fe40000010860 */
[--C-:B-1----:R-:W-:Y:S01]  /*c560*/  FFMA.FTZ R2, R53, c[0x0][0x2d0], -R100.reuse ;  /* 0x0000b40035027a23 */ /* 0x102fe20000010864 */
[----:B------:R-:W-:Y:S01]  /*c570*/  LDSM.16.MT88.4 R84, [R224+0x900] ;  /* 0x00090000e054783b */ /* 0x000fe20000004200 */
[----:B------:R-:W-:Y:S02]  /*c580*/  FFMA.FTZ R102, R245, c[0x0][0x2d0], -R75 ;  /* 0x0000b400f5667a23 */ /* 0x000fe4000001084b */
[----:B------:R1:W-:Y:S02]  /*c590*/  MUFU.EX2 R127, R2 ;  /* 0x00000002007f7308 */ /* 0x0003e40000000800 */
[----:B-1----:R-:W-:Y:S03]  /*c5a0*/  FFMA.FTZ R2, R54, c[0x0][0x2d0], -R100 ;  /* 0x0000b40036027a23 */ /* 0x002fe60000010864 */
[----:B------:R-:W1:Y:S05]  /*c5b0*/  LDSM.16.MT88.4 R52, [R225+0x100] ;  /* 0x00010000e134783b */ /* 0x000e6a0000004200 */
[----:B------:R3:W-:Y:S02]  /*c5c0*/  MUFU.EX2 R124, R2 ;  /* 0x00000002007c7308 */ /* 0x0007e40000000800 */
[--C-:B---3--:R-:W-:Y:S02]  /*c5d0*/  FFMA.FTZ R2, R56, c[0x0][0x2d0], -R101.reuse ;  /* 0x0000b40038027a23 */ /* 0x108fe40000010865 */
[----:B------:R-:W-:Y:S06]  /*c5e0*/  FMUL.FTZ R56, R3, R172 ;  /* 0x000000ac03387220 */ /* 0x000fec0000410000 */
[----:B------:R3:W-:Y:S02]  /*c5f0*/  MUFU.EX2 R134, R2 ;  /* 0x0000000200867308 */ /* 0x0007e40000000800 */
[----:B---3--:R-:W-:Y:S02]  /*c600*/  FFMA.FTZ R2, R57, c[0x0][0x2d0], -R101 ;  /* 0x0000b40039027a23 */ /* 0x008fe40000010865 */
[----:B------:R-:W-:Y:S06]  /*c610*/  FMUL.FTZ R57, R3, R173 ;  /* 0x000000ad03397220 */ /* 0x000fec0000410000 */
[----:B------:R3:W1:Y:S10]  /*c620*/  MUFU.EX2 R147, R2 ;  /* 0x0000000200937308 */ /* 0x0006740000000800 */
[----:B------:R4:W-:Y:S01]  /*c630*/  MUFU.EX2 R173, R105 ;  /* 0x0000006900ad7308 */ /* 0x0009e20000000800 */
[----:B---3--:R-:W-:Y:S02]  /*c640*/  FFMA.FTZ R2, R58, c[0x0][0x2d0], -R75 ;  /* 0x0000b4003a027a23 */ /* 0x008fe4000001084b */
[----:B------:R-:W-:Y:S07]  /*c650*/  FMUL.FTZ R58, R0, R174 ;  /* 0x000000ae003a7220 */ /* 0x000fee0000410000 */
[----:B------:R3:W3:Y:S01]  /*c660*/  MUFU.EX2 R120, R2 ;  /* 0x0000000200787308 */ /* 0x0006e20000000800 */
[----:B-1----:R-:W-:Y:S01]  /*c670*/  IMAD.MOV.U32 R201, RZ, RZ, R147 ;  /* 0x000000ffffc97224 */ /* 0x002fe200078e0093 */
[----:B------:R-:W-:Y:S01]  /*c680*/  MOV R147, R141 ;  /* 0x0000008d00937202 */ /* 0x000fe20000000f00 */
[----:B------:R-:W-:Y:S01]  /*c690*/  IMAD.MOV.U32 R141, RZ, RZ, R140 ;  /* 0x000000ffff8d7224 */ /* 0x000fe200078e008c */
[----:B------:R-:W-:Y:S01]  /*c6a0*/  MOV R140, R121 ;  /* 0x00000079008c7202 */ /* 0x000fe20000000f00 */
[--C-:B------:R-:W-:Y:S02]  /*c6b0*/  FFMA.FTZ R121, R200, c[0x0][0x2d0], -R75.reuse ;  /* 0x0000b400c8797a23 */ /* 0x100fe4000001084b */
[----:B------:R-:W-:Y:S02]  /*c6c0*/  IMAD.MOV.U32 R200, RZ, RZ, R124 ;  /* 0x000000ffffc87224 */ /* 0x000fe400078e007c */
[--C-:B------:R-:W-:Y:S01]  /*c6d0*/  FFMA.FTZ R124, R198, c[0x0][0x2d0], -R75.reuse ;  /* 0x0000b400c67c7a23 */ /* 0x100fe2000001084b */
[----:B------:R-:W-:Y:S01]  /*c6e0*/  MOV R198, R129 ;  /* 0x0000008100c67202 */ /* 0x000fe20000000f00 */
[----:B------:R-:W-:Y:S02]  /*c6f0*/  FFMA.FTZ R129, R196, c[0x0][0x2d0], -R75 ;  /* 0x0000b400c4817a23 */ /* 0x000fe4000001084b */
[----:B------:R-:W-:Y:S01]  /*c700*/  IMAD.MOV.U32 R196, RZ, RZ, R148 ;  /* 0x000000ffffc47224 */ /* 0x000fe200078e0094 */
[----:B------:R-:W-:Y:S01]  /*c710*/  MOV R148, R122 ;  /* 0x0000007a00947202 */ /* 0x000fe20000000f00 */
[----:B------:R-:W-:Y:S02]  /*c720*/  FFMA.FTZ R122, R99, c[0x0][0x2d0], -R96 ;  /* 0x0000b400637a7a23 */ /* 0x000fe40000010860 */
[----:B----4-:R-:W-:Y:S01]  /*c730*/  FFMA.FTZ R105, R215, c[0x0][0x2d0], -R101 ;  /* 0x0000b400d7697a23 */ /* 0x010fe20000010865 */
[----:B--2---:R-:W-:Y:S01]  /*c740*/  F2FP.PACK_AB R78, R73, R117 ;  /* 0x00000075494e723e */ /* 0x004fe200000000ff */
[----:B---3--:R-:W-:Y:S01]  /*c750*/  FFMA.FTZ R2, R59, c[0x0][0x2d0], -R75 ;  /* 0x0000b4003b027a23 */ /* 0x008fe2000001084b */
[----:B------:R-:W-:Y:S05]  /*c760*/  MOV R219, R120 ;  /* 0x0000007800db7202 */ /* 0x000fea0000000f00 */
[-C--:B------:R-:W-:Y:S05]  /*c770*/  HMMA.16816.F32 R4, R76, R20.reuse, R4 ;  /* 0x000000144c04723c */ /* 0x080fea0000001804 */
[----:B------:R-:W-:Y:S02]  /*c780*/  FMUL.FTZ R59, R0, R175 ;  /* 0x000000af003b7220 */ /* 0x000fe40000410000 */
[----:B------:R1:W-:Y:S01]  /*c790*/  MUFU.EX2 R175, R104 ;  /* 0x0000006800af7308 */ /* 0x0003e20000000800 */
[C---:B------:R-:W-:Y:S04]  /*c7a0*/  HMMA.16816.F32 R8, R64.reuse, R20, R8 ;  /* 0x000000144008723c */ /* 0x040fe80000001808 */
[----:B------:R-:W-:Y:S02]  /*c7b0*/  FFMA.FTZ R120, R211, c[0x0][0x2d0], -R100 ;  /* 0x0000b400d3787a23 */ /* 0x000fe40000010864 */
[----:B------:R-:W-:Y:S02]  /*c7c0*/  IMAD.MOV.U32 R211, RZ, RZ, R143 ;  /* 0x000000ffffd37224 */ /* 0x000fe400078e008f */
[-C--:B------:R-:W-:Y:S04]  /*c7d0*/  HMMA.16816.F32 R12, R64, R22.reuse, R12 ;  /* 0x00000016400c723c */ /* 0x080fe8000000180c */
[C---:B------:R-:W-:Y:S02]  /*c7e0*/  FMUL.FTZ R20, R69.reuse, R136 ;  /* 0x0000008845147220 */ /* 0x040fe40000410000 */
[----:B------:R-:W-:Y:S02]  /*c7f0*/  IMAD.MOV.U32 R136, RZ, RZ, R94 ;  /* 0x000000ffff887224 */ /* 0x000fe400078e005e */
[C---:B------:R-:W-:Y:S04]  /*c800*/  HMMA.16816.F32 R16, R76.reuse, R22, R16 ;  /* 0x000000164c10723c */ /* 0x040fe80000001810 */
[----:B------:R-:W-:Y:S01]  /*c810*/  FMUL.FTZ R21, R69, R137 ;  /* 0x0000008945157220 */ /* 0x000fe20000410000 */
[----:B------:R-:W-:Y:S02]  /*c820*/  MOV R137, R93 ;  /* 0x0000005d00897202 */ /* 0x000fe40000000f00 */
[C---:B------:R-:W-:Y:S02]  /*c830*/  FMUL.FTZ R22, R68.reuse, R138 ;  /* 0x0000008a44167220 */ /* 0x040fe40000410000 */
[C---:B------:R-:W-:Y:S03]  /*c840*/  FMUL.FTZ R23, R68.reuse, R139 ;  /* 0x0000008b44177220 */ /* 0x040fe60000410000 */
[----:B------:R-:W-:Y:S02]  /*c850*/  IMAD.MOV.U32 R138, RZ, RZ, R92 ;  /* 0x000000ffff8a7224 */ /* 0x000fe400078e005c */
[----:B------:R-:W-:Y:S01]  /*c860*/  LDSM.16.MT88.4 R92, [R225+0x900] ;  /* 0x00090000e15c783b */ /* 0x000fe20000004200 */
[----:B------:R-:W-:Y:S01]  /*c870*/  IMAD.MOV.U32 R139, RZ, RZ, R91 ;  /* 0x000000ffff8b7224 */ /* 0x000fe200078e005b */
[-C--:B------:R-:W-:Y:S03]  /*c880*/  HMMA.16816.F32 R20, R76, R36.reuse, R20 ;  /* 0x000000244c14723c */ /* 0x080fe60000001814 */
[----:B-1----:R-:W-:Y:S05]  /*c890*/  FFMA.FTZ R104, R217, c[0x0][0x2d0], -R101 ;  /* 0x0000b400d9687a23 */ /* 0x002fea0000010865 */
[C---:B------:R-:W-:Y:S07]  /*c8a0*/  HMMA.16816.F32 R24, R64.reuse, R36, R24 ;  /* 0x000000244018723c */ /* 0x040fee0000001818 */
[C---:B------:R-:W-:Y:S01]  /*c8b0*/  FMUL.FTZ R37, R69.reuse, R153 ;  /* 0x0000009945257220 */ /* 0x040fe20000410000 */
[-C--:B------:R-:W-:Y:S04]  /*c8c0*/  HMMA.16816.F32 R28, R64, R38.reuse, R28 ;  /* 0x00000026401c723c */ /* 0x080fe8000000181c */
[C---:B------:R-:W-:Y:S04]  /*c8d0*/  FMUL.FTZ R36, R69.reuse, R152 ;  /* 0x0000009845247220 */ /* 0x040fe80000410000 */
[C---:B------:R-:W-:Y:S07]  /*c8e0*/  HMMA.16816.F32 R32, R76.reuse, R38, R32 ;  /* 0x000000264c20723c */ /* 0x040fee0000001820 */
[C---:B------:R-:W-:Y:S02]  /*c8f0*/  FMUL.FTZ R39, R68.reuse, R155 ;  /* 0x0000009b44277220 */ /* 0x040fe40000410000 */
[----:B------:R1:W-:Y:S03]  /*c900*/  MUFU.EX2 R155, R2 ;  /* 0x00000002009b7308 */ /* 0x0003e60000000800 */
[----:B------:R-:W-:Y:S07]  /*c910*/  FMUL.FTZ R38, R68, R154 ;  /* 0x0000009a44267220 */ /* 0x000fee0000410000 */
[-C--:B------:R-:W-:Y:S08]  /*c920*/  HMMA.16816.F32 R36, R76, R52.reuse, R36 ;  /* 0x000000344c24723c */ /* 0x080ff00000001824 */
[C---:B------:R-:W-:Y:S04]  /*c930*/  HMMA.16816.F32 R40, R64.reuse, R52, R40 ;  /* 0x000000344028723c */ /* 0x040fe80000001828 */
[--C-:B-1----:R-:W-:Y:S04]  /*c940*/  FFMA.FTZ R2, R60, c[0x0][0x2d0], -R96.reuse ;  /* 0x0000b4003c027a23 */ /* 0x102fe80000010860 */
[-C--:B------:R-:W-:Y:S01]  /*c950*/  HMMA.16816.F32 R44, R64, R54.reuse, R44 ;  /* 0x00000036402c723c */ /* 0x080fe2000000182c */
[----:B------:R1:W-:Y:S03]  /*c960*/  MUFU.EX2 R154, R2 ;  /* 0x00000002009a7308 */ /* 0x0003e60000000800 */
[C---:B------:R-:W-:Y:S02]  /*c970*/  FMUL.FTZ R52, R69.reuse, R168 ;  /* 0x000000a845347220 */ /* 0x040fe40000410000 */
[----:B------:R-:W-:Y:S02]  /*c980*/  FMUL.FTZ R53, R69, R169 ;  /* 0x000000a945357220 */ /* 0x000fe40000410000 */
[C---:B------:R-:W-:Y:S04]  /*c990*/  HMMA.16816.F32 R48, R76.reuse, R54, R48 ;  /* 0x000000364c30723c */ /* 0x040fe80000001830 */
[----:B------:R-:W-:Y:S01]  /*c9a0*/  FMUL.FTZ R60, R3, R176 ;  /* 0x000000b0033c7220 */ /* 0x000fe20000410000 */
[----:B------:R2:W-:Y:S02]  /*c9b0*/  MUFU.EX2 R168, R102 ;  /* 0x0000006600a87308 */ /* 0x0005e40000000800 */
[C---:B------:R-:W-:Y:S02]  /*c9c0*/  FMUL.FTZ R54, R68.reuse, R170 ;  /* 0x000000aa44367220 */ /* 0x040fe40000410000 */
[----:B------:R-:W-:Y:S07]  /*c9d0*/  FMUL.FTZ R55, R68, R171 ;  /* 0x000000ab44377220 */ /* 0x000fee0000410000 */
[-C--:B------:R-:W-:Y:S03]  /*c9e0*/  HMMA.16816.F32 R52, R76, R80.reuse, R52 ;  /* 0x000000504c34723c */ /* 0x080fe60000001834 */
[----:B-1----:R-:W-:Y:S02]  /*c9f0*/  FFMA.FTZ R2, R61, c[0x0][0x2d0], -R96 ;  /* 0x0000b4003d027a23 */ /* 0x002fe40000010860 */
[----:B------:R-:W-:Y:S02]  /*ca00*/  FMUL.FTZ R61, R3, R177 ;  /* 0x000000b1033d7220 */ /* 0x000fe40000410000 */
[----:B------:R1:W3:Y:S01]  /*ca10*/  MUFU.EX2 R123, R2 ;  /* 0x00000002007b7308 */ /* 0x0002e20000000800 */
[C---:B------:R-:W-:Y:S04]  /*ca20*/  HMMA.16816.F32 R56, R64.reuse, R80, R56 ;  /* 0x000000504038723c */ /* 0x040fe80000001838 */
[--C-:B--2---:R-:W-:Y:S03]  /*ca30*/  FFMA.FTZ R102, R248, c[0x0][0x2d0], -R100.reuse ;  /* 0x0000b400f8667a23 */ /* 0x104fe60000010864 */
[----:B------:R-:W-:Y:S01]  /*ca40*/  F2FP.PACK_AB R80, R238, R231 ;  /* 0x000000e7ee50723e */ /* 0x000fe200000000ff */
[----:B------:R-:W-:Y:S01]  /*ca50*/  IMAD.MOV.U32 R248, RZ, RZ, R141 ;  /* 0x000000fffff87224 */ /* 0x000fe200078e008d */
[----:B------:R-:W-:Y:S03]  /*ca60*/  F2FP.PACK_AB R81, R239, R235 ;  /* 0x000000ebef51723e */ /* 0x000fe600000000ff */
[----:B-1----:R-:W-:Y:S02]  /*ca70*/  FFMA.FTZ R2, R62, c[0x0][0x2d0], -R75 ;  /* 0x0000b4003e027a23 */ /* 0x002fe4000001084b */
[----:B------:R-:W-:Y:S02]  /*ca80*/  FMUL.FTZ R62, R0, R178 ;  /* 0x000000b2003e7220 */ /* 0x000fe40000410000 */
[----:B------:R1:W2:Y:S01]  /*ca90*/  MUFU.EX2 R125, R2 ;  /* 0x00000002007d7308 */ /* 0x0002a20000000800 */
[----:B---3--:R-:W-:Y:S02]  /*caa0*/  IMAD.MOV.U32 R223, RZ, RZ, R123 ;  /* 0x000000ffffdf7224 */ /* 0x008fe400078e007b */
[----:B------:R-:W-:Y:S02]  /*cab0*/  FFMA.FTZ R123, R208, c[0x0][0x2d0], -R101 ;  /* 0x0000b400d07b7a23 */ /* 0x000fe40000010865 */
[----:B-1----:R-:W-:Y:S01]  /*cac0*/  FFMA.FTZ R2, R63, c[0x0][0x2d0], -R75 ;  /* 0x0000b4003f027a23 */ /* 0x002fe2000001084b */
[----:B--2---:R-:W-:Y:S01]  /*cad0*/  MOV R245, R125 ;  /* 0x0000007d00f57202 */ /* 0x004fe20000000f00 */
[----:B------:R-:W-:Y:S03]  /*cae0*/  FMUL.FTZ R63, R0, R179 ;  /* 0x000000b3003f7220 */ /* 0x000fe60000410000 */
[----:B------:R1:W-:Y:S01]  /*caf0*/  MUFU.EX2 R128, R2 ;  /* 0x0000000200807308 */ /* 0x0003e20000000800 */
[----:B------:R-:W-:Y:S03]  /*cb00*/  FFMA.FTZ R125, R207, c[0x0][0x2d0], -R100 ;  /* 0x0000b400cf7d7a23 */ /* 0x000fe60000010864 */
        /* <DEDUP_REMOVED lines=14> */
[-C--:B------:R-:W-:Y:S03]  /*cbf0*/  HMMA.16816.F32 R4, R76, R84.reuse, R4 ;  /* 0x000000544c04723c */ /* 0x080fe60000001804 */
[----:B-1----:R-:W-:Y:S02]  /*cc00*/  FFMA.FTZ R2, R89, c[0x0][0x2d0], -R96 ;  /* 0x0000b40059027a23 */ /* 0x002fe40000010860 */
[----:B------:R-:W1:Y:S03]  /*cc10*/  LDSM.16.MT88.4 R88, [R227+0x900] ;  /* 0x00090000e358783b */ /* 0x000e660000004200 */
[C---:B------:R-:W-:Y:S01]  /*cc20*/  HMMA.16816.F32 R8, R80.reuse, R84, R8 ;  /* 0x000000545008723c */ /* 0x040fe20000001808 */
[----:B------:R2:W-:Y:S07]  /*cc30*/  MUFU.EX2 R130, R2 ;  /* 0x0000000200827308 */ /* 0x0005ee0000000800 */
[-C--:B------:R-:W-:Y:S08]  /*cc40*/  HMMA.16816.F32 R12, R80, R86.reuse, R12 ;  /* 0x00000056500c723c */ /* 0x080ff0000000180c */
[C---:B------:R-:W-:Y:S01]  /*cc50*/  HMMA.16816.F32 R16, R76.reuse, R86, R16 ;  /* 0x000000564c10723c */ /* 0x040fe20000001810 */
[----:B------:R-:W3:Y:S03]  /*cc60*/  LDSM.16.MT88.4 R84, [R226+0x900] ;  /* 0x00090000e254783b */ /* 0x000ee60000004200 */
[--C-:B--2---:R-:W-:Y:S04]  /*cc70*/  FFMA.FTZ R2, R184, c[0x0][0x2d0], -R100.reuse ;  /* 0x0000b400b8027a23 */ /* 0x104fe80000010864 */
[----:B------:R2:W-:Y:S01]  /*cc80*/  MUFU.EX2 R153, R2 ;  /* 0x0000000200997308 */ /* 0x0005e20000000800 */
[-C--:B-1----:R-:W-:Y:S08]  /*cc90*/  HMMA.16816.F32 R20, R76, R88.reuse, R20 ;  /* 0x000000584c14723c */ /* 0x082ff00000001814 */
[C---:B------:R-:W-:Y:S04]  /*cca0*/  HMMA.16816.F32 R24, R80.reuse, R88, R24 ;  /* 0x000000585018723c */ /* 0x040fe80000001818 */
[--C-:B--2---:R-:W-:Y:S04]  /*ccb0*/  FFMA.FTZ R2, R185, c[0x0][0x2d0], -R100.reuse ;  /* 0x0000b400b9027a23 */ /* 0x104fe80000010864 */
[-C--:B------:R-:W-:Y:S01]  /*ccc0*/  HMMA.16816.F32 R28, R80, R90.reuse, R28 ;  /* 0x0000005a501c723c */ /* 0x080fe2000000181c */
[----:B------:R1:W-:Y:S07]  /*ccd0*/  MUFU.EX2 R159, R2 ;  /* 0x00000002009f7308 */ /* 0x0003ee0000000800 */
[C---:B------:R-:W-:Y:S01]  /*cce0*/  HMMA.16816.F32 R32, R76.reuse, R90, R32 ;  /* 0x0000005a4c20723c */ /* 0x040fe20000001820 */
[----:B------:R-:W2:Y:S07]  /*ccf0*/  LDSM.16.MT88.4 R88, [R224+0x1100] ;  /* 0x00110000e058783b */ /* 0x000eae0000004200 */
[-C--:B------:R-:W-:Y:S08]  /*cd00*/  HMMA.16816.F32 R36, R76, R92.reuse, R36 ;  /* 0x0000005c4c24723c */ /* 0x080ff00000001824 */
[C---:B------:R-:W-:Y:S04]  /*cd10*/  HMMA.16816.F32 R40, R80.reuse, R92, R40 ;  /* 0x0000005c5028723c */ /* 0x040fe80000001828 */
[--C-:B-1----:R-:W-:Y:S02]  /*cd20*/  FFMA.FTZ R2, R187, c[0x0][0x2d0], -R101.reuse ;  /* 0x0000b400bb027a23 */ /* 0x102fe40000010865 */
[----:B------:R1:W-:Y:S02]  /*cd30*/  MUFU.EX2 R187, R108 ;  /* 0x0000006c00bb7308 */ /* 0x0003e40000000800 */
[-C--:B------:R-:W-:Y:S08]  /*cd40*/  HMMA.16816.F32 R44, R80, R94.reuse, R44 ;  /* 0x0000005e502c723c */ /* 0x080ff0000000182c */
[C---:B------:R-:W-:Y:S01]  /*cd50*/  HMMA.16816.F32 R48, R76.reuse, R94, R48 ;  /* 0x0000005e4c30723c */ /* 0x040fe20000001830 */
[----:B------:R4:W-:Y:S01]  /*cd60*/  MUFU.EX2 R152, R2 ;  /* 0x0000000200987308 */ /* 0x0009e20000000800 */
[----:B------:R-:W-:Y:S06]  /*cd70*/  LDSM.16.MT88.4 R92, [R225+0x1100] ;  /* 0x00110000e15c783b */ /* 0x000fec0000004200 */
[-C--:B---3--:R-:W-:Y:S04]  /*cd80*/  HMMA.16816.F32 R52, R76, R84.reuse, R52 ;  /* 0x000000544c34723c */ /* 0x088fe80000001834 */
[--C-:B-1----:R-:W-:Y:S04]  /*cd90*/  FFMA.FTZ R108, R212, c[0x0][0x2d0], -R101.reuse ;  /* 0x0000b400d46c7a23 */ /* 0x102fe80000010865 */
[C---:B------:R-:W-:Y:S08]  /*cda0*/  HMMA.16816.F32 R56, R80.reuse, R84, R56 ;  /* 0x000000545038723c */ /* 0x040ff00000001838 */
[-C--:B------:R-:W-:Y:S04]  /*cdb0*/  HMMA.16816.F32 R60, R80, R86.reuse, R60 ;  /* 0x00000056503c723c */ /* 0x080fe8000000183c */
[----:B----4-:R-:W-:Y:S03]  /*cdc0*/  FFMA.FTZ R2, R188, c[0x0][0x2d0], -R101 ;  /* 0x0000b400bc027a23 */ /* 0x010fe60000010865 */
[----:B------:R-:W-:Y:S01]  /*cdd0*/  FFMA.FTZ R80, R252, c[0x0][0x2d0], -R100 ;  /* 0x0000b400fc507a23 */ /* 0x000fe20000010864 */
[----:B------:R-:W-:Y:S01]  /*cde0*/  HMMA.16816.F32 R64, R76, R86, R64 ;  /* 0x000000564c40723c */ /* 0x000fe20000001840 */
[----:B------:R1:W-:Y:S01]  /*cdf0*/  MUFU.EX2 R158, R2 ;  /* 0x00000002009e7308 */ /* 0x0003e20000000800 */
[----:B------:R-:W3:Y:S02]  /*ce00*/  LDSM.16.MT88.4 R84, [R227+0x1100] ;  /* 0x00110000e354783b */ /* 0x000ee40000004200 */
[----:B------:R-:W-:Y:S01]  /*ce10*/  IMAD.MOV.U32 R252, RZ, RZ, R127 ;  /* 0x000000fffffc7224 */ /* 0x000fe200078e007f */
[----:B------:R-:W-:Y:S01]  /*ce20*/  F2FP.PACK_AB R81, R140, R147 ;  /* 0x000000938c51723e */ /* 0x000fe200000000ff */
[----:B------:R-:W-:Y:S01]  /*ce30*/  FFMA.FTZ R127, R98, c[0x0][0x2d0], -R96 ;  /* 0x0000b400627f7a23 */ /* 0x000fe20000010860 */
[----:B------:R-:W-:Y:S02]  /*ce40*/  F2FP.PACK_AB R76, R146, R143 ;  /* 0x0000008f924c723e */ /* 0x000fe400000000ff */
[----:B------:R-:W-:Y:S02]  /*ce50*/  F2FP.PACK_AB R77, R145, R142 ;  /* 0x0000008e914d723e */ /* 0x000fe400000000ff */
[----:B------:R4:W-:Y:S01]  /*ce60*/  MUFU.EX2 R191, R80 ;  /* 0x0000005000bf7308 */ /* 0x0009e20000000800 */
[----:B------:R-:W-:Y:S02]  /*ce70*/  F2FP.PACK_AB R78, R196, R139 ;  /* 0x0000008bc44e723e */ /* 0x000fe400000000ff */
[----:B------:R-:W-:Y:S01]  /*ce80*/  F2FP.PACK_AB R82, R200, R252 ;  /* 0x000000fcc852723e */ /* 0x000fe200000000ff */
[--C-:B-1----:R-:W-:Y:S06]  /*ce90*/  FFMA.FTZ R2, R189, c[0x0][0x2d0], -R100.reuse ;  /* 0x0000b400bd027a23 */ /* 0x102fec0000010864 */
[----:B------:R1:W-:Y:S01]  /*cea0*/  MUFU.EX2 R157, R2 ;  /* 0x00000002009d7308 */ /* 0x0003e20000000800 */
[----:B----4-:R-:W-:Y:S01]  /*ceb0*/  F2FP.PACK_AB R80, R144, R141 ;  /* 0x0000008d9050723e */ /* 0x010fe200000000ff */
[----:B-1----:R-:W-:Y:S08]  /*cec0*/  FFMA.FTZ R2, R195, c[0x0][0x2d0], -R100 ;  /* 0x0000b400c3027a23 */ /* 0x002ff00000010864 */
[----:B------:R1:W4:Y:S02]  /*ced0*/  MUFU.EX2 R133, R2 ;  /* 0x0000000200857308 */ /* 0x0003240000000800 */
[----:B-1----:R-:W-:Y:S08]  /*cee0*/  FFMA.FTZ R2, R214, c[0x0][0x2d0], -R101 ;  /* 0x0000b400d6027a23 */ /* 0x002ff00000010865 */
[----:B------:R1:W-:Y:S02]  /*cef0*/  MUFU.EX2 R163, R2 ;  /* 0x0000000200a37308 */ /* 0x0003e40000000800 */
[--C-:B-1----:R-:W-:Y:S08]  /*cf00*/  FFMA.FTZ R2, R210, c[0x0][0x2d0], -R75.reuse ;  /* 0x0000b400d2027a23 */ /* 0x102ff0000001084b */
[----:B------:R1:W-:Y:S02]  /*cf10*/  MUFU.EX2 R162, R2 ;  /* 0x0000000200a27308 */ /* 0x0003e40000000800 */
[----:B-1----:R-:W-:Y:S08]  /*cf20*/  FFMA.FTZ R2, R218, c[0x0][0x2d0], -R75 ;  /* 0x0000b400da027a23 */ /* 0x002ff0000001084b */
[----:B------:R1:W-:Y:S02]  /*cf30*/  MUFU.EX2 R218, R2 ;  /* 0x0000000200da7308 */ /* 0x0003e40000000800 */
[----:B-1----:R-:W-:Y:S01]  /*cf40*/  FFMA.FTZ R2, R222, c[0x0][0x2d0], -R96 ;  /* 0x0000b400de027a23 */ /* 0x002fe20000010860 */
[----:B----4-:R-:W-:Y:S01]  /*cf50*/  MOV R222, R133 ;  /* 0x0000008500de7202 */ /* 0x010fe20000000f00 */
[----:B------:R-:W-:Y:S06]  /*cf60*/  IMAD.MOV.U32 R133, RZ, RZ, R106 ;  /* 0x000000ffff857224 */ /* 0x000fec00078e006a */
[----:B------:R1:W-:Y:S01]  /*cf70*/  MUFU.EX2 R161, R2 ;  /* 0x0000000200a17308 */ /* 0x0003e20000000800 */
[----:B------:R-:W-:Y:S01]  /*cf80*/  FFMA.FTZ R106, R247, c[0x0][0x2d0], -R100 ;  /* 0x0000b400f76a7a23 */ /* 0x000fe20000010864 */
[----:B------:R-:W-:Y:S01]  /*cf90*/  MOV R247, R142 ;  /* 0x0000008e00f77202 */ /* 0x000fe20000000f00 */
[----:B-1----:R-:W-:Y:S02]  /*cfa0*/  FFMA.FTZ R2, R243, c[0x0][0x2d0], -R96 ;  /* 0x0000b400f3027a23 */ /* 0x002fe40000010860 */
[----:B------:R-:W-:Y:S05]  /*cfb0*/  IMAD.MOV.U32 R243, RZ, RZ, R130 ;  /* 0x000000fffff37224 */ /* 0x000fea00078e0082 */
[----:B------:R1:W-:Y:S01]  /*cfc0*/  MUFU.EX2 R214, R2 ;  /* 0x0000000200d67308 */ /* 0x0003e20000000800 */
[----:B------:R-:W-:Y:S02]  /*cfd0*/  FFMA.FTZ R130, R203, c[0x0][0x2d0], -R101 ;  /* 0x0000b400cb827a23 */ /* 0x000fe40000010865 */
[--C-:B-1----:R-:W-:Y:S07]  /*cfe0*/  FFMA.FTZ R2, R209, c[0x0][0x2d0], -R75.reuse ;  /* 0x0000b400d1027a23 */ /* 0x102fee000001084b */
[----:B------:R1:W-:Y:S02]  /*cff0*/  MUFU.EX2 R209, R2 ;  /* 0x0000000200d17308 */ /* 0x0003e40000000800 */
[--C-:B-1----:R-:W-:Y:S01]  /*d000*/  FFMA.FTZ R2, R213, c[0x0][0x2d0], -R75.reuse ;  /* 0x0000b400d5027a23 */ /* 0x102fe2000001084b */
[----:B------:R-:W-:Y:S01]  /*d010*/  MOV R213, R128 ;  /* 0x0000008000d57202 */ /* 0x000fe20000000f00 */
[----:B------:R-:W-:Y:S06]  /*d020*/  FFMA.FTZ R75, R193, c[0x0][0x2d0], -R75 ;  /* 0x0000b400c14b7a23 */ /* 0x000fec000001084b */
[----:B------:R1:W-:Y:S01]  /*d030*/  MUFU.EX2 R210, R2 ;  /* 0x0000000200d27308 */ /* 0x0003e20000000800 */
[----:B------:R-:W-:Y:S02]  /*d040*/  IMAD.MOV.U32 R193, RZ, RZ, R134 ;  /* 0x000000ffffc17224 */ /* 0x000fe400078e0086 */
[----:B------:R-:W-:Y:S02]  /*d050*/  IMAD.MOV.U32 R134, RZ, RZ, R111 ;  /* 0x000000ffff867224 */ /* 0x000fe400078e006f */
[----:B------:R-:W-:Y:S01]  /*d060*/  FFMA.FTZ R111, R186, c[0x0][0x2d0], -R96 ;  /* 0x0000b400ba6f7a23 */ /* 0x000fe20000010860 */
[----:B------:R-:W-:Y:S01]  /*d070*/  F2FP.PACK_AB R83, R201, R193 ;  /* 0x000000c1c953723e */ /* 0x000fe200000000ff */
[----:B------:R-:W-:Y:S03]  /*d080*/  FFMA.FTZ R128, R204, c[0x0][0x2d0], -R100 ;  /* 0x0000b400cc807a23 */ /* 0x000fe60000010864 */
[----:B------:R-:W-:Y:S10]  /*d090*/  MUFU.EX2 R184, R111 ;  /* 0x0000006f00b87308 */ /* 0x000ff40000000800 */
[----:B------:R-:W-:Y:S01]  /*d0a0*/  MUFU.EX2 R111, R121 ;  /* 0x00000079006f7308 */ /* 0x000fe20000000800 */
[----:B-1----:R-:W-:Y:S02]  /*d0b0*/  FFMA.FTZ R2, R221, c[0x0][0x2d0], -R96 ;  /* 0x0000b400dd027a23 */ /* 0x002fe40000010860 */
[----:B------:R-:W-:Y:S02]  /*d0c0*/  IMAD.MOV.U32 R221, RZ, RZ, R126 ;  /* 0x000000ffffdd7224 */ /* 0x000fe400078e007e */
[--C-:B------:R-:W-:Y:S05]  /*d0d0*/  FFMA.FTZ R126, R206, c[0x0][0x2d0], -R101.reuse ;  /* 0x0000b400ce7e7a23 */ /* 0x100fea0000010865 */
[----:B------:R1:W-:Y:S10]  /*d0e0*/  MUFU.EX2 R199, R2 ;  /* 0x0000000200c77308 */ /* 0x0003f40000000800 */
[----:B------:R-:W-:Y:S10]  /*d0f0*/  MUFU.EX2 R186, R109 ;  /* 0x0000006d00ba7308 */ /* 0x000ff40000000800 */
[----:B------:R-:W-:Y:S01]  /*d100*/  MUFU.EX2 R109, R122 ;  /* 0x0000007a006d7308 */ /* 0x000fe20000000800 */
[--C-:B-1----:R-:W-:Y:S02]  /*d110*/  FFMA.FTZ R2, R103, c[0x0][0x2d0], -R96.reuse ;  /* 0x0000b40067027a23 */ /* 0x102fe40000010860 */
[----:B------:R-:W-:Y:S02]  /*d120*/  FFMA.FTZ R103, R197, c[0x0][0x2d0], -R96 ;  /* 0x0000b400c5677a23 */ /* 0x000fe40000010860 */
[----:B------:R-:W-:Y:S05]  /*d130*/  IMAD.MOV.U32 R197, RZ, RZ, R110 ;  /* 0x000000ffffc57224 */ /* 0x000fea00078e006e */
[----:B------:R1:W-:Y:S01]  /*d140*/  MUFU.EX2 R195, R2 ;  /* 0x0000000200c37308 */ /* 0x0003e20000000800 */
[----:B------:R-:W-:Y:S01]  /*d150*/  FFMA.FTZ R110, R190, c[0x0][0x2d0], -R96 ;  /* 0x0000b400be6e7a23 */ /* 0x000fe20000010860 */
[----:B------:R-:W-:Y:S07]  /*d160*/  F2FP.PACK_AB R79, R198, R197 ;  /* 0x000000c5c64f723e */ /* 0x000fee00000000ff */
[-C--:B--2---:R-:W-:Y:S01]  /*d170*/  HMMA.16816.F32 R4, R76, R88.reuse, R4 ;  /* 0x000000584c04723c */ /* 0x084fe20000001804 */
[----:B------:R2:W-:Y:S07]  /*d180*/  MUFU.EX2 R174, R103 ;  /* 0x0000006700ae7308 */ /* 0x0005ee0000000800 */
[C---:B------:R-:W-:Y:S03]  /*d190*/  HMMA.16816.F32 R8, R80.reuse, R88, R8 ;  /* 0x000000585008723c */ /* 0x040fe60000001808 */
[----:B------:R-:W-:Y:S01]  /*d1a0*/  MUFU.EX2 R185, R110 ;  /* 0x0000006e00b97308 */ /* 0x000fe20000000800 */
[----:B-1----:R-:W-:Y:S04]  /*d1b0*/  FFMA.FTZ R2, R132, c[0x0][0x2d0], -R100 ;  /* 0x0000b40084027a23 */ /* 0x002fe80000010864 */
[-C--:B------:R-:W-:Y:S04]  /*d1c0*/  HMMA.16816.F32 R12, R80, R90.reuse, R12 ;  /* 0x0000005a500c723c */ /* 0x080fe8000000180c */
[----:B------:R-:W-:Y:S01]  /*d1d0*/  FFMA.FTZ R132, R115, c[0x0][0x2d0], -R96 ;  /* 0x0000b40073847a23 */ /* 0x000fe20000010860 */
[----:B------:R1:W-:Y:S01]  /*d1e0*/  MUFU.EX2 R160, R2 ;  /* 0x0000000200a07308 */ /* 0x0003e20000000800 */
[----:B------:R-:W4:Y:S01]  /*d1f0*/  LDSM.16.MT88.4 R96, [R226+0x1100] ;  /* 0x00110000e260783b */ /* 0x000f220000004200 */
[--C-:B------:R-:W-:Y:S01]  /*d200*/  FFMA.FTZ R88, R148, c[0x0][0x2d0], -R100.reuse ;  /* 0x0000b40094587a23 */ /* 0x100fe20000010864 */
[C---:B------:R-:W-:Y:S04]  /*d210*/  HMMA.16816.F32 R16, R76.reuse, R90, R16 ;  /* 0x0000005a4c10723c */ /* 0x040fe80000001810 */
[----:B------:R-:W-:Y:S01]  /*d220*/  MOV R148, R116 ;  /* 0x0000007400947202 */ /* 0x000fe20000000f00 */
[--C-:B--2---:R-:W-:Y:S02]  /*d230*/  FFMA.FTZ R103, R242, c[0x0][0x2d0], -R101.reuse ;  /* 0x0000b400f2677a23 */ /* 0x104fe40000010865 */
[----:B------:R2:W-:Y:S01]  /*d240*/  MUFU.EX2 R189, R88 ;  /* 0x0000005800bd7308 */ /* 0x0005e20000000800 */
[-C--:B---3--:R-:W-:Y:S08]  /*d250*/  HMMA.16816.F32 R20, R76, R84.reuse, R20 ;  /* 0x000000544c14723c */ /* 0x088ff00000001814 */
[C---:B------:R-:W-:Y:S01]  /*d260*/  HMMA.16816.F32 R24, R80.reuse, R84, R24 ;  /* 0x000000545018723c */ /* 0x040fe20000001818 */
[----:B------:R-:W-:Y:S03]  /*d270*/  MUFU.EX2 R116, R104 ;  /* 0x0000006800747308 */ /* 0x000fe60000000800 */
[--C-:B-1----:R-:W-:Y:S04]  /*d280*/  FFMA.FTZ R2, R150, c[0x0][0x2d0], -R101.reuse ;  /* 0x0000b40096027a23 */ /* 0x102fe80000010865 */
[-C--:B------:R-:W-:Y:S03]  /*d290*/  HMMA.16816.F32 R28, R80, R86.reuse, R28 ;  /* 0x00000056501c723c */ /* 0x080fe6000000181c */
[----:B------:R1:W-:Y:S01]  /*d2a0*/  MUFU.EX2 R190, R2 ;  /* 0x0000000200be7308 */ /* 0x0003e20000000800 */
[----:B--2---:R-:W-:Y:S04]  /*d2b0*/  LDSM.16.MT88.4 R88, [R227+0x1900] ;  /* 0x00190000e358783b */ /* 0x004fe80000004200 */
[C---:B------:R-:W-:Y:S05]  /*d2c0*/  HMMA.16816.F32 R32, R76.reuse, R86, R32 ;  /* 0x000000564c20723c */ /* 0x040fea0000001820 */
[----:B------:R-:W-:Y:S01]  /*d2d0*/  MUFU.EX2 R104, R132 ;  /* 0x0000008400687308 */ /* 0x000fe20000000800 */
[----:B------:R-:W2:Y:S02]  /*d2e0*/  LDSM.16.MT88.4 R84, [R224+0x1900] ;  /* 0x00190000e054783b */ /* 0x000ea40000004200 */
[-C--:B------:R-:W-:Y:S07]  /*d2f0*/  HMMA.16816.F32 R36, R76, R92.reuse, R36 ;  /* 0x0000005c4c24723c */ /* 0x080fee0000001824 */
[----:B------:R-:W3:Y:S01]  /*d300*/  MUFU.EX2 R110, R124 ;  /* 0x0000007c006e7308 */ /* 0x000ee20000000800 */
[C---:B------:R-:W-:Y:S04]  /*d310*/  HMMA.16816.F32 R40, R80.reuse, R92, R40 ;  /* 0x0000005c5028723c */ /* 0x040fe80000001828 */
[--C-:B-1----:R-:W-:Y:S04]  /*d320*/  FFMA.FTZ R2, R149, c[0x0][0x2d0], -R101.reuse ;  /* 0x0000b40095027a23 */ /* 0x102fe80000010865 */
[-C--:B------:R-:W-:Y:S01]  /*d330*/  HMMA.16816.F32 R44, R80, R94.reuse, R44 ;  /* 0x0000005e502c723c */ /* 0x080fe2000000182c */
[----:B------:R1:W1:Y:S07]  /*d340*/  MUFU.EX2 R188, R2 ;  /* 0x0000000200bc7308 */ /* 0x00026e0000000800 */
[C---:B------:R-:W-:Y:S01]  /*d350*/  HMMA.16816.F32 R48, R76.reuse, R94, R48 ;  /* 0x0000005e4c30723c */ /* 0x040fe20000001830 */
[----:B------:R-:W2:Y:S03]  /*d360*/  LDSM.16.MT88.4 R92, [R225+0x1900] ;  /* 0x00190000e15c783b */ /* 0x000ea60000004200 */
[----:B---3--:R-:W-:Y:S04]  /*d370*/  F2FP.PACK_AB R180, R110, R111 ;  /* 0x0000006f6eb4723e */ /* 0x008fe800000000ff */
[-C--:B----4-:R-:W-:Y:S08]  /*d380*/  HMMA.16816.F32 R52, R76, R96.reuse, R52 ;  /* 0x000000604c34723c */ /* 0x090ff00000001834 */
[C---:B------:R-:W-:Y:S04]  /*d390*/  HMMA.16816.F32 R56, R80.reuse, R96, R56 ;  /* 0x000000605038723c */ /* 0x040fe80000001838 */
[--C-:B-1----:R-:W-:Y:S02]  /*d3a0*/  FFMA.FTZ R2, R135, c[0x0][0x2d0], -R100.reuse ;  /* 0x0000b40087027a23 */ /* 0x102fe40000010864 */
[----:B------:R-:W3:Y:S02]  /*d3b0*/  LDL.LU R135, [R1+0x40] ;  /* 0x0000400001877983 */ /* 0x000ee40000300800 */
[-C--:B------:R-:W-:Y:S01]  /*d3c0*/  HMMA.16816.F32 R60, R80, R98.reuse, R60 ;  /* 0x00000062503c723c */ /* 0x080fe2000000183c */
[----:B------:R1:W4:Y:S06]  /*d3d0*/  MUFU.EX2 R171, R2 ;  /* 0x0000000200ab7308 */ /* 0x00032c0000000800 */
[----:B------:R-:W-:Y:S01]  /*d3e0*/  F2FP.PACK_AB R80, R159, R153 ;  /* 0x000000999f50723e */ /* 0x000fe200000000ff */
[----:B------:R-:W-:Y:S01]  /*d3f0*/  HMMA.16816.F32 R64, R76, R98, R64 ;  /* 0x000000624c40723c */ /* 0x000fe20000001840 */
[----:B------:R-:W4:Y:S03]  /*d400*/  LDSM.16.MT88.4 R96, [R226+0x1900] ;  /* 0x00190000e260783b */ /* 0x000f260000004200 */
[----:B------:R-:W-:Y:S02]  /*d410*/  F2FP.PACK_AB R81, R158, R152 ;  /* 0x000000989e51723e */ /* 0x000fe400000000ff */
[----:B------:R-:W-:Y:S02]  /*d420*/  F2FP.PACK_AB R82, R222, R157 ;  /* 0x0000009dde52723e */ /* 0x000fe400000000ff */
[----:B------:R-:W-:Y:S04]  /*d430*/  F2FP.PACK_AB R76, R155, R219 ;  /* 0x000000db9b4c723e */ /* 0x000fe800000000ff */
[----:B------:R-:W-:Y:S02]  /*d440*/  F2FP.PACK_AB R77, R223, R154 ;  /* 0x0000009adf4d723e */ /* 0x000fe400000000ff */
[----:B------:R-:W-:Y:S02]  /*d450*/  F2FP.PACK_AB R78, R213, R245 ;  /* 0x000000f5d54e723e */ /* 0x000fe400000000ff */
[----:B------:R-:W-:Y:S01]  /*d460*/  F2FP.PACK_AB R79, R243, R221 ;  /* 0x000000ddf34f723e */ /* 0x000fe200000000ff */
[--C-:B-1----:R-:W-:Y:S01]  /*d470*/  FFMA.FTZ R2, R134, c[0x0][0x2d0], -R101.reuse ;  /* 0x0000b40086027a23 */ /* 0x102fe20000010865 */
[----:B------:R-:W-:Y:S01]  /*d480*/  F2FP.PACK_AB R83, R163, R156 ;  /* 0x0000009ca353723e */ /* 0x000fe200000000ff */
[----:B------:R-:W3:Y:S02]  /*d490*/  LDL.LU R134, [R1+0x48] ;  /* 0x0000480001867983 */ /* 0x000ee40000300800 */
[----:B------:R1:W-:Y:S02]  /*d4a0*/  MUFU.EX2 R170, R2 ;  /* 0x0000000200aa7308 */ /* 0x0003e40000000800 */
[-C--:B--2---:R-:W-:Y:S01]  /*d4b0*/  HMMA.16816.F32 R4, R76, R84.reuse, R4 ;  /* 0x000000544c04723c */ /* 0x084fe20000001804 */
[----:B------:R-:W2:Y:S04]  /*d4c0*/  LDL.LU R115, [R1+0x3c] ;  /* 0x00003c0001737983 */ /* 0x000ea80000300800 */
[----:B------:R-:W2:Y:S03]  /*d4d0*/  LDL.LU R114, [R1+0x44] ;  /* 0x0000440001727983 */ /* 0x000ea60000300800 */
[C---:B------:R-:W-:Y:S08]  /*d4e0*/  HMMA.16816.F32 R8, R80.reuse, R84, R8 ;  /* 0x000000545008723c */ /* 0x040ff00000001808 */
[-C--:B------:R-:W-:Y:S04]  /*d4f0*/  HMMA.16816.F32 R12, R80, R86.reuse, R12 ;  /* 0x00000056500c723c */ /* 0x080fe8000000180c */
[----:B-1----:R-:W-:Y:S04]  /*d500*/  FFMA.FTZ R2, R194, c[0x0][0x2d0], -R101 ;  /* 0x0000b400c2027a23 */ /* 0x002fe80000010865 */
[C---:B------:R-:W-:Y:S01]  /*d510*/  HMMA.16816.F32 R16, R76.reuse, R86, R16 ;  /* 0x000000564c10723c */ /* 0x040fe20000001810 */
[----:B------:R-:W1:Y:S01]  /*d520*/  LDSM.16.MT88.4 R84, [R224+0x2100] ;  /* 0x00210000e054783b */ /* 0x000e620000004200 */
[----:B------:R4:W1:Y:S02]  /*d530*/  MUFU.EX2 R169, R2 ;  /* 0x0000000200a97308 */ /* 0x0008640000000800 */
[----:B------:R-:W-:Y:S02]  /*d540*/  IMAD.MOV.U32 R194, RZ, RZ, R139 ;  /* 0x000000ffffc27224 */ /* 0x000fe400078e008b */
[----:B------:R-:W-:Y:S02]  /*d550*/  FFMA.FTZ R101, R74, c[0x0][0x2d0], -R101 ;  /* 0x0000b4004a657a23 */ /* 0x000fe40000010865 */
[-C--:B------:R-:W-:Y:S04]  /*d560*/  HMMA.16816.F32 R20, R76, R88.reuse, R20 ;  /* 0x000000584c14723c */ /* 0x080fe80000001814 */
[----:B------:R-:W-:Y:S04]  /*d570*/  MUFU.EX2 R101, R101 ;  /* 0x0000006500657308 */ /* 0x000fe80000000800 */
[C---:B------:R-:W-:Y:S08]  /*d580*/  HMMA.16816.F32 R24, R80.reuse, R88, R24 ;  /* 0x000000585018723c */ /* 0x040ff00000001818 */
[-C--:B------:R-:W-:Y:S04]  /*d590*/  HMMA.16816.F32 R28, R80, R90.reuse, R28 ;  /* 0x0000005a501c723c */ /* 0x080fe8000000181c */
[--C-:B----4-:R-:W-:Y:S01]  /*d5a0*/  FFMA.FTZ R2, R249, c[0x0][0x2d0], -R100.reuse ;  /* 0x0000b400f9027a23 */ /* 0x110fe20000010864 */
[----:B------:R-:W-:Y:S01]  /*d5b0*/  MOV R249, R140 ;  /* 0x0000008c00f97202 */ /* 0x000fe20000000f00 */
[----:B------:R-:W-:Y:S02]  /*d5c0*/  FFMA.FTZ R100, R202, c[0x0][0x2d0], -R100 ;  /* 0x0000b400ca647a23 */ /* 0x000fe40000010864 */
[C---:B------:R-:W-:Y:S01]  /*d5d0*/  HMMA.16816.F32 R32, R76.reuse, R90, R32 ;  /* 0x0000005a4c20723c */ /* 0x040fe20000001820 */
[----:B------:R-:W-:Y:S01]  /*d5e0*/  MUFU.EX2 R172, R2 ;  /* 0x0000000200ac7308 */ /* 0x000fe20000000800 */
[----:B------:R-:W4:Y:S06]  /*d5f0*/  LDSM.16.MT88.4 R88, [R227+0x2100] ;  /* 0x00210000e358783b */ /* 0x000f2c0000004200 */
[-C--:B------:R-:W-:Y:S03]  /*d600*/  HMMA.16816.F32 R36, R76, R92.reuse, R36 ;  /* 0x0000005c4c24723c */ /* 0x080fe60000001824 */
[----:B------:R-:W-:Y:S05]  /*d610*/  MUFU.EX2 R100, R100 ;  /* 0x0000006400647308 */ /* 0x000fea0000000800 */
        /* <DEDUP_REMOVED lines=15> */
[----:B------:R-:W-:Y:S02]  /*d710*/  F2FP.PACK_AB R79, R195, R199 ;  /* 0x000000c7c34f723e */ /* 0x000fe400000000ff */
[----:B-1----:R-:W-:Y:S05]  /*d720*/  F2FP.PACK_AB R83, R169, R170 ;  /* 0x000000aaa953723e */ /* 0x002fea00000000ff */
[-C--:B------:R-:W-:Y:S08]  /*d730*/  HMMA.16816.F32 R4, R76, R84.reuse, R4 ;  /* 0x000000544c04723c */ /* 0x080ff00000001804 */
[C---:B------:R-:W-:Y:S08]  /*d740*/  HMMA.16816.F32 R8, R80.reuse, R84, R8 ;  /* 0x000000545008723c */ /* 0x040ff00000001808 */
[-C--:B------:R-:W-:Y:S08]  /*d750*/  HMMA.16816.F32 R12, R80, R86.reuse, R12 ;  /* 0x00000056500c723c */ /* 0x080ff0000000180c */
[C---:B------:R-:W-:Y:S01]  /*d760*/  HMMA.16816.F32 R16, R76.reuse, R86, R16 ;  /* 0x000000564c10723c */ /* 0x040fe20000001810 */
[----:B------:R-:W1:Y:S07]  /*d770*/  LDSM.16.MT88.4 R84, [R224+0x2900] ;  /* 0x00290000e054783b */ /* 0x000e6e0000004200 */
[-C--:B----4-:R-:W-:Y:S08]  /*d780*/  HMMA.16816.F32 R20, R76, R88.reuse, R20 ;  /* 0x000000584c14723c */ /* 0x090ff00000001814 */
[C---:B------:R-:W-:Y:S08]  /*d790*/  HMMA.16816.F32 R24, R80.reuse, R88, R24 ;  /* 0x000000585018723c */ /* 0x040ff00000001818 */
[-C--:B------:R-:W-:Y:S08]  /*d7a0*/  HMMA.16816.F32 R28, R80, R90.reuse, R28 ;  /* 0x0000005a501c723c */ /* 0x080ff0000000181c */
[C---:B------:R-:W-:Y:S01]  /*d7b0*/  HMMA.16816.F32 R32, R76.reuse, R90, R32 ;  /* 0x0000005a4c20723c */ /* 0x040fe20000001820 */
[----:B------:R-:W4:Y:S07]  /*d7c0*/  LDSM.16.MT88.4 R88, [R227+0x2900] ;  /* 0x00290000e358783b */ /* 0x000f2e0000004200 */
[-C--:B------:R-:W-:Y:S08]  /*d7d0*/  HMMA.16816.F32 R36, R76, R92.reuse, R36 ;  /* 0x0000005c4c24723c */ /* 0x080ff00000001824 */
[C---:B------:R-:W-:Y:S08]  /*d7e0*/  HMMA.16816.F32 R40, R80.reuse, R92, R40 ;  /* 0x0000005c5028723c */ /* 0x040ff00000001828 */
[-C--:B------:R-:W-:Y:S08]  /*d7f0*/  HMMA.16816.F32 R44, R80, R94.reuse, R44 ;  /* 0x0000005e502c723c */ /* 0x080ff0000000182c */
[C---:B------:R-:W-:Y:S01]  /*d800*/  HMMA.16816.F32 R48, R76.reuse, R94, R48 ;  /* 0x0000005e4c30723c */ /* 0x040fe20000001830 */
[----:B------:R-:W1:Y:S07]  /*d810*/  LDSM.16.MT88.4 R92, [R225+0x2900] ;  /* 0x00290000e15c783b */ /* 0x000e6e0000004200 */
[-C--:B------:R-:W-:Y:S08]  /*d820*/  HMMA.16816.F32 R52, R76, R96.reuse, R52 ;  /* 0x000000604c34723c */ /* 0x080ff00000001834 */
[C---:B------:R-:W-:Y:S08]  /*d830*/  HMMA.16816.F32 R56, R80.reuse, R96, R56 ;  /* 0x000000605038723c */ /* 0x040ff00000001838 */
[-C--:B------:R-:W-:Y:S08]  /*d840*/  HMMA.16816.F32 R60, R80, R98.reuse, R60 ;  /* 0x00000062503c723c */ /* 0x080ff0000000183c */
[----:B------:R-:W-:Y:S01]  /*d850*/  HMMA.16816.F32 R64, R76, R98, R64 ;  /* 0x000000624c40723c */ /* 0x000fe20000001840 */
[----:B------:R-:W2:Y:S03]  /*d860*/  LDSM.16.MT88.4 R96, [R226+0x2900] ;  /* 0x00290000e260783b */ /* 0x000ea60000004200 */
[----:B---3--:R-:W-:Y:S02]  /*d870*/  FFMA.FTZ R69, R69, R135, R220 ;  /* 0x0000008745457223 */ /* 0x008fe400000100dc */
[----:B------:R-:W-:Y:S01]  /*d880*/  IMAD.MOV.U32 R135, RZ, RZ, R117 ;  /* 0x000000ffff877224 */ /* 0x000fe200078e0075 */
[----:B------:R-:W-:Y:S01]  /*d890*/  F2FP.PACK_AB R76, R175, R168 ;  /* 0x000000a8af4c723e */ /* 0x000fe200000000ff */
[----:B------:R-:W-:Y:S01]  /*d8a0*/  FADD.FTZ R69, R246, R69 ;  /* 0x00000045f6457221 */ /* 0x000fe20000010000 */
[----:B------:R-:W3:Y:S03]  /*d8b0*/  MUFU.EX2 R117, R103 ;  /* 0x0000006700757308 */ /* 0x000ee60000000800 */
[----:B------:R-:W-:Y:S02]  /*d8c0*/  F2FP.PACK_AB R77, R173, R174 ;  /* 0x000000aead4d723e */ /* 0x000fe400000000ff */
[----:B------:R-:W-:Y:S02]  /*d8d0*/  F2FP.PACK_AB R78, R186, R187 ;  /* 0x000000bbba4e723e */ /* 0x000fe400000000ff */
[----:B------:R-:W-:Y:S03]  /*d8e0*/  F2FP.PACK_AB R79, R184, R185 ;  /* 0x000000b9b84f723e */ /* 0x000fe600000000ff */
[----:B------:R-:W-:Y:S04]  /*d8f0*/  MUFU.EX2 R103, R120 ;  /* 0x0000007800677308 */ /* 0x000fe80000000800 */
[-C--:B-1----:R-:W-:Y:S03]  /*d900*/  HMMA.16816.F32 R4, R76, R84.reuse, R4 ;  /* 0x000000544c04723c */ /* 0x082fe60000001804 */
[----:B------:R-:W-:Y:S01]  /*d910*/  FFMA.FTZ R68, R68, R134, R192 ;  /* 0x0000008644447223 */ /* 0x000fe200000100c0 */
[----:B------:R-:W-:Y:S01]  /*d920*/  MOV R134, R118 ;  /* 0x0000007600867202 */ /* 0x000fe20000000f00 */
[----:B--2---:R-:W-:Y:S01]  /*d930*/  FFMA.FTZ R74, R3, R115, R113 ;  /* 0x00000073034a7223 */ /* 0x004fe20000010071 */
[----:B------:R-:W1:Y:S01]  /*d940*/  MUFU.EX2 R118, R102 ;  /* 0x0000006600767308 */ /* 0x000e620000000800 */
[----:B------:R-:W-:Y:S01]  /*d950*/  FADD.FTZ R3, R205, R68 ;  /* 0x00000044cd037221 */ /* 0x000fe20000010000 */
[----:B---3--:R-:W-:Y:S01]  /*d960*/  F2FP.PACK_AB R81, R116, R117 ;  /* 0x000000757451723e */ /* 0x008fe200000000ff */
[----:B------:R-:W-:Y:S03]  /*d970*/  FADD.FTZ R68, R135, R69 ;  /* 0x0000004587447221 */ /* 0x000fe60000010000 */
[----:B------:R-:W-:Y:S02]  /*d980*/  FADD.FTZ R2, R148, R74 ;  /* 0x0000004a94027221 */ /* 0x000fe40000010000 */
[----:B------:R-:W-:Y:S01]  /*d990*/  FADD.FTZ R3, R134, R3 ;  /* 0x0000000386037221 */ /* 0x000fe20000010000 */
[----:B------:R-:W-:Y:S01]  /*d9a0*/  LDSM.16.MT88.4 R148, [R227+0x3100] ;  /* 0x00310000e394783b */ /* 0x000fe20000004200 */
[----:B------:R-:W-:Y:S01]  /*d9b0*/  FADD.FTZ R68, R73, R68 ;  /* 0x0000004449447221 */ /* 0x000fe20000010000 */
[----:B------:R-:W-:Y:S01]  /*d9c0*/  MUFU.EX2 R115, R106 ;  /* 0x0000006a00737308 */ /* 0x000fe20000000800 */
[----:B------:R-:W-:Y:S02]  /*d9d0*/  FFMA.FTZ R0, R0, R114, R112 ;  /* 0x0000007200007223 */ /* 0x000fe40000010070 */
[----:B------:R-:W-:Y:S02]  /*d9e0*/  FADD.FTZ R2, R133, R2 ;  /* 0x0000000285027221 */ /* 0x000fe40000010000 */
[----:B------:R-:W-:Y:S01]  /*d9f0*/  FADD.FTZ R3, R244, R3 ;  /* 0x00000003f4037221 */ /* 0x000fe20000010000 */
[----:B------:R-:W2:Y:S01]  /*da00*/  LDL.LU R73, [R1+0xa8] ;  /* 0x0000a80001497983 */ /* 0x000ea20000300800 */
[----:B------:R-:W-:Y:S02]  /*da10*/  FADD.FTZ R0, R250, R0 ;  /* 0x00000000fa007221 */ /* 0x000fe40000010000 */
[----:B------:R-:W-:Y:S01]  /*da20*/  FADD.FTZ R2, R216, R2 ;  /* 0x00000002d8027221 */ /* 0x000fe20000010000 */
[----:B------:R3:W-:Y:S01]  /*da30*/  MUFU.EX2 R106, R75 ;  /* 0x0000004b006a7308 */ /* 0x0007e20000000800 */
[----:B------:R-:W2:Y:S01]  /*da40*/  LDL.LU R244, [R1+0xa4] ;  /* 0x0000a40001f47983 */ /* 0x000ea20000300800 */
[----:B------:R-:W-:Y:S02]  /*da50*/  FADD.FTZ R0, R251, R0 ;  /* 0x00000000fb007221 */ /* 0x000fe40000010000 */
[----:B------:R-:W-:Y:S01]  /*da60*/  FADD.FTZ R68, R232, R68 ;  /* 0x00000044e8447221 */ /* 0x000fe20000010000 */
[----:B------:R-:W2:Y:S01]  /*da70*/  LDL.LU R216, [R1+0xa0] ;  /* 0x0000a00001d87983 */ /* 0x000ea20000300800 */
[----:B------:R-:W-:Y:S01]  /*da80*/  FADD.FTZ R0, R228, R0 ;  /* 0x00000000e4007221 */ /* 0x000fe20000010000 */
[----:B-1----:R-:W-:Y:S01]  /*da90*/  F2FP.PACK_AB R80, R118, R172 ;  /* 0x000000ac7650723e */ /* 0x002fe200000000ff */
[----:B------:R-:W-:Y:S01]  /*daa0*/  FADD.FTZ R3, R229, R3 ;  /* 0x00000003e5037221 */ /* 0x000fe20000010000 */
[----:B------:R1:W5:Y:S01]  /*dab0*/  LDL.LU R228, [R1+0x9c] ;  /* 0x00009c0001e47983 */ /* 0x0003620000300800 */
[----:B------:R-:W-:Y:S01]  /*dac0*/  FADD.FTZ R69, R231, R2 ;  /* 0x00000002e7457221 */ /* 0x000fe20000010000 */
[----:B------:R-:W1:Y:S01]  /*dad0*/  MUFU.EX2 R114, R107 ;  /* 0x0000006b00727308 */ /* 0x000e620000000800 */
        /* <DEDUP_REMOVED lines=8> */
[----:B------:R-:W-:Y:S01]  /*db60*/  MUFU.EX2 R113, R105 ;  /* 0x0000006900717308 */ /* 0x000fe20000000800 */
[----:B---3--:R-:W-:Y:S02]  /*db70*/  FADD.FTZ R75, R235, R0 ;  /* 0x00000000eb4b7221 */ /* 0x008fe40000010000 */
[----:B------:R-:W3:Y:S01]  /*db80*/  LDSM.16.MT88.4 R132, [R224+0x3100] ;  /* 0x00310000e084783b */ /* 0x000ee20000004200 */
[----:B------:R-:W-:Y:S02]  /*db90*/  FADD.FTZ R0, R237, R3 ;  /* 0x00000003ed007221 */ /* 0x000fe40000010000 */
[----:B------:R-:W-:Y:S02]  /*dba0*/  FADD.FTZ R3, R239, R75 ;  /* 0x0000004bef037221 */ /* 0x000fe40000010000 */
[----:B------:R-:W-:Y:S02]  /*dbb0*/  FADD.FTZ R0, R233, R0 ;  /* 0x00000000e9007221 */ /* 0x000fe40000010000 */
[----:B------:R-:W4:Y:S01]  /*dbc0*/  MUFU.EX2 R112, R108 ;  /* 0x0000006c00707308 */ /* 0x000f220000000800 */
[----:B------:R2:W5:Y:S01]  /*dbd0*/  LDL.LU R235, [R1+0x8c] ;  /* 0x00008c0001eb7983 */ /* 0x0005620000300800 */
[----:B------:R-:W-:Y:S01]  /*dbe0*/  FADD.FTZ R3, R119, R3 ;  /* 0x0000000377037221 */ /* 0x000fe20000010000 */
[----:B-1----:R-:W-:Y:S01]  /*dbf0*/  F2FP.PACK_AB R82, R114, R115 ;  /* 0x000000737252723e */ /* 0x002fe200000000ff */
[----:B------:R-:W-:Y:S01]  /*dc00*/  FADD.FTZ R2, R138, R0 ;  /* 0x000000008a027221 */ /* 0x000fe20000010000 */
[----:B------:R-:W2:Y:S01]  /*dc10*/  LDL R121, [R1+0x10] ;  /* 0x0000100001797983 */ /* 0x000ea20000100800 */
[----:B------:R-:W-:Y:S02]  /*dc20*/  FADD.FTZ R0, R137, R68 ;  /* 0x0000004489007221 */ /* 0x000fe40000010000 */
[----:B------:R-:W-:Y:S01]  /*dc30*/  FADD.FTZ R68, R136, R3 ;  /* 0x0000000388447221 */ /* 0x000fe20000010000 */
[----:B------:R1:W5:Y:S01]  /*dc40*/  LDL.LU R236, [R1+0x88] ;  /* 0x0000880001ec7983 */ /* 0x0003620000300800 */
[----:B------:R-:W-:Y:S01]  /*dc50*/  FADD.FTZ R3, R211, R69 ;  /* 0x00000045d3037221 */ /* 0x000fe20000010000 */
[----:B------:R-:W1:Y:S01]  /*dc60*/  MUFU.EX2 R107, R127 ;  /* 0x0000007f006b7308 */ /* 0x000e620000000800 */
[----:B------:R-:W-:Y:S01]  /*dc70*/  FADD.FTZ R2, R247, R2 ;  /* 0x00000002f7027221 */ /* 0x000fe20000010000 */
[----:B------:R2:W5:Y:S01]  /*dc80*/  LDL.LU R237, [R1+0x84] ;  /* 0x0000840001ed7983 */ /* 0x0005620000300800 */
[----:B------:R-:W-:Y:S03]  /*dc90*/  FADD.FTZ R0, R248, R0 ;  /* 0x00000000f8007221 */ /* 0x000fe60000010000 */
[----:B------:R2:W5:Y:S04]  /*dca0*/  LDL.LU R238, [R1+0x80] ;  /* 0x0000800001ee7983 */ /* 0x0005680000300800 */
[----:B------:R2:W5:Y:S01]  /*dcb0*/  LDL.LU R239, [R1+0x7c] ;  /* 0x00007c0001ef7983 */ /* 0x0005620000300800 */
[----:B------:R-:W3:Y:S01]  /*dcc0*/  MUFU.EX2 R108, R129 ;  /* 0x00000081006c7308 */ /* 0x000ee20000000800 */
[----:B----4-:R-:W-:Y:S02]  /*dcd0*/  F2FP.PACK_AB R83, R112, R113 ;  /* 0x000000717053723e */ /* 0x010fe400000000ff */
[----:B------:R4:W5:Y:S04]  /*dce0*/  LDL.LU R240, [R1+0x78] ;  /* 0x0000780001f07983 */ /* 0x0009680000300800 */
[----:B------:R4:W5:Y:S01]  /*dcf0*/  LDL.LU R233, [R1+0x74] ;  /* 0x0000740001e97983 */ /* 0x0009620000300800 */
[C---:B------:R-:W-:Y:S02]  /*dd00*/  HMMA.16816.F32 R8, R80.reuse, R84, R8 ;  /* 0x000000545008723c */ /* 0x040fe40000001808 */
[----:B------:R-:W4:Y:S01]  /*dd10*/  MUFU.EX2 R105, R131 ;  /* 0x0000008300697308 */ /* 0x000f220000000800 */
[----:B------:R2:W5:Y:S01]  /*dd20*/  LDL.LU R234, [R1+0x70] ;  /* 0x0000700001ea7983 */ /* 0x0005620000300800 */
[----:B-1----:R-:W-:Y:S03]  /*dd30*/  F2FP.PACK_AB R181, R107, R109 ;  /* 0x0000006d6bb5723e */ /* 0x002fe600000000ff */
[----:B------:R1:W5:Y:S01]  /*dd40*/  LDL.LU R119, [R1+0x6c] ;  /* 0x00006c0001777983 */ /* 0x0003620000300800 */
[-C--:B------:R-:W-:Y:S03]  /*dd50*/  HMMA.16816.F32 R12, R80, R86.reuse, R12 ;  /* 0x00000056500c723c */ /* 0x080fe6000000180c */
[----:B------:R1:W5:Y:S01]  /*dd60*/  LDL.LU R230, [R1+0x68] ;  /* 0x0000680001e67983 */ /* 0x0003620000300800 */
[----:B------:R-:W1:Y:S01]  /*dd70*/  MUFU.EX2 R102, R125 ;  /* 0x0000007d00667308 */ /* 0x000e620000000800 */
[----:B---3--:R-:W-:Y:S03]  /*dd80*/  F2FP.PACK_AB R182, R106, R108 ;  /* 0x0000006c6ab6723e */ /* 0x008fe600000000ff */
[C---:B------:R-:W-:Y:S06]  /*dd90*/  HMMA.16816.F32 R16, R76.reuse, R86, R16 ;  /* 0x000000564c10723c */ /* 0x040fec0000001810 */
[----:B------:R-:W-:Y:S02]  /*dda0*/  MUFU.EX2 R86, R123 ;  /* 0x0000007b00567308 */ /* 0x000fe40000000800 */
[-C--:B------:R-:W-:Y:S04]  /*ddb0*/  HMMA.16816.F32 R20, R76, R88.reuse, R20 ;  /* 0x000000584c14723c */ /* 0x080fe80000001814 */
[----:B----4-:R-:W-:Y:S04]  /*ddc0*/  F2FP.PACK_AB R183, R104, R105 ;  /* 0x0000006968b7723e */ /* 0x010fe800000000ff */
[----:B------:R-:W3:Y:S01]  /*ddd0*/  MUFU.EX2 R85, R126 ;  /* 0x0000007e00557308 */ /* 0x000ee20000000800 */
[C---:B------:R-:W-:Y:S04]  /*dde0*/  HMMA.16816.F32 R24, R80.reuse, R88, R24 ;  /* 0x000000585018723c */ /* 0x040fe80000001818 */
[----:B-1----:R-:W-:Y:S04]  /*ddf0*/  F2FP.PACK_AB R176, R102, R103 ;  /* 0x0000006766b0723e */ /* 0x002fe800000000ff */
[-C--:B------:R-:W-:Y:S01]  /*de00*/  HMMA.16816.F32 R28, R80, R90.reuse, R28 ;  /* 0x0000005a501c723c */ /* 0x080fe2000000181c */
[----:B------:R-:W1:Y:S07]  /*de10*/  MUFU.EX2 R84, R128 ;  /* 0x0000008000547308 */ /* 0x000e6e0000000800 */
[C---:B------:R-:W-:Y:S03]  /*de20*/  HMMA.16816.F32 R32, R76.reuse, R90, R32 ;  /* 0x0000005a4c20723c */ /* 0x040fe60000001820 */
[----:B------:R-:W4:Y:S01]  /*de30*/  MUFU.EX2 R74, R130 ;  /* 0x00000082004a7308 */ /* 0x000f220000000800 */
[----:B---3--:R-:W-:Y:S04]  /*de40*/  F2FP.PACK_AB R177, R85, R86 ;  /* 0x0000005655b1723e */ /* 0x008fe800000000ff */
[-C--:B------:R-:W-:Y:S08]  /*de50*/  HMMA.16816.F32 R36, R76, R92.reuse, R36 ;  /* 0x0000005c4c24723c */ /* 0x080ff00000001824 */
[C---:B------:R-:W-:Y:S04]  /*de60*/  HMMA.16816.F32 R40, R80.reuse, R92, R40 ;  /* 0x0000005c5028723c */ /* 0x040fe80000001828 */
[----:B-1----:R-:W-:Y:S04]  /*de70*/  F2FP.PACK_AB R178, R100, R84 ;  /* 0x0000005464b2723e */ /* 0x002fe800000000ff */
[-C--:B------:R-:W-:Y:S04]  /*de80*/  HMMA.16816.F32 R44, R80, R94.reuse, R44 ;  /* 0x0000005e502c723c */ /* 0x080fe8000000182c */
[----:B----4-:R-:W-:Y:S04]  /*de90*/  F2FP.PACK_AB R179, R101, R74 ;  /* 0x0000004a65b3723e */ /* 0x010fe800000000ff */
[C---:B------:R-:W-:Y:S08]  /*dea0*/  HMMA.16816.F32 R48, R76.reuse, R94, R48 ;  /* 0x0000005e4c30723c */ /* 0x040ff00000001830 */
[-C--:B------:R-:W-:Y:S08]  /*deb0*/  HMMA.16816.F32 R52, R76, R96.reuse, R52 ;  /* 0x000000604c34723c */ /* 0x080ff00000001834 */
[C---:B------:R-:W-:Y:S08]  /*dec0*/  HMMA.16816.F32 R56, R80.reuse, R96, R56 ;  /* 0x000000605038723c */ /* 0x040ff00000001838 */
[-C--:B------:R-:W-:Y:S08]  /*ded0*/  HMMA.16816.F32 R60, R80, R98.reuse, R60 ;  /* 0x00000062503c723c */ /* 0x080ff0000000183c */
[----:B------:R-:W-:Y:S04]  /*dee0*/  HMMA.16816.F32 R64, R76, R98, R64 ;  /* 0x000000624c40723c */ /* 0x000fe80000001840 */
[----:B--2---:R-:W-:Y:S04]  /*def0*/  ISETP.GT.AND P0, PT, R216, R121, PT ;  /* 0x00000079d800720c */ /* 0x004fe80003f04270 */
[-C--:B------:R-:W-:Y:S05]  /*df00*/  HMMA.16816.F32 R120, R180, R132.reuse, R4 ;  /* 0x00000084b478723c */ /* 0x080fea0000001804 */
[----:B------:R-:W-:Y:S02]  /*df10*/  MOV R216, R244 ;  /* 0x000000f400d87202 */ /* 0x000fe40000000f00 */
        /* <DEDUP_REMOVED lines=61> */
[----:B------:R-:W-:Y:S01]  /*e2f0*/  FADD.FTZ R0, R117, R9 ;  /* 0x0000000975007221 */ /* 0x000fe20000010000 */
[----:B------:R-:W-:Y:S01]  /*e300*/  MOV R117, R71 ;  /* 0x0000004700757202 */ /* 0x000fe20000000f00 */
[----:B------:R-:W-:Y:S02]  /*e310*/  FADD.FTZ R11, R175, R8 ;  /* 0x00000008af0b7221 */ /* 0x000fe40000010000 */
[----:B------:R-:W-:Y:S02]  /*e320*/  FADD.FTZ R10, R173, R3 ;  /* 0x00000003ad0a7221 */ /* 0x000fe40000010000 */
[C---:B------:R-:W-:Y:S04]  /*e330*/  HMMA.16816.F32 R172, R176.reuse, R4, R56 ;  /* 0x00000004b0ac723c */ /* 0x040fe80000001838 */
[----:B------:R-:W-:Y:S02]  /*e340*/  FADD.FTZ R9, R118, R2 ;  /* 0x0000000276097221 */ /* 0x000fe40000010000 */
[----:B------:R-:W-:Y:S01]  /*e350*/  FADD.FTZ R8, R116, R0 ;  /* 0x0000000074087221 */ /* 0x000fe20000010000 */
[----:B------:R-:W-:Y:S01]  /*e360*/  MOV R116, R72 ;  /* 0x0000004800747202 */ /* 0x000fe20000000f00 */
        /* <DEDUP_REMOVED lines=26> */
[----:B------:R-:W-:Y:S01]  /*e510*/  FADD.FTZ R0, R101, R0 ;  /* 0x0000000065007221 */ /* 0x000fe20000010000 */
[----:B------:R1:W-:Y:S01]  /*e520*/  STL [R1+0x48], R3 ;  /* 0x0000480301007387 */ /* 0x0003e20000100800 */
[----:B------:R-:W-:Y:S03]  /*e530*/  IMAD.MOV.U32 R118, RZ, RZ, R70 ;  /* 0x000000ffff767224 */ /* 0x000fe600078e0046 */
[----:B------:R2:W-:Y:S04]  /*e540*/  STL [R1+0x3c], R2 ;  /* 0x00003c0201007387 */ /* 0x0005e80000100800 */
[----:B------:R2:W-:Y:S01]  /*e550*/  STL [R1+0x44], R0 ;  /* 0x0000440001007387 */ /* 0x0005e20000100800 */
[----:B-1----:R-:W-:Y:S01]  /*e560*/  IMAD.MOV.U32 R3, RZ, RZ, R73 ;  /* 0x000000ffff037224 */ /* 0x002fe200078e0049 */
[----:B------:R-:W-:-:S05]  /*e570*/  @P0 BRA `(.L_x_603) ;  /* 0xffff9ea000000947 */ /* 0x000fca000383ffff */
.L_x_602:
[----:B---3--:R-:W-:-:S13]  /*e580*/  ISETP.GE.AND P0, PT, R244, RZ, PT ;  /* 0x000000fff400720c */ /* 0x008fda0003f06270 */
[----:B------:R-:W-:Y:S05]  /*e590*/  @!P0 BRA `(.L_x_604) ;  /* 0x00005f2000008947 */ /* 0x000fea0003800000 */
[----:B------:R-:W3:Y:S01]  /*e5a0*/  LDL.LU.64 R6, [R1+0x28] ;  /* 0x0000280001067983 */ /* 0x000ee20000300a00 */
[----:B------:R-:W-:Y:S01]  /*e5b0*/  ULDC.64 UR4, c[0x0][0x208] ;  /* 0x0000820000047ab9 */ /* 0x000fe20000000a00 */
[----:B------:R-:W-:Y:S01]  /*e5c0*/  MOV R3, R72 ;  /* 0x0000004800037202 */ /* 0x000fe20000000f00 */
[----:B------:R-:W-:Y:S01]  /*e5d0*/  UIMAD.WIDE.U32 UR12, UR4, 0x70, URZ ;  /* 0x00000070040c78a5 */ /* 0x000fe2000f8e003f */
[----:B------:R-:W3:Y:S01]  /*e5e0*/  LDL.LU.64 R4, [R1+0x30] ;  /* 0x0000300001047983 */ /* 0x000ee20000300a00 */
[----:B------:R-:W-:Y:S01]  /*e5f0*/  UIMAD UR5, UR5, 0x70, URZ ;  /* 0x00000070050578a4 */ /* 0x000fe2000f8e023f */
[----:B--2---:R-:W-:Y:S01]  /*e600*/  MOV R2, R73 ;  /* 0x0000004900027202 */ /* 0x004fe20000000f00 */
[----:B------:R-:W-:Y:S01]  /*e610*/  ULDC.64 UR6, c[0x0][0x1e0] ;  /* 0x0000780000067ab9 */ /* 0x000fe20000000a00 */
[----:B------:R-:W-:Y:S01]  /*e620*/  IMAD.MOV.U32 R117, RZ, RZ, R70 ;  /* 0x000000ffff757224 */ /* 0x000fe200078e0046 */
[----:B------:R-:W-:Y:S01]  /*e630*/  MOV R116, R71 ;  /* 0x0000004700747202 */ /* 0x000fe20000000f00 */
[----:B------:R-:W-:-:S02]  /*e640*/  USHF.L.U64.HI UR7, UR6, 0x5, UR7 ;  /* 0x0000000506077899 */ /* 0x000fc40008010207 */
[----:B------:R-:W-:Y:S02]  /*e650*/  USHF.L.U32 UR6, UR6, 0x5, URZ ;  /* 0x0000000506067899 */ /* 0x000fe4000800063f */
[----:B------:R-:W-:Y:S01]  /*e660*/  UIADD3 UR5, UR13, UR5, URZ ;  /* 0x000000050d057290 */ /* 0x000fe2000fffe03f */
[----:B---3--:R-:W-:-:S05]  /*e670*/  IMAD.MOV.U32 R5, RZ, RZ, R7 ;  /* 0x000000ffff057224 */ /* 0x008fca00078e0007 */
[----:B------:R1:W-:Y:S04]  /*e680*/  STL.64 [R1+0x50], R4 ;  /* 0x0000500401007387 */ /* 0x0003e80000100a00 */
.L_x_605:
[----:B------:R-:W2:Y:S01]  /*e690*/  LDL.64 R78, [R1+0x50] ;  /* 0x00005000014e7983 */ /* 0x000ea20000100a00 */
[----:B------:R-:W-:Y:S04]  /*e6a0*/  DEPBAR.LE SB0, 0x0 ;  /* 0x000080000000791a */ /* 0x000fe80000000000 */
[----:B------:R-:W-:Y:S01]  /*e6b0*/  SHF.R.S32.HI R76, RZ, 0x1f, R244 ;  /* 0x0000001fff4c7819 */ /* 0x000fe200000114f4 */
[----:B------:R-:W-:Y:S01]  /*e6c0*/  BAR.SYNC.DEFER_BLOCKING 0x0 ;  /* 0x0000000000007b1d */ /* 0x000fe20000010000 */
[----:B---3--:R-:W-:Y:S04]  /*e6d0*/  IMAD R0, R244, UR5, RZ ;  /* 0x00000005f4007c24 */ /* 0x008fe8000f8e02ff */
[----:B------:R-:W-:Y:S03]  /*e6e0*/  IMAD R0, R76, UR12, R0 ;  /* 0x0000000c4c007c24 */ /* 0x000fe6000f8e0200 */
[----:B-----5:R-:W-:Y:S04]  /*e6f0*/  STL [R1+0x68], R230 ;  /* 0x000068e601007387 */ /* 0x020fe80000100800 */
[----:B------:R-:W-:Y:S04]  /*e700*/  STL [R1+0x6c], R119 ;  /* 0x00006c7701007387 */ /* 0x000fe80000100800 */
[----:B------:R-:W-:Y:S04]  /*e710*/  STL [R1+0x70], R234 ;  /* 0x000070ea01007387 */ /* 0x000fe80000100800 */
        /* <DEDUP_REMOVED lines=28> */
[----:B--2---:R-:W-:Y:S01]  /*e8e0*/  IMAD.WIDE.U32 R84, R244, UR12, R78 ;  /* 0x0000000cf4547c25 */ /* 0x004fe2000f8e004e */
        /* <DEDUP_REMOVED lines=32> */
[----:B----4-:R-:W-:Y:S04]  /*eaf0*/  IADD3 R104, P0, R242, UR9, RZ ;  /* 0x00000009f2687c10 */ /* 0x010fe8000ff1e0ff */
        /* <DEDUP_REMOVED lines=17> */
[-C--:B-1----:R-:W-:Y:S08]  /*ec10*/  HMMA.16816.F32 R92, R108, R98.reuse, RZ ;  /* 0x000000626c5c723c */ /* 0x082ff000000018ff */
[C---:B------:R-:W-:Y:S08]  /*ec20*/  HMMA.16816.F32 R96, R112.reuse, R98, RZ ;  /* 0x000000627060723c */ /* 0x040ff000000018ff */
[-C--:B--2---:R-:W-:Y:S08]  /*ec30*/  HMMA.16816.F32 R100, R112, R184.reuse, RZ ;  /* 0x000000b87064723c */ /* 0x084ff000000018ff */
[C---:B---3--:R-:W-:Y:S08]  /*ec40*/  HMMA.16816.F32 R104, R108.reuse, R184, RZ ;  /* 0x000000b86c68723c */ /* 0x048ff000000018ff */
        /* <DEDUP_REMOVED lines=35> */
[-C--:B------:R-:W-:Y:S01]  /*ee80*/  HMMA.16816.F32 R108, R196, R222.reuse, R108 ;  /* 0x000000dec46c723c */ /* 0x080fe2000000186c */
[----:B------:R-:W4:Y:S07]  /*ee90*/  LDSM.16.M88.4 R196, [R229+0x4900] ;  /* 0x00490000e5c4783b */ /* 0x000f2e0000000200 */
[----:B------:R-:W-:Y:S01]  /*eea0*/  HMMA.16816.F32 R112, R188, R222, R112 ;  /* 0x000000debc70723c */ /* 0x000fe20000001870 */
[----:B------:R-:W4:Y:S07]  /*eeb0*/  LDSM.16.M88.4 R188, [R229+0x5100] ;  /* 0x00510000e5bc783b */ /* 0x000f2e0000000200 */
[-C--:B-1----:R-:W-:Y:S01]  /*eec0*/  HMMA.16816.F32 R4, R184, R192.reuse, R4 ;  /* 0x000000c0b804723c */ /* 0x082fe20000001804 */
[----:B------:R-:W-:Y:S07]  /*eed0*/  LDSM.16.M88.4 R220, [R228] ;  /* 0x00000000e4dc783b */ /* 0x000fee0000000200 */
[C---:B--2---:R-:W-:Y:S08]  /*eee0*/  HMMA.16816.F32 R8, R200.reuse, R192, R8 ;  /* 0x000000c0c808723c */ /* 0x044ff00000001808 */
[-C--:B------:R-:W-:Y:S08]  /*eef0*/  HMMA.16816.F32 R12, R200, R194.reuse, R12 ;  /* 0x000000c2c80c723c */ /* 0x080ff0000000180c */
[C---:B------:R-:W-:Y:S01]  /*ef00*/  HMMA.16816.F32 R16, R184.reuse, R194, R16 ;  /* 0x000000c2b810723c */ /* 0x040fe20000001810 */
[----:B------:R-:W1:Y:S07]  /*ef10*/  LDSM.16.M88.4 R192, [R229+0x5900] ;  /* 0x00590000e5c0783b */ /* 0x000e6e0000000200 */
        /* <DEDUP_REMOVED lines=12> */
[----:B------:R-:W2:Y:S07]  /*efe0*/  LDSM.16.M88.4 R188, [R232+0x9100] ;  /* 0x00910000e8bc783b */ /* 0x000eae0000000200 */
        /* <DEDUP_REMOVED lines=13> */
[C---:B--2---:R-:W-:Y:S08]  /*f0c0*/  HMMA.16816.F32 R8, R188.reuse, R220, R8 ;  /* 0x000000dcbc08723c */ /* 0x044ff00000001808 */
        /* <DEDUP_REMOVED lines=23> */
[----:B------:R-:W-:Y:S01]  /*f240*/  MUFU.TANH R186, R9 ;  /* 0x0000000900ba7308 */ /* 0x000fe20000002400 */
[----:B-1----:R-:W1:Y:S09]  /*f250*/  LDSM.16.M88.4 R4, [R228+0x800] ;  /* 0x00080000e404783b */ /* 0x002e720000000200 */
[----:B------:R-:W-:Y:S10]  /*f260*/  MUFU.TANH R193, R10 ;  /* 0x0000000a00c17308 */ /* 0x000ff40000002400 */
[----:B------:R2:W-:Y:S10]  /*f270*/  MUFU.TANH R192, R11 ;  /* 0x0000000b00c07308 */ /* 0x0005f40000002400 */
[----:B------:R-:W-:Y:S10]  /*f280*/  MUFU.TANH R16, R16 ;  /* 0x0000001000107308 */ /* 0x000ff40000002400 */
[----:B------:R-:W-:Y:S01]  /*f290*/  MUFU.TANH R17, R17 ;  /* 0x0000001100117308 */ /* 0x000fe20000002400 */
[----:B--2---:R-:W2:Y:S01]  /*f2a0*/  LDSM.16.M88.4 R8, [R228+0x1000] ;  /* 0x00100000e408783b */ /* 0x004ea20000000200 */
[-C--:B-1----:R-:W-:Y:S08]  /*f2b0*/  HMMA.16816.F32 R20, R216, R4.reuse, R20 ;  /* 0x00000004d814723c */ /* 0x082ff00000001814 */
[----:B------:R-:W-:Y:S01]  /*f2c0*/  MUFU.TANH R18, R18 ;  /* 0x0000001200127308 */ /* 0x000fe20000002400 */
        /* <DEDUP_REMOVED lines=9> */
[----:B------:R-:W-:Y:S01]  /*f360*/  MUFU.TANH R20, R20 ;  /* 0x0000001400147308 */ /* 0x000fe20000002400 */
[----:B------:R-:W-:Y:S02]  /*f370*/  FMUL.FTZ R23, R23, c[0x0][0x320] ;  /* 0x0000c80017177a20 */ /* 0x000fe40000410000 */
[----:B------:R-:W-:Y:S01]  /*f380*/  FMUL.FTZ R24, R24, c[0x0][0x320] ;  /* 0x0000c80018187a20 */ /* 0x000fe20000410000 */
[-C--:B--2---:R-:W-:Y:S03]  /*f390*/  HMMA.16816.F32 R36, R216, R8.reuse, R36 ;  /* 0x00000008d824723c */ /* 0x084fe60000001824 */
        /* <DEDUP_REMOVED lines=40> */
[----:B------:R-:W2:Y:S03]  /*f620*/  MUFU.TANH R0, R59 ;  /* 0x0000003b00007308 */ /* 0x000ea60000002400 */
[----:B------:R-:W-:Y:S02]  /*f630*/  FMUL.FTZ R62, R62, c[0x0][0x320] ;  /* 0x0000c8003e3e7a20 */ /* 0x000fe40000410000 */
[----:B------:R-:W-:Y:S02]  /*f640*/  FMUL.FTZ R66, R66, c[0x0][0x320] ;  /* 0x0000c80042427a20 */ /* 0x000fe40000410000 */
[-C--:B------:R-:W-:Y:S03]  /*f650*/  HMMA.16816.F32 R76, R188, R10.reuse, R76 ;  /* 0x0000000abc4c723c */ /* 0x080fe6000000184c */
[----:B------:R-:W-:Y:S01]  /*f660*/  MUFU.TANH R213, R52 ;  /* 0x0000003400d57308 */ /* 0x000fe20000002400 */
[----:B------:R-:W-:Y:S02]  /*f670*/  FMUL.FTZ R48, R48, c[0x0][0x320] ;  /* 0x0000c80030307a20 */ /* 0x000fe40000410000 */
[----:B------:R-:W-:Y:S02]  /*f680*/  FMUL.FTZ R65, R65, c[0x0][0x320] ;  /* 0x0000c80041417a20 */ /* 0x000fe40000410000 */
[C---:B------:R-:W-:Y:S01]  /*f690*/  HMMA.16816.F32 R80, R216.reuse, R10, R80 ;  /* 0x0000000ad850723c */ /* 0x040fe20000001850 */
[----:B------:R-:W3:Y:S01]  /*f6a0*/  LDSM.16.M88.4 R8, [R228+0x3000] ;  /* 0x00300000e408783b */ /* 0x000ee20000000200 */
[----:B------:R-:W-:Y:S04]  /*f6b0*/  DEPBAR.LE SB0, 0x0 ;  /* 0x000080000000791a */ /* 0x000fe80000000000 */
[----:B------:R-:W-:Y:S01]  /*f6c0*/  MUFU.TANH R48, R48 ;  /* 0x0000003000307308 */ /* 0x000fe20000002400 */
[----:B------:R-:W-:Y:S01]  /*f6d0*/  FMUL.FTZ R69, R69, c[0x0][0x320] ;  /* 0x0000c80045457a20 */ /* 0x000fe20000410000 */
[-C--:B-1----:R-:W-:Y:S01]  /*f6e0*/  HMMA.16816.F32 R84, R216, R4.reuse, R84 ;  /* 0x00000004d854723c */ /* 0x082fe20000001854 */
[----:B--2---:R1:W-:Y:S04]  /*f6f0*/  STL [R1+0x8], R0 ;  /* 0x0000080001007387 */ /* 0x0043e80000100800 */
[----:B------:R-:W-:Y:S01]  /*f700*/  STL [R1+0x9c], R228 ;  /* 0x00009ce401007387 */ /* 0x000fe20000100800 */
[----:B------:R-:W-:Y:S02]  /*f710*/  FMUL.FTZ R73, R73, c[0x0][0x320] ;  /* 0x0000c80049497a20 */ /* 0x000fe40000410000 */
[----:B------:R-:W-:Y:S01]  /*f720*/  MUFU.TANH R210, R65 ;  /* 0x0000004100d27308 */ /* 0x000fe20000002400 */
[C---:B------:R-:W-:Y:S01]  /*f730*/  HMMA.16816.F32 R88, R188.reuse, R4, R88 ;  /* 0x00000004bc58723c */ /* 0x040fe20000001858 */
[----:B------:R-:W-:Y:S03]  /*f740*/  BAR.SYNC.DEFER_BLOCKING 0x0 ;  /* 0x0000000000007b1d */ /* 0x000fe60000010000 */
[----:B------:R-:W-:Y:S02]  /*f750*/  FMUL.FTZ R71, R71, c[0x0][0x320] ;  /* 0x0000c80047477a20 */ /* 0x000fe40000410000 */
[----:B------:R-:W-:Y:S01]  /*f760*/  FMUL.FTZ R78, R78, c[0x0][0x320] ;  /* 0x0000c8004e4e7a20 */ /* 0x000fe20000410000 */
[----:B------:R-:W-:Y:S01]  /*f770*/  FMNMX.FTZ R5, R194, R116, !PT ;  /* 0x00000074c2057209 */ /* 0x000fe20007810000 */
[-C--:B------:R-:W-:Y:S01]  /*f780*/  HMMA.16816.F32 R92, R188, R6.reuse, R92 ;  /* 0x00000006bc5c723c */ /* 0x080fe2000000185c */
[----:B------:R-:W-:Y:S03]  /*f790*/  MUFU.TANH R238, R73 ;  /* 0x0000004900ee7308 */ /* 0x000fe60000002400 */
[----:B------:R-:W-:Y:S02]  /*f7a0*/  FMUL.FTZ R82, R82, c[0x0][0x320] ;  /* 0x0000c80052527a20 */ /* 0x000fe40000410000 */
[----:B------:R-:W-:Y:S02]  /*f7b0*/  FMUL.FTZ R76, R76, c[0x0][0x320] ;  /* 0x0000c8004c4c7a20 */ /* 0x000fe40000410000 */
[----:B------:R-:W-:Y:S01]  /*f7c0*/  FMUL.FTZ R87, R87, c[0x0][0x320] ;  /* 0x0000c80057577a20 */ /* 0x000fe20000410000 */
[C---:B------:R-:W-:Y:S02]  /*f7d0*/  HMMA.16816.F32 R96, R216.reuse, R6, R96 ;  /* 0x00000006d860723c */ /* 0x040fe40000001860 */
[----:B-1----:R-:W-:Y:S02]  /*f7e0*/  MUFU.TANH R0, R66 ;  /* 0x0000004200007308 */ /* 0x002fe40000002400 */
[----:B------:R-:W-:Y:S02]  /*f7f0*/  FMUL.FTZ R86, R86, c[0x0][0x320] ;  /* 0x0000c80056567a20 */ /* 0x000fe40000410000 */
[----:B------:R-:W-:Y:S02]  /*f800*/  FMUL.FTZ R84, R84, c[0x0][0x320] ;  /* 0x0000c80054547a20 */ /* 0x000fe40000410000 */
[-C--:B---3--:R-:W-:Y:S04]  /*f810*/  HMMA.16816.F32 R100, R216, R8.reuse, R100 ;  /* 0x00000008d864723c */ /* 0x088fe80000001864 */
[----:B------:R-:W1:Y:S01]  /*f820*/  MUFU.TANH R4, R87 ;  /* 0x0000005700047308 */ /* 0x000e620000002400 */
[----:B------:R-:W-:Y:S02]  /*f830*/  FMUL.FTZ R85, R85, c[0x0][0x320] ;  /* 0x0000c80055557a20 */ /* 0x000fe40000410000 */
[----:B------:R-:W-:Y:S01]  /*f840*/  FMUL.FTZ R95, R95, c[0x0][0x320] ;  /* 0x0000c8005f5f7a20 */ /* 0x000fe20000410000 */
[C---:B------:R-:W-:Y:S04]  /*f850*/  HMMA.16816.F32 R104, R188.reuse, R8, R104 ;  /* 0x00000008bc68723c */ /* 0x040fe80000001868 */
[----:B------:R-:W-:Y:S02]  /*f860*/  FMUL.FTZ R88, R88, c[0x0][0x320] ;  /* 0x0000c80058587a20 */ /* 0x000fe40000410000 */
[----:B------:R-:W-:Y:S01]  /*f870*/  MUFU.TANH R49, R49 ;  /* 0x0000003100317308 */ /* 0x000fe20000002400 */
[----:B------:R-:W-:Y:S01]  /*f880*/  FMUL.FTZ R79, R79, c[0x0][0x320] ;  /* 0x0000c8004f4f7a20 */ /* 0x000fe20000410000 */
[-C--:B------:R-:W-:Y:S04]  /*f890*/  HMMA.16816.F32 R108, R188, R10.reuse, R108 ;  /* 0x0000000abc6c723c */ /* 0x080fe8000000186c */
[----:B------:R-:W-:Y:S02]  /*f8a0*/  FMUL.FTZ R97, R97, c[0x0][0x320] ;  /* 0x0000c80061617a20 */ /* 0x000fe40000410000 */
[----:B------:R-:W-:Y:S02]  /*f8b0*/  FMUL.FTZ R99, R99, c[0x0][0x320] ;  /* 0x0000c80063637a20 */ /* 0x000fe40000410000 */
[----:B------:R2:W-:Y:S01]  /*f8c0*/  MUFU.TANH R52, R97 ;  /* 0x0000006100347308 */ /* 0x0005e20000002400 */
[----:B------:R-:W-:Y:S01]  /*f8d0*/  HMMA.16816.F32 R112, R216, R10, R112 ;  /* 0x0000000ad870723c */ /* 0x000fe20000001870 */
[----:B-1----:R1:W-:Y:S03]  /*f8e0*/  STL [R1+0x20], R4 ;  /* 0x0000200401007387 */ /* 0x0023e60000100800 */
        /* <DEDUP_REMOVED lines=10> */
[----:B------:R-:W-:Y:S01]  /*f990*/  FMUL.FTZ R92, R92, c[0x0][0x320] ;  /* 0x0000c8005c5c7a20 */ /* 0x000fe20000410000 */
[----:B--2---:R-:W-:Y:S01]  /*f9a0*/  MOV R97, R0 ;  /* 0x0000000000617202 */ /* 0x004fe20000000f00 */
[----:B------:R-:W-:Y:S01]  /*f9b0*/  FMUL.FTZ R115, R115, c[0x0][0x320] ;  /* 0x0000c80073737a20 */ /* 0x000fe20000410000 */
[----:B------:R-:W-:Y:S01]  /*f9c0*/  FMNMX.FTZ R0, R184, R2, !PT ;  /* 0x00000002b8007209 */ /* 0x000fe20007810000 */
[----:B------:R-:W-:Y:S02]  /*f9d0*/  FMUL.FTZ R113, R113, c[0x0][0x320] ;  /* 0x0000c80071717a20 */ /* 0x000fe40000410000 */
[----:B------:R-:W-:Y:S01]  /*f9e0*/  FMUL.FTZ R93, R93, c[0x0][0x320] ;  /* 0x0000c8005d5d7a20 */ /* 0x000fe20000410000 */
[----:B-1----:R-:W1:Y:S01]  /*f9f0*/  MUFU.TANH R4, R99 ;  /* 0x0000006300047308 */ /* 0x002e620000002400 */
[----:B------:R-:W-:Y:S01]  /*fa00*/  FMNMX.FTZ R73, R118, R0, !PT ;  /* 0x0000000076497209 */ /* 0x000fe20007810000 */
[----:B------:R-:W-:Y:S02]  /*fa10*/  FMUL.FTZ R109, R109, c[0x0][0x320] ;  /* 0x0000c8006d6d7a20 */ /* 0x000fe40000410000 */
[----:B------:R-:W-:Y:S01]  /*fa20*/  FMUL.FTZ R91, R91, c[0x0][0x320] ;  /* 0x0000c8005b5b7a20 */ /* 0x000fe20000410000 */
[----:B------:R-:W-:Y:S01]  /*fa30*/  FMNMX.FTZ R73, R16, R73, !PT ;  /* 0x0000004910497209 */ /* 0x000fe20007810000 */
[----:B------:R-:W-:Y:S02]  /*fa40*/  FMUL.FTZ R94, R94, c[0x0][0x320] ;  /* 0x0000c8005e5e7a20 */ /* 0x000fe40000410000 */
[----:B------:R-:W-:Y:S01]  /*fa50*/  FMUL.FTZ R68, R68, c[0x0][0x320] ;  /* 0x0000c80044447a20 */ /* 0x000fe20000410000 */
[----:B------:R-:W-:Y:S01]  /*fa60*/  FMNMX.FTZ R73, R17, R73, !PT ;  /* 0x0000004911497209 */ /* 0x000fe20007810000 */
[----:B------:R-:W2:Y:S01]  /*fa70*/  MUFU.TANH R235, R69 ;  /* 0x0000004500eb7308 */ /* 0x000ea20000002400 */
[----:B------:R-:W-:Y:S02]  /*fa80*/  FMUL.FTZ R51, R51, c[0x0][0x320] ;  /* 0x0000c80033337a20 */ /* 0x000fe40000410000 */
[----:B------:R-:W-:Y:S01]  /*fa90*/  FMNMX.FTZ R73, R20, R73, !PT ;  /* 0x0000004914497209 */ /* 0x000fe20007810000 */
[----:B------:R-:W-:Y:S02]  /*faa0*/  FMUL.FTZ R83, R83, c[0x0][0x320] ;  /* 0x0000c80053537a20 */ /* 0x000fe40000410000 */
[----:B------:R-:W-:Y:S01]  /*fab0*/  FMUL.FTZ R57, R57, c[0x0][0x320] ;  /* 0x0000c80039397a20 */ /* 0x000fe20000410000 */
[----:B------:R-:W-:Y:S01]  /*fac0*/  FMNMX.FTZ R73, R21, R73, !PT ;  /* 0x0000004915497209 */ /* 0x000fe20007810000 */
[----:B------:R-:W-:Y:S02]  /*fad0*/  FMUL.FTZ R112, R112, c[0x0][0x320] ;  /* 0x0000c80070707a20 */ /* 0x000fe40000410000 */
[----:B------:R-:W-:Y:S01]  /*fae0*/  MUFU.TANH R23, R23 ;  /* 0x0000001700177308 */ /* 0x000fe20000002400 */
[----:B------:R-:W-:Y:S01]  /*faf0*/  FMNMX.FTZ R73, R32, R73, !PT ;  /* 0x0000004920497209 */ /* 0x000fe20007810000 */
[----:B------:R-:W-:Y:S01]  /*fb00*/  FMUL.FTZ R103, R103, c[0x0][0x320] ;  /* 0x0000c80067677a20 */ /* 0x000fe20000410000 */
[----:B-1----:R1:W-:Y:S02]  /*fb10*/  STL [R1+0xc], R4 ;  /* 0x00000c0401007387 */ /* 0x0023e40000100800 */
[----:B------:R-:W-:Y:S01]  /*fb20*/  FMNMX.FTZ R73, R33, R73, !PT ;  /* 0x0000004921497209 */ /* 0x000fe20007810000 */
[----:B------:R-:W-:Y:S01]  /*fb30*/  FMUL.FTZ R114, R114, c[0x0][0x320] ;  /* 0x0000c80072727a20 */ /* 0x000fe20000410000 */
[----:B------:R-:W-:Y:S01]  /*fb40*/  STL [R1+0xa8], R210 ;  /* 0x0000a8d201007387 */ /* 0x000fe20000100800 */
[----:B------:R-:W-:Y:S02]  /*fb50*/  FMUL.FTZ R58, R58, c[0x0][0x320] ;  /* 0x0000c8003a3a7a20 */ /* 0x000fe40000410000 */
[----:B------:R-:W3:Y:S01]  /*fb60*/  MUFU.TANH R24, R24 ;  /* 0x0000001800187308 */ /* 0x000ee20000002400 */
[----:B------:R-:W-:Y:S01]  /*fb70*/  FMUL.FTZ R72, R72, c[0x0][0x320] ;  /* 0x0000c80048487a20 */ /* 0x000fe20000410000 */
[----:B------:R-:W-:Y:S01]  /*fb80*/  FMNMX.FTZ R73, R31, R73, !PT ;  /* 0x000000491f497209 */ /* 0x000fe20007810000 */
[----:B------:R-:W-:Y:S01]  /*fb90*/  FMUL.FTZ R61, R61, c[0x0][0x320] ;  /* 0x0000c8003d3d7a20 */ /* 0x000fe20000410000 */
[----:B--2---:R2:W-:Y:S01]  /*fba0*/  STL [R1+0xa0], R235 ;  /* 0x0000a0eb01007387 */ /* 0x0045e20000100800 */
[----:B------:R-:W-:Y:S01]  /*fbb0*/  FMUL.FTZ R74, R74, c[0x0][0x320] ;  /* 0x0000c8004a4a7a20 */ /* 0x000fe20000410000 */
[----:B------:R-:W-:Y:S01]  /*fbc0*/  FMNMX.FTZ R73, R199, R73, !PT ;  /* 0x00000049c7497209 */ /* 0x000fe20007810000 */
[----:B------:R-:W-:Y:S02]  /*fbd0*/  FMUL.FTZ R106, R106, c[0x0][0x320] ;  /* 0x0000c8006a6a7a20 */ /* 0x000fe40000410000 */
[----:B------:R-:W-:Y:S01]  /*fbe0*/  FMUL.FTZ R105, R105, c[0x0][0x320] ;  /* 0x0000c80069697a20 */ /* 0x000fe20000410000 */
[----:B------:R-:W4:Y:S01]  /*fbf0*/  MUFU.TANH R214, R53 ;  /* 0x0000003500d67308 */ /* 0x000f220000002400 */
[----:B------:R-:W-:Y:S01]  /*fc00*/  FMUL.FTZ R64, R64, c[0x0][0x320] ;  /* 0x0000c80040407a20 */ /* 0x000fe20000410000 */
[----:B------:R-:W-:Y:S01]  /*fc10*/  FMNMX.FTZ R73, R48, R73, !PT ;  /* 0x0000004930497209 */ /* 0x000fe20007810000 */
[----:B------:R-:W-:Y:S02]  /*fc20*/  FMUL.FTZ R108, R108, c[0x0][0x320] ;  /* 0x0000c8006c6c7a20 */ /* 0x000fe40000410000 */
[----:B------:R-:W-:Y:S01]  /*fc30*/  FMUL.FTZ R40, R40, c[0x0][0x320] ;  /* 0x0000c80028287a20 */ /* 0x000fe20000410000 */
[----:B------:R-:W-:Y:S01]  /*fc40*/  FMNMX.FTZ R73, R49, R73, !PT ;  /* 0x0000004931497209 */ /* 0x000fe20007810000 */
[----:B------:R-:W-:Y:S01]  /*fc50*/  FMUL.FTZ R41, R41, c[0x0][0x320] ;  /* 0x0000c80029297a20 */ /* 0x000fe20000410000 */
[----:B-1----:R-:W-:Y:S02]  /*fc60*/  FMNMX.FTZ R4, R187, R3, !PT ;  /* 0x00000003bb047209 */ /* 0x002fe40007810000 */
        /* <DEDUP_REMOVED lines=10> */
[----:B------:R-:W2:Y:S01]  /*fd10*/  MUFU.TANH R211, R64 ;  /* 0x0000004000d37308 */ /* 0x000ea20000002400 */
[----:B------:R-:W-:Y:S01]  /*fd20*/  FMNMX.FTZ R0, R19, R0, !PT ;  /* 0x0000000013007209 */ /* 0x000fe20007810000 */
[----:B------:R-:W-:Y:S01]  /*fd30*/  FMUL.FTZ R80, R80, c[0x0][0x320] ;  /* 0x0000c80050507a20 */ /* 0x000fe20000410000 */
[----:B------:R-:W-:Y:S01]  /*fd40*/  FMNMX.FTZ R4, R13, R4, !PT ;  /* 0x000000040d047209 */ /* 0x000fe20007810000 */
[----:B------:R-:W-:Y:S01]  /*fd50*/  FMUL.FTZ R47, R47, c[0x0][0x320] ;  /* 0x0000c8002f2f7a20 */ /* 0x000fe20000410000 */
[----:B------:R-:W-:Y:S01]  /*fd60*/  FMNMX.FTZ R5, R22, R0, !PT ;  /* 0x0000000016057209 */ /* 0x000fe20007810000 */
[----:B------:R-:W-:Y:S01]  /*fd70*/  FMUL.FTZ R81, R81, c[0x0][0x320] ;  /* 0x0000c80051517a20 */ /* 0x000fe20000410000 */
[----:B---3--:R-:W-:Y:S01]  /*fd80*/  FMNMX.FTZ R0, R24, R4, !PT ;  /* 0x0000000418007209 */ /* 0x008fe20007810000 */
[----:B------:R-:W-:Y:S01]  /*fd90*/  FMUL.FTZ R26, R26, c[0x0][0x320] ;  /* 0x0000c8001a1a7a20 */ /* 0x000fe20000410000 */
[----:B------:R-:W-:Y:S01]  /*fda0*/  FMNMX.FTZ R5, R23, R5, !PT ;  /* 0x0000000517057209 */ /* 0x000fe20007810000 */
[----:B------:R-:W3:Y:S01]  /*fdb0*/  MUFU.TANH R28, R28 ;  /* 0x0000001c001c7308 */ /* 0x000ee20000002400 */
[----:B----4-:R-:W-:Y:S01]  /*fdc0*/  FMNMX.FTZ R73, R214, R73, !PT ;  /* 0x00000049d6497209 */ /* 0x010fe20007810000 */
[----:B------:R-:W-:Y:S01]  /*fdd0*/  FMUL.FTZ R27, R27, c[0x0][0x320] ;  /* 0x0000c8001b1b7a20 */ /* 0x000fe20000410000 */
[----:B------:R-:W-:Y:S01]  /*fde0*/  FMNMX.FTZ R5, R34, R5, !PT ;  /* 0x0000000522057209 */ /* 0x000fe20007810000 */
[----:B------:R-:W-:Y:S01]  /*fdf0*/  FMUL.FTZ R42, R42, c[0x0][0x320] ;  /* 0x0000c8002a2a7a20 */ /* 0x000fe20000410000 */
[----:B-1----:R-:W-:Y:S01]  /*fe00*/  FMNMX.FTZ R0, R25, R0, !PT ;  /* 0x0000000019007209 */ /* 0x002fe20007810000 */
[----:B------:R-:W-:Y:S02]  /*fe10*/  FMUL.FTZ R46, R46, c[0x0][0x320] ;  /* 0x0000c8002e2e7a20 */ /* 0x000fe40000410000 */
[----:B------:R-:W-:Y:S02]  /*fe20*/  FMUL.FTZ R60, R60, c[0x0][0x320] ;  /* 0x0000c8003c3c7a20 */ /* 0x000fe40000410000 */
[----:B------:R-:W1:Y:S01]  /*fe30*/  MUFU.TANH R35, R35 ;  /* 0x0000002300237308 */ /* 0x000e620000002400 */
[----:B------:R-:W-:Y:S02]  /*fe40*/  FMUL.FTZ R75, R75, c[0x0][0x320] ;  /* 0x0000c8004b4b7a20 */ /* 0x000fe40000410000 */
[----:B------:R-:W-:Y:S01]  /*fe50*/  FMUL.FTZ R107, R107, c[0x0][0x320] ;  /* 0x0000c8006b6b7a20 */ /* 0x000fe20000410000 */
[----:B--2---:R-:W-:Y:S01]  /*fe60*/  FMNMX.FTZ R73, R211, R73, !PT ;  /* 0x00000049d3497209 */ /* 0x004fe20007810000 */
[----:B------:R-:W-:Y:S02]  /*fe70*/  FMUL.FTZ R101, R101, c[0x0][0x320] ;  /* 0x0000c80065657a20 */ /* 0x000fe40000410000 */
[----:B------:R-:W-:Y:S01]  /*fe80*/  FMUL.FTZ R30, R30, c[0x0][0x320] ;  /* 0x0000c8001e1e7a20 */ /* 0x000fe20000410000 */
[----:B------:R-:W-:Y:S02]  /*fe90*/  FMNMX.FTZ R73, R210, R73, !PT ;  /* 0x00000049d2497209 */ /* 0x000fe40007810000 */
[----:B------:R-:W-:Y:S01]  /*fea0*/  MUFU.TANH R190, R101 ;  /* 0x0000006500be7308 */ /* 0x000fe20000002400 */
[----:B---3--:R-:W-:Y:S09]  /*feb0*/  FMNMX.FTZ R0, R28, R0, !PT ;  /* 0x000000001c007209 */ /* 0x008ff20007810000 */
[----:B------:R-:W2:Y:S01]  /*fec0*/  MUFU.TANH R29, R29 ;  /* 0x0000001d001d7308 */ /* 0x000ea20000002400 */
[----:B-1----:R-:W-:Y:S09]  /*fed0*/  FMNMX.FTZ R5, R35, R5, !PT ;  /* 0x0000000523057209 */ /* 0x002ff20007810000 */
[----:B------:R-:W1:Y:S10]  /*fee0*/  MUFU.TANH R205, R38 ;  /* 0x0000002600cd7308 */ /* 0x000e740000002400 */
[----:B------:R-:W3:Y:S01]  /*fef0*/  MUFU.TANH R220, R68 ;  /* 0x0000004400dc7308 */ /* 0x000ee20000002400 */
[----:B--2---:R-:W-:Y:S09]  /*ff00*/  FMNMX.FTZ R0, R29, R0, !PT ;  /* 0x000000001d007209 */ /* 0x004ff20007810000 */
[----:B------:R-:W-:Y:S01]  /*ff10*/  MUFU.TANH R206, R39 ;  /* 0x0000002700ce7308 */ /* 0x000fe20000002400 */
[----:B-1----:R-:W-:Y:S09]  /*ff20*/  FMNMX.FTZ R5, R205, R5, !PT ;  /* 0x00000005cd057209 */ /* 0x002ff20007810000 */
[----:B------:R-:W1:Y:S01]  /*ff30*/  MUFU.TANH R207, R40 ;  /* 0x0000002800cf7308 */ /* 0x000e620000002400 */
[----:B---3--:R-:W-:Y:S04]  /*ff40*/  FMNMX.FTZ R73, R220, R73, !PT ;  /* 0x00000049dc497209 */ /* 0x008fe80007810000 */
[----:B------:R-:W-:Y:S05]  /*ff50*/  FMNMX.FTZ R73, R235, R73, !PT ;  /* 0x00000049eb497209 */ /* 0x000fea0007810000 */
[----:B------:R-:W2:Y:S01]  /*ff60*/  MUFU.TANH R202, R50 ;  /* 0x0000003200ca7308 */ /* 0x000ea20000002400 */
[----:B------:R-:W4:Y:S09]  /*ff70*/  LDL.LU R235, [R1+0x20] ;  /* 0x0000200001eb7983 */ /* 0x000f320000300800 */
[----:B------:R-:W4:Y:S01]  /*ff80*/  MUFU.TANH R203, R51 ;  /* 0x0000003300cb7308 */ /* 0x000f220000002400 */
[----:B-1----:R-:W-:Y:S02]  /*ff90*/  FMNMX.FTZ R4, R207, R0, !PT ;  /* 0x00000000cf047209 */ /* 0x002fe40007810000 */
[----:B------:R-:W-:Y:S02]  /*ffa0*/  FMNMX.FTZ R0, R206, R5, !PT ;  /* 0x00000005ce007209 */ /* 0x000fe40007810000 */
[----:B------:R-:W-:Y:S05]  /*ffb0*/  FMNMX.FTZ R5, R193, R117, !PT ;  /* 0x00000075c1057209 */ /* 0x000fea0007810000 */
[----:B------:R-:W1:Y:S01]  /*ffc0*/  MUFU.TANH R249, R54 ;  /* 0x0000003600f97308 */ /* 0x000e620000002400 */
[----:B------:R-:W-:Y:S02]  /*ffd0*/  FMNMX.FTZ R5, R192, R5, !PT ;  /* 0x00000005c0057209 */ /* 0x000fe40007810000 */
[----:B--2---:R-:W-:Y:S07]  /*ffe0*/  FMNMX.FTZ R0, R202, R0, !PT ;  /* 0x00000000ca007209 */ /* 0x004fee0007810000 */
[----:B------:R1:W-:Y:S01]  /*fff0*/  MUFU.TANH R229, R63 ;  /* 0x0000003f00e57308 */ /* 0x0003e20000002400 */
[----:B----4-:R-:W-:Y:S09]  /*10000*/  FMNMX.FTZ R0, R203, R0, !PT ;  /* 0x00000000cb007209 */ /* 0x010ff20007810000 */
[----:B------:R-:W2:Y:S10]  /*10010*/  MUFU.TANH R237, R71 ;  /* 0x0000004700ed7308 */ /* 0x000eb40000002400 */
[----:B------:R-:W-:Y:S01]  /*10020*/  MUFU.TANH R212, R45 ;  /* 0x0000002d00d47308 */ /* 0x000fe20000002400 */
[----:B-1----:R-:W-:Y:S04]  /*10030*/  MOV R63, R249 ;  /* 0x000000f9003f7202 */ /* 0x002fe80000000f00 */
[----:B------:R-:W-:Y:S05]  /*10040*/  FMNMX.FTZ R0, R63, R0, !PT ;  /* 0x000000003f007209 */ /* 0x000fea0007810000 */
[----:B------:R-:W1:Y:S01]  /*10050*/  MUFU.TANH R230, R55 ;  /* 0x0000003700e67308 */ /* 0x000e620000002400 */
[----:B--2---:R2:W-:Y:S09]  /*10060*/  STL [R1+0xa4], R237 ;  /* 0x0000a4ed01007387 */ /* 0x0045f20000100800 */
[----:B------:R1:W-:Y:S10]  /*10070*/  MUFU.TANH R45, R86 ;  /* 0x00000056002d7308 */ /* 0x0003f40000002400 */
[----:B------:R-:W4:Y:S10]  /*10080*/  MUFU.TANH R209, R41 ;  /* 0x0000002900d17308 */ /* 0x000f340000002400 */
[----:B------:R-:W2:Y:S01]  /*10090*/  MUFU.TANH R41, R67 ;  /* 0x0000004300297308 */ /* 0x000ea20000002400 */
[----:B-1----:R-:W-:Y:S04]  /*100a0*/  MOV R86, R230 ;  /* 0x000000e600567202 */ /* 0x002fe80000000f00 */
[----:B------:R-:W-:Y:S05]  /*100b0*/  FMNMX.FTZ R0, R86, R0, !PT ;  /* 0x0000000056007209 */ /* 0x000fea0007810000 */
[----:B------:R-:W-:Y:S01]  /*100c0*/  MUFU.TANH R247, R56 ;  /* 0x0000003800f77308 */ /* 0x000fe20000002400 */
[----:B------:R-:W-:Y:S02]  /*100d0*/  FMNMX.FTZ R0, R97, R0, !PT ;  /* 0x0000000061007209 */ /* 0x000fe40007810000 */
[----:B----4-:R-:W-:Y:S07]  /*100e0*/  FMNMX.FTZ R4, R209, R4, !PT ;  /* 0x00000004d1047209 */ /* 0x010fee0007810000 */
[----:B------:R-:W1:Y:S01]  /*100f0*/  MUFU.TANH R56, R70 ;  /* 0x0000004600387308 */ /* 0x000e620000002400 */
[----:B--2---:R-:W-:Y:S09]  /*10100*/  FMNMX.FTZ R0, R41, R0, !PT ;  /* 0x0000000029007209 */ /* 0x004ff20007810000 */
[----:B------:R-:W2:Y:S10]  /*10110*/  MUFU.TANH R39, R82 ;  /* 0x0000005200277308 */ /* 0x000eb40000002400 */
[----:B------:R-:W4:Y:S01]  /*10120*/  MUFU.TANH R51, R83 ;  /* 0x0000005300337308 */ /* 0x000f220000002400 */
[----:B-1----:R-:W-:Y:S04]  /*10130*/  FMNMX.FTZ R0, R56, R0, !PT ;  /* 0x0000000038007209 */ /* 0x002fe80007810000 */
[----:B------:R-:W-:Y:S05]  /*10140*/  FMNMX.FTZ R0, R237, R0, !PT ;  /* 0x00000000ed007209 */ /* 0x000fea0007810000 */
[----:B------:R4:W-:Y:S01]  /*10150*/  MUFU.TANH R87, R96 ;  /* 0x0000006000577308 */ /* 0x0009e20000002400 */
[----:B------:R-:W3:Y:S01]  /*10160*/  LDL.LU R237, [R1+0xc] ;  /* 0x00000c0001ed7983 */ /* 0x000ee20000300800 */
[----:B--2---:R-:W-:Y:S03]  /*10170*/  MOV R99, R39 ;  /* 0x0000002700637202 */ /* 0x004fe60000000f00 */
[----:B------:R-:W2:Y:S01]  /*10180*/  LDL.LU R228, [R1+0x8] ;  /* 0x0000080001e47983 */ /* 0x000ea20000300800 */
[----:B------:R-:W-:Y:S03]  /*10190*/  FMNMX.FTZ R0, R99, R0, !PT ;  /* 0x0000000063007209 */ /* 0x000fe60007810000 */
[----:B------:R-:W2:Y:S01]  /*101a0*/  LDL.64 R54, [R1+0x58] ;  /* 0x0000580001367983 */ /* 0x000ea20000100a00 */
[----:B------:R-:W1:Y:S10]  /*101b0*/  MUFU.TANH R14, R14 ;  /* 0x0000000e000e7308 */ /* 0x000e740000002400 */
[----:B------:R-:W4:Y:S02]  /*101c0*/  MUFU.TANH R208, R44 ;  /* 0x0000002c00d07308 */ /* 0x000f240000002400 */
[----:B----4-:R-:W-:Y:S04]  /*101d0*/  MOV R96, R51 ;  /* 0x0000003300607202 */ /* 0x010fe80000000f00 */
[----:B------:R-:W-:Y:S04]  /*101e0*/  FMNMX.FTZ R0, R96, R0, !PT ;  /* 0x0000000060007209 */ /* 0x000fe80007810000 */
[----:B------:R-:W4:Y:S01]  /*101f0*/  MUFU.TANH R44, R80 ;  /* 0x00000050002c7308 */ /* 0x000f220000002400 */
[----:B------:R-:W-:Y:S02]  /*10200*/  FMNMX.FTZ R0, R45, R0, !PT ;  /* 0x000000002d007209 */ /* 0x000fe40007810000 */
[----:B-1----:R-:W-:Y:S07]  /*10210*/  FMNMX.FTZ R5, R14, R5, !PT ;  /* 0x000000050e057209 */ /* 0x002fee0007810000 */
[----:B------:R-:W1:Y:S01]  /*10220*/  MUFU.TANH R15, R15 ;  /* 0x0000000f000f7308 */ /* 0x000e620000002400 */
[----:B------:R-:W-:Y:S04]  /*10230*/  FMNMX.FTZ R4, R208, R4, !PT ;  /* 0x00000004d0047209 */ /* 0x000fe80007810000 */
[----:B------:R-:W-:Y:S05]  /*10240*/  FMNMX.FTZ R4, R212, R4, !PT ;  /* 0x00000004d4047209 */ /* 0x000fea0007810000 */
[----:B------:R-:W-:Y:S01]  /*10250*/  MUFU.TANH R221, R47 ;  /* 0x0000002f00dd7308 */ /* 0x000fe20000002400 */
[----:B------:R-:W-:Y:S02]  /*10260*/  FMNMX.FTZ R4, R247, R4, !PT ;  /* 0x00000004f7047209 */ /* 0x000fe40007810000 */
[----:B----4-:R-:W-:Y:S07]  /*10270*/  FMNMX.FTZ R73, R44, R73, !PT ;  /* 0x000000492c497209 */ /* 0x010fee0007810000 */
[----:B------:R-:W4:Y:S01]  /*10280*/  MUFU.TANH R47, R81 ;  /* 0x00000051002f7308 */ /* 0x000f220000002400 */
[----:B-1----:R-:W-:Y:S09]  /*10290*/  FMNMX.FTZ R5, R15, R5, !PT ;  /* 0x000000050f057209 */ /* 0x002ff20007810000 */
[----:B------:R-:W1:Y:S10]  /*102a0*/  MUFU.TANH R26, R26 ;  /* 0x0000001a001a7308 */ /* 0x000e740000002400 */
[----:B------:R-:W4:Y:S02]  /*102b0*/  MUFU.TANH R234, R84 ;  /* 0x0000005400ea7308 */ /* 0x000f240000002400 */
[----:B----4-:R-:W-:Y:S08]  /*102c0*/  FMNMX.FTZ R73, R47, R73, !PT ;  /* 0x000000492f497209 */ /* 0x010ff00007810000 */
[----:B------:R-:W4:Y:S01]  /*102d0*/  MUFU.TANH R27, R27 ;  /* 0x0000001b001b7308 */ /* 0x000f220000002400 */
[----:B-1----:R-:W-:Y:S09]  /*102e0*/  FMNMX.FTZ R5, R26, R5, !PT ;  /* 0x000000051a057209 */ /* 0x002ff20007810000 */
[----:B------:R-:W1:Y:S01]  /*102f0*/  MUFU.TANH R84, R85 ;  /* 0x0000005500547308 */ /* 0x000e620000002400 */
[----:B------:R-:W-:Y:S09]  /*10300*/  FMNMX.FTZ R73, R234, R73, !PT ;  /* 0x00000049ea497209 */ /* 0x000ff20007810000 */
[----:B------:R-:W-:Y:S01]  /*10310*/  MUFU.TANH R250, R57 ;  /* 0x0000003900fa7308 */ /* 0x000fe20000002400 */
[----:B----4-:R-:W-:Y:S09]  /*10320*/  FMNMX.FTZ R5, R27, R5, !PT ;  /* 0x000000051b057209 */ /* 0x010ff20007810000 */
[----:B------:R-:W-:Y:S01]  /*10330*/  MUFU.TANH R57, R98 ;  /* 0x0000006200397308 */ /* 0x000fe20000002400 */
[----:B-1----:R-:W-:Y:S04]  /*10340*/  FMNMX.FTZ R73, R84, R73, !PT ;  /* 0x0000004954497209 */ /* 0x002fe80007810000 */
[----:B------:R-:W-:Y:S05]  /*10350*/  FMNMX.FTZ R73, R87, R73, !PT ;  /* 0x0000004957497209 */ /* 0x000fea0007810000 */
[----:B------:R-:W1:Y:S10]  /*10360*/  MUFU.TANH R30, R30 ;  /* 0x0000001e001e7308 */ /* 0x000e740000002400 */
[----:B------:R4:W-:Y:S10]  /*10370*/  MUFU.TANH R188, R112 ;  /* 0x0000007000bc7308 */ /* 0x0009f40000002400 */
[----:B------:R-:W4:Y:S01]  /*10380*/  MUFU.TANH R6, R102 ;  /* 0x0000006600067308 */ /* 0x000f220000002400 */
[----:B-1----:R-:W-:Y:S04]  /*10390*/  FMNMX.FTZ R5, R30, R5, !PT ;  /* 0x000000051e057209 */ /* 0x002fe80007810000 */
[----:B------:R-:W-:Y:S05]  /*103a0*/  FMNMX.FTZ R5, R195, R5, !PT ;  /* 0x00000005c3057209 */ /* 0x000fea0007810000 */
[----:B------:R-:W-:Y:S01]  /*103b0*/  MUFU.TANH R230, R104 ;  /* 0x0000006800e67308 */ /* 0x000fe20000002400 */
[----:B------:R-:W-:Y:S02]  /*103c0*/  FMNMX.FTZ R0, R235, R0, !PT ;  /* 0x00000000eb007209 */ /* 0x000fe40007810000 */
[----:B----4-:R-:W-:Y:S02]  /*103d0*/  MOV R112, R52 ;  /* 0x0000003400707202 */ /* 0x010fe40000000f00 */
[----:B------:R-:W-:Y:S02]  /*103e0*/  FMNMX.FTZ R0, R57, R0, !PT ;  /* 0x0000000039007209 */ /* 0x000fe40007810000 */
[----:B------:R-:W-:Y:S03]  /*103f0*/  FMNMX.FTZ R73, R112, R73, !PT ;  /* 0x0000004970497209 */ /* 0x000fe60007810000 */
[----:B------:R1:W-:Y:S10]  /*10400*/  MUFU.TANH R104, R108 ;  /* 0x0000006c00687308 */ /* 0x0003f40000002400 */
[----:B------:R-:W4:Y:S10]  /*10410*/  MUFU.TANH R215, R42 ;  /* 0x0000002a00d77308 */ /* 0x000f340000002400 */
[----:B------:R-:W4:Y:S01]  /*10420*/  MUFU.TANH R231, R100 ;  /* 0x0000006400e77308 */ /* 0x000f220000002400 */
[----:B-1----:R-:W-:Y:S09]  /*10430*/  MOV R108, R6 ;  /* 0x00000006006c7202 */ /* 0x002ff20000000f00 */
[----:B------:R-:W-:Y:S01]  /*10440*/  MUFU.TANH R40, R103 ;  /* 0x0000006700287308 */ /* 0x000fe20000002400 */
[----:B----4-:R-:W-:Y:S09]  /*10450*/  FMNMX.FTZ R5, R215, R5, !PT ;  /* 0x00000005d7057209 */ /* 0x010ff20007810000 */
[----:B------:R-:W1:Y:S01]  /*10460*/  MUFU.TANH R245, R43 ;  /* 0x0000002b00f57308 */ /* 0x000e620000002400 */
[----:B------:R-:W-:Y:S04]  /*10470*/  FMNMX.FTZ R73, R231, R73, !PT ;  /* 0x00000049e7497209 */ /* 0x000fe80007810000 */
[----:B------:R-:W-:Y:S05]  /*10480*/  FMNMX.FTZ R73, R190, R73, !PT ;  /* 0x00000049be497209 */ /* 0x000fea0007810000 */
[----:B------:R-:W-:Y:S01]  /*10490*/  MUFU.TANH R51, R114 ;  /* 0x0000007200337308 */ /* 0x000fe20000002400 */
[----:B------:R-:W-:Y:S09]  /*104a0*/  FMNMX.FTZ R73, R188, R73, !PT ;  /* 0x00000049bc497209 */ /* 0x000ff20007810000 */
[----:B------:R-:W4:Y:S01]  /*104b0*/  MUFU.TANH R246, R46 ;  /* 0x0000002e00f67308 */ /* 0x000f220000002400 */
[----:B-1----:R-:W-:Y:S09]  /*104c0*/  FMNMX.FTZ R5, R245, R5, !PT ;  /* 0x00000005f5057209 */ /* 0x002ff20007810000 */
[----:B------:R-:W-:Y:S10]  /*104d0*/  MUFU.TANH R38, R88 ;  /* 0x0000005800267308 */ /* 0x000ff40000002400 */
[----:B------:R-:W-:Y:S01]  /*104e0*/  MUFU.TANH R88, R115 ;  /* 0x0000007300587308 */ /* 0x000fe20000002400 */
[----:B----4-:R-:W-:Y:S04]  /*104f0*/  FMNMX.FTZ R5, R246, R5, !PT ;  /* 0x00000005f6057209 */ /* 0x010fe80007810000 */
[----:B------:R-:W-:Y:S05]  /*10500*/  FMNMX.FTZ R5, R221, R5, !PT ;  /* 0x00000005dd057209 */ /* 0x000fea0007810000 */
[----:B------:R-:W1:Y:S10]  /*10510*/  MUFU.TANH R248, R58 ;  /* 0x0000003a00f87308 */ /* 0x000e740000002400 */
[----:B------:R4:W4:Y:S10]  /*10520*/  MUFU.TANH R103, R113 ;  /* 0x0000007100677308 */ /* 0x0009340000002400 */
[----:B------:R-:W-:Y:S01]  /*10530*/  MUFU.TANH R42, R72 ;  /* 0x00000048002a7308 */ /* 0x000fe20000002400 */
[----:B-1----:R-:W-:Y:S04]  /*10540*/  MOV R98, R248 ;  /* 0x000000f800627202 */ /* 0x002fe80000000f00 */
[----:B------:R-:W-:Y:S05]  /*10550*/  FMNMX.FTZ R5, R98, R5, !PT ;  /* 0x0000000562057209 */ /* 0x000fea0007810000 */
[----:B------:R-:W1:Y:S01]  /*10560*/  MUFU.TANH R50, R61 ;  /* 0x0000003d00327308 */ /* 0x000e620000002400 */
[----:B----4-:R-:W-:Y:S02]  /*10570*/  MOV R113, R38 ;  /* 0x0000002600717202 */ /* 0x010fe40000000f00 */
[----:B------:R-:W4:Y:S01]  /*10580*/  LDL.64 R38, [R1+0x60] ;  /* 0x0000600001267983 */ /* 0x000f220000100a00 */
[----:B------:R-:W-:Y:S06]  /*10590*/  FMNMX.FTZ R73, R103, R73, !PT ;  /* 0x0000004967497209 */ /* 0x000fec0007810000 */
[----:B------:R-:W1:Y:S01]  /*105a0*/  MUFU.TANH R232, R62 ;  /* 0x0000003e00e87308 */ /* 0x000e620000002400 */
[----:B---3--:R-:W-:Y:S01]  /*105b0*/  FMNMX.FTZ R0, R237, R0, !PT ;  /* 0x00000000ed007209 */ /* 0x008fe20007810000 */
[----:B------:R-:W3:Y:S03]  /*105c0*/  SHFL.BFLY PT, R6, R73, 0x2, 0x1f ;  /* 0x0c401f0049067f89 */ /* 0x000ee600000e0000 */
[----:B------:R-:W-:Y:S02]  /*105d0*/  FMNMX.FTZ R0, R108, R0, !PT ;  /* 0x000000006c007209 */ /* 0x000fe40007810000 */
[----:B--2---:R-:W-:Y:S02]  /*105e0*/  FMNMX.FTZ R5, R228, R5, !PT ;  /* 0x00000005e4057209 */ /* 0x004fe40007810000 */
[----:B------:R-:W-:Y:S01]  /*105f0*/  FMNMX.FTZ R0, R40, R0, !PT ;  /* 0x0000000028007209 */ /* 0x000fe20007810000 */
[----:B------:R-:W2:Y:S03]  /*10600*/  MUFU.TANH R58, R60 ;  /* 0x0000003c003a7308 */ /* 0x000ea60000002400 */
[----:B------:R-:W-:Y:S01]  /*10610*/  FMNMX.FTZ R0, R51, R0, !PT ;  /* 0x0000000033007209 */ /* 0x000fe20007810000 */
[----:B-1----:R-:W-:Y:S01]  /*10620*/  IMAD.MOV.U32 R85, RZ, RZ, R50 ;  /* 0x000000ffff557224 */ /* 0x002fe200078e0032 */
[----:B------:R-:W-:Y:S02]  /*10630*/  MOV R61, R250 ;  /* 0x000000fa003d7202 */ /* 0x000fe40000000f00 */
[----:B------:R-:W-:Y:S02]  /*10640*/  FMNMX.FTZ R0, R88, R0, !PT ;  /* 0x0000000058007209 */ /* 0x000fe40007810000 */
[----:B------:R-:W-:Y:S01]  /*10650*/  FMNMX.FTZ R4, R61, R4, !PT ;  /* 0x000000043d047209 */ /* 0x000fe20007810000 */
[----:B------:R-:W1:Y:S02]  /*10660*/  MUFU.TANH R60, R74 ;  /* 0x0000004a003c7308 */ /* 0x000e640000002400 */
[----:B------:R-:W1:Y:S01]  /*10670*/  SHFL.BFLY PT, R72, R0, 0x2, 0x1f ;  /* 0x0c401f0000487f89 */ /* 0x000e6200000e0000 */
[----:B------:R-:W-:Y:S02]  /*10680*/  FMNMX.FTZ R5, R232, R5, !PT ;  /* 0x00000005e8057209 */ /* 0x000fe40007810000 */
[----:B---3--:R-:W-:Y:S02]  /*10690*/  FMNMX.FTZ R73, R73, R6, !PT ;  /* 0x0000000649497209 */ /* 0x008fe40007810000 */
[----:B------:R-:W-:Y:S03]  /*106a0*/  FMNMX.FTZ R5, R229, R5, !PT ;  /* 0x00000005e5057209 */ /* 0x000fe60007810000 */
[----:B------:R-:W3:Y:S01]  /*106b0*/  MUFU.TANH R46, R75 ;  /* 0x0000004b002e7308 */ /* 0x000ee20000002400 */
[----:B------:R-:W3:Y:S01]  /*106c0*/  SHFL.BFLY PT, R8, R73, 0x1, 0x1f ;  /* 0x0c201f0049087f89 */ /* 0x000ee200000e0000 */
[----:B--2---:R-:W-:Y:S04]  /*106d0*/  FMNMX.FTZ R4, R58, R4, !PT ;  /* 0x000000043a047209 */ /* 0x004fe80007810000 */
[----:B------:R-:W-:Y:S04]  /*106e0*/  FMNMX.FTZ R4, R85, R4, !PT ;  /* 0x0000000455047209 */ /* 0x000fe80007810000 */
[----:B------:R-:W2:Y:S01]  /*106f0*/  MUFU.TANH R119, R78 ;  /* 0x0000004e00777308 */ /* 0x000ea20000002400 */
[----:B------:R-:W-:Y:S02]  /*10700*/  FMNMX.FTZ R4, R42, R4, !PT ;  /* 0x000000042a047209 */ /* 0x000fe40007810000 */
[----:B-1----:R-:W-:Y:S02]  /*10710*/  FMNMX.FTZ R5, R60, R5, !PT ;  /* 0x000000053c057209 */ /* 0x002fe40007810000 */
[----:B------:R-:W-:Y:S02]  /*10720*/  FMNMX.FTZ R4, R238, R4, !PT ;  /* 0x00000004ee047209 */ /* 0x000fe40007810000 */
[----:B------:R-:W-:Y:S03]  /*10730*/  FMNMX.FTZ R72, R0, R72, !PT ;  /* 0x0000004800487209 */ /* 0x000fe60007810000 */
[----:B------:R-:W1:Y:S02]  /*10740*/  MUFU.TANH R239, R76 ;  /* 0x0000004c00ef7308 */ /* 0x000e640000002400 */
[----:B------:R-:W1:Y:S01]  /*10750*/  SHFL.BFLY PT, R6, R72, 0x1, 0x1f ;  /* 0x0c201f0048067f89 */ /* 0x000e6200000e0000 */
[----:B---3--:R-:W-:Y:S02]  /*10760*/  FMNMX.FTZ R5, R46, R5, !PT ;  /* 0x000000052e057209 */ /* 0x008fe40007810000 */
[----:B------:R-:W-:Y:S05]  /*10770*/  FMNMX.FTZ R73, R73, R8, !PT ;  /* 0x0000000849497209 */ /* 0x000fea0007810000 */
[----:B------:R-:W3:Y:S01]  /*10780*/  MUFU.TANH R240, R79 ;  /* 0x0000004f00f07308 */ /* 0x000ee20000002400 */
[----:B--2---:R-:W-:Y:S09]  /*10790*/  FMNMX.FTZ R0, R119, R5, !PT ;  /* 0x0000000577007209 */ /* 0x004ff20007810000 */
[----:B------:R-:W2:Y:S01]  /*107a0*/  MUFU.TANH R36, R90 ;  /* 0x0000005a00247308 */ /* 0x000ea20000002400 */
[----:B-1----:R-:W-:Y:S01]  /*107b0*/  FMNMX.FTZ R4, R239, R4, !PT ;  /* 0x00000004ef047209 */ /* 0x002fe20007810000 */
[----:B------:R-:W-:Y:S01]  /*107c0*/  FMUL.FTZ R76, R110, c[0x0][0x320] ;  /* 0x0000c8006e4c7a20 */ /* 0x000fe20000410000 */
[----:B------:R-:W-:Y:S02]  /*107d0*/  MOV R110, R45 ;  /* 0x0000002d006e7202 */ /* 0x000fe40000000f00 */
[----:B------:R-:W-:Y:S05]  /*107e0*/  FMNMX.FTZ R72, R72, R6, !PT ;  /* 0x0000000648487209 */ /* 0x000fea0007810000 */
[----:B------:R2:W-:Y:S01]  /*107f0*/  MUFU.TANH R189, R106 ;  /* 0x0000006a00bd7308 */ /* 0x0005e20000002400 */
[----:B------:R-:W-:Y:S01]  /*10800*/  FMUL.FTZ R78, R72, c[0x0][0x2d0] ;  /* 0x0000b400484e7a20 */ /* 0x000fe20000410000 */
[----:B---3--:R-:W-:Y:S01]  /*10810*/  FMNMX.FTZ R0, R240, R0, !PT ;  /* 0x00000000f0007209 */ /* 0x008fe20007810000 */
[----:B------:R-:W-:Y:S07]  /*10820*/  FMUL.FTZ R79, R73, c[0x0][0x2d0] ;  /* 0x0000b400494f7a20 */ /* 0x000fee0000410000 */
[----:B------:R-:W1:Y:S10]  /*10830*/  MUFU.TANH R233, R77 ;  /* 0x0000004d00e97308 */ /* 0x000e740000002400 */
[----:B------:R-:W3:Y:S01]  /*10840*/  MUFU.TANH R236, R89 ;  /* 0x0000005900ec7308 */ /* 0x000ee20000002400 */
[----:B--2---:R-:W-:Y:S04]  /*10850*/  MOV R106, R36 ;  /* 0x00000024006a7202 */ /* 0x004fe80000000f00 */
[----:B------:R-:W-:Y:S01]  /*10860*/  FMNMX.FTZ R5, R106, R0, !PT ;  /* 0x000000006a057209 */ /* 0x000fe20007810000 */
[----:B------:R-:W-:Y:S04]  /*10870*/  FMUL.FTZ R0, R111, c[0x0][0x320] ;  /* 0x0000c8006f007a20 */ /* 0x000fe80000410000 */
[----:B------:R-:W2:Y:S01]  /*10880*/  MUFU.TANH R43, R92 ;  /* 0x0000005c002b7308 */ /* 0x000ea20000002400 */
[----:B------:R-:W-:Y:S02]  /*10890*/  MOV R111, R51 ;  /* 0x00000033006f7202 */ /* 0x000fe40000000f00 */
[----:B-1----:R-:W-:Y:S04]  /*108a0*/  FMNMX.FTZ R4, R233, R4, !PT ;  /* 0x00000004e9047209 */ /* 0x002fe80007810000 */
[----:B------:R-:W-:Y:S03]  /*108b0*/  FMNMX.FTZ R4, R113, R4, !PT ;  /* 0x0000000471047209 */ /* 0x000fe60007810000 */
[----:B------:R-:W1:Y:S01]  /*108c0*/  MUFU.TANH R59, R93 ;  /* 0x0000005d003b7308 */ /* 0x000e620000002400 */
[----:B---3--:R-:W-:Y:S09]  /*108d0*/  FMNMX.FTZ R4, R236, R4, !PT ;  /* 0x00000004ec047209 */ /* 0x008ff20007810000 */
[----:B------:R-:W3:Y:S01]  /*108e0*/  MUFU.TANH R7, R105 ;  /* 0x0000006900077308 */ /* 0x000ee20000002400 */
[----:B--2---:R-:W-:Y:S09]  /*108f0*/  FMNMX.FTZ R4, R43, R4, !PT ;  /* 0x000000042b047209 */ /* 0x004ff20007810000 */
[----:B------:R2:W-:Y:S01]  /*10900*/  MUFU.TANH R75, R0 ;  /* 0x00000000004b7308 */ /* 0x0005e20000002400 */
[----:B-1----:R-:W-:Y:S04]  /*10910*/  FMNMX.FTZ R4, R59, R4, !PT ;  /* 0x000000043b047209 */ /* 0x002fe80007810000 */
[----:B------:R-:W-:Y:S05]  /*10920*/  FMNMX.FTZ R4, R230, R4, !PT ;  /* 0x00000004e6047209 */ /* 0x000fea0007810000 */
[----:B------:R-:W1:Y:S01]  /*10930*/  MUFU.TANH R210, R109 ;  /* 0x0000006d00d27308 */ /* 0x000e620000002400 */
[----:B---3--:R-:W-:Y:S04]  /*10940*/  MOV R115, R7 ;  /* 0x0000000700737202 */ /* 0x008fe80000000f00 */
[----:B------:R-:W-:Y:S05]  /*10950*/  FMNMX.FTZ R4, R115, R4, !PT ;  /* 0x0000000473047209 */ /* 0x000fea0007810000 */
[----:B------:R-:W3:Y:S01]  /*10960*/  MUFU.TANH R37, R91 ;  /* 0x0000005b00257308 */ /* 0x000ee20000002400 */
[----:B------:R-:W-:Y:S01]  /*10970*/  FMNMX.FTZ R4, R104, R4, !PT ;  /* 0x0000000468047209 */ /* 0x000fe20007810000 */
[----:B--2---:R-:W-:Y:S04]  /*10980*/  FADD.FTZ R0, -R73, R2 ;  /* 0x0000000249007221 */ /* 0x004fe80000010100 */
[----:B------:R-:W-:Y:S04]  /*10990*/  FMUL.FTZ R2, R0, c[0x0][0x2d0] ;  /* 0x0000b40000027a20 */ /* 0x000fe80000410000 */
[----:B------:R-:W2:Y:S01]  /*109a0*/  MUFU.TANH R100, R94 ;  /* 0x0000005e00647308 */ /* 0x000ea20000002400 */
[----:B-1----:R-:W-:Y:S05]  /*109b0*/  FMNMX.FTZ R4, R210, R4, !PT ;  /* 0x00000004d2047209 */ /* 0x002fea0007810000 */
[----:B------:R-:W1:Y:S04]  /*109c0*/  SHFL.BFLY PT, R7, R4, 0x2, 0x1f ;  /* 0x0c401f0004077f89 */ /* 0x000e6800000e0000 */
[----:B------:R1:W1:Y:S01]  /*109d0*/  MUFU.EX2 R74, R2 ;  /* 0x00000002004a7308 */ /* 0x0002620000000800 */
[----:B---3--:R-:W-:Y:S04]  /*109e0*/  MOV R109, R37 ;  /* 0x00000025006d7202 */ /* 0x008fe80000000f00 */
[----:B------:R-:W-:Y:S05]  /*109f0*/  FMNMX.FTZ R5, R109, R5, !PT ;  /* 0x000000056d057209 */ /* 0x000fea0007810000 */
[----:B------:R-:W3:Y:S01]  /*10a00*/  MUFU.TANH R102, R95 ;  /* 0x0000005f00667308 */ /* 0x000ee20000002400 */
[----:B--2---:R-:W-:Y:S09]  /*10a10*/  FMNMX.FTZ R5, R100, R5, !PT ;  /* 0x0000000564057209 */ /* 0x004ff20007810000 */
[----:B------:R-:W2:Y:S01]  /*10a20*/  MUFU.TANH R62, R107 ;  /* 0x0000006b003e7308 */ /* 0x000ea20000002400 */
[----:B-1----:R-:W-:Y:S01]  /*10a30*/  FMNMX.FTZ R4, R4, R7, !PT ;  /* 0x0000000704047209 */ /* 0x002fe20007810000 */
[----:B------:R-:W-:Y:S02]  /*10a40*/  FADD.FTZ R2, -R72, R3 ;  /* 0x0000000348027221 */ /* 0x000fe40000010100 */
[--C-:B------:R-:W-:Y:S02]  /*10a50*/  FFMA.FTZ R7, R33, c[0x0][0x2d0], -R79.reuse ;  /* 0x0000b40021077a23 */ /* 0x100fe4000001084f */
[----:B------:R-:W1:Y:S01]  /*10a60*/  SHFL.BFLY PT, R71, R4, 0x1, 0x1f ;  /* 0x0c201f0004477f89 */ /* 0x000e6200000e0000 */
[----:B------:R-:W-:Y:S03]  /*10a70*/  FMUL.FTZ R2, R2, c[0x0][0x2d0] ;  /* 0x0000b40002027a20 */ /* 0x000fe60000410000 */
[----:B------:R-:W1:Y:S01]  /*10a80*/  MUFU.TANH R76, R76 ;  /* 0x0000004c004c7308 */ /* 0x000e620000002400 */
[----:B------:R-:W-:Y:S01]  /*10a90*/  FMUL.FTZ R33, R74, R149 ;  /* 0x000000954a217220 */ /* 0x000fe20000410000 */
[----:B---3--:R-:W-:Y:S04]  /*10aa0*/  FMNMX.FTZ R5, R102, R5, !PT ;  /* 0x0000000566057209 */ /* 0x008fe80007810000 */
[----:B------:R-:W-:Y:S04]  /*10ab0*/  FMNMX.FTZ R5, R189, R5, !PT ;  /* 0x00000005bd057209 */ /* 0x000fe80007810000 */
[----:B------:R3:W3:Y:S01]  /*10ac0*/  MUFU.EX2 R69, R2 ;  /* 0x0000000200457308 */ /* 0x0006e20000000800 */
[----:B--2---:R-:W-:Y:S01]  /*10ad0*/  FMNMX.FTZ R0, R62, R5, !PT ;  /* 0x000000053e007209 */ /* 0x004fe20007810000 */
[----:B------:R-:W-:Y:S02]  /*10ae0*/  FFMA.FTZ R5, R21, c[0x0][0x2d0], -R79 ;  /* 0x0000b40015057a23 */ /* 0x000fe4000001084f */
[----:B------:R-:W-:Y:S06]  /*10af0*/  IMAD.MOV.U32 R107, RZ, RZ, R59 ;  /* 0x000000ffff6b7224 */ /* 0x000fec00078e003b */
[----:B------:R2:W-:Y:S01]  /*10b00*/  MUFU.EX2 R90, R5 ;  /* 0x00000005005a7308 */ /* 0x0005e20000000800 */
[----:B-1----:R-:W-:Y:S01]  /*10b10*/  FMNMX.FTZ R71, R4, R71, !PT ;  /* 0x0000004704477209 */ /* 0x002fe20007810000 */
[----:B------:R-:W-:Y:S01]  /*10b20*/  FFMA.FTZ R4, R184, c[0x0][0x2d0], -R79 ;  /* 0x0000b400b8047a23 */ /* 0x000fe2000001084f */
[----:B------:R-:W-:Y:S02]  /*10b30*/  FMNMX.FTZ R0, R76, R0, !PT ;  /* 0x000000004c007209 */ /* 0x000fe40007810000 */
[----:B------:R-:W-:Y:S01]  /*10b40*/  MOV R184, R247 ;  /* 0x000000f700b87202 */ /* 0x000fe20000000f00 */
[----:B------:R-:W-:Y:S01]  /*10b50*/  FMUL.FTZ R105, R71, c[0x0][0x2d0] ;  /* 0x0000b40047697a20 */ /* 0x000fe20000410000 */
[----:B------:R-:W-:Y:S03]  /*10b60*/  FMNMX.FTZ R0, R75, R0, !PT ;  /* 0x000000004b007209 */ /* 0x000fe60007810000 */
[----:B------:R-:W-:Y:S01]  /*10b70*/  MUFU.EX2 R223, R4 ;  /* 0x0000000400df7308 */ /* 0x000fe20000000800 */
[----:B------:R-:W-:Y:S01]  /*10b80*/  FFMA.FTZ R104, R104, c[0x0][0x2d0], -R105 ;  /* 0x0000b40068687a23 */ /* 0x000fe20000010869 */
[----:B------:R-:W1:Y:S01]  /*10b90*/  SHFL.BFLY PT, R3, R0, 0x2, 0x1f ;  /* 0x0c401f0000037f89 */ /* 0x000e6200000e0000 */
[----:B---3--:R-:W-:Y:S01]  /*10ba0*/  FADD.FTZ R2, -R71, R116 ;  /* 0x0000007447027221 */ /* 0x008fe20000010100 */
[----:B------:R-:W-:Y:S01]  /*10bb0*/  MOV R116, R42 ;  /* 0x0000002a00747202 */ /* 0x000fe20000000f00 */
[----:B------:R-:W-:Y:S02]  /*10bc0*/  FMUL.FTZ R51, R69, R167 ;  /* 0x000000a745337220 */ /* 0x000fe40000410000 */
[----:B------:R-:W-:Y:S03]  /*10bd0*/  FMUL.FTZ R2, R2, c[0x0][0x2d0] ;  /* 0x0000b40002027a20 */ /* 0x000fe60000410000 */
[----:B------:R-:W-:Y:S01]  /*10be0*/  MUFU.EX2 R94, R7 ;  /* 0x00000007005e7308 */ /* 0x000fe20000000800 */
[----:B--2---:R-:W-:Y:S09]  /*10bf0*/  @P0 MOV R5, R55 ;  /* 0x0000003700050202 */ /* 0x004ff20000000f00 */
[----:B------:R2:W3:Y:S01]  /*10c00*/  MUFU.EX2 R68, R2 ;  /* 0x0000000200447308 */ /* 0x0004e20000000800 */
[----:B-1----:R-:W-:Y:S01]  /*10c10*/  FMNMX.FTZ R0, R0, R3, !PT ;  /* 0x0000000300007209 */ /* 0x002fe20007810000 */
[--C-:B------:R-:W-:Y:S08]  /*10c20*/  FFMA.FTZ R3, R17, c[0x0][0x2d0], -R79.reuse ;  /* 0x0000b40011037a23 */ /* 0x100ff0000001084f */
[----:B------:R-:W-:Y:S01]  /*10c30*/  MUFU.EX2 R104, R104 ;  /* 0x0000006800687308 */ /* 0x000fe20000000800 */
[----:B------:R-:W-:Y:S01]  /*10c40*/  FMUL.FTZ R17, R74, R133 ;  /* 0x000000854a117220 */ /* 0x000fe20000410000 */
[----:B------:R-:W-:Y:S04]  /*10c50*/  MOV R133, R63 ;  /* 0x0000003f00857202 */ /* 0x000fe80000000f00 */
[----:B------:R-:W-:Y:S02]  /*10c60*/  MOV R149, R133 ;  /* 0x0000008500957202 */ /* 0x000fe40000000f00 */
[----:B------:R-:W-:Y:S02]  /*10c70*/  MOV R133, R98 ;  /* 0x0000006200857202 */ /* 0x000fe40000000f00 */
[----:B------:R1:W-:Y:S01]  /*10c80*/  MUFU.EX2 R10, R3 ;  /* 0x00000003000a7308 */ /* 0x0003e20000000800 */
[--C-:B--2---:R-:W-:Y:S02]  /*10c90*/  FFMA.FTZ R2, R118, c[0x0][0x2d0], -R79.reuse ;  /* 0x0000b40076027a23 */ /* 0x104fe4000001084f */
[----:B---3--:R-:W-:Y:S07]  /*10ca0*/  FMUL.FTZ R45, R68, R161 ;  /* 0x000000a1442d7220 */ /* 0x008fee0000410000 */
[----:B------:R2:W3:Y:S01]  /*10cb0*/  MUFU.EX2 R243, R2 ;  /* 0x0000000200f37308 */ /* 0x0004e20000000800 */
[--C-:B-1----:R-:W-:Y:S01]  /*10cc0*/  FFMA.FTZ R3, R187, c[0x0][0x2d0], -R78.reuse ;  /* 0x0000b400bb037a23 */ /* 0x102fe2000001084e */
[----:B------:R-:W-:Y:S08]  /*10cd0*/  MOV R187, R62 ;  /* 0x0000003e00bb7202 */ /* 0x000ff00000000f00 */
[----:B------:R1:W-:Y:S01]  /*10ce0*/  MUFU.EX2 R222, R3 ;  /* 0x0000000300de7308 */ /* 0x0003e20000000800 */
[----:B--2---:R-:W-:Y:S01]  /*10cf0*/  FFMA.FTZ R2, R16, c[0x0][0x2d0], -R79 ;  /* 0x0000b40010027a23 */ /* 0x004fe2000001084f */
[----:B---3--:R-:W-:Y:S01]  /*10d00*/  F2FP.PACK_AB R80, R243, R223 ;  /* 0x000000dff350723e */ /* 0x008fe200000000ff */
[----:B------:R-:W-:Y:S01]  /*10d10*/  FMUL.FTZ R16, R74, R132 ;  /* 0x000000844a107220 */ /* 0x000fe20000410000 */
[----:B------:R-:W-:Y:S06]  /*10d20*/  MOV R132, R44 ;  /* 0x0000002c00847202 */ /* 0x000fec0000000f00 */
[----:B------:R2:W-:Y:S01]  /*10d30*/  MUFU.EX2 R36, R2 ;  /* 0x0000000200247308 */ /* 0x0005e20000000800 */
[----:B------:R-:W-:Y:S02]  /*10d40*/  FMUL.FTZ R44, R68, R160 ;  /* 0x000000a0442c7220 */ /* 0x000fe40000410000 */
[--C-:B-1----:R-:W-:Y:S01]  /*10d50*/  FFMA.FTZ R3, R185, c[0x0][0x2d0], -R78.reuse ;  /* 0x0000b400b9037a23 */ /* 0x102fe2000001084e */
[----:B------:R-:W-:Y:S06]  /*10d60*/  MOV R185, R88 ;  /* 0x0000005800b97202 */ /* 0x000fec0000000f00 */
[----:B------:R1:W3:Y:S01]  /*10d70*/  MUFU.EX2 R242, R3 ;  /* 0x0000000300f27308 */ /* 0x0002e20000000800 */
[----:B--2---:R-:W2:Y:S01]  /*10d80*/  SHFL.BFLY PT, R2, R0, 0x1, 0x1f ;  /* 0x0c201f0000027f89 */ /* 0x004ea200000e0000 */
[--C-:B-1----:R-:W-:Y:S01]  /*10d90*/  FFMA.FTZ R3, R18, c[0x0][0x2d0], -R78.reuse ;  /* 0x0000b40012037a23 */ /* 0x102fe2000001084e */
[----:B---3--:R-:W-:Y:S01]  /*10da0*/  F2FP.PACK_AB R81, R242, R222 ;  /* 0x000000def251723e */ /* 0x008fe200000000ff */
[----:B------:R-:W-:Y:S01]  /*10db0*/  FMUL.FTZ R18, R69, R134 ;  /* 0x0000008645127220 */ /* 0x000fe20000410000 */
[----:B------:R-:W-:Y:S05]  /*10dc0*/  MOV R134, R60 ;  /* 0x0000003c00867202 */ /* 0x000fea0000000f00 */
[----:B------:R1:W-:Y:S01]  /*10dd0*/  MUFU.EX2 R50, R3 ;  /* 0x0000000300327308 */ /* 0x0003e20000000800 */
[----:B------:R-:W-:Y:S01]  /*10de0*/  FMUL.FTZ R60, R68, R176 ;  /* 0x000000b0443c7220 */ /* 0x000fe20000410000 */
[----:B--2---:R-:W-:Y:S01]  /*10df0*/  FMNMX.FTZ R70, R0, R2, !PT ;  /* 0x0000000200467209 */ /* 0x004fe20007810000 */
[----:B------:R-:W-:Y:S01]  /*10e00*/  FFMA.FTZ R2, R194, c[0x0][0x2d0], -R105 ;  /* 0x0000b400c2027a23 */ /* 0x000fe20000010869 */
[----:B------:R-:W-:Y:S01]  /*10e10*/  MOV R194, R57 ;  /* 0x0000003900c27202 */ /* 0x000fe20000000f00 */
[----:B------:R-:W-:Y:S02]  /*10e20*/  FMUL.FTZ R57, R68, R173 ;  /* 0x000000ad44397220 */ /* 0x000fe40000410000 */
[----:B------:R-:W-:Y:S02]  /*10e30*/  FMUL.FTZ R77, R70, c[0x0][0x2d0] ;  /* 0x0000b400464d7a20 */ /* 0x000fe40000410000 */
[----:B------:R-:W-:Y:S01]  /*10e40*/  FFMA.FTZ R0, R19, c[0x0][0x2d0], -R78 ;  /* 0x0000b40013007a23 */ /* 0x000fe2000001084e */
[----:B------:R2:W-:Y:S01]  /*10e50*/  MUFU.EX2 R118, R2 ;  /* 0x0000000200767308 */ /* 0x0005e20000000800 */
[----:B------:R-:W-:Y:S01]  /*10e60*/  FMUL.FTZ R19, R69, R135 ;  /* 0x0000008745137220 */ /* 0x000fe20000410000 */
[----:B------:R-:W-:Y:S01]  /*10e70*/  MOV R135, R61 ;  /* 0x0000003d00877202 */ /* 0x000fe20000000f00 */
[----:B------:R-:W-:Y:S02]  /*10e80*/  FMUL.FTZ R61, R68, R177 ;  /* 0x000000b1443d7220 */ /* 0x000fe40000410000 */
[----:B------:R-:W-:Y:S05]  /*10e90*/  FFMA.FTZ R75, R75, c[0x0][0x2d0], -R77 ;  /* 0x0000b4004b4b7a23 */ /* 0x000fea000001084d */
[----:B------:R3:W3:Y:S01]  /*10ea0*/  MUFU.EX2 R191, R0 ;  /* 0x0000000000bf7308 */ /* 0x0006e20000000800 */
[----:B-1----:R-:W-:Y:S09]  /*10eb0*/  FFMA.FTZ R3, R20, c[0x0][0x2d0], -R79 ;  /* 0x0000b40014037a23 */ /* 0x002ff2000001084f */
[----:B------:R-:W-:Y:S01]  /*10ec0*/  MUFU.EX2 R89, R3 ;  /* 0x0000000300597308 */ /* 0x000fe20000000800 */
[----:B--2---:R-:W-:Y:S01]  /*10ed0*/  FFMA.FTZ R2, R186, c[0x0][0x2d0], -R105 ;  /* 0x0000b400ba027a23 */ /* 0x004fe20000010869 */
[----:B------:R-:W-:Y:S01]  /*10ee0*/  MOV R186, R40 ;  /* 0x0000002800ba7202 */ /* 0x000fe20000000f00 */
[----:B------:R-:W-:Y:S07]  /*10ef0*/  FMUL.FTZ R40, R68, R156 ;  /* 0x0000009c44287220 */ /* 0x000fee0000410000 */
[----:B------:R1:W2:Y:S01]  /*10f00*/  MUFU.EX2 R114, R2 ;  /* 0x0000000200727308 */ /* 0x0002a20000000800 */
[----:B---3--:R-:W-:Y:S01]  /*10f10*/  FADD.FTZ R0, -R70, R117 ;  /* 0x0000007546007221 */ /* 0x008fe20000010100 */
[----:B------:R-:W-:Y:S02]  /*10f20*/  F2FP.PACK_AB R83, R191, R50 ;  /* 0x00000032bf53723e */ /* 0x000fe400000000ff */
[----:B------:R-:W-:Y:S01]  /*10f30*/  MOV R117, R84 ;  /* 0x0000005400757202 */ /* 0x000fe20000000f00 */
[----:B------:R-:W-:Y:S05]  /*10f40*/  FMUL.FTZ R0, R0, c[0x0][0x2d0] ;  /* 0x0000b40000007a20 */ /* 0x000fea0000410000 */
[----:B------:R-:W-:Y:S10]  /*10f50*/  MUFU.EX2 R75, R75 ;  /* 0x0000004b004b7308 */ /* 0x000ff40000000800 */
[----:B------:R-:W3:Y:S01]  /*10f60*/  MUFU.EX2 R0, R0 ;  /* 0x0000000000007308 */ /* 0x000ee20000000800 */
[----:B-1----:R-:W-:Y:S01]  /*10f70*/  FFMA.FTZ R2, R12, c[0x0][0x2d0], -R105 ;  /* 0x0000b4000c027a23 */ /* 0x002fe20000010869 */
[----:B--2---:R-:W-:Y:S01]  /*10f80*/  F2FP.PACK_AB R64, R114, R118 ;  /* 0x000000767240723e */ /* 0x004fe200000000ff */
[C---:B------:R-:W-:Y:S02]  /*10f90*/  FMUL.FTZ R12, R68.reuse, R128 ;  /* 0x00000080440c7220 */ /* 0x040fe40000410000 */
[----:B------:R-:W-:Y:S05]  /*10fa0*/  IMAD.MOV.U32 R128, RZ, RZ, R41 ;  /* 0x000000ffff807224 */ /* 0x000fea00078e0029 */
[----:B------:R1:W-:Y:S01]  /*10fb0*/  MUFU.EX2 R52, R2 ;  /* 0x0000000200347308 */ /* 0x0003e20000000800 */
[----:B------:R-:W-:Y:S02]  /*10fc0*/  FMUL.FTZ R41, R68, R157 ;  /* 0x0000009d44297220 */ /* 0x000fe40000410000 */
[C---:B---3--:R-:W-:Y:S02]  /*10fd0*/  FMUL.FTZ R42, R0.reuse, R158 ;  /* 0x0000009e002a7220 */ /* 0x048fe40000410000 */
[C---:B------:R-:W-:Y:S02]  /*10fe0*/  FMUL.FTZ R59, R0.reuse, R175 ;  /* 0x000000af003b7220 */ /* 0x040fe40000410000 */
[C---:B------:R-:W-:Y:S02]  /*10ff0*/  FMUL.FTZ R62, R0.reuse, R178 ;  /* 0x000000b2003e7220 */ /* 0x040fe40000410000 */
[----:B------:R-:W-:Y:S02]  /*11000*/  FMUL.FTZ R63, R0, R179 ;  /* 0x000000b3003f7220 */ /* 0x000fe40000410000 */
[----:B-1----:R-:W-:Y:S02]  /*11010*/  FFMA.FTZ R2, R13, c[0x0][0x2d0], -R105 ;  /* 0x0000b4000d027a23 */ /* 0x002fe40000010869 */
[C---:B------:R-:W-:Y:S01]  /*11020*/  FMUL.FTZ R13, R68.reuse, R129 ;  /* 0x00000081440d7220 */ /* 0x040fe20000410000 */
[----:B------:R-:W-:Y:S01]  /*11030*/  MOV R129, R86 ;  /* 0x0000005600817202 */ /* 0x000fe20000000f00 */
[----:B------:R1:W-:Y:S02]  /*11040*/  MUFU.EX2 R53, R2 ;  /* 0x0000000200357308 */ /* 0x0003e40000000800 */
[--C-:B-1----:R-:W-:Y:S01]  /*11050*/  FFMA.FTZ R2, R193, c[0x0][0x2d0], -R77.reuse ;  /* 0x0000b400c1027a23 */ /* 0x102fe2000001084d */
[----:B------:R-:W-:Y:S01]  /*11060*/  MOV R193, R56 ;  /* 0x0000003800c17202 */ /* 0x000fe20000000f00 */
[----:B------:R-:W-:Y:S06]  /*11070*/  FMUL.FTZ R56, R68, R172 ;  /* 0x000000ac44387220 */ /* 0x000fec0000410000 */
[----:B------:R1:W-:Y:S02]  /*11080*/  MUFU.EX2 R101, R2 ;  /* 0x0000000200657308 */ /* 0x0003e40000000800 */
[--C-:B-1----:R-:W-:Y:S01]  /*11090*/  FFMA.FTZ R2, R192, c[0x0][0x2d0], -R77.reuse ;  /* 0x0000b400c0027a23 */ /* 0x102fe2000001084d */
[----:B------:R-:W-:Y:S07]  /*110a0*/  MOV R192, R10 ;  /* 0x0000000a00c07202 */ /* 0x000fee0000000f00 */
[----:B------:R1:W2:Y:S02]  /*110b0*/  MUFU.EX2 R200, R2 ;  /* 0x0000000200c87308 */ /* 0x0002a40000000800 */
[--C-:B-1----:R-:W-:Y:S01]  /*110c0*/  FFMA.FTZ R2, R14, c[0x0][0x2d0], -R77.reuse ;  /* 0x0000b4000e027a23 */ /* 0x102fe2000001084d */
[----:B--2---:R-:W-:Y:S01]  /*110d0*/  F2FP.PACK_AB R65, R200, R101 ;  /* 0x00000065c841723e */ /* 0x004fe200000000ff */
[C---:B------:R-:W-:Y:S01]  /*110e0*/  FMUL.FTZ R14, R0.reuse, R130 ;  /* 0x00000082000e7220 */ /* 0x040fe20000410000 */
[----:B------:R-:W-:Y:S05]  /*110f0*/  MOV R130, R85 ;  /* 0x0000005500827202 */ /* 0x000fea0000000f00 */
[----:B------:R1:W-:Y:S02]  /*11100*/  MUFU.EX2 R201, R2 ;  /* 0x0000000200c97308 */ /* 0x0003e40000000800 */
[----:B-1----:R-:W-:Y:S02]  /*11110*/  FFMA.FTZ R2, R15, c[0x0][0x2d0], -R77 ;  /* 0x0000b4000f027a23 */ /* 0x002fe4000001084d */
[C---:B------:R-:W-:Y:S01]  /*11120*/  FMUL.FTZ R15, R0.reuse, R131 ;  /* 0x00000083000f7220 */ /* 0x040fe20000410000 */
[----:B------:R-:W-:Y:S05]  /*11130*/  MOV R131, R43 ;  /* 0x0000002b00837202 */ /* 0x000fea0000000f00 */
[----:B------:R1:W2:Y:S01]  /*11140*/  MUFU.EX2 R204, R2 ;  /* 0x0000000200cc7308 */ /* 0x0002a20000000800 */
[----:B------:R-:W-:Y:S01]  /*11150*/  FMUL.FTZ R43, R0, R159 ;  /* 0x0000009f002b7220 */ /* 0x000fe20000410000 */
[----:B-1----:R-:W-:Y:S02]  /*11160*/  @P0 SHF.R.S32.HI R2, RZ, 0x1f, R244 ;  /* 0x0000001fff020819 */ /* 0x002fe400000114f4 */
[----:B--2---:R-:W-:Y:S03]  /*11170*/  F2FP.PACK_AB R67, R204, R201 ;  /* 0x000000c9cc43723e */ /* 0x004fe600000000ff */
[----:B------:R-:W-:Y:S02]  /*11180*/  @P0 IMAD R4, R2, c[0x0][0x1e0], RZ ;  /* 0x0000780002040a24 */ /* 0x000fe400078e02ff */
[C---:B------:R-:W-:Y:S04]  /*11190*/  @P0 IMAD.WIDE.U32 R2, R244.reuse, c[0x0][0x1e0], RZ ;  /* 0x00007800f4020a25 */ /* 0x040fe800078e00ff */
[----:B------:R-:W-:Y:S02]  /*111a0*/  @P0 IMAD R6, R244, c[0x0][0x1e4], R4 ;  /* 0x00007900f4060a24 */ /* 0x000fe400078e0204 */
[----:B----4-:R-:W-:Y:S03]  /*111b0*/  @P0 IMAD.MOV.U32 R4, RZ, RZ, R38 ;  /* 0x000000ffff040224 */ /* 0x010fe600078e0026 */
[----:B------:R-:W-:Y:S01]  /*111c0*/  @P0 IADD3 R3, R3, R6, RZ ;  /* 0x0000000603030210 */ /* 0x000fe20007ffe0ff */
[----:B------:R-:W-:Y:S04]  /*111d0*/  @P0 IMAD.WIDE.U32 R4, R2, 0x70, R4 ;  /* 0x0000007002040825 */ /* 0x000fe800078e0004 */
[----:B------:R-:W-:Y:S01]  /*111e0*/  @P0 IMAD R3, R3, 0x70, RZ ;  /* 0x0000007003030824 */ /* 0x000fe200078e02ff */
[----:B------:R-:W-:Y:S01]  /*111f0*/  @P0 LEA R2, P2, R4, c[0x0][0x1c8], 0x1 ;  /* 0x0000720004020a11 */ /* 0x000fe200078408ff */
[----:B------:R-:W-:Y:S03]  /*11200*/  FFMA.FTZ R6, R32, c[0x0][0x2d0], -R79 ;  /* 0x0000b40020067a23 */ /* 0x000fe6000001084f */
[----:B------:R-:W-:Y:S01]  /*11210*/  @P0 IADD3 R3, R5, R3, RZ ;  /* 0x0000000305030210 */ /* 0x000fe20007ffe0ff */
[----:B------:R1:W-:Y:S03]  /*11220*/  MUFU.EX2 R92, R6 ;  /* 0x00000006005c7308 */ /* 0x0003e60000000800 */
[----:B------:R-:W-:Y:S01]  /*11230*/  @P0 LEA.HI.X R3, R4, c[0x0][0x1cc], R3, 0x1, P2 ;  /* 0x0000730004030a11 */ /* 0x000fe200010f0c03 */
[--C-:B------:R-:W-:Y:S04]  /*11240*/  FFMA.FTZ R4, R22, c[0x0][0x2d0], -R78.reuse ;  /* 0x0000b40016047a23 */ /* 0x100fe8000001084e */
[----:B------:R2:W-:Y:S02]  /*11250*/  @P0 LDGSTS.E.BYPASS.LTC128B.128 [R241+0x3900], [R2.64], !P6 ;  /* 0x0390000002f10fae */ /* 0x0005e4000f101d4a */
[----:B------:R3:W-:Y:S01]  /*11260*/  MUFU.EX2 R251, R4 ;  /* 0x0000000400fb7308 */ /* 0x0007e20000000800 */
[----:B-1----:R-:W-:Y:S04]  /*11270*/  @P0 IADD3 R6, P1, R2, UR6, RZ ;  /* 0x0000000602060c10 */ /* 0x002fe8000ff3e0ff */
[----:B------:R-:W-:Y:S02]  /*11280*/  @P0 IADD3.X R7, R3, UR7, RZ, P1, !PT ;  /* 0x0000000703070c10 */ /* 0x000fe40008ffe4ff */
[----:B------:R-:W-:Y:S03]  /*11290*/  @P0 IADD3 R10, P3, R6, UR6, RZ ;  /* 0x00000006060a0c10 */ /* 0x000fe6000ff7e0ff */
[----:B------:R1:W-:Y:S01]  /*112a0*/  @P0 LDGSTS.E.BYPASS.LTC128B.128 [R241+0x4100], [R6.64], !P6 ;  /* 0x0410000006f10fae */ /* 0x0003e2000f101d4a */
[----:B------:R-:W-:Y:S01]  /*112b0*/  @P0 IADD3.X R11, R7, UR7, RZ, P3, !PT ;  /* 0x00000007070b0c10 */ /* 0x000fe20009ffe4ff */
[--C-:B--2---:R-:W-:Y:S01]  /*112c0*/  FFMA.FTZ R2, R23, c[0x0][0x2d0], -R78.reuse ;  /* 0x0000b40017027a23 */ /* 0x104fe2000001084e */
[----:B------:R-:W-:Y:S03]  /*112d0*/  @P0 IADD3 R8, P2, R10, UR6, RZ ;  /* 0x000000060a080c10 */ /* 0x000fe6000ff5e0ff */
[----:B------:R2:W4:Y:S01]  /*112e0*/  MUFU.EX2 R91, R2 ;  /* 0x00000002005b7308 */ /* 0x0005220000000800 */
[----:B------:R-:W-:Y:S01]  /*112f0*/  @P0 IADD3.X R9, R11, UR7, RZ, P2, !PT ;  /* 0x000000070b090c10 */ /* 0x000fe200097fe4ff */
[----:B------:R4:W-:Y:S01]  /*11300*/  @P0 LDGSTS.E.BYPASS.LTC128B.128 [R241+0x4900], [R10.64], !P6 ;  /* 0x049000000af10fae */ /* 0x0009e2000f101d4a */
[----:B---3--:R-:W-:Y:S04]  /*11310*/  @P0 IADD3 R4, P1, R8, UR6, RZ ;  /* 0x0000000608040c10 */ /* 0x008fe8000ff3e0ff */
[----:B------:R-:W-:Y:S03]  /*11320*/  @P0 IADD3.X R5, R9, UR7, RZ, P1, !PT ;  /* 0x0000000709050c10 */ /* 0x000fe60008ffe4ff */
[----:B------:R3:W-:Y:S08]  /*11330*/  @P0 LDGSTS.E.BYPASS.LTC128B.128 [R241+0x5100], [R8.64], !P6 ;  /* 0x0510000008f10fae */ /* 0x0007f0000f101d4a */
[----:B------:R3:W-:Y:S01]  /*11340*/  @P0 LDGSTS.E.BYPASS.LTC128B.128 [R241+0x5900], [R4.64], !P6 ;  /* 0x0590000004f10fae */ /* 0x0007e2000f101d4a */
[--C-:B-1----:R-:W-:Y:S02]  /*11350*/  FFMA.FTZ R7, R34, c[0x0][0x2d0], -R78.reuse ;  /* 0x0000b40022077a23 */ /* 0x102fe4000001084e */
[----:B------:R-:W-:Y:S01]  /*11360*/  FMUL.FTZ R34, R69, R150 ;  /* 0x0000009645227220 */ /* 0x000fe20000410000 */
[----:B--2---:R-:W-:Y:S01]  /*11370*/  @P0 IADD3 R2, P2, R4, UR6, RZ ;  /* 0x0000000604020c10 */ /* 0x004fe2000ff5e0ff */
[----:B------:R1:W-:Y:S03]  /*11380*/  MUFU.EX2 R93, R7 ;  /* 0x00000007005d7308 */ /* 0x0003e60000000800 */
[----:B------:R-:W-:Y:S01]  /*11390*/  @P0 IADD3.X R3, R5, UR7, RZ, P2, !PT ;  /* 0x0000000705030c10 */ /* 0x000fe200097fe4ff */
[----:B----4-:R-:W-:Y:S01]  /*113a0*/  FMUL.FTZ R11, R0, R127 ;  /* 0x0000007f000b7220 */ /* 0x010fe20000410000 */
[----:B------:R-:W-:Y:S01]  /*113b0*/  @P0 IADD3 R6, P1, R2, UR6, RZ ;  /* 0x0000000602060c10 */ /* 0x000fe2000ff3e0ff */
[----:B------:R-:W-:Y:S01]  /*113c0*/  FMUL.FTZ R10, R0, R126 ;  /* 0x0000007e000a7220 */ /* 0x000fe20000410000 */
[----:B------:R-:W-:Y:S01]  /*113d0*/  MOV R127, R52 ;  /* 0x00000034007f7202 */ /* 0x000fe20000000f00 */
[----:B------:R2:W-:Y:S01]  /*113e0*/  @P0 LDGSTS.E.BYPASS.LTC128B.128 [R241+0x6100], [R2.64], !P6 ;  /* 0x0610000002f10fae */ /* 0x0005e2000f101d4a */
[----:B------:R-:W-:Y:S01]  /*113f0*/  MOV R126, R50 ;  /* 0x00000032007e7202 */ /* 0x000fe20000000f00 */
[----:B------:R-:W-:Y:S02]  /*11400*/  FMUL.FTZ R50, R69, R166 ;  /* 0x000000a645327220 */ /* 0x000fe40000410000 */
[C---:B---3--:R-:W-:Y:S01]  /*11410*/  FMUL.FTZ R8, R68.reuse, R124 ;  /* 0x0000007c44087220 */ /* 0x048fe20000410000 */
[----:B------:R-:W-:Y:S01]  /*11420*/  MOV R124, R53 ;  /* 0x00000035007c7202 */ /* 0x000fe20000000f00 */
[----:B------:R-:W-:Y:S02]  /*11430*/  FMUL.FTZ R9, R68, R125 ;  /* 0x0000007d44097220 */ /* 0x000fe40000410000 */
[----:B------:R-:W-:Y:S01]  /*11440*/  IMAD.MOV.U32 R125, RZ, RZ, R87 ;  /* 0x000000ffff7d7224 */ /* 0x000fe200078e0057 */
[----:B------:R-:W-:Y:S01]  /*11450*/  F2FP.PACK_AB R66, R124, R127 ;  /* 0x0000007f7c42723e */ /* 0x000fe200000000ff */
[----:B------:R-:W-:Y:S02]  /*11460*/  FFMA.FTZ R4, R35, c[0x0][0x2d0], -R78 ;  /* 0x0000b40023047a23 */ /* 0x000fe4000001084e */
[----:B------:R-:W-:Y:S01]  /*11470*/  FMUL.FTZ R5, R74, R121 ;  /* 0x000000794a057220 */ /* 0x000fe20000410000 */
[----:B------:R-:W-:Y:S01]  /*11480*/  MOV R121, R91 ;  /* 0x0000005b00797202 */ /* 0x000fe20000000f00 */
[----:B------:R3:W4:Y:S01]  /*11490*/  MUFU.EX2 R32, R4 ;  /* 0x0000000400207308 */ /* 0x0007220000000800 */
[----:B-1----:R-:W-:Y:S01]  /*114a0*/  @P0 IADD3.X R7, R3, UR7, RZ, P1, !PT ;  /* 0x0000000703070c10 */ /* 0x002fe20008ffe4ff */
[C---:B------:R-:W-:Y:S04]  /*114b0*/  FMUL.FTZ R35, R69.reuse, R151 ;  /* 0x0000009745237220 */ /* 0x040fe80000410000 */
[----:B------:R1:W-:Y:S01]  /*114c0*/  @P0 LDGSTS.E.BYPASS.LTC128B.128 [R241+0x6900], [R6.64], !P6 ;  /* 0x0690000006f10fae */ /* 0x0003e2000f101d4a */
[--C-:B--2---:R-:W-:Y:S01]  /*114d0*/  FFMA.FTZ R2, R24, c[0x0][0x2d0], -R105.reuse ;  /* 0x0000b40018027a23 */ /* 0x104fe20000010869 */
[----:B------:R-:W-:Y:S01]  /*114e0*/  MOV R3, R36 ;  /* 0x0000002400037202 */ /* 0x000fe20000000f00 */
[----:B------:R-:W-:Y:S05]  /*114f0*/  FMUL.FTZ R24, R68, R140 ;  /* 0x0000008c44187220 */ /* 0x000fea0000410000 */
[----:B------:R-:W2:Y:S01]  /*11500*/  LDSM.16.MT88.4 R20, [R224+0x100] ;  /* 0x00010000e014783b */ /* 0x000ea20000004200 */
[----:B------:R1:W-:Y:S01]  /*11510*/  MUFU.EX2 R248, R2 ;  /* 0x0000000200f87308 */ /* 0x0003e20000000800 */
[----:B------:R-:W-:Y:S06]  /*11520*/  F2FP.PACK_AB R82, R192, R3 ;  /* 0x00000003c052723e */ /* 0x000fec00000000ff */
[----:B------:R-:W2:Y:S01]  /*11530*/  LDSM.16.MT88.4 R36, [R227+0x100] ;  /* 0x00010000e324783b */ /* 0x000ea20000004200 */
[C---:B---3--:R-:W-:Y:S02]  /*11540*/  FMUL.FTZ R4, R74.reuse, R120 ;  /* 0x000000784a047220 */ /* 0x048fe40000410000 */
[----:B----4-:R-:W-:Y:S02]  /*11550*/  IMAD.MOV.U32 R140, RZ, RZ, R32 ;  /* 0x000000ffff8c7224 */ /* 0x010fe400078e0020 */
[----:B------:R-:W-:Y:S01]  /*11560*/  FMUL.FTZ R32, R74, R148 ;  /* 0x000000944a207220 */ /* 0x000fe20000410000 */
[----:B------:R-:W-:Y:S02]  /*11570*/  MOV R148, R245 ;  /* 0x000000f500947202 */ /* 0x000fe40000000f00 */
[----:B------:R-:W3:Y:S01]  /*11580*/  LDSM.16.MT88.4 R52, [R225+0x100] ;  /* 0x00010000e134783b */ /* 0x000ee20000004200 */
[C---:B-1----:R-:W-:Y:S01]  /*11590*/  FMUL.FTZ R6, R69.reuse, R122 ;  /* 0x0000007a45067220 */ /* 0x042fe20000410000 */
[----:B------:R-:W-:Y:S01]  /*115a0*/  MOV R122, R90 ;  /* 0x0000005a007a7202 */ /* 0x000fe20000000f00 */
[----:B------:R-:W-:Y:S01]  /*115b0*/  FMUL.FTZ R7, R69, R123 ;  /* 0x0000007b45077220 */ /* 0x000fe20000410000 */
[----:B------:R-:W-:Y:S04]  /*115c0*/  MOV R123, R89 ;  /* 0x00000059007b7202 */ /* 0x000fe80000000f00 */
[----:B------:R-:W1:Y:S01]  /*115d0*/  LDSM.16.MT88.4 R84, [R226+0x100] ;  /* 0x00010000e254783b */ /* 0x000e620000004200 */
[--C-:B------:R-:W-:Y:S02]  /*115e0*/  FFMA.FTZ R2, R25, c[0x0][0x2d0], -R105.reuse ;  /* 0x0000b40019027a23 */ /* 0x100fe40000010869 */
[----:B------:R-:W-:Y:S01]  /*115f0*/  FMUL.FTZ R25, R68, R141 ;  /* 0x0000008d44197220 */ /* 0x000fe20000410000 */
[----:B------:R-:W-:Y:S01]  /*11600*/  MOV R141, R94 ;  /* 0x0000005e008d7202 */ /* 0x000fe20000000f00 */
[----:B------:R4:W1:Y:S03]  /*11610*/  MUFU.EX2 R249, R2 ;  /* 0x0000000200f97308 */ /* 0x0008660000000800 */
[----:B------:R-:W1:Y:S01]  /*11620*/  LDSM.16.MT88.4 R88, [R224+0x900] ;  /* 0x00090000e058783b */ /* 0x000e620000004200 */
[-C--:B--2---:R-:W-:Y:S07]  /*11630*/  HMMA.16816.F32 R4, R80, R20.reuse, R4 ;  /* 0x000000145004723c */ /* 0x084fee0000001804 */
[----:B------:R-:W0:Y:S01]  /*11640*/  LDGDEPBAR ;  /* 0x00000000000079af */ /* 0x000e220000000000 */
[C---:B------:R-:W-:Y:S04]  /*11650*/  HMMA.16816.F32 R8, R64.reuse, R20, R8 ;  /* 0x000000144008723c */ /* 0x040fe80000001808 */
[--C-:B----4-:R-:W-:Y:S02]  /*11660*/  FFMA.FTZ R2, R28, c[0x0][0x2d0], -R105.reuse ;  /* 0x0000b4001c027a23 */ /* 0x110fe40000010869 */
[----:B------:R-:W-:Y:S02]  /*11670*/  FMUL.FTZ R28, R68, R144 ;  /* 0x00000090441c7220 */ /* 0x000fe40000410000 */
[-C--:B------:R-:W-:Y:S01]  /*11680*/  HMMA.16816.F32 R12, R64, R22.reuse, R12 ;  /* 0x00000016400c723c */ /* 0x080fe2000000180c */
[----:B------:R2:W-:Y:S03]  /*11690*/  MUFU.EX2 R250, R2 ;  /* 0x0000000200fa7308 */ /* 0x0005e60000000800 */
[C---:B------:R-:W-:Y:S02]  /*116a0*/  FMUL.FTZ R20, R74.reuse, R136 ;  /* 0x000000884a147220 */ /* 0x040fe40000410000 */
[----:B------:R-:W-:Y:S01]  /*116b0*/  FMUL.FTZ R21, R74, R137 ;  /* 0x000000894a157220 */ /* 0x000fe20000410000 */
[----:B------:R-:W-:Y:S01]  /*116c0*/  MOV R137, R58 ;  /* 0x0000003a00897202 */ /* 0x000fe20000000f00 */
[C---:B------:R-:W-:Y:S04]  /*116d0*/  HMMA.16816.F32 R16, R80.reuse, R22, R16 ;  /* 0x000000165010723c */ /* 0x040fe80000001810 */
[----:B------:R-:W-:Y:S02]  /*116e0*/  IMAD.MOV.U32 R136, RZ, RZ, R46 ;  /* 0x000000ffff887224 */ /* 0x000fe400078e002e */
[C---:B------:R-:W-:Y:S02]  /*116f0*/  FMUL.FTZ R46, R0.reuse, R162 ;  /* 0x000000a2002e7220 */ /* 0x040fe40000410000 */
[C---:B------:R-:W-:Y:S01]  /*11700*/  FMUL.FTZ R23, R69.reuse, R139 ;  /* 0x0000008b45177220 */ /* 0x040fe20000410000 */
[----:B------:R-:W-:Y:S03]  /*11710*/  MOV R139, R221 ;  /* 0x000000dd008b7202 */ /* 0x000fe60000000f00 */
[----:B------:R-:W-:Y:S01]  /*11720*/  FMUL.FTZ R22, R69, R138 ;  /* 0x0000008a45167220 */ /* 0x000fe20000410000 */
[----:B------:R-:W-:Y:S01]  /*11730*/  MOV R138, R220 ;  /* 0x000000dc008a7202 */ /* 0x000fe20000000f00 */
[----:B------:R-:W-:Y:S01]  /*11740*/  FMUL.FTZ R58, R0, R174 ;  /* 0x000000ae003a7220 */ /* 0x000fe20000410000 */
[----:B------:R-:W-:Y:S01]  /*11750*/  MOV R150, R139 ;  /* 0x0000008b00967202 */ /* 0x000fe20000000f00 */
[----:B--2---:R-:W-:Y:S01]  /*11760*/  FFMA.FTZ R2, R29, c[0x0][0x2d0], -R105 ;  /* 0x0000b4001d027a23 */ /* 0x004fe20000010869 */
[----:B------:R-:W-:Y:S02]  /*11770*/  MOV R139, R135 ;  /* 0x00000087008b7202 */ /* 0x000fe40000000f00 */
[-C--:B------:R-:W-:Y:S01]  /*11780*/  HMMA.16816.F32 R20, R80, R36.reuse, R20 ;  /* 0x000000245014723c */ /* 0x080fe20000001814 */
[----:B------:R2:W-:Y:S02]  /*11790*/  MUFU.EX2 R252, R2 ;  /* 0x0000000200fc7308 */ /* 0x0005e40000000800 */
[----:B------:R-:W-:Y:S01]  /*117a0*/  FMUL.FTZ R29, R68, R145 ;  /* 0x00000091441d7220 */ /* 0x000fe20000410000 */
[----:B------:R-:W-:Y:S02]  /*117b0*/  MOV R135, R130 ;  /* 0x0000008200877202 */ /* 0x000fe40000000f00 */
[----:B------:R-:W-:Y:S02]  /*117c0*/  MOV R130, R125 ;  /* 0x0000007d00827202 */ /* 0x000fe40000000f00 */
[----:B------:R-:W-:Y:S04]  /*117d0*/  MOV R125, R185 ;  /* 0x000000b9007d7202 */ /* 0x000fe80000000f00 */
[----:B------:R-:W-:Y:S01]  /*117e0*/  MOV R185, R99 ;  /* 0x0000006300b97202 */ /* 0x000fe20000000f00 */
[--C-:B--2---:R-:W-:Y:S02]  /*117f0*/  FFMA.FTZ R2, R26, c[0x0][0x2d0], -R77.reuse ;  /* 0x0000b4001a027a23 */ /* 0x104fe4000001084d */
[C---:B------:R-:W-:Y:S01]  /*11800*/  FMUL.FTZ R26, R0.reuse, R142 ;  /* 0x0000008e001a7220 */ /* 0x040fe20000410000 */
[----:B------:R-:W-:Y:S01]  /*11810*/  MOV R142, R93 ;  /* 0x0000005d008e7202 */ /* 0x000fe20000000f00 */
[----:B------:R2:W-:Y:S02]  /*11820*/  MUFU.EX2 R120, R2 ;  /* 0x0000000200787308 */ /* 0x0005e40000000800 */
[--C-:B--2---:R-:W-:Y:S02]  /*11830*/  FFMA.FTZ R2, R27, c[0x0][0x2d0], -R77.reuse ;  /* 0x0000b4001b027a23 */ /* 0x104fe4000001084d */
[----:B------:R-:W-:Y:S01]  /*11840*/  FMUL.FTZ R27, R0, R143 ;  /* 0x0000008f001b7220 */ /* 0x000fe20000410000 */
[----:B------:R-:W-:Y:S05]  /*11850*/  MOV R143, R92 ;  /* 0x0000005c008f7202 */ /* 0x000fea0000000f00 */
[----:B------:R2:W4:Y:S01]  /*11860*/  MUFU.EX2 R198, R2 ;  /* 0x0000000200c67308 */ /* 0x0005220000000800 */
[----:B------:R-:W1:Y:S01]  /*11870*/  LDSM.16.MT88.4 R92, [R227+0x900] ;  /* 0x00090000e35c783b */ /* 0x000e620000004200 */
[C---:B------:R-:W-:Y:S07]  /*11880*/  HMMA.16816.F32 R24, R64.reuse, R36, R24 ;  /* 0x000000244018723c */ /* 0x040fee0000001818 */
[C---:B------:R-:W-:Y:S02]  /*11890*/  FMUL.FTZ R37, R74.reuse, R153 ;  /* 0x000000994a257220 */ /* 0x040fe40000410000 */
[----:B------:R-:W-:Y:S03]  /*118a0*/  FMUL.FTZ R36, R74, R152 ;  /* 0x000000984a247220 */ /* 0x000fe60000410000 */
[--C-:B--2---:R-:W-:Y:S02]  /*118b0*/  FFMA.FTZ R2, R30, c[0x0][0x2d0], -R77.reuse ;  /* 0x0000b4001e027a23 */ /* 0x104fe4000001084d */
[C---:B------:R-:W-:Y:S02]  /*118c0*/  FMUL.FTZ R30, R0.reuse, R146 ;  /* 0x00000092001e7220 */ /* 0x040fe40000410000 */
[----:B------:R2:W-:Y:S02]  /*118d0*/  MUFU.EX2 R197, R2 ;  /* 0x0000000200c57308 */ /* 0x0005e40000000800 */
[----:B--2---:R-:W-:Y:S01]  /*118e0*/  FFMA.FTZ R2, R195, c[0x0][0x2d0], -R77 ;  /* 0x0000b400c3027a23 */ /* 0x004fe2000001084d */
[----:B------:R-:W-:Y:S01]  /*118f0*/  MOV R195, R47 ;  /* 0x0000002f00c37202 */ /* 0x000fe20000000f00 */
[C---:B------:R-:W-:Y:S06]  /*11900*/  FMUL.FTZ R47, R0.reuse, R163 ;  /* 0x000000a3002f7220 */ /* 0x040fec0000410000 */
[----:B------:R2:W1:Y:S02]  /*11910*/  MUFU.EX2 R196, R2 ;  /* 0x0000000200c47308 */ /* 0x0004640000000800 */
[--C-:B--2---:R-:W-:Y:S02]  /*11920*/  FFMA.FTZ R2, R31, c[0x0][0x2d0], -R79.reuse ;  /* 0x0000b4001f027a23 */ /* 0x104fe4000001084f */
[----:B------:R-:W-:Y:S06]  /*11930*/  FMUL.FTZ R31, R0, R147 ;  /* 0x00000093001f7220 */ /* 0x000fec0000410000 */
[----:B------:R2:W-:Y:S01]  /*11940*/  MUFU.EX2 R247, R2 ;  /* 0x0000000200f77308 */ /* 0x0005e20000000800 */
[-C--:B------:R-:W-:Y:S08]  /*11950*/  HMMA.16816.F32 R28, R64, R38.reuse, R28 ;  /* 0x00000026401c723c */ /* 0x080ff0000000181c */
[C---:B------:R-:W-:Y:S07]  /*11960*/  HMMA.16816.F32 R32, R80.reuse, R38, R32 ;  /* 0x000000265020723c */ /* 0x040fee0000001820 */
[C---:B------:R-:W-:Y:S02]  /*11970*/  FMUL.FTZ R38, R69.reuse, R154 ;  /* 0x0000009a45267220 */ /* 0x040fe40000410000 */
[----:B------:R-:W-:Y:S03]  /*11980*/  FMUL.FTZ R39, R69, R155 ;  /* 0x0000009b45277220 */ /* 0x000fe60000410000 */
[--C-:B--2---:R-:W-:Y:S01]  /*11990*/  FFMA.FTZ R2, R199, c[0x0][0x2d0], -R79.reuse ;  /* 0x0000b400c7027a23 */ /* 0x104fe2000001084f */
[----:B------:R-:W-:Y:S03]  /*119a0*/  MOV R199, R246 ;  /* 0x000000f600c77202 */ /* 0x000fe60000000f00 */
[-C--:B---3--:R-:W-:Y:S01]  /*119b0*/  HMMA.16816.F32 R36, R80, R52.reuse, R36 ;  /* 0x000000345024723c */ /* 0x088fe20000001824 */
[----:B------:R2:W-:Y:S02]  /*119c0*/  MUFU.EX2 R147, R2 ;  /* 0x0000000200937308 */ /* 0x0005e40000000800 */
[----:B------:R-:W-:Y:S02]  /*119d0*/  MOV R151, R199 ;  /* 0x000000c700977202 */ /* 0x000fe40000000f00 */
[----:B------:R-:W-:Y:S03]  /*119e0*/  MOV R199, R97 ;  /* 0x0000006100c77202 */ /* 0x000fe60000000f00 */
[C---:B------:R-:W-:Y:S07]  /*119f0*/  HMMA.16816.F32 R40, R64.reuse, R52, R40 ;  /* 0x000000344028723c */ /* 0x040fee0000001828 */
[C---:B------:R-:W-:Y:S01]  /*11a00*/  FMUL.FTZ R53, R74.reuse, R169 ;  /* 0x000000a94a357220 */ /* 0x040fe20000410000 */
[-C--:B------:R-:W-:Y:S04]  /*11a10*/  HMMA.16816.F32 R44, R64, R54.reuse, R44 ;  /* 0x00000036402c723c */ /* 0x080fe8000000182c */
[----:B------:R-:W-:Y:S02]  /*11a20*/  FMUL.FTZ R52, R74, R168 ;  /* 0x000000a84a347220 */ /* 0x000fe40000410000 */
[--C-:B--2---:R-:W-:Y:S02]  /*11a30*/  FFMA.FTZ R2, R48, c[0x0][0x2d0], -R79.reuse ;  /* 0x0000b40030027a23 */ /* 0x104fe4000001084f */
[C---:B------:R-:W-:Y:S02]  /*11a40*/  FMUL.FTZ R48, R74.reuse, R164 ;  /* 0x000000a44a307220 */ /* 0x040fe40000410000 */
[----:B------:R2:W-:Y:S02]  /*11a50*/  MUFU.EX2 R245, R2 ;  /* 0x0000000200f57308 */ /* 0x0005e40000000800 */
[----:B--2---:R-:W-:Y:S02]  /*11a60*/  FFMA.FTZ R2, R49, c[0x0][0x2d0], -R79 ;  /* 0x0000b40031027a23 */ /* 0x004fe4000001084f */
[----:B------:R-:W-:Y:S06]  /*11a70*/  FMUL.FTZ R49, R74, R165 ;  /* 0x000000a54a317220 */ /* 0x000fec0000410000 */
[----:B------:R2:W-:Y:S01]  /*11a80*/  MUFU.EX2 R246, R2 ;  /* 0x0000000200f67308 */ /* 0x0005e20000000800 */
[C---:B------:R-:W-:Y:S07]  /*11a90*/  HMMA.16816.F32 R48, R80.reuse, R54, R48 ;  /* 0x000000365030723c */ /* 0x040fee0000001830 */
[C---:B------:R-:W-:Y:S02]  /*11aa0*/  FMUL.FTZ R55, R69.reuse, R171 ;  /* 0x000000ab45377220 */ /* 0x040fe40000410000 */
[----:B------:R-:W-:Y:S07]  /*11ab0*/  FMUL.FTZ R54, R69, R170 ;  /* 0x000000aa45367220 */ /* 0x000fee0000410000 */
[-C--:B-1----:R-:W-:Y:S03]  /*11ac0*/  HMMA.16816.F32 R52, R80, R84.reuse, R52 ;  /* 0x000000545034723c */ /* 0x082fe60000001834 */
[--C-:B--2---:R-:W-:Y:S04]  /*11ad0*/  FFMA.FTZ R2, R205, c[0x0][0x2d0], -R78.reuse ;  /* 0x0000b400cd027a23 */ /* 0x104fe8000001084e */
[----:B------:R1:W-:Y:S01]  /*11ae0*/  MUFU.EX2 R146, R2 ;  /* 0x0000000200927308 */ /* 0x0003e20000000800 */
[C---:B------:R-:W-:Y:S07]  /*11af0*/  HMMA.16816.F32 R56, R64.reuse, R84, R56 ;  /* 0x000000544038723c */ /* 0x040fee0000001838 */
[----:B------:R-:W-:Y:S01]  /*11b00*/  F2FP.PACK_AB R84, R249, R248 ;  /* 0x000000f8f954723e */ /* 0x000fe200000000ff */
[-C--:B------:R-:W-:Y:S04]  /*11b10*/  HMMA.16816.F32 R60, R64, R86.reuse, R60 ;  /* 0x00000056403c723c */ /* 0x080fe8000000183c */
[----:B----4-:R-:W-:Y:S03]  /*11b20*/  F2FP.PACK_AB R85, R198, R120 ;  /* 0x00000078c655723e */ /* 0x010fe600000000ff */
[C---:B------:R-:W-:Y:S02]  /*11b30*/  FMUL.FTZ R64, R74.reuse, R180 ;  /* 0x000000b44a407220 */ /* 0x040fe40000410000 */
[----:B------:R-:W-:Y:S03]  /*11b40*/  FMUL.FTZ R65, R74, R181 ;  /* 0x000000b54a417220 */ /* 0x000fe60000410000 */
[C---:B------:R-:W-:Y:S02]  /*11b50*/  FMUL.FTZ R66, R69.reuse, R182 ;  /* 0x000000b645427220 */ /* 0x040fe40000410000 */
[----:B------:R-:W-:Y:S02]  /*11b60*/  FMUL.FTZ R67, R69, R183 ;  /* 0x000000b745437220 */ /* 0x000fe40000410000 */
[--C-:B-1----:R-:W-:Y:S04]  /*11b70*/  FFMA.FTZ R2, R206, c[0x0][0x2d0], -R78.reuse ;  /* 0x0000b400ce027a23 */ /* 0x102fe8000001084e */
[----:B------:R1:W-:Y:S01]  /*11b80*/  MUFU.EX2 R221, R2 ;  /* 0x0000000200dd7308 */ /* 0x0003e20000000800 */
[----:B------:R-:W-:Y:S07]  /*11b90*/  HMMA.16816.F32 R64, R80, R86, R64 ;  /* 0x000000565040723c */ /* 0x000fee0000001840 */
[----:B------:R-:W-:Y:S02]  /*11ba0*/  F2FP.PACK_AB R80, R122, R123 ;  /* 0x0000007b7a50723e */ /* 0x000fe400000000ff */
[----:B------:R-:W-:Y:S03]  /*11bb0*/  F2FP.PACK_AB R82, R141, R143 ;  /* 0x0000008f8d52723e */ /* 0x000fe600000000ff */
[----:B------:R-:W-:Y:S02]  /*11bc0*/  F2FP.PACK_AB R81, R121, R251 ;  /* 0x000000fb7951723e */ /* 0x000fe400000000ff */
[----:B------:R-:W-:Y:S02]  /*11bd0*/  F2FP.PACK_AB R83, R140, R142 ;  /* 0x0000008e8c53723e */ /* 0x000fe400000000ff */
[----:B------:R-:W-:Y:S02]  /*11be0*/  F2FP.PACK_AB R86, R252, R250 ;  /* 0x000000fafc56723e */ /* 0x000fe400000000ff */
[----:B------:R-:W-:Y:S03]  /*11bf0*/  F2FP.PACK_AB R87, R196, R197 ;  /* 0x000000c5c457723e */ /* 0x000fe600000000ff */
[-C--:B------:R-:W-:Y:S03]  /*11c00*/  HMMA.16816.F32 R4, R80, R88.reuse, R4 ;  /* 0x000000585004723c */ /* 0x080fe60000001804 */
[--C-:B-1----:R-:W-:Y:S04]  /*11c10*/  FFMA.FTZ R2, R202, c[0x0][0x2d0], -R78.reuse ;  /* 0x0000b400ca027a23 */ /* 0x102fe8000001084e */
[----:B------:R1:W-:Y:S01]  /*11c20*/  MUFU.EX2 R219, R2 ;  /* 0x0000000200db7308 */ /* 0x0003e20000000800 */
[C---:B------:R-:W-:Y:S08]  /*11c30*/  HMMA.16816.F32 R8, R84.reuse, R88, R8 ;  /* 0x000000585408723c */ /* 0x040ff00000001808 */
[-C--:B------:R-:W-:Y:S08]  /*11c40*/  HMMA.16816.F32 R12, R84, R90.reuse, R12 ;  /* 0x0000005a540c723c */ /* 0x080ff0000000180c */
[C---:B------:R-:W-:Y:S01]  /*11c50*/  HMMA.16816.F32 R16, R80.reuse, R90, R16 ;  /* 0x0000005a5010723c */ /* 0x040fe20000001810 */
[----:B------:R-:W-:Y:S03]  /*11c60*/  LDSM.16.MT88.4 R88, [R226+0x900] ;  /* 0x00090000e258783b */ /* 0x000fe60000004200 */
[----:B-1----:R-:W-:Y:S04]  /*11c70*/  FFMA.FTZ R2, R203, c[0x0][0x2d0], -R78 ;  /* 0x0000b400cb027a23 */ /* 0x002fe8000001084e */
[-C--:B------:R-:W-:Y:S01]  /*11c80*/  HMMA.16816.F32 R20, R80, R92.reuse, R20 ;  /* 0x0000005c5014723c */ /* 0x080fe20000001814 */
[----:B------:R1:W-:Y:S07]  /*11c90*/  MUFU.EX2 R220, R2 ;  /* 0x0000000200dc7308 */ /* 0x0003ee0000000800 */
[C---:B------:R-:W-:Y:S08]  /*11ca0*/  HMMA.16816.F32 R24, R84.reuse, R92, R24 ;  /* 0x0000005c5418723c */ /* 0x040ff00000001818 */
[-C--:B------:R-:W-:Y:S08]  /*11cb0*/  HMMA.16816.F32 R28, R84, R94.reuse, R28 ;  /* 0x0000005e541c723c */ /* 0x080ff0000000181c */
[C---:B------:R-:W-:Y:S01]  /*11cc0*/  HMMA.16816.F32 R32, R80.reuse, R94, R32 ;  /* 0x0000005e5020723c */ /* 0x040fe20000001820 */
[----:B------:R-:W-:Y:S03]  /*11cd0*/  LDSM.16.MT88.4 R92, [R224+0x1100] ;  /* 0x00110000e05c783b */ /* 0x000fe60000004200 */
[--C-:B-1----:R-:W-:Y:S04]  /*11ce0*/  FFMA.FTZ R2, R207, c[0x0][0x2d0], -R105.reuse ;  /* 0x0000b400cf027a23 */ /* 0x102fe80000010869 */
[----:B------:R1:W-:Y:S04]  /*11cf0*/  MUFU.EX2 R145, R2 ;  /* 0x0000000200917308 */ /* 0x0003e80000000800 */
[--C-:B-1----:R-:W-:Y:S06]  /*11d00*/  FFMA.FTZ R2, R209, c[0x0][0x2d0], -R105.reuse ;  /* 0x0000b400d1027a23 */ /* 0x102fec0000010869 */
[----:B------:R1:W2:Y:S02]  /*11d10*/  MUFU.EX2 R218, R2 ;  /* 0x0000000200da7308 */ /* 0x0002a40000000800 */
[--C-:B-1----:R-:W-:Y:S08]  /*11d20*/  FFMA.FTZ R2, R208, c[0x0][0x2d0], -R105.reuse ;  /* 0x0000b400d0027a23 */ /* 0x102ff00000010869 */
[----:B------:R1:W-:Y:S02]  /*11d30*/  MUFU.EX2 R216, R2 ;  /* 0x0000000200d87308 */ /* 0x0003e40000000800 */
[----:B-1----:R-:W-:Y:S08]  /*11d40*/  FFMA.FTZ R2, R212, c[0x0][0x2d0], -R105 ;  /* 0x0000b400d4027a23 */ /* 0x002ff00000010869 */
[----:B------:R1:W3:Y:S02]  /*11d50*/  MUFU.EX2 R217, R2 ;  /* 0x0000000200d97308 */ /* 0x0002e40000000800 */
[--C-:B-1----:R-:W-:Y:S08]  /*11d60*/  FFMA.FTZ R2, R215, c[0x0][0x2d0], -R77.reuse ;  /* 0x0000b400d7027a23 */ /* 0x102ff0000001084d */
[----:B------:R1:W-:Y:S02]  /*11d70*/  MUFU.EX2 R144, R2 ;  /* 0x0000000200907308 */ /* 0x0003e40000000800 */
[----:B-1----:R-:W-:Y:S02]  /*11d80*/  FFMA.FTZ R2, R148, c[0x0][0x2d0], -R77 ;  /* 0x0000b40094027a23 */ /* 0x002fe4000001084d */
[----:B------:R-:W-:Y:S01]  /*11d90*/  IMAD.MOV.U32 R148, RZ, RZ, R129 ;  /* 0x000000ffff947224 */ /* 0x000fe200078e0081 */
[----:B------:R-:W-:Y:S05]  /*11da0*/  MOV R129, R96 ;  /* 0x0000006000817202 */ /* 0x000fea0000000f00 */
[----:B------:R1:W2:Y:S01]  /*11db0*/  MUFU.EX2 R153, R2 ;  /* 0x0000000200997308 */ /* 0x0002a20000000800 */
[----:B------:R-:W2:Y:S01]  /*11dc0*/  LDSM.16.MT88.4 R96, [R225+0x900] ;  /* 0x00090000e160783b */ /* 0x000ea20000004200 */
[--C-:B-1----:R-:W-:Y:S01]  /*11dd0*/  FFMA.FTZ R2, R151, c[0x0][0x2d0], -R77.reuse ;  /* 0x0000b40097027a23 */ /* 0x102fe2000001084d */
[----:B------:R-:W-:Y:S02]  /*11de0*/  MOV R151, R149 ;  /* 0x0000009500977202 */ /* 0x000fe40000000f00 */
[----:B------:R-:W-:Y:S05]  /*11df0*/  MOV R149, R199 ;  /* 0x000000c700957202 */ /* 0x000fea0000000f00 */
[----:B------:R1:W-:Y:S01]  /*11e00*/  MUFU.EX2 R152, R2 ;  /* 0x0000000200987308 */ /* 0x0003e20000000800 */
[----:B------:R-:W-:Y:S02]  /*11e10*/  MOV R199, R184 ;  /* 0x000000b800c77202 */ /* 0x000fe40000000f00 */
[----:B------:R-:W-:Y:S02]  /*11e20*/  MOV R184, R210 ;  /* 0x000000d200b87202 */ /* 0x000fe40000000f00 */
[----:B------:R-:W4:Y:S01]  /*11e30*/  LDL.LU R210, [R1+0xa8] ;  /* 0x0000a80001d27983 */ /* 0x000f220000300800 */
[-C--:B--2---:R-:W-:Y:S08]  /*11e40*/  HMMA.16816.F32 R36, R80, R96.reuse, R36 ;  /* 0x000000605024723c */ /* 0x084ff00000001824 */
[C---:B------:R-:W-:Y:S04]  /*11e50*/  HMMA.16816.F32 R40, R84.reuse, R96, R40 ;  /* 0x000000605428723c */ /* 0x040fe80000001828 */
[----:B-1----:R-:W-:Y:S02]  /*11e60*/  FFMA.FTZ R2, R150, c[0x0][0x2d0], -R77 ;  /* 0x0000b40096027a23 */ /* 0x002fe4000001084d */
[----:B------:R-:W-:Y:S01]  /*11e70*/  IMAD.MOV.U32 R150, RZ, RZ, R148 ;  /* 0x000000ffff967224 */ /* 0x000fe200078e0094 */
[----:B------:R-:W-:Y:S01]  /*11e80*/  MOV R148, R128 ;  /* 0x0000008000947202 */ /* 0x000fe20000000f00 */
[-C--:B------:R-:W-:Y:S01]  /*11e90*/  HMMA.16816.F32 R44, R84, R98.reuse, R44 ;  /* 0x00000062542c723c */ /* 0x080fe2000000182c */
[----:B------:R1:W2:Y:S03]  /*11ea0*/  MUFU.EX2 R154, R2 ;  /* 0x00000002009a7308 */ /* 0x0002a60000000800 */
[----:B------:R-:W-:Y:S01]  /*11eb0*/  MOV R128, R3 ;  /* 0x0000000300807202 */ /* 0x000fe20000000f00 */
[--C-:B------:R-:W-:Y:S03]  /*11ec0*/  FFMA.FTZ R3, R214, c[0x0][0x2d0], -R79.reuse ;  /* 0x0000b400d6037a23 */ /* 0x100fe6000001084f */
[C---:B------:R-:W-:Y:S01]  /*11ed0*/  HMMA.16816.F32 R48, R80.reuse, R98, R48 ;  /* 0x000000625030723c */ /* 0x040fe20000001830 */
[----:B------:R-:W-:Y:S02]  /*11ee0*/  LDSM.16.MT88.4 R96, [R225+0x1100] ;  /* 0x00110000e160783b */ /* 0x000fe40000004200 */
[----:B------:R-:W-:Y:S05]  /*11ef0*/  MUFU.EX2 R215, R3 ;  /* 0x0000000300d77308 */ /* 0x000fea0000000800 */
[-C--:B------:R-:W-:Y:S08]  /*11f00*/  HMMA.16816.F32 R52, R80, R88.reuse, R52 ;  /* 0x000000585034723c */ /* 0x080ff00000001834 */
[C---:B------:R-:W-:Y:S04]  /*11f10*/  HMMA.16816.F32 R56, R84.reuse, R88, R56 ;  /* 0x000000585438723c */ /* 0x040fe80000001838 */
[--C-:B-1----:R-:W-:Y:S04]  /*11f20*/  FFMA.FTZ R2, R213, c[0x0][0x2d0], -R79.reuse ;  /* 0x0000b400d5027a23 */ /* 0x102fe8000001084f */
[-C--:B------:R-:W-:Y:S01]  /*11f30*/  HMMA.16816.F32 R60, R84, R90.reuse, R60 ;  /* 0x0000005a543c723c */ /* 0x080fe2000000183c */
[----:B------:R1:W1:Y:S06]  /*11f40*/  MUFU.EX2 R213, R2 ;  /* 0x0000000200d57308 */ /* 0x00026c0000000800 */
[----:B------:R-:W-:Y:S01]  /*11f50*/  F2FP.PACK_AB R84, R218, R145 ;  /* 0x00000091da54723e */ /* 0x000fe200000000ff */
[----:B------:R-:W-:Y:S01]  /*11f60*/  HMMA.16816.F32 R64, R80, R90, R64 ;  /* 0x0000005a5040723c */ /* 0x000fe20000001840 */
[----:B------:R-:W2:Y:S03]  /*11f70*/  LDSM.16.MT88.4 R88, [R227+0x1100] ;  /* 0x00110000e358783b */ /* 0x000ea60000004200 */
[----:B---3--:R-:W-:Y:S02]  /*11f80*/  F2FP.PACK_AB R86, R217, R216 ;  /* 0x000000d8d956723e */ /* 0x008fe400000000ff */
[----:B------:R-:W-:Y:S02]  /*11f90*/  F2FP.PACK_AB R85, R153, R144 ;  /* 0x000000909955723e */ /* 0x000fe400000000ff */
[----:B------:R-:W-:Y:S04]  /*11fa0*/  F2FP.PACK_AB R80, R147, R247 ;  /* 0x000000f79350723e */ /* 0x000fe800000000ff */
[----:B------:R-:W-:Y:S02]  /*11fb0*/  F2FP.PACK_AB R82, R246, R245 ;  /* 0x000000f5f652723e */ /* 0x000fe400000000ff */
[----:B------:R-:W-:Y:S02]  /*11fc0*/  F2FP.PACK_AB R81, R221, R146 ;  /* 0x00000092dd51723e */ /* 0x000fe400000000ff */
[----:B------:R-:W-:Y:S01]  /*11fd0*/  F2FP.PACK_AB R83, R220, R219 ;  /* 0x000000dbdc53723e */ /* 0x000fe200000000ff */
[--C-:B-1----:R-:W-:Y:S01]  /*11fe0*/  FFMA.FTZ R2, R211, c[0x0][0x2d0], -R79.reuse ;  /* 0x0000b400d3027a23 */ /* 0x102fe2000001084f */
[----:B--2---:R-:W-:Y:S03]  /*11ff0*/  F2FP.PACK_AB R87, R154, R152 ;  /* 0x000000989a57723e */ /* 0x004fe600000000ff */
[----:B------:R4:W-:Y:S02]  /*12000*/  MUFU.EX2 R212, R2 ;  /* 0x0000000200d47308 */ /* 0x0009e40000000800 */
        /* <DEDUP_REMOVED lines=8> */
[C---:B------:R-:W-:Y:S01]  /*12090*/  HMMA.16816.F32 R32, R80.reuse, R90, R32 ;  /* 0x0000005a5020723c */ /* 0x040fe20000001820 */
[----:B------:R-:W2:Y:S07]  /*120a0*/  LDSM.16.MT88.4 R88, [R224+0x1900] ;  /* 0x00190000e058783b */ /* 0x000eae0000004200 */
[-C--:B------:R-:W-:Y:S08]  /*120b0*/  HMMA.16816.F32 R36, R80, R96.reuse, R36 ;  /* 0x000000605024723c */ /* 0x080ff00000001824 */
[C---:B------:R-:W-:Y:S08]  /*120c0*/  HMMA.16816.F32 R40, R84.reuse, R96, R40 ;  /* 0x000000605428723c */ /* 0x040ff00000001828 */
[-C--:B------:R-:W-:Y:S08]  /*120d0*/  HMMA.16816.F32 R44, R84, R98.reuse, R44 ;  /* 0x00000062542c723c */ /* 0x080ff0000000182c */
[C---:B------:R-:W-:Y:S01]  /*120e0*/  HMMA.16816.F32 R48, R80.reuse, R98, R48 ;  /* 0x000000625030723c */ /* 0x040fe20000001830 */
[----:B------:R-:W-:Y:S07]  /*120f0*/  LDSM.16.MT88.4 R96, [R225+0x1900] ;  /* 0x00190000e160783b */ /* 0x000fee0000004200 */
[-C--:B-1----:R-:W-:Y:S08]  /*12100*/  HMMA.16816.F32 R52, R80, R92.reuse, R52 ;  /* 0x0000005c5034723c */ /* 0x082ff00000001834 */
[C---:B------:R-:W-:Y:S08]  /*12110*/  HMMA.16816.F32 R56, R84.reuse, R92, R56 ;  /* 0x0000005c5438723c */ /* 0x040ff00000001838 */
[-C--:B------:R-:W-:Y:S08]  /*12120*/  HMMA.16816.F32 R60, R84, R94.reuse, R60 ;  /* 0x0000005e543c723c */ /* 0x080ff0000000183c */
[----:B------:R-:W-:Y:S01]  /*12130*/  HMMA.16816.F32 R64, R80, R94, R64 ;  /* 0x0000005e5040723c */ /* 0x000fe20000001840 */
[----:B------:R-:W1:Y:S06]  /*12140*/  LDSM.16.MT88.4 R92, [R227+0x1900] ;  /* 0x00190000e35c783b */ /* 0x000e6c0000004200 */
[----:B------:R-:W-:Y:S01]  /*12150*/  F2FP.PACK_AB R80, R215, R213 ;  /* 0x000000d5d750723e */ /* 0x000fe200000000ff */
[----:B----4-:R-:W-:Y:S04]  /*12160*/  FFMA.FTZ R2, R210, c[0x0][0x2d0], -R79 ;  /* 0x0000b400d2027a23 */ /* 0x010fe8000001084f */
[----:B------:R3:W4:Y:S02]  /*12170*/  MUFU.EX2 R214, R2 ;  /* 0x0000000200d67308 */ /* 0x0007240000000800 */
[----:B---3--:R-:W-:Y:S01]  /*12180*/  FFMA.FTZ R2, R151, c[0x0][0x2d0], -R78 ;  /* 0x0000b40097027a23 */ /* 0x008fe2000001084e */
[----:B----4-:R-:W-:Y:S02]  /*12190*/  F2FP.PACK_AB R82, R214, R212 ;  /* 0x000000d4d652723e */ /* 0x010fe400000000ff */
[----:B------:R-:W-:Y:S05]  /*121a0*/  MOV R151, R150 ;  /* 0x0000009600977202 */ /* 0x000fea0000000f00 */
[----:B------:R3:W-:Y:S01]  /*121b0*/  MUFU.EX2 R159, R2 ;  /* 0x00000002009f7308 */ /* 0x0007e20000000800 */
[----:B------:R-:W-:Y:S01]  /*121c0*/  MOV R150, R149 ;  /* 0x0000009500967202 */ /* 0x000fe20000000f00 */
[----:B------:R-:W-:Y:S01]  /*121d0*/  IMAD.MOV.U32 R149, RZ, RZ, R148 ;  /* 0x000000ffff957224 */ /* 0x000fe200078e0094 */
[----:B------:R-:W-:Y:S02]  /*121e0*/  MOV R148, R199 ;  /* 0x000000c700947202 */ /* 0x000fe40000000f00 */
[----:B------:R-:W-:Y:S02]  /*121f0*/  MOV R199, R139 ;  /* 0x0000008b00c77202 */ /* 0x000fe40000000f00 */
[----:B------:R-:W-:Y:S02]  /*12200*/  MOV R139, R137 ;  /* 0x00000089008b7202 */ /* 0x000fe40000000f00 */
[----:B------:R-:W-:Y:S02]  /*12210*/  MOV R137, R132 ;  /* 0x0000008400897202 */ /* 0x000fe40000000f00 */
[----:B------:R-:W-:Y:S02]  /*12220*/  MOV R132, R237 ;  /* 0x000000ed00847202 */ /* 0x000fe40000000f00 */
[----:B------:R-:W4:Y:S01]  /*12230*/  LDL.LU R237, [R1+0xa4] ;  /* 0x0000a40001ed7983 */ /* 0x000f220000300800 */
[----:B---3--:R-:W-:Y:S01]  /*12240*/  FFMA.FTZ R2, R151, c[0x0][0x2d0], -R78 ;  /* 0x0000b40097027a23 */ /* 0x008fe2000001084e */
[----:B------:R-:W-:Y:S02]  /*12250*/  MOV R151, R150 ;  /* 0x0000009600977202 */ /* 0x000fe40000000f00 */
[----:B------:R-:W-:Y:S01]  /*12260*/  MOV R150, R149 ;  /* 0x0000009500967202 */ /* 0x000fe20000000f00 */
[----:B------:R3:W1:Y:S01]  /*12270*/  MUFU.EX2 R158, R2 ;  /* 0x00000002009e7308 */ /* 0x0006620000000800 */
[----:B------:R-:W-:Y:S01]  /*12280*/  IMAD.MOV.U32 R149, RZ, RZ, R148 ;  /* 0x000000ffff957224 */ /* 0x000fe200078e0094 */
[----:B------:R-:W-:Y:S02]  /*12290*/  MOV R148, R199 ;  /* 0x000000c700947202 */ /* 0x000fe40000000f00 */
[----:B------:R-:W-:Y:S02]  /*122a0*/  MOV R199, R139 ;  /* 0x0000008b00c77202 */ /* 0x000fe40000000f00 */
[----:B------:R-:W-:Y:S02]  /*122b0*/  MOV R139, R135 ;  /* 0x00000087008b7202 */ /* 0x000fe40000000f00 */
[----:B------:R-:W-:Y:S02]  /*122c0*/  MOV R135, R235 ;  /* 0x000000eb00877202 */ /* 0x000fe40000000f00 */
[----:B------:R-:W4:Y:S01]  /*122d0*/  LDL.LU R235, [R1+0xa0] ;  /* 0x0000a00001eb7983 */ /* 0x000f220000300800 */
[--C-:B---3--:R-:W-:Y:S01]  /*122e0*/  FFMA.FTZ R2, R151, c[0x0][0x2d0], -R78.reuse ;  /* 0x0000b40097027a23 */ /* 0x108fe2000001084e */
[----:B-1----:R-:W-:Y:S02]  /*122f0*/  F2FP.PACK_AB R81, R158, R159 ;  /* 0x0000009f9e51723e */ /* 0x002fe400000000ff */
[----:B------:R-:W-:Y:S01]  /*12300*/  MOV R151, R150 ;  /* 0x0000009600977202 */ /* 0x000fe20000000f00 */
[----:B------:R1:W-:Y:S01]  /*12310*/  MUFU.EX2 R157, R2 ;  /* 0x00000002009d7308 */ /* 0x0003e20000000800 */
[----:B------:R-:W-:Y:S02]  /*12320*/  MOV R150, R149 ;  /* 0x0000009500967202 */ /* 0x000fe40000000f00 */
[----:B------:R-:W-:Y:S01]  /*12330*/  MOV R149, R148 ;  /* 0x0000009400957202 */ /* 0x000fe20000000f00 */
[----:B------:R-:W-:Y:S01]  /*12340*/  IMAD.MOV.U32 R148, RZ, RZ, R199 ;  /* 0x000000ffff947224 */ /* 0x000fe200078e00c7 */
[----:B------:R-:W-:Y:S02]  /*12350*/  MOV R199, R139 ;  /* 0x0000008b00c77202 */ /* 0x000fe40000000f00 */
[----:B------:R-:W-:Y:S02]  /*12360*/  MOV R139, R133 ;  /* 0x00000085008b7202 */ /* 0x000fe40000000f00 */
[----:B------:R-:W-:Y:S02]  /*12370*/  MOV R133, R130 ;  /* 0x0000008200857202 */ /* 0x000fe40000000f00 */
[----:B------:R-:W-:Y:S02]  /*12380*/  MOV R130, R228 ;  /* 0x000000e400827202 */ /* 0x000fe40000000f00 */
[----:B------:R3:W5:Y:S01]  /*12390*/  LDL.LU R228, [R1+0x9c] ;  /* 0x00009c0001e47983 */ /* 0x0007620000300800 */
[----:B-1----:R-:W-:Y:S01]  /*123a0*/  FFMA.FTZ R2, R151, c[0x0][0x2d0], -R78 ;  /* 0x0000b40097027a23 */ /* 0x002fe2000001084e */
[----:B------:R-:W-:Y:S02]  /*123b0*/  MOV R151, R150 ;  /* 0x0000009600977202 */ /* 0x000fe40000000f00 */
[----:B------:R-:W-:Y:S01]  /*123c0*/  MOV R150, R149 ;  /* 0x0000009500967202 */ /* 0x000fe20000000f00 */
[----:B------:R1:W1:Y:S01]  /*123d0*/  MUFU.EX2 R163, R2 ;  /* 0x0000000200a37308 */ /* 0x0002620000000800 */
[----:B------:R-:W-:Y:S01]  /*123e0*/  MOV R149, R148 ;  /* 0x0000009400957202 */ /* 0x000fe20000000f00 */
[----:B------:R-:W-:Y:S01]  /*123f0*/  IMAD.MOV.U32 R148, RZ, RZ, R199 ;  /* 0x000000ffff947224 */ /* 0x000fe200078e00c7 */
[----:B------:R-:W-:Y:S02]  /*12400*/  MOV R199, R139 ;  /* 0x0000008b00c77202 */ /* 0x000fe40000000f00 */
[----:B------:R-:W-:Y:S02]  /*12410*/  MOV R139, R130 ;  /* 0x00000082008b7202 */ /* 0x000fe40000000f00 */
[----:B------:R-:W-:Y:S02]  /*12420*/  MOV R130, R232 ;  /* 0x000000e800827202 */ /* 0x000fe40000000f00 */
[----:B------:R3:W5:Y:S01]  /*12430*/  LDL.LU R232, [R1+0x98] ;  /* 0x0000980001e87983 */ /* 0x0007620000300800 */
[----:B-1----:R-:W-:Y:S01]  /*12440*/  FFMA.FTZ R2, R151, c[0x0][0x2d0], -R105 ;  /* 0x0000b40097027a23 */ /* 0x002fe20000010869 */
[----:B------:R-:W-:Y:S02]  /*12450*/  F2FP.PACK_AB R83, R163, R157 ;  /* 0x0000009da353723e */ /* 0x000fe400000000ff */
[----:B------:R-:W-:Y:S01]  /*12460*/  MOV R151, R150 ;  /* 0x0000009600977202 */ /* 0x000fe20000000f00 */
[----:B------:R1:W-:Y:S01]  /*12470*/  MUFU.EX2 R155, R2 ;  /* 0x00000002009b7308 */ /* 0x0003e20000000800 */
[----:B------:R-:W-:Y:S02]  /*12480*/  MOV R150, R149 ;  /* 0x0000009500967202 */ /* 0x000fe40000000f00 */
[----:B------:R-:W-:Y:S01]  /*12490*/  MOV R149, R148 ;  /* 0x0000009400957202 */ /* 0x000fe20000000f00 */
[-C--:B--2---:R-:W-:Y:S03]  /*124a0*/  HMMA.16816.F32 R4, R80, R88.reuse, R4 ;  /* 0x000000585004723c */ /* 0x084fe60000001804 */
[----:B------:R-:W-:Y:S01]  /*124b0*/  MOV R148, R199 ;  /* 0x000000c700947202 */ /* 0x000fe20000000f00 */
[----:B------:R-:W-:Y:S01]  /*124c0*/  IMAD.MOV.U32 R199, RZ, RZ, R139 ;  /* 0x000000ffffc77224 */ /* 0x000fe200078e008b */
[----:B------:R-:W-:Y:S02]  /*124d0*/  MOV R139, R130 ;  /* 0x00000082008b7202 */ /* 0x000fe40000000f00 */
[----:B------:R-:W-:Y:S02]  /*124e0*/  MOV R130, R229 ;  /* 0x000000e500827202 */ /* 0x000fe40000000f00 */
[----:B------:R3:W5:Y:S03]  /*124f0*/  LDL.LU R229, [R1+0x94] ;  /* 0x0000940001e57983 */ /* 0x0007660000300800 */
[--C-:B-1----:R-:W-:Y:S01]  /*12500*/  FFMA.FTZ R2, R151, c[0x0][0x2d0], -R105.reuse ;  /* 0x0000b40097027a23 */ /* 0x102fe20000010869 */
[----:B------:R-:W-:Y:S02]  /*12510*/  MOV R151, R150 ;  /* 0x0000009600977202 */ /* 0x000fe40000000f00 */
[----:B------:R-:W-:Y:S01]  /*12520*/  MOV R150, R149 ;  /* 0x0000009500967202 */ /* 0x000fe20000000f00 */
[----:B------:R1:W2:Y:S01]  /*12530*/  MUFU.EX2 R156, R2 ;  /* 0x00000002009c7308 */ /* 0x0002a20000000800 */
[----:B------:R-:W-:Y:S02]  /*12540*/  MOV R149, R148 ;  /* 0x0000009400957202 */ /* 0x000fe40000000f00 */
[----:B------:R-:W-:Y:S02]  /*12550*/  MOV R148, R199 ;  /* 0x000000c700947202 */ /* 0x000fe40000000f00 */
[----:B------:R-:W-:Y:S01]  /*12560*/  MOV R199, R139 ;  /* 0x0000008b00c77202 */ /* 0x000fe20000000f00 */
[----:B------:R-:W-:Y:S01]  /*12570*/  IMAD.MOV.U32 R139, RZ, RZ, R130 ;  /* 0x000000ffff8b7224 */ /* 0x000fe200078e0082 */
[----:B------:R-:W-:Y:S02]  /*12580*/  MOV R130, R231 ;  /* 0x000000e700827202 */ /* 0x000fe40000000f00 */
[----:B------:R3:W5:Y:S01]  /*12590*/  LDL.LU R231, [R1+0x90] ;  /* 0x0000900001e77983 */ /* 0x0007620000300800 */
[--C-:B-1----:R-:W-:Y:S01]  /*125a0*/  FFMA.FTZ R2, R151, c[0x0][0x2d0], -R105.reuse ;  /* 0x0000b40097027a23 */ /* 0x102fe20000010869 */
[----:B--2---:R-:W-:Y:S02]  /*125b0*/  F2FP.PACK_AB R84, R156, R155 ;  /* 0x0000009b9c54723e */ /* 0x004fe400000000ff */
[----:B------:R-:W-:Y:S01]  /*125c0*/  MOV R151, R150 ;  /* 0x0000009600977202 */ /* 0x000fe20000000f00 */
[----:B------:R1:W-:Y:S01]  /*125d0*/  MUFU.EX2 R162, R2 ;  /* 0x0000000200a27308 */ /* 0x0003e20000000800 */
[----:B------:R-:W-:Y:S02]  /*125e0*/  MOV R150, R149 ;  /* 0x0000009500967202 */ /* 0x000fe40000000f00 */
[----:B------:R-:W-:Y:S02]  /*125f0*/  MOV R149, R148 ;  /* 0x0000009400957202 */ /* 0x000fe40000000f00 */
[----:B------:R-:W-:Y:S02]  /*12600*/  MOV R148, R199 ;  /* 0x000000c700947202 */ /* 0x000fe40000000f00 */
[----:B------:R-:W-:Y:S02]  /*12610*/  MOV R199, R139 ;  /* 0x0000008b00c77202 */ /* 0x000fe40000000f00 */
[----:B------:R-:W-:Y:S01]  /*12620*/  MOV R139, R138 ;  /* 0x0000008a008b7202 */ /* 0x000fe20000000f00 */
[----:B-1----:R-:W-:Y:S01]  /*12630*/  FFMA.FTZ R2, R151, c[0x0][0x2d0], -R105 ;  /* 0x0000b40097027a23 */ /* 0x002fe20000010869 */
[----:B------:R-:W-:Y:S02]  /*12640*/  MOV R151, R150 ;  /* 0x0000009600977202 */ /* 0x000fe40000000f00 */
[----:B------:R-:W-:Y:S01]  /*12650*/  MOV R150, R149 ;  /* 0x0000009500967202 */ /* 0x000fe20000000f00 */
[----:B------:R1:W2:Y:S01]  /*12660*/  MUFU.EX2 R161, R2 ;  /* 0x0000000200a17308 */ /* 0x0002a20000000800 */
[----:B------:R-:W-:Y:S02]  /*12670*/  MOV R149, R148 ;  /* 0x0000009400957202 */ /* 0x000fe40000000f00 */
[----:B------:R-:W-:Y:S02]  /*12680*/  MOV R148, R199 ;  /* 0x000000c700947202 */ /* 0x000fe40000000f00 */
[----:B------:R-:W-:Y:S02]  /*12690*/  MOV R199, R139 ;  /* 0x0000008b00c77202 */ /* 0x000fe40000000f00 */
[----:B------:R-:W-:Y:S02]  /*126a0*/  MOV R205, R150 ;  /* 0x0000009600cd7202 */ /* 0x000fe40000000f00 */
[----:B------:R-:W-:Y:S01]  /*126b0*/  MOV R150, R148 ;  /* 0x0000009400967202 */ /* 0x000fe20000000f00 */
[----:B-1----:R-:W-:Y:S01]  /*126c0*/  FFMA.FTZ R2, R151, c[0x0][0x2d0], -R77 ;  /* 0x0000b40097027a23 */ /* 0x002fe2000001084d */
[----:B------:R-:W-:Y:S02]  /*126d0*/  MOV R151, R149 ;  /* 0x0000009500977202 */ /* 0x000fe40000000f00 */
[----:B------:R-:W-:Y:S02]  /*126e0*/  MOV R149, R199 ;  /* 0x000000c700957202 */ /* 0x000fe40000000f00 */
[----:B--2---:R-:W-:Y:S01]  /*126f0*/  F2FP.PACK_AB R86, R161, R162 ;  /* 0x000000a2a156723e */ /* 0x004fe200000000ff */
[----:B----4-:R-:W-:Y:S02]  /*12700*/  IMAD.MOV.U32 R138, RZ, RZ, R235 ;  /* 0x000000ffff8a7224 */ /* 0x010fe400078e00eb */
[----:B------:R3:W5:Y:S03]  /*12710*/  LDL.LU R235, [R1+0x8c] ;  /* 0x00008c0001eb7983 */ /* 0x0007660000300800 */
[----:B------:R-:W-:Y:S02]  /*12720*/  MOV R139, R138 ;  /* 0x0000008a008b7202 */ /* 0x000fe40000000f00 */
[----:B------:R-:W-:Y:S01]  /*12730*/  MOV R138, R137 ;  /* 0x00000089008a7202 */ /* 0x000fe20000000f00 */
[----:B------:R-:W-:Y:S01]  /*12740*/  IMAD.MOV.U32 R137, RZ, RZ, R195 ;  /* 0x000000ffff897224 */ /* 0x000fe200078e00c3 */
[----:B------:R-:W-:Y:S02]  /*12750*/  MOV R195, R193 ;  /* 0x000000c100c37202 */ /* 0x000fe40000000f00 */
[----:B------:R-:W-:Y:S01]  /*12760*/  MOV R148, R139 ;  /* 0x0000008b00947202 */ /* 0x000fe20000000f00 */
[----:B------:R-:W-:Y:S01]  /*12770*/  IMAD.MOV.U32 R199, RZ, RZ, R138 ;  /* 0x000000ffffc77224 */ /* 0x000fe200078e008a */
[----:B------:R-:W-:Y:S02]  /*12780*/  MOV R138, R195 ;  /* 0x000000c3008a7202 */ /* 0x000fe40000000f00 */
[----:B------:R-:W-:Y:S02]  /*12790*/  MOV R195, R117 ;  /* 0x0000007500c37202 */ /* 0x000fe40000000f00 */
[----:B------:R1:W-:Y:S01]  /*127a0*/  MUFU.EX2 R117, R2 ;  /* 0x0000000200757308 */ /* 0x0003e20000000800 */
[----:B------:R-:W-:Y:S02]  /*127b0*/  MOV R139, R137 ;  /* 0x00000089008b7202 */ /* 0x000fe40000000f00 */
[----:B------:R-:W-:Y:S02]  /*127c0*/  MOV R137, R237 ;  /* 0x000000ed00897202 */ /* 0x000fe40000000f00 */
[----:B------:R-:W-:Y:S02]  /*127d0*/  MOV R193, R236 ;  /* 0x000000ec00c17202 */ /* 0x000fe40000000f00 */
[----:B------:R3:W5:Y:S04]  /*127e0*/  LDL.LU R236, [R1+0x88] ;  /* 0x0000880001ec7983 */ /* 0x0007680000300800 */
[----:B------:R3:W5:Y:S01]  /*127f0*/  LDL.LU R237, [R1+0x84] ;  /* 0x0000840001ed7983 */ /* 0x0007620000300800 */
[--C-:B-1----:R-:W-:Y:S01]  /*12800*/  FFMA.FTZ R2, R205, c[0x0][0x2d0], -R77.reuse ;  /* 0x0000b400cd027a23 */ /* 0x102fe2000001084d */
[----:B------:R-:W-:Y:S02]  /*12810*/  MOV R205, R151 ;  /* 0x0000009700cd7202 */ /* 0x000fe40000000f00 */
[----:B------:R-:W-:Y:S02]  /*12820*/  MOV R151, R150 ;  /* 0x0000009600977202 */ /* 0x000fe40000000f00 */
[----:B------:R-:W-:Y:S01]  /*12830*/  MOV R150, R149 ;  /* 0x0000009500967202 */ /* 0x000fe20000000f00 */
[----:B------:R-:W-:Y:S01]  /*12840*/  IMAD.MOV.U32 R149, RZ, RZ, R148 ;  /* 0x000000ffff957224 */ /* 0x000fe200078e0094 */
[----:B------:R-:W-:Y:S02]  /*12850*/  MOV R148, R199 ;  /* 0x000000c700947202 */ /* 0x000fe40000000f00 */
[----:B------:R-:W-:Y:S02]  /*12860*/  MOV R199, R139 ;  /* 0x0000008b00c77202 */ /* 0x000fe40000000f00 */
[----:B------:R-:W-:Y:S02]  /*12870*/  MOV R139, R138 ;  /* 0x0000008a008b7202 */ /* 0x000fe40000000f00 */
[----:B------:R-:W-:Y:S02]  /*12880*/  MOV R138, R137 ;  /* 0x00000089008a7202 */ /* 0x000fe40000000f00 */
[----:B------:R-:W-:Y:S02]  /*12890*/  MOV R137, R185 ;  /* 0x000000b900897202 */ /* 0x000fe40000000f00 */
[----:B------:R-:W-:Y:S02]  /*128a0*/  MOV R185, R115 ;  /* 0x0000007300b97202 */ /* 0x000fe40000000f00 */
[----:B------:R1:W2:Y:S01]  /*128b0*/  MUFU.EX2 R115, R2 ;  /* 0x0000000200737308 */ /* 0x0002a20000000800 */
[----:B------:R-:W-:Y:S02]  /*128c0*/  MOV R206, R151 ;  /* 0x0000009700ce7202 */ /* 0x000fe40000000f00 */
[----:B------:R-:W-:Y:S02]  /*128d0*/  MOV R151, R149 ;  /* 0x0000009500977202 */ /* 0x000fe40000000f00 */
[----:B------:R-:W-:Y:S02]  /*128e0*/  MOV R149, R199 ;  /* 0x000000c700957202 */ /* 0x000fe40000000f00 */
[----:B------:R-:W-:Y:S02]  /*128f0*/  MOV R199, R138 ;  /* 0x0000008a00c77202 */ /* 0x000fe40000000f00 */
[----:B------:R-:W-:Y:S02]  /*12900*/  MOV R138, R129 ;  /* 0x00000081008a7202 */ /* 0x000fe40000000f00 */
[----:B------:R-:W-:Y:S02]  /*12910*/  MOV R129, R238 ;  /* 0x000000ee00817202 */ /* 0x000fe40000000f00 */
[----:B------:R3:W5:Y:S01]  /*12920*/  LDL.LU R238, [R1+0x80] ;  /* 0x0000800001ee7983 */ /* 0x0007620000300800 */
[--C-:B-1----:R-:W-:Y:S01]  /*12930*/  FFMA.FTZ R2, R205, c[0x0][0x2d0], -R77.reuse ;  /* 0x0000b400cd027a23 */ /* 0x102fe2000001084d */
[----:B--2---:R-:W-:Y:S01]  /*12940*/  F2FP.PACK_AB R85, R115, R117 ;  /* 0x000000757355723e */ /* 0x004fe200000000ff */
[----:B------:R-:W-:Y:S01]  /*12950*/  IMAD.MOV.U32 R205, RZ, RZ, R150 ;  /* 0x000000ffffcd7224 */ /* 0x000fe200078e0096 */
[----:B------:R-:W-:Y:S02]  /*12960*/  MOV R150, R148 ;  /* 0x0000009400967202 */ /* 0x000fe40000000f00 */
[----:B------:R-:W-:Y:S02]  /*12970*/  MOV R148, R139 ;  /* 0x0000008b00947202 */ /* 0x000fe40000000f00 */
[----:B------:R-:W-:Y:S01]  /*12980*/  MOV R139, R137 ;  /* 0x00000089008b7202 */ /* 0x000fe20000000f00 */
[----:B------:R-:W-:Y:S02]  /*12990*/  IMAD.MOV.U32 R137, RZ, RZ, R116 ;  /* 0x000000ffff897224 */ /* 0x000fe400078e0074 */
[----:B------:R1:W-:Y:S02]  /*129a0*/  MUFU.EX2 R116, R2 ;  /* 0x0000000200747308 */ /* 0x0003e40000000800 */
[----:B-1----:R-:W-:Y:S01]  /*129b0*/  FFMA.FTZ R2, R206, c[0x0][0x2d0], -R77 ;  /* 0x0000b400ce027a23 */ /* 0x002fe2000001084d */
[----:B------:R-:W-:Y:S02]  /*129c0*/  MOV R206, R205 ;  /* 0x000000cd00ce7202 */ /* 0x000fe40000000f00 */
[----:B------:R-:W-:Y:S02]  /*129d0*/  MOV R205, R151 ;  /* 0x0000009700cd7202 */ /* 0x000fe40000000f00 */
[----:B------:R-:W-:Y:S01]  /*129e0*/  MOV R151, R150 ;  /* 0x0000009600977202 */ /* 0x000fe20000000f00 */
[----:B------:R-:W-:Y:S01]  /*129f0*/  FFMA.FTZ R3, R206, c[0x0][0x2d0], -R79 ;  /* 0x0000b400ce037a23 */ /* 0x000fe2000001084f */
[----:B------:R-:W-:Y:S02]  /*12a00*/  MOV R150, R149 ;  /* 0x0000009500967202 */ /* 0x000fe40000000f00 */
[----:B------:R-:W-:Y:S01]  /*12a10*/  MOV R149, R148 ;  /* 0x0000009400957202 */ /* 0x000fe20000000f00 */
[----:B------:R-:W-:Y:S01]  /*12a20*/  MUFU.EX2 R160, R3 ;  /* 0x0000000300a07308 */ /* 0x000fe20000000800 */
[----:B------:R-:W-:Y:S01]  /*12a30*/  MOV R148, R199 ;  /* 0x000000c700947202 */ /* 0x000fe20000000f00 */
[----:B------:R-:W-:Y:S01]  /*12a40*/  IMAD.MOV.U32 R199, RZ, RZ, R139 ;  /* 0x000000ffffc77224 */ /* 0x000fe200078e008b */
[----:B------:R-:W-:Y:S02]  /*12a50*/  MOV R139, R138 ;  /* 0x0000008a008b7202 */ /* 0x000fe40000000f00 */
[----:B------:R-:W-:Y:S02]  /*12a60*/  MOV R138, R137 ;  /* 0x00000089008a7202 */ /* 0x000fe40000000f00 */
[----:B------:R-:W-:Y:S02]  /*12a70*/  MOV R137, R129 ;  /* 0x0000008100897202 */ /* 0x000fe40000000f00 */
[----:B------:R-:W-:Y:S02]  /*12a80*/  MOV R129, R114 ;  /* 0x0000007200817202 */ /* 0x000fe40000000f00 */
[----:B------:R1:W2:Y:S01]  /*12a90*/  MUFU.EX2 R114, R2 ;  /* 0x0000000200727308 */ /* 0x0002a20000000800 */
        /* <DEDUP_REMOVED lines=13> */
[----:B------:R-:W-:Y:S01]  /*12b70*/  IMAD.MOV.U32 R205, RZ, RZ, R151 ;  /* 0x000000ffffcd7224 */ /* 0x000fe200078e0097 */
[----:B------:R-:W-:Y:S01]  /*12b80*/  MOV R151, R150 ;  /* 0x0000009600977202 */ /* 0x000fe20000000f00 */
[----:B------:R1:W4:Y:S01]  /*12b90*/  MUFU.EX2 R210, R2 ;  /* 0x0000000200d27308 */ /* 0x0003220000000800 */
[----:B------:R-:W-:Y:S02]  /*12ba0*/  MOV R150, R149 ;  /* 0x0000009500967202 */ /* 0x000fe40000000f00 */
[----:B------:R-:W-:Y:S02]  /*12bb0*/  MOV R149, R148 ;  /* 0x0000009400957202 */ /* 0x000fe40000000f00 */
[----:B------:R-:W-:Y:S02]  /*12bc0*/  MOV R148, R199 ;  /* 0x000000c700947202 */ /* 0x000fe40000000f00 */
[----:B------:R-:W-:Y:S02]  /*12bd0*/  MOV R199, R139 ;  /* 0x0000008b00c77202 */ /* 0x000fe40000000f00 */
[----:B------:R-:W-:Y:S02]  /*12be0*/  MOV R139, R138 ;  /* 0x0000008a008b7202 */ /* 0x000fe40000000f00 */
[----:B------:R-:W-:Y:S01]  /*12bf0*/  MOV R138, R137 ;  /* 0x00000089008a7202 */ /* 0x000fe20000000f00 */
[----:B------:R-:W-:Y:S01]  /*12c00*/  IMAD.MOV.U32 R137, RZ, RZ, R134 ;  /* 0x000000ffff897224 */ /* 0x000fe200078e0086 */
[----:B------:R-:W-:Y:S02]  /*12c10*/  MOV R134, R240 ;  /* 0x000000f000867202 */ /* 0x000fe40000000f00 */
[----:B------:R3:W5:Y:S01]  /*12c20*/  LDL.LU R240, [R1+0x78] ;  /* 0x0000780001f07983 */ /* 0x0007620000300800 */
[----:B--2---:R-:W-:Y:S07]  /*12c30*/  F2FP.PACK_AB R87, R114, R116 ;  /* 0x000000747257723e */ /* 0x004fee00000000ff */
[C---:B------:R-:W-:Y:S04]  /*12c40*/  HMMA.16816.F32 R8, R84.reuse, R88, R8 ;  /* 0x000000585408723c */ /* 0x040fe80000001808 */
[----:B-1----:R-:W-:Y:S01]  /*12c50*/  FFMA.FTZ R2, R206, c[0x0][0x2d0], -R79 ;  /* 0x0000b400ce027a23 */ /* 0x002fe2000001084f */
[----:B------:R-:W-:Y:S02]  /*12c60*/  MOV R206, R205 ;  /* 0x000000cd00ce7202 */ /* 0x000fe40000000f00 */
[----:B------:R-:W-:Y:S01]  /*12c70*/  MOV R205, R151 ;  /* 0x0000009700cd7202 */ /* 0x000fe20000000f00 */
[-C--:B------:R-:W-:Y:S01]  /*12c80*/  HMMA.16816.F32 R12, R84, R90.reuse, R12 ;  /* 0x0000005a540c723c */ /* 0x080fe2000000180c */
[----:B------:R1:W-:Y:S03]  /*12c90*/  MUFU.EX2 R211, R2 ;  /* 0x0000000200d37308 */ /* 0x0003e60000000800 */
[----:B------:R-:W-:Y:S02]  /*12ca0*/  MOV R151, R150 ;  /* 0x0000009600977202 */ /* 0x000fe40000000f00 */
[----:B------:R-:W-:Y:S02]  /*12cb0*/  MOV R150, R149 ;  /* 0x0000009500967202 */ /* 0x000fe40000000f00 */
[C---:B------:R-:W-:Y:S01]  /*12cc0*/  HMMA.16816.F32 R16, R80.reuse, R90, R16 ;  /* 0x0000005a5010723c */ /* 0x040fe20000001810 */
[----:B------:R-:W2:Y:S03]  /*12cd0*/  LDSM.16.MT88.4 R88, [R226+0x1900] ;  /* 0x00190000e258783b */ /* 0x000ea60000004200 */
[----:B------:R-:W-:Y:S02]  /*12ce0*/  MOV R149, R148 ;  /* 0x0000009400957202 */ /* 0x000fe40000000f00 */
[----:B------:R-:W-:Y:S01]  /*12cf0*/  MOV R148, R199 ;  /* 0x000000c700947202 */ /* 0x000fe20000000f00 */
[----:B------:R-:W-:Y:S01]  /*12d00*/  IMAD.MOV.U32 R199, RZ, RZ, R139 ;  /* 0x000000ffffc77224 */ /* 0x000fe200078e008b */
[-C--:B------:R-:W-:Y:S04]  /*12d10*/  HMMA.16816.F32 R20, R80, R92.reuse, R20 ;  /* 0x0000005c5014723c */ /* 0x080fe80000001814 */
[----:B------:R-:W-:Y:S02]  /*12d20*/  MOV R139, R138 ;  /* 0x0000008a008b7202 */ /* 0x000fe40000000f00 */
[----:B------:R-:W-:Y:S02]  /*12d30*/  MOV R138, R233 ;  /* 0x000000e9008a7202 */ /* 0x000fe40000000f00 */
[C---:B------:R-:W-:Y:S01]  /*12d40*/  HMMA.16816.F32 R24, R84.reuse, R92, R24 ;  /* 0x0000005c5418723c */ /* 0x040fe20000001818 */
[----:B------:R3:W5:Y:S03]  /*12d50*/  LDL.LU R233, [R1+0x74] ;  /* 0x0000740001e97983 */ /* 0x0007660000300800 */
[----:B-1----:R-:W-:Y:S01]  /*12d60*/  FFMA.FTZ R2, R206, c[0x0][0x2d0], -R79 ;  /* 0x0000b400ce027a23 */ /* 0x002fe2000001084f */
[----:B------:R-:W-:Y:S02]  /*12d70*/  MOV R206, R205 ;  /* 0x000000cd00ce7202 */ /* 0x000fe40000000f00 */
[----:B------:R-:W-:Y:S01]  /*12d80*/  MOV R205, R151 ;  /* 0x0000009700cd7202 */ /* 0x000fe20000000f00 */
[-C--:B------:R-:W-:Y:S01]  /*12d90*/  HMMA.16816.F32 R28, R84, R94.reuse, R28 ;  /* 0x0000005e541c723c */ /* 0x080fe2000000181c */
[----:B------:R1:W1:Y:S03]  /*12da0*/  MUFU.EX2 R209, R2 ;  /* 0x0000000200d17308 */ /* 0x0002660000000800 */
[----:B------:R-:W-:Y:S02]  /*12db0*/  MOV R151, R150 ;  /* 0x0000009600977202 */ /* 0x000fe40000000f00 */
[----:B------:R-:W-:Y:S02]  /*12dc0*/  MOV R150, R149 ;  /* 0x0000009500967202 */ /* 0x000fe40000000f00 */
[C---:B------:R-:W-:Y:S01]  /*12dd0*/  HMMA.16816.F32 R32, R80.reuse, R94, R32 ;  /* 0x0000005e5020723c */ /* 0x040fe20000001820 */
[----:B------:R-:W3:Y:S03]  /*12de0*/  LDSM.16.MT88.4 R92, [R224+0x2100] ;  /* 0x00210000e05c783b */ /* 0x000ee60000004200 */
[----:B------:R-:W-:Y:S01]  /*12df0*/  MOV R149, R148 ;  /* 0x0000009400957202 */ /* 0x000fe20000000f00 */
[----:B------:R-:W-:Y:S01]  /*12e00*/  IMAD.MOV.U32 R148, RZ, RZ, R199 ;  /* 0x000000ffff947224 */ /* 0x000fe200078e00c7 */
[----:B------:R-:W-:Y:S02]  /*12e10*/  MOV R199, R139 ;  /* 0x0000008b00c77202 */ /* 0x000fe40000000f00 */
[-C--:B------:R-:W-:Y:S04]  /*12e20*/  HMMA.16816.F32 R36, R80, R96.reuse, R36 ;  /* 0x000000605024723c */ /* 0x080fe80000001824 */
[----:B------:R-:W-:Y:S02]  /*12e30*/  MOV R139, R138 ;  /* 0x0000008a008b7202 */ /* 0x000fe40000000f00 */
[----:B------:R-:W-:Y:S02]  /*12e40*/  MOV R138, R136 ;  /* 0x00000088008a7202 */ /* 0x000fe40000000f00 */
[C---:B------:R-:W-:Y:S04]  /*12e50*/  HMMA.16816.F32 R40, R84.reuse, R96, R40 ;  /* 0x000000605428723c */ /* 0x040fe80000001828 */
[----:B-1----:R-:W-:Y:S01]  /*12e60*/  FFMA.FTZ R2, R206, c[0x0][0x2d0], -R78 ;  /* 0x0000b400ce027a23 */ /* 0x002fe2000001084e */
[----:B------:R-:W-:Y:S02]  /*12e70*/  MOV R206, R205 ;  /* 0x000000cd00ce7202 */ /* 0x000fe40000000f00 */
[----:B------:R-:W-:Y:S01]  /*12e80*/  MOV R205, R151 ;  /* 0x0000009700cd7202 */ /* 0x000fe20000000f00 */
[-C--:B------:R-:W-:Y:S01]  /*12e90*/  HMMA.16816.F32 R44, R84, R98.reuse, R44 ;  /* 0x00000062542c723c */ /* 0x080fe2000000182c */
[----:B------:R1:W-:Y:S03]  /*12ea0*/  MUFU.EX2 R208, R2 ;  /* 0x0000000200d07308 */ /* 0x0003e60000000800 */
[----:B------:R-:W-:Y:S01]  /*12eb0*/  MOV R164, R205 ;  /* 0x000000cd00a47202 */ /* 0x000fe20000000f00 */
[----:B------:R-:W-:Y:S01]  /*12ec0*/  IMAD.MOV.U32 R151, RZ, RZ, R150 ;  /* 0x000000ffff977224 */ /* 0x000fe200078e0096 */
[----:B------:R-:W-:Y:S02]  /*12ed0*/  MOV R150, R149 ;  /* 0x0000009500967202 */ /* 0x000fe40000000f00 */
[C---:B------:R-:W-:Y:S01]  /*12ee0*/  HMMA.16816.F32 R48, R80.reuse, R98, R48 ;  /* 0x000000625030723c */ /* 0x040fe20000001830 */
[----:B------:R-:W-:Y:S03]  /*12ef0*/  LDSM.16.MT88.4 R96, [R225+0x2100] ;  /* 0x00210000e160783b */ /* 0x000fe60000004200 */
[----:B------:R-:W-:Y:S01]  /*12f00*/  IMAD.MOV.U32 R205, RZ, RZ, R151 ;  /* 0x000000ffffcd7224 */ /* 0x000fe200078e0097 */
[----:B------:R-:W-:Y:S02]  /*12f10*/  MOV R151, R150 ;  /* 0x0000009600977202 */ /* 0x000fe40000000f00 */
[----:B------:R-:W-:Y:S01]  /*12f20*/  MOV R149, R148 ;  /* 0x0000009400957202 */ /* 0x000fe20000000f00 */
[-C--:B--2---:R-:W-:Y:S04]  /*12f30*/  HMMA.16816.F32 R52, R80, R88.reuse, R52 ;  /* 0x000000585034723c */ /* 0x084fe80000001834 */
[----:B------:R-:W-:Y:S02]  /*12f40*/  MOV R150, R149 ;  /* 0x0000009500967202 */ /* 0x000fe40000000f00 */
[----:B------:R-:W-:Y:S02]  /*12f50*/  MOV R148, R199 ;  /* 0x000000c700947202 */ /* 0x000fe40000000f00 */
[----:B------:R-:W-:Y:S01]  /*12f60*/  MOV R199, R139 ;  /* 0x0000008b00c77202 */ /* 0x000fe20000000f00 */
[--C-:B-1----:R-:W-:Y:S01]  /*12f70*/  FFMA.FTZ R2, R206, c[0x0][0x2d0], -R78.reuse ;  /* 0x0000b400ce027a23 */ /* 0x102fe2000001084e */
[C---:B------:R-:W-:Y:S03]  /*12f80*/  HMMA.16816.F32 R56, R84.reuse, R88, R56 ;  /* 0x000000585438723c */ /* 0x040fe60000001838 */
[----:B------:R1:W2:Y:S01]  /*12f90*/  MUFU.EX2 R206, R2 ;  /* 0x0000000200ce7308 */ /* 0x0002a20000000800 */
[----:B------:R-:W-:Y:S02]  /*12fa0*/  MOV R149, R148 ;  /* 0x0000009400957202 */ /* 0x000fe40000000f00 */
[----:B------:R-:W-:Y:S02]  /*12fb0*/  MOV R148, R199 ;  /* 0x000000c700947202 */ /* 0x000fe40000000f00 */
[----:B------:R-:W-:Y:S01]  /*12fc0*/  MOV R139, R138 ;  /* 0x0000008a008b7202 */ /* 0x000fe20000000f00 */
[-C--:B------:R-:W-:Y:S03]  /*12fd0*/  HMMA.16816.F32 R60, R84, R90.reuse, R60 ;  /* 0x0000005a543c723c */ /* 0x080fe6000000183c */
[----:B------:R-:W-:Y:S02]  /*12fe0*/  MOV R199, R139 ;  /* 0x0000008b00c77202 */ /* 0x000fe40000000f00 */
[----:B------:R-:W-:Y:S02]  /*12ff0*/  MOV R136, R110 ;  /* 0x0000006e00887202 */ /* 0x000fe40000000f00 */
[----:B------:R-:W-:Y:S01]  /*13000*/  MOV R110, R234 ;  /* 0x000000ea006e7202 */ /* 0x000fe20000000f00 */
[----:B------:R-:W-:Y:S01]  /*13010*/  HMMA.16816.F32 R64, R80, R90, R64 ;  /* 0x0000005a5040723c */ /* 0x000fe20000001840 */
[----:B------:R3:W5:Y:S03]  /*13020*/  LDL.LU R234, [R1+0x70] ;  /* 0x0000700001ea7983 */ /* 0x0007660000300800 */
[----:B------:R-:W-:Y:S01]  /*13030*/  MOV R138, R119 ;  /* 0x00000077008a7202 */ /* 0x000fe20000000f00 */
[----:B------:R-:W3:Y:S02]  /*13040*/  LDSM.16.MT88.4 R88, [R227+0x2100] ;  /* 0x00210000e358783b */ /* 0x000ee40000004200 */
[----:B----4-:R-:W-:Y:S02]  /*13050*/  F2FP.PACK_AB R80, R210, R160 ;  /* 0x000000a0d250723e */ /* 0x010fe400000000ff */
[----:B------:R-:W-:Y:S03]  /*13060*/  MOV R139, R138 ;  /* 0x0000008a008b7202 */ /* 0x000fe60000000f00 */
[--C-:B-1----:R-:W-:Y:S01]  /*13070*/  FFMA.FTZ R2, R164, c[0x0][0x2d0], -R78.reuse ;  /* 0x0000b400a4027a23 */ /* 0x102fe2000001084e */
[----:B------:R1:W5:Y:S01]  /*13080*/  LDL.LU R119, [R1+0x6c] ;  /* 0x00006c0001777983 */ /* 0x0003620000300800 */
[----:B------:R-:W-:Y:S02]  /*13090*/  F2FP.PACK_AB R82, R209, R211 ;  /* 0x000000d3d152723e */ /* 0x000fe400000000ff */
[----:B------:R4:W-:Y:S01]  /*130a0*/  MUFU.EX2 R207, R2 ;  /* 0x0000000200cf7308 */ /* 0x0009e20000000800 */
[----:B------:R-:W-:Y:S01]  /*130b0*/  MOV R138, R195 ;  /* 0x000000c3008a7202 */ /* 0x000fe20000000f00 */
[----:B------:R-:W-:Y:S01]  /*130c0*/  IMAD.MOV.U32 R195, RZ, RZ, R135 ;  /* 0x000000ffffc37224 */ /* 0x000fe200078e0087 */
[----:B------:R-:W-:Y:S01]  /*130d0*/  MOV R135, R194 ;  /* 0x000000c200877202 */ /* 0x000fe20000000f00 */
[----:B------:R-:W-:Y:S01]  /*130e0*/  LDSM.16.MT88.4 R164, [R225+0x3100] ;  /* 0x00310000e1a4783b */ /* 0x000fe20000004200 */
[----:B------:R-:W-:Y:S02]  /*130f0*/  MOV R194, R230 ;  /* 0x000000e600c27202 */ /* 0x000fe40000000f00 */
[----:B--2---:R-:W-:Y:S05]  /*13100*/  F2FP.PACK_AB R81, R206, R208 ;  /* 0x000000d0ce51723e */ /* 0x004fea00000000ff */
[----:B------:R1:W5:Y:S01]  /*13110*/  LDL.LU R230, [R1+0x68] ;  /* 0x0000680001e67983 */ /* 0x0003620000300800 */
[----:B----4-:R-:W-:Y:S04]  /*13120*/  FFMA.FTZ R2, R205, c[0x0][0x2d0], -R78 ;  /* 0x0000b400cd027a23 */ /* 0x010fe8000001084e */
[----:B------:R2:W4:Y:S02]  /*13130*/  MUFU.EX2 R205, R2 ;  /* 0x0000000200cd7308 */ /* 0x0005240000000800 */
[--C-:B--2---:R-:W-:Y:S01]  /*13140*/  FFMA.FTZ R2, R151, c[0x0][0x2d0], -R105.reuse ;  /* 0x0000b40097027a23 */ /* 0x104fe20000010869 */
[----:B----4-:R-:W-:Y:S07]  /*13150*/  F2FP.PACK_AB R83, R205, R207 ;  /* 0x000000cfcd53723e */ /* 0x010fee00000000ff */
[----:B------:R2:W-:Y:S01]  /*13160*/  MUFU.EX2 R171, R2 ;  /* 0x0000000200ab7308 */ /* 0x0005e20000000800 */
[-C--:B---3--:R-:W-:Y:S03]  /*13170*/  HMMA.16816.F32 R4, R80, R92.reuse, R4 ;  /* 0x0000005c5004723c */ /* 0x088fe60000001804 */
[--C-:B--2---:R-:W-:Y:S06]  /*13180*/  FFMA.FTZ R2, R150, c[0x0][0x2d0], -R105.reuse ;  /* 0x0000b40096027a23 */ /* 0x104fec0000010869 */
[----:B------:R2:W3:Y:S03]  /*13190*/  MUFU.EX2 R169, R2 ;  /* 0x0000000200a97308 */ /* 0x0004e60000000800 */
[--C-:B--2---:R-:W-:Y:S01]  /*131a0*/  FFMA.FTZ R2, R149, c[0x0][0x2d0], -R105.reuse ;  /* 0x0000b40095027a23 */ /* 0x104fe20000010869 */
[----:B---3--:R-:W-:Y:S06]  /*131b0*/  F2FP.PACK_AB R84, R169, R171 ;  /* 0x000000aba954723e */ /* 0x008fec00000000ff */
[----:B------:R2:W-:Y:S02]  /*131c0*/  MUFU.EX2 R170, R2 ;  /* 0x0000000200aa7308 */ /* 0x0005e40000000800 */
[----:B--2---:R-:W-:Y:S08]  /*131d0*/  FFMA.FTZ R2, R148, c[0x0][0x2d0], -R105 ;  /* 0x0000b40094027a23 */ /* 0x004ff00000010869 */
[----:B------:R2:W3:Y:S02]  /*131e0*/  MUFU.EX2 R168, R2 ;  /* 0x0000000200a87308 */ /* 0x0004e40000000800 */
[--C-:B--2---:R-:W-:Y:S01]  /*131f0*/  FFMA.FTZ R2, R137, c[0x0][0x2d0], -R77.reuse ;  /* 0x0000b40089027a23 */ /* 0x104fe2000001084d */
[----:B------:R-:W-:Y:S02]  /*13200*/  MOV R137, R134 ;  /* 0x0000008600897202 */ /* 0x000fe40000000f00 */
[----:B------:R-:W-:Y:S05]  /*13210*/  MOV R134, R112 ;  /* 0x0000007000867202 */ /* 0x000fea0000000f00 */
[----:B------:R2:W-:Y:S01]  /*13220*/  MUFU.EX2 R112, R2 ;  /* 0x0000000200707308 */ /* 0x0005e20000000800 */
[----:B---3--:R-:W-:Y:S01]  /*13230*/  F2FP.PACK_AB R86, R168, R170 ;  /* 0x000000aaa856723e */ /* 0x008fe200000000ff */
[----:B--2---:R-:W-:Y:S01]  /*13240*/  FFMA.FTZ R2, R199, c[0x0][0x2d0], -R77 ;  /* 0x0000b400c7027a23 */ /* 0x004fe2000001084d */
[----:B------:R-:W-:Y:S07]  /*13250*/  MOV R199, R110 ;  /* 0x0000006e00c77202 */ /* 0x000fee0000000f00 */
[----:B------:R2:W3:Y:S01]  /*13260*/  MUFU.EX2 R110, R2 ;  /* 0x00000002006e7308 */ /* 0x0004e20000000800 */
[----:B------:R-:W-:Y:S09]  /*13270*/  FFMA.FTZ R3, R199, c[0x0][0x2d0], -R79 ;  /* 0x0000b400c7037a23 */ /* 0x000ff2000001084f */
[----:B------:R4:W-:Y:S01]  /*13280*/  MUFU.EX2 R203, R3 ;  /* 0x0000000300cb7308 */ /* 0x0009e20000000800 */
[----:B--2---:R-:W-:Y:S01]  /*13290*/  FFMA.FTZ R2, R139, c[0x0][0x2d0], -R77 ;  /* 0x0000b4008b027a23 */ /* 0x004fe2000001084d */
[----:B------:R-:W-:Y:S02]  /*132a0*/  MOV R139, R138 ;  /* 0x0000008a008b7202 */ /* 0x000fe40000000f00 */
[----:B------:R-:W-:Y:S01]  /*132b0*/  MOV R138, R133 ;  /* 0x00000085008a7202 */ /* 0x000fe20000000f00 */
[----:B------:R-:W-:Y:S01]  /*132c0*/  IMAD.MOV.U32 R133, RZ, RZ, R132 ;  /* 0x000000ffff857224 */ /* 0x000fe200078e0084 */
[----:B------:R-:W-:Y:S02]  /*132d0*/  MOV R132, R131 ;  /* 0x0000008300847202 */ /* 0x000fe40000000f00 */
[----:B------:R-:W-:Y:S02]  /*132e0*/  MOV R131, R130 ;  /* 0x0000008200837202 */ /* 0x000fe40000000f00 */
[----:B------:R-:W-:Y:S01]  /*132f0*/  MOV R130, R129 ;  /* 0x0000008100827202 */ /* 0x000fe20000000f00 */
[----:B----4-:R-:W-:Y:S01]  /*13300*/  FFMA.FTZ R3, R107, c[0x0][0x2d0], -R105 ;  /* 0x0000b4006b037a23 */ /* 0x010fe20000010869 */
[----:B------:R-:W-:Y:S02]  /*13310*/  MOV R129, R128 ;  /* 0x0000008000817202 */ /* 0x000fe40000000f00 */
[----:B------:R-:W-:Y:S02]  /*13320*/  MOV R128, R126 ;  /* 0x0000007e00807202 */ /* 0x000fe40000000f00 */
[----:B------:R-:W-:Y:S02]  /*13330*/  MOV R126, R111 ;  /* 0x0000006f007e7202 */ /* 0x000fe40000000f00 */
[----:B------:R2:W-:Y:S01]  /*13340*/  MUFU.EX2 R111, R2 ;  /* 0x00000002006f7308 */ /* 0x0005e20000000800 */
[----:B---3--:R-:W-:Y:S01]  /*13350*/  F2FP.PACK_AB R85, R110, R112 ;  /* 0x000000706e55723e */ /* 0x008fe200000000ff */
[----:B--2---:R-:W-:Y:S01]  /*13360*/  FFMA.FTZ R2, R137, c[0x0][0x2d0], -R77 ;  /* 0x0000b40089027a23 */ /* 0x004fe2000001084d */
[----:B------:R-:W-:Y:S01]  /*13370*/  MOV R137, R134 ;  /* 0x0000008600897202 */ /* 0x000fe20000000f00 */
[----:B------:R-:W-:Y:S06]  /*13380*/  IMAD.MOV.U32 R134, RZ, RZ, R113 ;  /* 0x000000ffff867224 */ /* 0x000fec00078e0071 */
[----:B------:R2:W3:Y:S02]  /*13390*/  MUFU.EX2 R113, R2 ;  /* 0x0000000200717308 */ /* 0x0004e40000000800 */
[--C-:B--2---:R-:W-:Y:S01]  /*133a0*/  FFMA.FTZ R2, R139, c[0x0][0x2d0], -R79.reuse ;  /* 0x0000b4008b027a23 */ /* 0x104fe2000001084f */
[----:B---3--:R-:W-:Y:S07]  /*133b0*/  F2FP.PACK_AB R87, R113, R111 ;  /* 0x0000006f7157723e */ /* 0x008fee00000000ff */
[----:B------:R2:W-:Y:S01]  /*133c0*/  MUFU.EX2 R175, R2 ;  /* 0x0000000200af7308 */ /* 0x0005e20000000800 */
[C---:B------:R-:W-:Y:S08]  /*133d0*/  HMMA.16816.F32 R8, R84.reuse, R92, R8 ;  /* 0x0000005c5408723c */ /* 0x040ff00000001808 */
[-C--:B------:R-:W-:Y:S08]  /*133e0*/  HMMA.16816.F32 R12, R84, R94.reuse, R12 ;  /* 0x0000005e540c723c */ /* 0x080ff0000000180c */
[C---:B------:R-:W-:Y:S01]  /*133f0*/  HMMA.16816.F32 R16, R80.reuse, R94, R16 ;  /* 0x0000005e5010723c */ /* 0x040fe20000001810 */
[----:B------:R-:W3:Y:S03]  /*13400*/  LDSM.16.MT88.4 R92, [R226+0x2100] ;  /* 0x00210000e25c783b */ /* 0x000ee60000004200 */
[--C-:B--2---:R-:W-:Y:S04]  /*13410*/  FFMA.FTZ R2, R138, c[0x0][0x2d0], -R79.reuse ;  /* 0x0000b4008a027a23 */ /* 0x104fe8000001084f */
[-C--:B------:R-:W-:Y:S01]  /*13420*/  HMMA.16816.F32 R20, R80, R88.reuse, R20 ;  /* 0x000000585014723c */ /* 0x080fe20000001814 */
[----:B------:R2:W-:Y:S07]  /*13430*/  MUFU.EX2 R202, R2 ;  /* 0x0000000200ca7308 */ /* 0x0005ee0000000800 */
[C---:B------:R-:W-:Y:S08]  /*13440*/  HMMA.16816.F32 R24, R84.reuse, R88, R24 ;  /* 0x000000585418723c */ /* 0x040ff00000001818 */
[-C--:B------:R-:W-:Y:S08]  /*13450*/  HMMA.16816.F32 R28, R84, R90.reuse, R28 ;  /* 0x0000005a541c723c */ /* 0x080ff0000000181c */
[C---:B------:R-:W-:Y:S01]  /*13460*/  HMMA.16816.F32 R32, R80.reuse, R90, R32 ;  /* 0x0000005a5020723c */ /* 0x040fe20000001820 */
[----:B------:R-:W4:Y:S03]  /*13470*/  LDSM.16.MT88.4 R88, [R224+0x2900] ;  /* 0x00290000e058783b */ /* 0x000f260000004200 */
[----:B--2---:R-:W-:Y:S04]  /*13480*/  FFMA.FTZ R2, R137, c[0x0][0x2d0], -R79 ;  /* 0x0000b40089027a23 */ /* 0x004fe8000001084f */
[-C--:B------:R-:W-:Y:S01]  /*13490*/  HMMA.16816.F32 R36, R80, R96.reuse, R36 ;  /* 0x000000605024723c */ /* 0x080fe20000001824 */
[----:B------:R2:W-:Y:S07]  /*134a0*/  MUFU.EX2 R199, R2 ;  /* 0x0000000200c77308 */ /* 0x0005ee0000000800 */
[C---:B------:R-:W-:Y:S08]  /*134b0*/  HMMA.16816.F32 R40, R84.reuse, R96, R40 ;  /* 0x000000605428723c */ /* 0x040ff00000001828 */
[-C--:B------:R-:W-:Y:S08]  /*134c0*/  HMMA.16816.F32 R44, R84, R98.reuse, R44 ;  /* 0x00000062542c723c */ /* 0x080ff0000000182c */
[C---:B------:R-:W-:Y:S01]  /*134d0*/  HMMA.16816.F32 R48, R80.reuse, R98, R48 ;  /* 0x000000625030723c */ /* 0x040fe20000001830 */
[----:B------:R-:W1:Y:S03]  /*134e0*/  LDSM.16.MT88.4 R96, [R227+0x2900] ;  /* 0x00290000e360783b */ /* 0x000e660000004200 */
[--C-:B--2---:R-:W-:Y:S01]  /*134f0*/  FFMA.FTZ R2, R136, c[0x0][0x2d0], -R78.reuse ;  /* 0x0000b40088027a23 */ /* 0x104fe2000001084e */
[----:B------:R-:W-:Y:S03]  /*13500*/  MOV R136, R189 ;  /* 0x000000bd00887202 */ /* 0x000fe60000000f00 */
[-C--:B---3--:R-:W-:Y:S01]  /*13510*/  HMMA.16816.F32 R52, R80, R92.reuse, R52 ;  /* 0x0000005c5034723c */ /* 0x088fe20000001834 */
[----:B------:R2:W-:Y:S07]  /*13520*/  MUFU.EX2 R174, R2 ;  /* 0x0000000200ae7308 */ /* 0x0005ee0000000800 */
[C---:B------:R-:W-:Y:S08]  /*13530*/  HMMA.16816.F32 R56, R84.reuse, R92, R56 ;  /* 0x0000005c5438723c */ /* 0x040ff00000001838 */
[-C--:B------:R-:W-:Y:S01]  /*13540*/  HMMA.16816.F32 R60, R84, R94.reuse, R60 ;  /* 0x0000005e543c723c */ /* 0x080fe2000000183c */
[----:B------:R-:W3:Y:S07]  /*13550*/  LDSM.16.MT88.4 R84, [R225+0x2900] ;  /* 0x00290000e154783b */ /* 0x000eee0000004200 */
[----:B------:R-:W-:Y:S01]  /*13560*/  HMMA.16816.F32 R64, R80, R94, R64 ;  /* 0x0000005e5040723c */ /* 0x000fe20000001840 */
[----:B------:R-:W1:Y:S03]  /*13570*/  LDSM.16.MT88.4 R92, [R226+0x2900] ;  /* 0x00290000e25c783b */ /* 0x000e660000004200 */
[--C-:B--2---:R-:W-:Y:S04]  /*13580*/  FFMA.FTZ R2, R195, c[0x0][0x2d0], -R78.reuse ;  /* 0x0000b400c3027a23 */ /* 0x104fe8000001084e */
[----:B------:R2:W-:Y:S04]  /*13590*/  MUFU.EX2 R173, R2 ;  /* 0x0000000200ad7308 */ /* 0x0005e80000000800 */
[--C-:B--2---:R-:W-:Y:S06]  /*135a0*/  FFMA.FTZ R2, R135, c[0x0][0x2d0], -R78.reuse ;  /* 0x0000b40087027a23 */ /* 0x104fec000001084e */
[----:B------:R2:W-:Y:S02]  /*135b0*/  MUFU.EX2 R195, R2 ;  /* 0x0000000200c37308 */ /* 0x0005e40000000800 */
[--C-:B--2---:R-:W-:Y:S01]  /*135c0*/  FFMA.FTZ R2, R133, c[0x0][0x2d0], -R78.reuse ;  /* 0x0000b40085027a23 */ /* 0x104fe2000001084e */
        /* <DEDUP_REMOVED lines=8> */
[----:B------:R-:W-:Y:S04]  /*13650*/  MOV R132, R192 ;  /* 0x000000c000847202 */ /* 0x000fe80000000f00 */
[----:B------:R-:W-:Y:S03]  /*13660*/  MOV R138, R132 ;  /* 0x00000084008a7202 */ /* 0x000fe60000000f00 */
[----:B------:R1:W-:Y:S01]  /*13670*/  MUFU.EX2 R192, R3 ;  /* 0x0000000300c07308 */ /* 0x0003e20000000800 */
[----:B--2---:R-:W-:Y:S02]  /*13680*/  FFMA.FTZ R2, R134, c[0x0][0x2d0], -R105 ;  /* 0x0000b40086027a23 */ /* 0x004fe40000010869 */
[----:B------:R-:W-:Y:S01]  /*13690*/  IMAD.MOV.U32 R134, RZ, RZ, R131 ;  /* 0x000000ffff867224 */ /* 0x000fe200078e0083 */
[----:B------:R-:W-:Y:S06]  /*136a0*/  MOV R131, R185 ;  /* 0x000000b900837202 */ /* 0x000fec0000000f00 */
[----:B------:R2:W-:Y:S01]  /*136b0*/  MUFU.EX2 R172, R2 ;  /* 0x0000000200ac7308 */ /* 0x0005e20000000800 */
[----:B------:R-:W-:Y:S02]  /*136c0*/  MOV R185, R108 ;  /* 0x0000006c00b97202 */ /* 0x000fe40000000f00 */
[----:B------:R-:W-:Y:S02]  /*136d0*/  MOV R148, R134 ;  /* 0x0000008600947202 */ /* 0x000fe40000000f00 */
[----:B------:R-:W3:Y:S01]  /*136e0*/  LDL.LU R134, [R1+0x40] ;  /* 0x0000400001867983 */ /* 0x000ee20000300800 */
[----:B-1----:R-:W-:Y:S01]  /*136f0*/  FFMA.FTZ R3, R135, c[0x0][0x2d0], -R79 ;  /* 0x0000b40087037a23 */ /* 0x002fe2000001084f */
[----:B------:R-:W-:Y:S02]  /*13700*/  MOV R137, R131 ;  /* 0x0000008300897202 */ /* 0x000fe40000000f00 */
[----:B------:R-:W-:Y:S01]  /*13710*/  MOV R135, R187 ;  /* 0x000000bb00877202 */ /* 0x000fe20000000f00 */
[----:B------:R1:W-:Y:S01]  /*13720*/  MUFU.EX2 R189, R3 ;  /* 0x0000000300bd7308 */ /* 0x0003e20000000800 */
[----:B--2---:R-:W-:Y:S09]  /*13730*/  FFMA.FTZ R2, R193, c[0x0][0x2d0], -R105 ;  /* 0x0000b400c1027a23 */ /* 0x004ff20000010869 */
[----:B------:R2:W2:Y:S01]  /*13740*/  MUFU.EX2 R193, R2 ;  /* 0x0000000200c17308 */ /* 0x0004a20000000800 */
[----:B-1----:R-:W-:Y:S02]  /*13750*/  FFMA.FTZ R3, R135, c[0x0][0x2d0], -R77 ;  /* 0x0000b40087037a23 */ /* 0x002fe4000001084d */
[----:B--2---:R-:W-:Y:S01]  /*13760*/  FFMA.FTZ R2, R133, c[0x0][0x2d0], -R105 ;  /* 0x0000b40085027a23 */ /* 0x004fe20000010869 */
[----:B------:R-:W-:Y:S02]  /*13770*/  MOV R133, R126 ;  /* 0x0000007e00857202 */ /* 0x000fe40000000f00 */
[----:B------:R-:W-:Y:S02]  /*13780*/  MOV R126, R125 ;  /* 0x0000007d007e7202 */ /* 0x000fe40000000f00 */
[----:B------:R-:W-:Y:S01]  /*13790*/  MOV R125, R191 ;  /* 0x000000bf007d7202 */ /* 0x000fe20000000f00 */
[----:B------:R-:W-:Y:S01]  /*137a0*/  IMAD.MOV.U32 R139, RZ, RZ, R133 ;  /* 0x000000ffff8b7224 */ /* 0x000fe200078e0085 */
[----:B------:R1:W2:Y:S01]  /*137b0*/  MUFU.EX2 R191, R2 ;  /* 0x0000000200bf7308 */ /* 0x0002a20000000800 */
[----:B------:R-:W4:Y:S01]  /*137c0*/  LDL.LU R133, [R1+0x48] ;  /* 0x0000480001857983 */ /* 0x000f220000300800 */
[----:B------:R-:W-:Y:S03]  /*137d0*/  F2FP.PACK_AB R80, R193, R172 ;  /* 0x000000acc150723e */ /* 0x000fe600000000ff */
[----:B------:R-:W4:Y:S04]  /*137e0*/  LDL.LU R132, [R1+0x3c] ;  /* 0x00003c0001847983 */ /* 0x000f280000300800 */
[----:B------:R-:W4:Y:S01]  /*137f0*/  LDL.LU R131, [R1+0x44] ;  /* 0x0000440001837983 */ /* 0x000f220000300800 */
[--C-:B-1----:R-:W-:Y:S01]  /*13800*/  FFMA.FTZ R2, R106, c[0x0][0x2d0], -R77.reuse ;  /* 0x0000b4006a027a23 */ /* 0x102fe2000001084d */
[----:B--2---:R-:W-:Y:S03]  /*13810*/  F2FP.PACK_AB R82, R192, R191 ;  /* 0x000000bfc052723e */ /* 0x004fe600000000ff */
[----:B------:R1:W-:Y:S02]  /*13820*/  MUFU.EX2 R107, R2 ;  /* 0x00000002006b7308 */ /* 0x0003e40000000800 */
[--C-:B-1----:R-:W-:Y:S08]  /*13830*/  FFMA.FTZ R2, R109, c[0x0][0x2d0], -R77.reuse ;  /* 0x0000b4006d027a23 */ /* 0x102ff0000001084d */
[----:B------:R1:W2:Y:S02]  /*13840*/  MUFU.EX2 R109, R2 ;  /* 0x00000002006d7308 */ /* 0x0002a40000000800 */
[--C-:B-1----:R-:W-:Y:S01]  /*13850*/  FFMA.FTZ R2, R100, c[0x0][0x2d0], -R77.reuse ;  /* 0x0000b40064027a23 */ /* 0x102fe2000001084d */
[----:B--2---:R-:W-:Y:S01]  /*13860*/  F2FP.PACK_AB R81, R109, R107 ;  /* 0x0000006b6d51723e */ /* 0x004fe200000000ff */
[--C-:B------:R-:W-:Y:S01]  /*13870*/  FFMA.FTZ R100, R76, c[0x0][0x2d0], -R77.reuse ;  /* 0x0000b4004c647a23 */ /* 0x100fe2000001084d */
[----:B------:R-:W-:Y:S05]  /*13880*/  F2FP.PACK_AB R76, R175, R203 ;  /* 0x000000cbaf4c723e */ /* 0x000fea00000000ff */
[----:B------:R1:W-:Y:S10]  /*13890*/  MUFU.EX2 R106, R2 ;  /* 0x00000002006a7308 */ /* 0x0003f40000000800 */
[----:B------:R-:W2:Y:S01]  /*138a0*/  MUFU.EX2 R100, R100 ;  /* 0x0000006400647308 */ /* 0x000ea20000000800 */
[----:B-1----:R-:W-:Y:S02]  /*138b0*/  FFMA.FTZ R2, R102, c[0x0][0x2d0], -R77 ;  /* 0x0000b40066027a23 */ /* 0x002fe4000001084d */
[----:B------:R-:W-:Y:S07]  /*138c0*/  FFMA.FTZ R102, R138, c[0x0][0x2d0], -R105 ;  /* 0x0000b4008a667a23 */ /* 0x000fee0000010869 */
[----:B------:R1:W1:Y:S01]  /*138d0*/  MUFU.EX2 R108, R2 ;  /* 0x00000002006c7308 */ /* 0x0002620000000800 */
[----:B--2---:R-:W-:Y:S09]  /*138e0*/  F2FP.PACK_AB R179, R75, R100 ;  /* 0x000000644bb3723e */ /* 0x004ff200000000ff */
[----:B------:R-:W-:Y:S01]  /*138f0*/  MUFU.EX2 R102, R102 ;  /* 0x0000006600667308 */ /* 0x000fe20000000800 */
[--C-:B-1----:R-:W-:Y:S01]  /*13900*/  FFMA.FTZ R2, R190, c[0x0][0x2d0], -R79.reuse ;  /* 0x0000b400be027a23 */ /* 0x102fe2000001084f */
[----:B------:R-:W-:Y:S08]  /*13910*/  F2FP.PACK_AB R83, R108, R106 ;  /* 0x0000006a6c53723e */ /* 0x000ff000000000ff */
[----:B------:R1:W2:Y:S02]  /*13920*/  MUFU.EX2 R190, R2 ;  /* 0x0000000200be7308 */ /* 0x0002a40000000800 */
[--C-:B-1----:R-:W-:Y:S01]  /*13930*/  FFMA.FTZ R2, R188, c[0x0][0x2d0], -R79.reuse ;  /* 0x0000b400bc027a23 */ /* 0x102fe2000001084f */
[----:B--2---:R-:W-:Y:S07]  /*13940*/  F2FP.PACK_AB R180, R190, R189 ;  /* 0x000000bdbeb4723e */ /* 0x004fee00000000ff */
[----:B------:R1:W-:Y:S02]  /*13950*/  MUFU.EX2 R188, R2 ;  /* 0x0000000200bc7308 */ /* 0x0003e40000000800 */
[----:B-1----:R-:W-:Y:S01]  /*13960*/  FFMA.FTZ R2, R103, c[0x0][0x2d0], -R79 ;  /* 0x0000b40067027a23 */ /* 0x002fe2000001084f */
[----:B------:R-:W-:Y:S01]  /*13970*/  F2FP.PACK_AB R79, R194, R195 ;  /* 0x000000c3c24f723e */ /* 0x000fe200000000ff */
[--C-:B------:R-:W-:Y:S06]  /*13980*/  FFMA.FTZ R103, R137, c[0x0][0x2d0], -R105.reuse ;  /* 0x0000b40089677a23 */ /* 0x100fec0000010869 */
[----:B------:R1:W2:Y:S01]  /*13990*/  MUFU.EX2 R187, R2 ;  /* 0x0000000200bb7308 */ /* 0x0002a20000000800 */
[----:B------:R-:W-:Y:S09]  /*139a0*/  FFMA.FTZ R105, R184, c[0x0][0x2d0], -R105 ;  /* 0x0000b400b8697a23 */ /* 0x000ff20000010869 */
[----:B------:R-:W2:Y:S10]  /*139b0*/  MUFU.EX2 R105, R105 ;  /* 0x0000006900697308 */ /* 0x000eb40000000800 */
[----:B------:R-:W3:Y:S01]  /*139c0*/  MUFU.EX2 R103, R103 ;  /* 0x0000006700677308 */ /* 0x000ee20000000800 */
[--C-:B-1----:R-:W-:Y:S01]  /*139d0*/  FFMA.FTZ R2, R185, c[0x0][0x2d0], -R78.reuse ;  /* 0x0000b400b9027a23 */ /* 0x102fe2000001084e */
[----:B--2---:R-:W-:Y:S08]  /*139e0*/  F2FP.PACK_AB R182, R187, R188 ;  /* 0x000000bcbbb6723e */ /* 0x004ff000000000ff */
[----:B------:R1:W-:Y:S01]  /*139f0*/  MUFU.EX2 R185, R2 ;  /* 0x0000000200b97308 */ /* 0x0003e20000000800 */
[----:B------:R-:W-:Y:S02]  /*13a00*/  F2FP.PACK_AB R178, R105, R104 ;  /* 0x0000006869b2723e */ /* 0x000fe400000000ff */
[----:B---3--:R-:W-:Y:S01]  /*13a10*/  F2FP.PACK_AB R176, R103, R102 ;  /* 0x0000006667b0723e */ /* 0x008fe200000000ff */
[----:B------:R-:W-:Y:S02]  /*13a20*/  FFMA.FTZ R74, R74, R134, R223 ;  /* 0x000000864a4a7223 */ /* 0x000fe400000100df */
[--C-:B-1----:R-:W-:Y:S04]  /*13a30*/  FFMA.FTZ R2, R186, c[0x0][0x2d0], -R78.reuse ;  /* 0x0000b400ba027a23 */ /* 0x102fe8000001084e */
[----:B------:R1:W2:Y:S02]  /*13a40*/  MUFU.EX2 R186, R2 ;  /* 0x0000000200ba7308 */ /* 0x0002a40000000800 */
[--C-:B-1----:R-:W-:Y:S01]  /*13a50*/  FFMA.FTZ R2, R148, c[0x0][0x2d0], -R78.reuse ;  /* 0x0000b40094027a23 */ /* 0x102fe2000001084e */
[----:B--2---:R-:W-:Y:S01]  /*13a60*/  F2FP.PACK_AB R181, R186, R185 ;  /* 0x000000b9bab5723e */ /* 0x004fe200000000ff */
[----:B------:R-:W-:Y:S01]  /*13a70*/  FFMA.FTZ R78, R139, c[0x0][0x2d0], -R78 ;  /* 0x0000b4008b4e7a23 */ /* 0x000fe2000001084e */
[----:B------:R-:W-:Y:S05]  /*13a80*/  LDSM.16.MT88.4 R148, [R227+0x3100] ;  /* 0x00310000e394783b */ /* 0x000fea0000004200 */
[----:B------:R1:W-:Y:S01]  /*13a90*/  MUFU.EX2 R184, R2 ;  /* 0x0000000200b87308 */ /* 0x0003e20000000800 */
[----:B----4-:R-:W-:Y:S02]  /*13aa0*/  FFMA.FTZ R69, R69, R133, R222 ;  /* 0x0000008545457223 */ /* 0x010fe400000100de */
[----:B------:R-:W-:Y:S07]  /*13ab0*/  FFMA.FTZ R68, R68, R132, R118 ;  /* 0x0000008444447223 */ /* 0x000fee0000010076 */
[----:B------:R2:W3:Y:S01]  /*13ac0*/  MUFU.EX2 R118, R78 ;  /* 0x0000004e00767308 */ /* 0x0004e20000000800 */
[----:B-1----:R-:W-:Y:S01]  /*13ad0*/  FFMA.FTZ R2, R136, c[0x0][0x2d0], -R77 ;  /* 0x0000b40088027a23 */ /* 0x002fe2000001084d */
[----:B------:R-:W-:Y:S01]  /*13ae0*/  F2FP.PACK_AB R77, R173, R174 ;  /* 0x000000aead4d723e */ /* 0x000fe200000000ff */
[----:B------:R-:W1:Y:S01]  /*13af0*/  LDSM.16.MT88.4 R132, [R224+0x3100] ;  /* 0x00310000e084783b */ /* 0x000e620000004200 */
[----:B------:R-:W-:Y:S02]  /*13b00*/  FFMA.FTZ R0, R0, R131, R101 ;  /* 0x0000008300007223 */ /* 0x000fe40000010065 */
        /* <DEDUP_REMOVED lines=9> */
[----:B--2---:R-:W-:Y:S02]  /*13ba0*/  F2FP.PACK_AB R78, R199, R202 ;  /* 0x000000cac74e723e */ /* 0x004fe400000000ff */
[----:B---3--:R-:W-:Y:S05]  /*13bb0*/  F2FP.PACK_AB R183, R118, R184 ;  /* 0x000000b876b7723e */ /* 0x008fea00000000ff */
[-C--:B------:R-:W-:Y:S08]  /*13bc0*/  HMMA.16816.F32 R4, R76, R88.reuse, R4 ;  /* 0x000000584c04723c */ /* 0x080ff00000001804 */
[C---:B------:R-:W-:Y:S01]  /*13bd0*/  HMMA.16816.F32 R8, R80.reuse, R88, R8 ;  /* 0x000000585008723c */ /* 0x040fe20000001808 */
[----:B------:R2:W-:Y:S07]  /*13be0*/  MUFU.EX2 R88, R2 ;  /* 0x0000000200587308 */ /* 0x0005ee0000000800 */
[-C--:B------:R-:W-:Y:S08]  /*13bf0*/  HMMA.16816.F32 R12, R80, R90.reuse, R12 ;  /* 0x0000005a500c723c */ /* 0x080ff0000000180c */
[C---:B------:R-:W-:Y:S08]  /*13c00*/  HMMA.16816.F32 R16, R76.reuse, R90, R16 ;  /* 0x0000005a4c10723c */ /* 0x040ff00000001810 */
[-C--:B------:R-:W-:Y:S04]  /*13c10*/  HMMA.16816.F32 R20, R76, R96.reuse, R20 ;  /* 0x000000604c14723c */ /* 0x080fe80000001814 */
[----:B--2---:R-:W-:Y:S02]  /*13c20*/  FADD.FTZ R2, R128, R74 ;  /* 0x0000004a80027221 */ /* 0x004fe40000010000 */
[----:B------:R-:W-:Y:S02]  /*13c30*/  FADD.FTZ R74, R248, R0 ;  /* 0x00000000f84a7221 */ /* 0x000fe40000010000 */
[C---:B------:R-:W-:Y:S04]  /*13c40*/  HMMA.16816.F32 R24, R80.reuse, R96, R24 ;  /* 0x000000605018723c */ /* 0x040fe80000001818 */
[----:B------:R-:W-:Y:S04]  /*13c50*/  FADD.FTZ R2, R125, R2 ;  /* 0x000000027d027221 */ /* 0x000fe80000010000 */
[-C--:B------:R-:W-:Y:S04]  /*13c60*/  HMMA.16816.F32 R28, R80, R98.reuse, R28 ;  /* 0x00000062501c723c */ /* 0x080fe8000000181c */
[----:B------:R-:W-:Y:S04]  /*13c70*/  FADD.FTZ R2, R251, R2 ;  /* 0x00000002fb027221 */ /* 0x000fe80000010000 */
[C---:B------:R-:W-:Y:S04]  /*13c80*/  HMMA.16816.F32 R32, R76.reuse, R98, R32 ;  /* 0x000000624c20723c */ /* 0x040fe80000001820 */
[----:B------:R-:W-:Y:S04]  /*13c90*/  FADD.FTZ R0, R121, R2 ;  /* 0x0000000279007221 */ /* 0x000fe80000010000 */
[-C--:B------:R-:W-:Y:S04]  /*13ca0*/  HMMA.16816.F32 R36, R76, R84.reuse, R36 ;  /* 0x000000544c24723c */ /* 0x080fe80000001824 */
[----:B------:R-:W-:Y:S04]  /*13cb0*/  FADD.FTZ R0, R142, R0 ;  /* 0x000000008e007221 */ /* 0x000fe80000010000 */
[C---:B------:R-:W-:Y:S01]  /*13cc0*/  HMMA.16816.F32 R40, R80.reuse, R84, R40 ;  /* 0x000000545028723c */ /* 0x040fe20000001828 */
[----:B------:R2:W3:Y:S07]  /*13cd0*/  MUFU.EX2 R84, R3 ;  /* 0x0000000300547308 */ /* 0x0004ee0000000800 */
[-C--:B------:R-:W-:Y:S08]  /*13ce0*/  HMMA.16816.F32 R44, R80, R86.reuse, R44 ;  /* 0x00000056502c723c */ /* 0x080ff0000000182c */
[C---:B------:R-:W-:Y:S08]  /*13cf0*/  HMMA.16816.F32 R48, R76.reuse, R86, R48 ;  /* 0x000000564c30723c */ /* 0x040ff00000001830 */
[-C--:B------:R-:W-:Y:S04]  /*13d00*/  HMMA.16816.F32 R52, R76, R92.reuse, R52 ;  /* 0x0000005c4c34723c */ /* 0x080fe80000001834 */
[----:B--2---:R-:W-:Y:S01]  /*13d10*/  FADD.FTZ R3, R129, R101 ;  /* 0x0000006581037221 */ /* 0x004fe20000010000 */
[----:B---3--:R-:W-:Y:S03]  /*13d20*/  F2FP.PACK_AB R177, R84, R88 ;  /* 0x0000005854b1723e */ /* 0x008fe600000000ff */
[----:B------:R-:W-:Y:S01]  /*13d30*/  FADD.FTZ R3, R126, R3 ;  /* 0x000000037e037221 */ /* 0x000fe20000010000 */
[C---:B------:R-:W-:Y:S04]  /*13d40*/  HMMA.16816.F32 R56, R80.reuse, R92, R56 ;  /* 0x0000005c5038723c */ /* 0x040fe80000001838 */
[----:B------:R-:W-:Y:S04]  /*13d50*/  FADD.FTZ R3, R123, R3 ;  /* 0x000000037b037221 */ /* 0x000fe80000010000 */
[----:B------:R-:W-:Y:S01]  /*13d60*/  FADD.FTZ R68, R122, R3 ;  /* 0x000000037a447221 */ /* 0x000fe20000010000 */
[-C--:B------:R-:W-:Y:S03]  /*13d70*/  HMMA.16816.F32 R60, R80, R94.reuse, R60 ;  /* 0x0000005e503c723c */ /* 0x080fe6000000183c */
[----:B------:R-:W-:Y:S02]  /*13d80*/  FADD.FTZ R3, R198, R69 ;  /* 0x00000045c6037221 */ /* 0x000fe40000010000 */
[----:B------:R-:W-:Y:S03]  /*13d90*/  FADD.FTZ R2, R143, R68 ;  /* 0x000000448f027221 */ /* 0x000fe60000010000 */
[----:B------:R-:W-:Y:S08]  /*13da0*/  HMMA.16816.F32 R64, R76, R94, R64 ;  /* 0x0000005e4c40723c */ /* 0x000ff00000001840 */
[-C--:B-1----:R-:W-:Y:S07]  /*13db0*/  HMMA.16816.F32 R120, R180, R132.reuse, R4 ;  /* 0x00000084b478723c */ /* 0x082fee0000001804 */
        /* <DEDUP_REMOVED lines=39> */
[----:B------:R-:W-:Y:S02]  /*14030*/  FADD.FTZ R11, R156, R8 ;  /* 0x000000089c0b7221 */ /* 0x000fe40000010000 */
[----:B------:R-:W-:Y:S03]  /*14040*/  FADD.FTZ R9, R212, R2 ;  /* 0x00000002d4097221 */ /* 0x000fe60000010000 */
        /* <DEDUP_REMOVED lines=64> */
[----:B------:R1:W-:Y:S01]  /*14450*/  STL [R1+0x48], R3 ;  /* 0x0000480301007387 */ /* 0x0003e20000100800 */
[----:B------:R-:W-:Y:S03]  /*14460*/  FADD.FTZ R0, R75, R0 ;  /* 0x000000004b007221 */ /* 0x000fe60000010000 */
[----:B------:R2:W-:Y:S04]  /*14470*/  STL [R1+0x3c], R2 ;  /* 0x00003c0201007387 */ /* 0x0005e80000100800 */
[----:B------:R3:W-:Y:S01]  /*14480*/  STL [R1+0x44], R0 ;  /* 0x0000440001007387 */ /* 0x0007e20000100800 */
[----:B-1----:R-:W-:Y:S02]  /*14490*/  MOV R3, R72 ;  /* 0x0000004800037202 */ /* 0x002fe40000000f00 */
[----:B--2---:R-:W-:Y:S01]  /*144a0*/  MOV R2, R73 ;  /* 0x0000004900027202 */ /* 0x004fe20000000f00 */
[----:B------:R-:W-:-:S05]  /*144b0*/  @P0 BRA `(.L_x_605) ;  /* 0xffffa1d000000947 */ /* 0x000fca000383ffff */
.L_x_604:
[----:B--23--:R-:W2:Y:S04]  /*144c0*/  LDL.LU R0, [R1+0x40] ;  /* 0x0000400001007983 */ /* 0x00cea80000300800 */
        /* <DEDUP_REMOVED lines=25> */
[----:B------:R-:W-:Y:S01]  /*14660*/  FSETP.NE.FTZ.AND P3, PT, R5, RZ, PT ;  /* 0x000000ff0500720b */ /* 0x000fe20003f75000 */
[----:B------:R-:W-:Y:S01]  /*14670*/  CS2R R2, SRZ ;  /* 0x0000000000027805 */ /* 0x000fe2000001ff00 */
[----:B----4-:R-:W-:Y:S02]  /*14680*/  FADD.FTZ R7, R8, R7 ;  /* 0x0000000708077221 */ /* 0x010fe40000010000 */
[----:B------:R-:W-:-:S03]  /*14690*/  FSETP.NE.FTZ.AND P2, PT, R6, RZ, PT ;  /* 0x000000ff0600720b */ /* 0x000fc60003f55000 */
[----:B------:R-:W-:-:S04]  /*146a0*/  FSETP.NE.FTZ.AND P1, PT, R7, RZ, PT ;  /* 0x000000ff0700720b */ /* 0x000fc80003f35000 */
        /* <DEDUP_REMOVED lines=89> */
.L_x_586:
[----:B------:R-:W-:Y:S05]  /*14c40*/  @P0 BRA `(.L_x_606) ;  /* 0x0000131000000947 */ /* 0x000fea0003800000 */
[----:B------:R-:W3:Y:S01]  /*14c50*/  LDL R43, [R1+0x4c] ;  /* 0x00004c00012b7983 */ /* 0x000ee20000100800 */
[----:B------:R-:W-:Y:S01]  /*14c60*/  IMAD.MOV.U32 R6, RZ, RZ, -0x10 ;  /* 0xfffffff0ff067424 */ /* 0x000fe200078e00ff */
[----:B------:R-:W-:Y:S02]  /*14c70*/  F2FP.PACK_AB R5, R121, R120 ;  /* 0x000000787905723e */ /* 0x000fe400000000ff */
[----:B------:R-:W4:Y:S01]  /*14c80*/  S2R R41, SR_TID.X ;  /* 0x0000000000297919 */ /* 0x000f220000002100 */
        /* <DEDUP_REMOVED lines=12> */
[----:B----4-:R-:W-:Y:S02]  /*14d50*/  SHF.R.S32.HI R42, RZ, 0x1f, R41 ;  /* 0x0000001fff2a7819 */ /* 0x010fe40000011429 */
        /* <DEDUP_REMOVED lines=53> */
[----:B----4-:R-:W-:-:S03]  /*150b0*/  IMAD.MOV.U32 R5, RZ, RZ, 0x20 ;  /* 0x00000020ff057424 */ /* 0x010fc600078e00ff */
[----:B------:R4:W-:Y:S02]  /*150c0*/  STS [R3+0x2480], R130 ;  /* 0x0024808203007388 */ /* 0x0009e40000000800 */
[----:B-1----:R-:W-:Y:S02]  /*150d0*/  SEL R8, R5, 0xffffffe0, !P1 ;  /* 0xffffffe005087807 */ /* 0x002fe40004800000 */
[----:B------:R-:W-:-:S03]  /*150e0*/  ISETP.NE.U32.AND P1, PT, RZ, c[0x0][0x508], PT ;  /* 0x00014200ff007a0c */ /* 0x000fc60003f25070 */
[----:B------:R-:W-:Y:S01]  /*150f0*/  IMAD.IADD R5, R2, 0x1, R8 ;  /* 0x0000000102057824 */ /* 0x000fe200078e0208 */
[----:B------:R-:W-:Y:S01]  /*15100*/  ISETP.NE.AND.EX P1, PT, RZ, c[0x0][0x50c], PT, P1 ;  /* 0x00014300ff007a0c */ /* 0x000fe20003f25310 */
[----:B------:R-:W-:-:S03]  /*15110*/  IMAD.IADD R4, R8, 0x1, R3 ;  /* 0x0000000108047824 */ /* 0x000fc600078e0203 */
[----:B------:R-:W-:Y:S01]  /*15120*/  STS [R5+0x80], R29 ;  /* 0x0000801d05007388 */ /* 0x000fe20000000800 */
[----:B--2---:R-:W-:-:S03]  /*15130*/  IADD3 R2, R8, 0x400, R0 ;  /* 0x0000040008027810 */ /* 0x004fc60007ffe000 */
[----:B------:R-:W-:Y:S02]  /*15140*/  STS [R5+0x480], R28 ;  /* 0x0004801c05007388 */ /* 0x000fe40000000800 */
[C---:B------:R-:W-:Y:S02]  /*15150*/  IMAD.IADD R7, R6.reuse, 0x1, R2 ;  /* 0x0000000106077824 */ /* 0x040fe400078e0202 */
[----:B------:R-:W-:Y:S01]  /*15160*/  STS [R4+0x80], R14 ;  /* 0x0000800e04007388 */ /* 0x000fe20000000800 */
[----:B------:R-:W-:-:S03]  /*15170*/  IMAD.IADD R2, R6, 0x1, R0 ;  /* 0x0000000106027824 */ /* 0x000fc600078e0200 */
[----:B------:R-:W-:Y:S01]  /*15180*/  STS [R4+0x480], R26 ;  /* 0x0004801a04007388 */ /* 0x000fe20000000800 */
[----:B----4-:R-:W-:-:S03]  /*15190*/  IMAD.IADD R3, R8, 0x1, R2 ;  /* 0x0000000108037824 */ /* 0x010fc600078e0202 */
        /* <DEDUP_REMOVED lines=14> */
[----:B--2---:R-:W-:-:S03]  /*15280*/  IMAD.MOV.U32 R2, RZ, RZ, 0x4 ;  /* 0x00000004ff027424 */ /* 0x004fc600078e00ff */
[----:B------:R-:W-:Y:S04]  /*15290*/  STS [R0+0x400], R16 ;  /* 0x0004001000007388 */ /* 0x000fe80000000800 */
[----:B------:R-:W-:Y:S04]  /*152a0*/  STS [R3], R12 ;  /* 0x0000000c03007388 */ /* 0x000fe80000000800 */
[----:B------:R-:W-:Y:S04]  /*152b0*/  STS [R7], R11 ;  /* 0x0000000b07007388 */ /* 0x000fe80000000800 */
[----:B------:R-:W-:Y:S04]  /*152c0*/  STS [R0+0x2000], R13 ;  /* 0x0020000d00007388 */ /* 0x000fe80000000800 */
[----:B------:R1:W-:Y:S04]  /*152d0*/  STS [R0+0x2400], R15 ;  /* 0x0024000f00007388 */ /* 0x0003e80000000800 */
[----:B------:R2:W-:Y:S04]  /*152e0*/  STS [R3+0x2000], R10 ;  /* 0x0020000a03007388 */ /* 0x0005e80000000800 */
[----:B------:R4:W-:Y:S01]  /*152f0*/  STS [R7+0x2000], R9 ;  /* 0x0020000907007388 */ /* 0x0009e20000000800 */
[----:B---3--:R-:W-:-:S03]  /*15300*/  IMAD.WIDE R4, R43, R2, c[0x0][0x500] ;  /* 0x000140002b047625 */ /* 0x008fc600078e0202 */
[----:B------:R-:W-:Y:S06]  /*15310*/  BAR.SYNC.DEFER_BLOCKING 0x1, 0x80 ;  /* 0x0042000000007b1d */ /* 0x000fec0000010000 */
[----:B-1----:R-:W3:Y:S01]  /*15320*/  @P0 LDG.E R0, [R4.64] ;  /* 0x0000000a04000981 */ /* 0x002ee2000c1e1900 */
[----:B------:R-:W-:Y:S02]  /*15330*/  IMAD.MOV.U32 R17, RZ, RZ, c[0x0][0x388] ;  /* 0x0000e200ff117624 */ /* 0x000fe400078e00ff */
[----:B--2---:R-:W-:-:S05]  /*15340*/  @P1 IMAD.WIDE R2, R43, R2, c[0x0][0x508] ;  /* 0x000142002b021625 */ /* 0x004fca00078e0202 */
[----:B------:R1:W5:Y:S02]  /*15350*/  @P1 LDG.E R17, [R2.64] ;  /* 0x0000000a02111981 */ /* 0x000364000c1e1900 */
[----:B-1----:R-:W-:Y:S02]  /*15360*/  CS2R R2, SRZ ;  /* 0x0000000000027805 */ /* 0x002fe4000001ff00 */
[--C-:B---3--:R-:W-:Y:S01]  /*15370*/  @P0 SHF.R.S32.HI R3, RZ, 0x1f, R0.reuse ;  /* 0x0000001fff030819 */ /* 0x108fe20000011400 */
[----:B------:R-:W-:Y:S01]  /*15380*/  @P0 IMAD.MOV.U32 R2, RZ, RZ, R0 ;  /* 0x000000ffff020224 */ /* 0x000fe200078e0000 */
[----:B------:R-:W-:Y:S05]  /*15390*/  @P1 BRA `(.L_x_607) ;  /* 0x0000004000001947 */ /* 0x000fea0003800000 */
[----:B----4-:R-:W-:Y:S05]  /*153a0*/  @!P0 BRA `(.L_x_607) ;  /* 0x0000003000008947 */ /* 0x010fea0003800000 */
[----:B------:R-:W2:Y:S04]  /*153b0*/  LDG.E R6, [R4.64] ;  /* 0x0000000a04067981 */ /* 0x000ea8000c1e1900 */
[----:B------:R-:W2:Y:S02]  /*153c0*/  LDG.E R0, [R4.64+0x4] ;  /* 0x0000040a04007981 */ /* 0x000ea4000c1e1900 */
[----:B--2--5:R-:W-:-:S02]  /*153d0*/  IADD3 R17, -R6, R0, RZ ;  /* 0x0000000006117210 */ /* 0x024fc40007ffe1ff */
.L_x_607:
        /* <DEDUP_REMOVED lines=184> */
.L_x_606:
[----:B------:R-:W3:Y:S01]  /*15f60*/  LDL R8, [R1+0x4c] ;  /* 0x00004c0001087983 */ /* 0x000ee20000100800 */
[----:B------:R-:W-:Y:S01]  /*15f70*/  ISETP.NE.U32.AND P0, PT, RZ, c[0x0][0x508], PT ;  /* 0x00014200ff007a0c */ /* 0x000fe20003f05070 */
[----:B------:R-:W-:Y:S01]  /*15f80*/  IMAD.MOV.U32 R2, RZ, RZ, 0x4 ;  /* 0x00000004ff027424 */ /* 0x000fe200078e00ff */
[----:B------:R-:W-:Y:S02]  /*15f90*/  ISETP.NE.U32.AND P1, PT, RZ, c[0x0][0x500], PT ;  /* 0x00014000ff007a0c */ /* 0x000fe40003f25070 */
[----:B------:R-:W-:Y:S02]  /*15fa0*/  ISETP.NE.AND.EX P0, PT, RZ, c[0x0][0x50c], PT, P0 ;  /* 0x00014300ff007a0c */ /* 0x000fe40003f05300 */
[----:B------:R-:W-:Y:S01]  /*15fb0*/  ISETP.NE.AND.EX P1, PT, RZ, c[0x0][0x504], PT, P1 ;  /* 0x00014100ff007a0c */ /* 0x000fe20003f25310 */
[----:B------:R-:W-:Y:S02]  /*15fc0*/  IMAD.MOV.U32 R18, RZ, RZ, c[0x0][0x388] ;  /* 0x0000e200ff127624 */ /* 0x000fe400078e00ff */
[----:B---3--:R-:W-:-:S08]  /*15fd0*/  IMAD.WIDE R6, R8, R2, c[0x0][0x500] ;  /* 0x0001400008067625 */ /* 0x008fd000078e0202 */
[----:B------:R-:W-:Y:S02]  /*15fe0*/  @P0 IMAD.WIDE R2, R8, R2, c[0x0][0x508] ;  /* 0x0001420008020625 */ /* 0x000fe400078e0202 */
[----:B------:R-:W3:Y:S04]  /*15ff0*/  @P1 LDG.E R0, [R6.64] ;  /* 0x0000000a06001981 */ /* 0x000ee8000c1e1900 */
[----:B------:R4:W5:Y:S01]  /*16000*/  @P0 LDG.E R18, [R2.64] ;  /* 0x0000000a02120981 */ /* 0x000962000c1e1900 */
[----:B------:R-:W-:Y:S02]  /*16010*/  CS2R R4, SRZ ;  /* 0x0000000000047805 */ /* 0x000fe4000001ff00 */
[--C-:B---3--:R-:W-:Y:S01]  /*16020*/  @P1 SHF.R.S32.HI R5, RZ, 0x1f, R0.reuse ;  /* 0x0000001fff051819 */ /* 0x108fe20000011400 */
[----:B------:R-:W-:Y:S01]  /*16030*/  @P1 IMAD.MOV.U32 R4, RZ, RZ, R0 ;  /* 0x000000ffff041224 */ /* 0x000fe200078e0000 */
[----:B------:R-:W-:Y:S05]  /*16040*/  @P0 BRA `(.L_x_608) ;  /* 0x0000004000000947 */ /* 0x000fea0003800000 */
[----:B----4-:R-:W-:Y:S05]  /*16050*/  @!P1 BRA `(.L_x_608) ;  /* 0x0000003000009947 */ /* 0x010fea0003800000 */
[----:B------:R3:W4:Y:S04]  /*16060*/  LDG.E R0, [R6.64] ;  /* 0x0000000a06007981 */ /* 0x000728000c1e1900 */
[----:B---3--:R-:W4:Y:S02]  /*16070*/  LDG.E R6, [R6.64+0x4] ;  /* 0x0000040a06067981 */ /* 0x008f24000c1e1900 */
[----:B----45:R-:W-:-:S02]  /*16080*/  IADD3 R18, -R0, R6, RZ ;  /* 0x0000000600127210 */ /* 0x030fc40007ffe1ff */
.L_x_608:
[----:B----4-:R-:W3:Y:S01]  /*16090*/  S2R R12, SR_TID.X ;  /* 0x00000000000c7919 */ /* 0x010ee20000002100 */
[----:B------:R-:W-:Y:S01]  /*160a0*/  SHF.R.S32.HI R0, RZ, 0x1f, R8 ;  /* 0x0000001fff007819 */ /* 0x000fe20000011408 */
[----:B------:R-:W-:Y:S01]  /*160b0*/  BSSY B0, `(.L_x_609) ;  /* 0x0000028000007945 */ /* 0x000fe20003800000 */
[----:B------:R-:W-:-:S02]  /*160c0*/  SEL R10, R8, RZ, !P1 ;  /* 0x000000ff080a7207 */ /* 0x000fc40004800000 */
[----:B------:R-:W-:Y:S02]  /*160d0*/  SEL R11, R0, RZ, !P1 ;  /* 0x000000ff000b7207 */ /* 0x000fe40004800000 */
[----:B---3--:R-:W-:-:S13]  /*160e0*/  ISETP.GT.AND P0, PT, R12, 0x7f, PT ;  /* 0x0000007f0c00780c */ /* 0x008fda0003f04270 */
[----:B------:R-:W-:Y:S05]  /*160f0*/  @P0 BRA `(.L_x_610) ;  /* 0x0000023000000947 */ /* 0x000fea0003800000 */
[----:B------:R-:W3:Y:S01]  /*16100*/  S2R R9, SR_CTAID.X ;  /* 0x0000000000097919 */ /* 0x000ee20000002500 */
[----:B-----5:R-:W-:Y:S01]  /*16110*/  IMAD R0, R18, c[0x0][0x4e8], RZ ;  /* 0x00013a0012007a24 */ /* 0x020fe200078e02ff */
[----:B---3--:R-:W-:-:S04]  /*16120*/  LEA R9, R9, R12, 0x7 ;  /* 0x0000000c09097211 */ /* 0x008fc800078e38ff */
[----:B------:R-:W-:-:S13]  /*16130*/  ISETP.GE.AND P0, PT, R9, R0, PT ;  /* 0x000000000900720c */ /* 0x000fda0003f06270 */
[----:B------:R-:W-:Y:S05]  /*16140*/  @P0 BRA `(.L_x_610) ;  /* 0x000001e000000947 */ /* 0x000fea0003800000 */
[----:B------:R-:W3:Y:S01]  /*16150*/  S2R R8, SR_CTAID.Y ;  /* 0x0000000000087919 */ /* 0x000ee20000002600 */
[----:B------:R-:W-:Y:S01]  /*16160*/  MOV R0, c[0x0][0x4e8] ;  /* 0x00013a0000007a02 */ /* 0x000fe20000000f00 */
[----:B------:R-:W-:Y:S01]  /*16170*/  IMAD.MOV.U32 R3, RZ, RZ, R5 ;  /* 0x000000ffff037224 */ /* 0x000fe200078e0005 */
[----:B------:R-:W-:Y:S02]  /*16180*/  MOV R2, R4 ;  /* 0x0000000400027202 */ /* 0x000fe40000000f00 */
[----:B------:R-:W-:-:S13]  /*16190*/  ISETP.NE.AND P0, PT, R0, 0x1, PT ;  /* 0x000000010000780c */ /* 0x000fda0003f05270 */
[----:B------:R-:W-:Y:S01]  /*161a0*/  @P0 IMAD.HI.U32 R7, R9, c[0x0][0x4ec], RZ ;  /* 0x00013b0009070a27 */ /* 0x000fe200078e00ff */
[----:B---3--:R-:W-:-:S03]  /*161b0*/  SHF.R.S32.HI R0, RZ, 0x1f, R8 ;  /* 0x0000001fff007819 */ /* 0x008fc60000011408 */
        /* <DEDUP_REMOVED lines=23> */
.L_x_610:
[----:B------:R-:W-:Y:S05]  /*16330*/  BSYNC B0 ;  /* 0x0000000000007941 */ /* 0x000fea0003800000 */
.L_x_609:
[----:B---3--:R-:W3:Y:S01]  /*16340*/  S2R R6, SR_CTAID.Y ;  /* 0x0000000000067919 */ /* 0x008ee20000002600 */
[----:B------:R-:W-:Y:S01]  /*16350*/  IMAD R0, R5, c[0x0][0x3a0], RZ ;  /* 0x0000e80005007a24 */ /* 0x000fe200078e02ff */
[----:B------:R-:W-:Y:S01]  /*16360*/  SHF.R.S32.HI R5, RZ, 0x1f, R12 ;  /* 0x0000001fff057819 */ /* 0x000fe2000001140c */
[C---:B------:R-:W-:Y:S01]  /*16370*/  IMAD.WIDE.U32 R2, R4.reuse, c[0x0][0x3a0], RZ ;  /* 0x0000e80004027a25 */ /* 0x040fe200078e00ff */
[----:B------:R-:W4:Y:S02]  /*16380*/  S2R R13, SR_CTAID.X ;  /* 0x00000000000d7919 */ /* 0x000f240000002500 */
        /* <DEDUP_REMOVED lines=10> */
[----:B---3--:R-:W-:Y:S01]  /*16430*/  SHF.R.S32.HI R7, RZ, 0x1f, R6 ;  /* 0x0000001fff077819 */ /* 0x008fe20000011406 */
[----:B------:R-:W-:-:S04]  /*16440*/  IMAD.WIDE.U32 R2, R6, c[0x0][0x3e8], R2 ;  /* 0x0000fa0006027a25 */ /* 0x000fc800078e0002 */
[----:B------:R-:W-:Y:S02]  /*16450*/  IMAD R0, R7, c[0x0][0x3e8], RZ ;  /* 0x0000fa0007007a24 */ /* 0x000fe400078e02ff */
[----:B----4-:R-:W-:Y:S02]  /*16460*/  IMAD R4, R13, 0x80, R4 ;  /* 0x000000800d047824 */ /* 0x010fe400078e0204 */
        /* <DEDUP_REMOVED lines=22> */
[----:B------:R-:W3:Y:S01]  /*165d0*/  SHFL.IDX PT, R6, R4, RZ, 0x181f ;  /* 0x00181fff04067589 */ /* 0x000ee200000e0000 */
[----:B------:R-:W-:Y:S02]  /*165e0*/  IMAD.SHL.U32 R0, R8, 0x8, RZ ;  /* 0x0000000808007824 */ /* 0x000fe400078e00ff */
[----:B------:R-:W-:Y:S01]  /*165f0*/  LEA.HI.X R3, R2, c[0x0][0x384], R3, 0x1, P0 ;  /* 0x0000e10002037a11 */ /* 0x000fe200000f0c03 */
[----:B------:R-:W-:Y:S01]  /*16600*/  IMAD R2, R13, 0x80, R9 ;  /* 0x000000800d027824 */ /* 0x000fe200078e0209 */
[----:B------:R-:W-:Y:S01]  /*16610*/  SHFL.IDX PT, R5, R4, 0x1, 0x181f ;  /* 0x00381f0004057f89 */ /* 0x000fe200000e0000 */
[----:B------:R-:W-:Y:S02]  /*16620*/  ISETP.GE.AND P0, PT, R0, c[0x0][0x3c8], PT ;  /* 0x0000f20000007a0c */ /* 0x000fe40003f06270 */
[----:B------:R-:W-:Y:S01]  /*16630*/  SHF.R.S32.HI R19, RZ, 0x1f, R0 ;  /* 0x0000001fff137819 */ /* 0x000fe20000011400 */
[----:B------:R-:W4:Y:S01]  /*16640*/  SHFL.IDX PT, R7, R3, RZ, 0x181f ;  /* 0x00181fff03077589 */ /* 0x000f2200000e0000 */
[----:B------:R-:W-:-:S02]  /*16650*/  ISETP.GE.OR P2, PT, R2, R18, P0 ;  /* 0x000000120200720c */ /* 0x000fc40000746670 */
[C---:B------:R-:W-:Y:S01]  /*16660*/  IADD3 R8, R2.reuse, 0x10, RZ ;  /* 0x0000001002087810 */ /* 0x040fe20007ffe0ff */
[----:B------:R-:W1:Y:S01]  /*16670*/  SHFL.IDX PT, R9, R3, 0x1, 0x181f ;  /* 0x00381f0003097f89 */ /* 0x000e6200000e0000 */
[----:B------:R-:W-:Y:S02]  /*16680*/  IADD3 R14, R2, 0x20, RZ ;  /* 0x00000020020e7810 */ /* 0x000fe40007ffe0ff */
[-C--:B------:R-:W-:Y:S01]  /*16690*/  ISETP.GE.OR P4, PT, R8, R18.reuse, P0 ;  /* 0x000000120800720c */ /* 0x080fe20000786670 */
[----:B------:R-:W-:Y:S01]  /*166a0*/  SHFL.IDX PT, R12, R3, 0x2, 0x181f ;  /* 0x00581f00030c7f89 */ /* 0x000fe200000e0000 */
[C---:B------:R-:W-:Y:S02]  /*166b0*/  IADD3 R10, R2.reuse, 0x40, RZ ;  /* 0x00000040020a7810 */ /* 0x040fe40007ffe0ff */
[----:B------:R-:W-:Y:S01]  /*166c0*/  IADD3 R13, R2, 0x30, RZ ;  /* 0x00000030020d7810 */ /* 0x000fe20007ffe0ff */
[----:B------:R-:W2:Y:S01]  /*166d0*/  SHFL.IDX PT, R8, R4, 0x2, 0x181f ;  /* 0x00581f0004087f89 */ /* 0x000ea200000e0000 */
[----:B------:R-:W-:-:S02]  /*166e0*/  ISETP.GE.OR P3, PT, R14, R18, P0 ;  /* 0x000000120e00720c */ /* 0x000fc40000766670 */
[----:B---3--:R-:W-:Y:S01]  /*166f0*/  @!P2 LEA R6, P1, R0, R6, 0x1 ;  /* 0x000000060006a211 */ /* 0x008fe200078208ff */
[----:B------:R-:W-:Y:S01]  /*16700*/  SHFL.IDX PT, R11, R4, 0x3, 0x181f ;  /* 0x00781f00040b7f89 */ /* 0x000fe200000e0000 */
[----:B------:R-:W-:-:S03]  /*16710*/  ISETP.GE.OR P6, PT, R10, R18, P0 ;  /* 0x000000120a00720c */ /* 0x000fc600007c6670 */
[----:B------:R-:W-:Y:S01]  /*16720*/  SHFL.IDX PT, R14, R3, 0x3, 0x181f ;  /* 0x00781f00030e7f89 */ /* 0x000fe200000e0000 */
[----:B----4-:R-:W-:-:S03]  /*16730*/  @!P2 LEA.HI.X R7, R0, R7, R19, 0x1, P1 ;  /* 0x000000070007a211 */ /* 0x010fc600008f0c13 */
[----:B------:R-:W3:Y:S01]  /*16740*/  SHFL.IDX PT, R10, R4, 0x4, 0x181f ;  /* 0x00981f00040a7f89 */ /* 0x000ee200000e0000 */
[----:B------:R-:W-:-:S03]  /*16750*/  ISETP.GE.OR P1, PT, R13, R18, P0 ;  /* 0x000000120d00720c */ /* 0x000fc60000726670 */
[----:B------:R4:W-:Y:S04]  /*16760*/  @!P2 ST.E.128 [R6.64], RZ ;  /* 0x000000ff0600a985 */ /* 0x0009e8000c101d0a */
[----:B------:R-:W-:Y:S04]  /*16770*/  SHFL.IDX PT, R13, R4, 0x5, 0x181f ;  /* 0x00b81f00040d7f89 */ /* 0x000fe800000e0000 */
[----:B------:R-:W1:Y:S04]  /*16780*/  SHFL.IDX PT, R17, R3, 0x4, 0x181f ;  /* 0x00981f0003117f89 */ /* 0x000e6800000e0000 */
[----:B------:R-:W2:Y:S04]  /*16790*/  SHFL.IDX PT, R16, R3, 0x5, 0x181f ;  /* 0x00b81f0003107f89 */ /* 0x000ea800000e0000 */
[----:B------:R-:W-:Y:S04]  /*167a0*/  SHFL.IDX PT, R15, R3, 0x6, 0x181f ;  /* 0x00d81f00030f7f89 */ /* 0x000fe800000e0000 */
[----:B------:R-:W-:Y:S01]  /*167b0*/  SHFL.IDX PT, R3, R3, 0x7, 0x181f ;  /* 0x00f81f0003037f89 */ /* 0x000fe200000e0000 */
[----:B----4-:R-:W-:-:S02]  /*167c0*/  @!P4 LEA R6, P2, R0, R5, 0x1 ;  /* 0x000000050006c211 */ /* 0x010fc400078408ff */
[----:B------:R-:W-:Y:S01]  /*167d0*/  IADD3 R7, R2, 0x50, RZ ;  /* 0x0000005002077810 */ /* 0x000fe20007ffe0ff */
[----:B------:R-:W4:Y:S03]  /*167e0*/  SHFL.IDX PT, R5, R4, 0x6, 0x181f ;  /* 0x00d81f0004057f89 */ /* 0x000f2600000e0000 */
[----:B------:R-:W-:Y:S01]  /*167f0*/  ISETP.GE.OR P5, PT, R7, R18, P0 ;  /* 0x000000120700720c */ /* 0x000fe200007a6670 */
[----:B------:R-:W4:Y:S01]  /*16800*/  SHFL.IDX PT, R4, R4, 0x7, 0x181f ;  /* 0x00f81f0004047f89 */ /* 0x000f2200000e0000 */
[----:B-1----:R-:W-:Y:S02]  /*16810*/  @!P4 LEA.HI.X R7, R0, R9, R19, 0x1, P2 ;  /* 0x000000090007c211 */ /* 0x002fe400010f0c13 */
[----:B------:R-:W-:Y:S02]  /*16820*/  IADD3 R9, R2, 0x60, RZ ;  /* 0x0000006002097810 */ /* 0x000fe40007ffe0ff */
[----:B--2---:R-:W-:Y:S01]  /*16830*/  @!P3 LEA R8, P2, R0, R8, 0x1 ;  /* 0x000000080008b211 */ /* 0x004fe200078408ff */
[----:B------:R1:W-:Y:S01]  /*16840*/  @!P4 ST.E.128 [R6.64], RZ ;  /* 0x000000ff0600c985 */ /* 0x0003e2000c101d0a */
[----:B------:R-:W-:-:S02]  /*16850*/  ISETP.GE.OR P4, PT, R9, R18, P0 ;  /* 0x000000120900720c */ /* 0x000fc40000786670 */
[----:B------:R-:W-:Y:S02]  /*16860*/  @!P3 LEA.HI.X R9, R0, R12, R19, 0x1, P2 ;  /* 0x0000000c0009b211 */ /* 0x000fe400010f0c13 */
[----:B------:R-:W-:-:S03]  /*16870*/  IADD3 R2, R2, 0x70, RZ ;  /* 0x0000007002027810 */ /* 0x000fc60007ffe0ff */
[----:B------:R2:W-:Y:S01]  /*16880*/  @!P3 ST.E.128 [R8.64], RZ ;  /* 0x000000ff0800b985 */ /* 0x0005e2000c101d0a */
[----:B------:R-:W-:Y:S02]  /*16890*/  ISETP.GE.OR P0, PT, R2, R18, P0 ;  /* 0x000000120200720c */ /* 0x000fe40000706670 */
[C---:B---3--:R-:W-:Y:S02]  /*168a0*/  @!P6 LEA R10, P3, R0.reuse, R10, 0x1 ;  /* 0x0000000a000ae211 */ /* 0x048fe400078608ff */
[C---:B-1----:R-:W-:Y:S02]  /*168b0*/  @!P1 LEA R6, P2, R0.reuse, R11, 0x1 ;  /* 0x0000000b00069211 */ /* 0x042fe400078408ff */
[C-C-:B------:R-:W-:Y:S02]  /*168c0*/  @!P6 LEA.HI.X R11, R0.reuse, R17, R19.reuse, 0x1, P3 ;  /* 0x00000011000be211 */ /* 0x140fe400018f0c13 */
[C---:B------:R-:W-:Y:S02]  /*168d0*/  @!P1 LEA.HI.X R7, R0.reuse, R14, R19, 0x1, P2 ;  /* 0x0000000e00079211 */ /* 0x040fe400010f0c13 */
[----:B--2---:R-:W-:-:S03]  /*168e0*/  @!P5 LEA R8, P2, R0, R13, 0x1 ;  /* 0x0000000d0008d211 */ /* 0x004fc600078408ff */
[----:B------:R4:W-:Y:S01]  /*168f0*/  @!P1 ST.E.128 [R6.64], RZ ;  /* 0x000000ff06009985 */ /* 0x0009e2000c101d0a */
[----:B------:R-:W-:-:S03]  /*16900*/  @!P5 LEA.HI.X R9, R0, R16, R19, 0x1, P2 ;  /* 0x000000100009d211 */ /* 0x000fc600010f0c13 */
[----:B------:R1:W-:Y:S04]  /*16910*/  @!P6 ST.E.128 [R10.64], RZ ;  /* 0x000000ff0a00e985 */ /* 0x0003e8000c101d0a */
[----:B------:R1:W-:Y:S01]  /*16920*/  @!P5 ST.E.128 [R8.64], RZ ;  /* 0x000000ff0800d985 */ /* 0x0003e2000c101d0a */
[----:B----4-:R-:W-:-:S04]  /*16930*/  @!P4 LEA R6, P1, R0, R5, 0x1 ;  /* 0x000000050006c211 */ /* 0x010fc800078208ff */
[----:B------:R-:W-:-:S05]  /*16940*/  @!P4 LEA.HI.X R7, R0, R15, R19, 0x1, P1 ;  /* 0x0000000f0007c211 */ /* 0x000fca00008f0c13 */
[----:B------:R1:W-:Y:S01]  /*16950*/  @!P4 ST.E.128 [R6.64], RZ ;  /* 0x000000ff0600c985 */ /* 0x0003e2000c101d0a */
[----:B------:R-:W-:Y:S05]  /*16960*/  @P0 EXIT ;  /* 0x000000000000094d */ /* 0x000fea0003800000 */
[----:B------:R-:W-:-:S04]  /*16970*/  LEA R2, P0, R0, R4, 0x1 ;  /* 0x0000000400027211 */ /* 0x000fc800078008ff */
[----:B------:R-:W-:-:S05]  /*16980*/  LEA.HI.X R3, R0, R3, R19, 0x1, P0 ;  /* 0x0000000300037211 */ /* 0x000fca00000f0c13 */
[----:B------:R-:W-:Y:S01]  /*16990*/  ST.E.128 [R2.64], RZ ;  /* 0x000000ff02007985 */ /* 0x000fe2000c101d0a */
[----:B------:R-:W-:Y:S05]  /*169a0*/  EXIT ;  /* 0x000000000000794d */ /* 0x000fea0003800000 */
.L_x_611:
        /* <DEDUP_REMOVED lines=13> */
.L_x_744:


//--------------------- .text._ZN7cutlass13device_kernelIN5flash19enable_sm80_to_sm89INS1_16FlashAttnFwdSm80INS1_25CollectiveMainloopFwdSm80ILi4ELi1ELb0EN4cute5tupleIJNS5_1CILi128EEENS7_ILi112EEENS7_ILi64EEEEEELi64ENS_6half_tEfNS_4arch4Sm80ELb1ELb0ELb1ELb1ELb0ELb1ELb1ELb0EEENS1_21CollectiveEpilogueFwdINS6_IJS8_SA_S9_EEENS6_IJNS7_ILi1EEESI_SI_EEESC_SE_Li128ELb1ELb1ELb0ELb0EEENS1_19SingleTileSchedulerILb1ELb0ELb1ELi128EEEEEEEEEvNT_6ParamsE --------------------------
	.section	.text._ZN7cutlass13device_kernelIN5flash19enable_sm80_to_sm89INS1_16FlashAttnFwdSm80INS1_25CollectiveMainloopFwdSm80ILi4ELi1ELb0EN4cute5tupleIJNS5_1CILi128EEENS7_ILi112EEENS7_ILi64EEEEEELi64ENS_6half_tEfNS_4arch4Sm80ELb1ELb0ELb1ELb1ELb0ELb1ELb1ELb0EEENS1_21CollectiveEpilogueFwdINS6_IJS8_SA_S9_EEENS6_IJNS7_ILi1EEESI_SI_EEESC_SE_Li128ELb1ELb1ELb0ELb0EEENS1_19SingleTileSchedulerILb1ELb0ELb1ELi128EEEEEEEEEvNT_6ParamsE,"ax",@progbits
	.sectioninfo	@"SHI_REGISTERS=255"
	.align	128
.text._ZN7cutlass13device_kernelIN5flash19enable_sm80_to_sm89INS1_16FlashAttnFwdSm80INS1_25CollectiveMainloopFwdSm80ILi4ELi1ELb0EN4cute5tupleIJNS5_1CILi128EEENS7_ILi112EEENS7_ILi64EEEEEELi64ENS_6half_tEfNS_4arch4Sm80ELb1ELb0ELb1ELb1ELb0ELb1ELb1ELb0EEENS1_21CollectiveEpilogueFwdINS6_IJS8_SA_S9_EEENS6_IJNS7_ILi1EEESI_SI_EEESC_SE_Li128ELb1ELb1ELb0ELb0EEENS1_19SingleTileSchedulerILb1ELb0ELb1ELi128EEEEEEEEEvNT_6ParamsE:
        .type           _ZN7cutlass13device_kernelIN5flash19enable_sm80_to_sm89INS1_16FlashAttnFwdSm80INS1_25CollectiveMainloopFwdSm80ILi4ELi1ELb0EN4cute5tupleIJNS5_1CILi128EEENS7_ILi112EEENS7_ILi64EEEEEELi64ENS_6half_tEfNS_4arch4Sm80ELb1ELb0ELb1ELb1ELb0ELb1ELb1ELb0EEENS1_21CollectiveEpilogueFwdINS6_IJS8_SA_S9_EEENS6_IJNS7_ILi1EEESI_SI_EEESC_SE_Li128ELb1ELb1ELb0ELb0EEENS1_19SingleTileSchedulerILb1ELb0ELb1ELi128EEEEEEEEEvNT_6ParamsE,@function
        .size           _ZN7cutlass13device_kernelIN5flash19enable_sm80_to_sm89INS1_16FlashAttnFwdSm80INS1_25CollectiveMainloopFwdSm80ILi4ELi1ELb0EN4cute5tupleIJNS5_1CILi128EEENS7_ILi112EEENS7_ILi64EEEEEELi64ENS_6half_tEfNS_4arch4Sm80ELb1ELb0ELb1ELb1ELb0ELb1ELb1ELb0EEENS1_21CollectiveEpilogueFwdINS6_IJS8_SA_S9_EEENS6_IJNS7_ILi1EEESI_SI_EEESC_SE_Li128ELb1ELb1ELb0ELb0EEENS1_19SingleTileSchedulerILb1ELb0ELb1ELi128EEEEEEEEEvNT_6ParamsE,(.L_x_745 - _ZN7cutlass13device_kernelIN5flash19enable_sm80_to_sm89INS1_16FlashAttnFwdSm80INS1_25CollectiveMainloopFwdSm80ILi4ELi1ELb0EN4cute5tupleIJNS5_1CILi128EEENS7_ILi112EEENS7_ILi64EEEEEELi64ENS_6half_tEfNS_4arch4Sm80ELb1ELb0ELb1ELb1ELb0ELb1ELb1ELb0EEENS1_21CollectiveEpilogueFwdINS6_IJS8_SA_S9_EEENS6_IJNS7_ILi1EEESI_SI_EEESC_SE_Li128ELb1ELb1ELb0ELb0EEENS1_19SingleTileSchedulerILb1ELb0ELb1ELi128EEEEEEEEEvNT_6ParamsE)
        .other          _ZN7cutlass13device_kernelIN5flash19enable_sm80_to_sm89INS1_16FlashAttnFwdSm80INS1_25CollectiveMainloopFwdSm80ILi4ELi1ELb0EN4cute5tupleIJNS5_1CILi128EEENS7_ILi112EEENS7_ILi64EEEEEELi64ENS_6half_tEfNS_4arch4Sm80ELb1ELb0ELb1ELb1ELb0ELb1ELb1ELb0EEENS1_21CollectiveEpilogueFwdINS6_IJS8_SA_S9_EEENS6_IJNS7_ILi1EEESI_SI_EEESC_SE_Li128ELb1ELb1ELb0ELb0EEENS1_19SingleTileSchedulerILb1ELb0ELb1ELi128EEEEEEEEEvNT_6ParamsE,@"STO_CUDA_ENTRY STV_DEFAULT"
_ZN7cutlass13device_kernelIN5flash19enable_sm80_to_sm89INS1_16FlashAttnFwdSm80INS1_25CollectiveMainloopFwdSm80ILi4ELi1ELb0EN4cute5tupleIJNS5_1CILi128EEENS7_ILi112EEENS7_ILi64EEEEEELi64ENS_6half_tEfNS_4arch4Sm80ELb1ELb0ELb1ELb1ELb0ELb1ELb1ELb0EEENS1_21CollectiveEpilogueFwdINS6_IJS8_SA_S9_EEENS6_IJNS7_ILi1EEESI_SI_EEESC_SE_Li128ELb1ELb1ELb0ELb0EEENS1_19SingleTileSchedulerILb1ELb0ELb1ELi128EEEEEEEEEvNT_6ParamsE:
        /* <DEDUP_REMOVED lines=17> */
.L_x_613:
        /* <DEDUP_REMOVED lines=8> */
.L_x_615:
[----:B------:R-:W-:-:S04]  /*0190*/  MOV R0, c[0x0][0x54c] ;  /* 0x0001530000007a02 */ /* 0x000fc80000000f00 */
.L_x_614:
[----:B------:R-:W-:Y:S01]  /*01a0*/  USHF.L.U32 UR4, UR4, 0x7, URZ ;  /* 0x0000000704047899 */ /* 0x000fe2000800063f */
[----:B-----5:R-:W-:-:S05]  /*01b0*/  IMAD R0, R0, c[0x0][0x548], RZ ;  /* 0x0001520000007a24 */ /* 0x020fca00078e02ff */
[----:B------:R-:W-:-:S04]  /*01c0*/  MOV R12, UR4 ;  /* 0x00000004000c7c02 */ /* 0x000fc80008000f00 */
[----:B------:R-:W-:-:S04]  /*01d0*/  ISETP.GE.AND P0, PT, R12, R0, PT ;  /* 0x000000000c00720c */ /* 0x000fc80003f06270 */
[----:B------:R-:W-:-:S05]  /*01e0*/  SEL R0, R5, 0xffffffff, !P0 ;  /* 0xffffffff05007807 */ /* 0x000fca0004000000 */
[----:B------:R2:W-:Y:S01]  /*01f0*/  STL [R1+0x78], R0 ;  /* 0x0000780001007387 */ /* 0x0005e20000100800 */
[----:B------:R-:W-:Y:S05]  /*0200*/  BRA `(.L_x_616) ;  /* 0x0000014000007947 */ /* 0x000fea0003800000 */
.L_x_612:
[----:B------:R-:W-:-:S04]  /*0210*/  ISETP.NE.U32.AND P0, PT, RZ, c[0x0][0x568], PT ;  /* 0x00015a00ff007a0c */ /* 0x000fc80003f05070 */
[----:B------:R-:W-:-:S13]  /*0220*/  ISETP.NE.AND.EX P0, PT, RZ, c[0x0][0x56c], PT, P0 ;  /* 0x00015b00ff007a0c */ /* 0x000fda0003f05300 */
[----:B------:R-:W-:Y:S05]  /*0230*/  @!P0 BRA `(.L_x_617) ;  /* 0x0000002000008947 */ /* 0x000fea0003800000 */
[----:B------:R1:W5:Y:S01]  /*0240*/  LDG.E R0, [R2.64] ;  /* 0x0000000802007981 */ /* 0x000362000c1e1900 */
[----:B------:R-:W-:Y:S05]  /*0250*/  BRA `(.L_x_618) ;  /* 0x0000009000007947 */ /* 0x000fea0003800000 */
.L_x_617:
        /* <DEDUP_REMOVED lines=8> */
.L_x_619:
[----:B------:R-:W-:-:S04]  /*02e0*/  MOV R0, c[0x0][0x54c] ;  /* 0x0001530000007a02 */ /* 0x000fc80000000f00 */
.L_x_618:
[----:B------:R-:W-:Y:S01]  /*02f0*/  USHF.L.U32 UR4, UR4, 0x7, URZ ;  /* 0x0000000704047899 */ /* 0x000fe2000800063f */
[----:B-----5:R-:W-:-:S05]  /*0300*/  IMAD R0, R0, c[0x0][0x548], RZ ;  /* 0x0001520000007a24 */ /* 0x020fca00078e02ff */
[----:B------:R-:W-:-:S04]  /*0310*/  MOV R12, UR4 ;  /* 0x00000004000c7c02 */ /* 0x000fc80008000f00 */
[----:B------:R-:W-:-:S04]  /*0320*/  ISETP.GE.AND P0, PT, R12, R0, PT ;  /* 0x000000000c00720c */ /* 0x000fc80003f06270 */
[----:B------:R-:W-:-:S05]  /*0330*/  SEL R0, R5, 0xffffffff, !P0 ;  /* 0xffffffff05007807 */ /* 0x000fca0004000000 */
[----:B------:R2:W-:Y:S04]  /*0340*/  STL [R1+0x78], R0 ;  /* 0x0000780001007387 */ /* 0x0005e80000100800 */
.L_x_616:
        /* <DEDUP_REMOVED lines=22> */
[----:B-1----:R-:W-:Y:S01]  /*04b0*/  IMAD.WIDE R2, R38, R15, c[0x0][0x358] ;  /* 0x0000d60026027625 */ /* 0x002fe200078e020f */
[----:B------:R-:W3:Y:S04]  /*04c0*/  @P0 LDG.E R0, [R8.64] ;  /* 0x0000000808000981 */ /* 0x000ee8000c1e1900 */
[----:B------:R2:W5:Y:S04]  /*04d0*/  @P1 LDG.E R187, [R6.64] ;  /* 0x0000000806bb1981 */ /* 0x000568000c1e1900 */
[----:B------:R2:W5:Y:S04]  /*04e0*/  @P5 LDG.E R191, [R4.64] ;  /* 0x0000000804bf5981 */ /* 0x000568000c1e1900 */
[----:B------:R2:W5:Y:S04]  /*04f0*/  @P3 LDG.E R13, [R2.64] ;  /* 0x00000008020d3981 */ /* 0x000568000c1e1900 */
[----:B------:R-:W1:Y:S01]  /*0500*/  S2R R39, SR_CTAID.Y ;  /* 0x0000000000277919 */ /* 0x000e620000002600 */
[----:B------:R-:W-:Y:S01]  /*0510*/  IMAD.MOV.U32 R14, RZ, RZ, c[0x0][0x1d0] ;  /* 0x00007400ff0e7624 */ /* 0x000fe200078e00ff */
[----:B-1----:R-:W-:-:S02]  /*0520*/  SHF.R.S32.HI R218, RZ, 0x1f, R39 ;  /* 0x0000001fffda7819 */ /* 0x002fc40000011427 */
[----:B---3--:R1:W-:Y:S01]  /*0530*/  STL [R1+0x40], R0 ;  /* 0x0000400001007387 */ /* 0x0083e20000100800 */
[----:B------:R-:W-:Y:S02]  /*0540*/  IMAD.MOV.U32 R9, RZ, RZ, R0 ;  /* 0x000000ffff097224 */ /* 0x000fe400078e0000 */
[----:B-1----:R-:W-:Y:S01]  /*0550*/  IMAD.MOV.U32 R0, RZ, RZ, c[0x0][0x228] ;  /* 0x00008a00ff007624 */ /* 0x002fe200078e00ff */
[----:B------:R-:W-:Y:S05]  /*0560*/  @P0 BRA `(.L_x_620) ;  /* 0x0000005000000947 */ /* 0x000fea0003800000 */
[----:B--2---:R-:W-:Y:S05]  /*0570*/  @!P1 BRA `(.L_x_620) ;  /* 0x0000004000009947 */ /* 0x004fea0003800000 */
[----:B------:R1:W2:Y:S04]  /*0580*/  LDG.E R8, [R6.64] ;  /* 0x0000000806087981 */ /* 0x0002a8000c1e1900 */
[----:B-1----:R-:W2:Y:S02]  /*0590*/  LDG.E R6, [R6.64+0x4] ;  /* 0x0000040806067981 */ /* 0x002ea4000c1e1900 */
[----:B--2---:R-:W-:-:S05]  /*05a0*/  IADD3 R9, -R8, R6, RZ ;  /* 0x0000000608097210 */ /* 0x004fca0007ffe1ff */
[----:B------:R1:W-:Y:S02]  /*05b0*/  STL [R1+0x40], R9 ;  /* 0x0000400901007387 */ /* 0x0003e40000100800 */
.L_x_620:
[----:B--2---:R-:W-:-:S04]  /*05c0*/  ISETP.NE.U32.AND P0, PT, RZ, c[0x0][0x368], PT ;  /* 0x0000da00ff007a0c */ /* 0x004fc80003f05070 */
[----:B------:R-:W-:-:S13]  /*05d0*/  ISETP.NE.AND.EX P0, PT, RZ, c[0x0][0x36c], PT, P0 ;  /* 0x0000db00ff007a0c */ /* 0x000fda0003f05300 */
[----:B------:R-:W-:Y:S05]  /*05e0*/  @!P0 BRA `(.L_x_621) ;  /* 0x0000003000008947 */ /* 0x000fea0003800000 */
[----:B------:R-:W-:-:S05]  /*05f0*/  IMAD.WIDE R4, R38, R15, c[0x0][0x368] ;  /* 0x0000da0026047625 */ /* 0x000fca00078e020f */
[----:B------:R2:W5:Y:S01]  /*0600*/  LDG.E R14, [R4.64] ;  /* 0x00000008040e7981 */ /* 0x000562000c1e1900 */
[----:B------:R-:W-:Y:S05]  /*0610*/  BRA `(.L_x_622) ;  /* 0x0000004000007947 */ /* 0x000fea0003800000 */
.L_x_621:
[----:B------:R-:W-:Y:S05]  /*0620*/  @!P5 BRA `(.L_x_622) ;  /* 0x000000300000d947 */ /* 0x000fea0003800000 */
[----:B------:R2:W3:Y:S04]  /*0630*/  LDG.E R6, [R4.64] ;  /* 0x0000000804067981 */ /* 0x0004e8000c1e1900 */
[----:B--2---:R-:W3:Y:S02]  /*0640*/  LDG.E R4, [R4.64+0x4] ;  /* 0x0000040804047981 */ /* 0x004ee4000c1e1900 */
[----:B---3--:R-:W-:Y:S02]  /*0650*/  IADD3 R14, -R6, R4, RZ ;  /* 0x00000004060e7210 */ /* 0x008fe40007ffe1ff */
.L_x_622:
[----:B--2---:R2:W3:Y:S04]  /*0660*/  @P3 LDG.E R5, [R2.64] ;  /* 0x0000000802053981 */ /* 0x0044e8000c1e1900 */
[----:B------:R2:W3:Y:S01]  /*0670*/  @P3 LDG.E R4, [R2.64+0x4] ;  /* 0x0000040802043981 */ /* 0x0004e2000c1e1900 */
[----:B------:R-:W-:Y:S01]  /*0680*/  ISETP.NE.U32.AND P0, PT, RZ, c[0x0][0x378], PT ;  /* 0x0000de00ff007a0c */ /* 0x000fe20003f05070 */
[----:B-----5:R-:W-:-:S03]  /*0690*/  IMAD.MOV.U32 R167, RZ, RZ, R14 ;  /* 0x000000ffffa77224 */ /* 0x020fc600078e000e */
[----:B------:R-:W-:Y:S01]  /*06a0*/  ISETP.NE.AND.EX P0, PT, RZ, c[0x0][0x37c], PT, P0 ;  /* 0x0000df00ff007a0c */ /* 0x000fe20003f05300 */
[----:B------:R-:W-:-:S12]  /*06b0*/  IMAD.MOV.U32 R6, RZ, RZ, c[0x0][0x2c4] ;  /* 0x0000b100ff067624 */ /* 0x000fd800078e00ff */
[----:B--2---:R-:W-:-:S05]  /*06c0*/  @P0 IMAD.WIDE R2, R38, R15, c[0x0][0x378] ;  /* 0x0000de0026020625 */ /* 0x004fca00078e020f */
[----:B------:R2:W5:Y:S01]  /*06d0*/  @P0 LDG.E R167, [R2.64] ;  /* 0x0000000802a70981 */ /* 0x000562000c1e1900 */
[----:B------:R-:W-:Y:S01]  /*06e0*/  ISETP.NE.AND P0, PT, R6, 0x1, PT ;  /* 0x000000010600780c */ /* 0x000fe20003f05270 */
[----:B------:R-:W-:Y:S02]  /*06f0*/  IMAD.IADD R6, R14, 0x1, -R190 ;  /* 0x000000010e067824 */ /* 0x000fe400078e0abe */
[----:B--2---:R-:W-:Y:S01]  /*0700*/  IMAD.MOV.U32 R2, RZ, RZ, R12 ;  /* 0x000000ffff027224 */ /* 0x004fe200078e000c */
[----:B------:R-:W-:-:S04]  /*0710*/  IADD3 R3, R12, 0x7f, RZ ;  /* 0x0000007f0c037810 */ /* 0x000fc80007ffe0ff */
[----:B------:R2:W-:Y:S05]  /*0720*/  STL [R1+0x18], R2 ;  /* 0x0000180201007387 */ /* 0x0005ea0000100800 */
[----:B--2---:R-:W-:-:S05]  /*0730*/  @P0 IADD3 R2, R2, 0x7f, RZ ;  /* 0x0000007f02020810 */ /* 0x004fca0007ffe0ff */
[----:B------:R-:W-:-:S05]  /*0740*/  @P0 IMAD.HI.U32 R2, R2, c[0x0][0x2c8], RZ ;  /* 0x0000b20002020a27 */ /* 0x000fca00078e00ff */
[----:B------:R-:W-:Y:S01]  /*0750*/  @P0 SHF.R.U32.HI R3, RZ, c[0x0][0x2cc], R2 ;  /* 0x0000b300ff030a19 */ /* 0x000fe20000011602 */
[----:B------:R-:W-:Y:S02]  /*0760*/  IMAD.MOV.U32 R2, RZ, RZ, RZ ;  /* 0x000000ffff027224 */ /* 0x000fe400078e00ff */
[----:B---3--:R-:W-:Y:S02]  /*0770*/  @P3 IMAD.IADD R0, R4, 0x1, -R5 ;  /* 0x0000000104003824 */ /* 0x008fe400078e0a05 */
[----:B------:R-:W-:Y:S02]  /*0780*/  IMAD.MOV.U32 R4, RZ, RZ, RZ ;  /* 0x000000ffff047224 */ /* 0x000fe400078e00ff */
[----:B------:R-:W-:-:S05]  /*0790*/  IMAD.IADD R5, R6, 0x1, R0 ;  /* 0x0000000106057824 */ /* 0x000fca00078e0200 */
[----:B------:R-:W-:Y:S01]  /*07a0*/  IADD3 R200, R5, 0x70, -R9 ;  /* 0x0000007005c87810 */ /* 0x000fe20007ffe809 */
[----:B------:R2:W-:Y:S04]  /*07b0*/  STL [R1+0x44], R5 ;  /* 0x0000440501007387 */ /* 0x0005e80000100800 */
[----:B------:R-:W-:-:S04]  /*07c0*/  IMAD.IADD R3, R200, 0x1, R3 ;  /* 0x00000001c8037824 */ /* 0x000fc800078e0203 */
[----:B------:R-:W-:-:S05]  /*07d0*/  IMAD.HI R2, R3, -0x6db6db6d, R2 ;  /* 0x9249249303027827 */ /* 0x000fca00078e0202 */
[----:B------:R-:W-:-:S04]  /*07e0*/  SHF.R.U32.HI R3, RZ, 0x1f, R2 ;  /* 0x0000001fff037819 */ /* 0x000fc80000011602 */
[----:B------:R-:W-:Y:S02]  /*07f0*/  LEA.HI.SX32 R2, R2, R3, 0x1a ;  /* 0x0000000302027211 */ /* 0x000fe400078fd2ff */
[----:B--2---:R-:W-:-:S05]  /*0800*/  IADD3 R5, R5, 0x6f, RZ ;  /* 0x0000006f05057810 */ /* 0x004fca0007ffe0ff */
[----:B------:R-:W-:-:S05]  /*0810*/  IMAD.HI R4, R5, -0x6db6db6d, R4 ;  /* 0x9249249305047827 */ /* 0x000fca00078e0204 */
[----:B------:R-:W-:-:S04]  /*0820*/  SHF.R.U32.HI R5, RZ, 0x1f, R4 ;  /* 0x0000001fff057819 */ /* 0x000fc80000011604 */
[----:B------:R-:W-:-:S04]  /*0830*/  LEA.HI.SX32 R199, R4, R5, 0x1a ;  /* 0x0000000504c77211 */ /* 0x000fc800078fd2ff */
[----:B------:R-:W-:Y:S01]  /*0840*/  IMNMX R3, R199, R2, PT ;  /* 0x00000002c7037217 */ /* 0x000fe20003800200 */
[----:B------:R-:W-:-:S04]  /*0850*/  IMAD.MOV R2, RZ, RZ, -R6 ;  /* 0x000000ffff027224 */ /* 0x000fc800078e0a06 */
[----:B------:R-:W-:Y:S01]  /*0860*/  IMAD R3, R3, 0x70, -R6 ;  /* 0x0000007003037824 */ /* 0x000fe200078e0a06 */
[----:B------:R-:W-:-:S04]  /*0870*/  IMNMX R2, RZ, R2, !PT ;  /* 0x00000002ff027217 */ /* 0x000fc80007800200 */
[----:B------:R-:W-:-:S04]  /*0880*/  IMNMX R3, R3, R0, PT ;  /* 0x0000000003037217 */ /* 0x000fc80003800200 */
[----:B------:R-:W-:Y:S02]  /*0890*/  ISETP.GT.AND P0, PT, R3, R2, PT ;  /* 0x000000020300720c */ /* 0x000fe40003f04270 */
[----:B------:R-:W-:-:S05]  /*08a0*/  SHF.R.U32.HI R2, RZ, 0x4, R2 ;  /* 0x00000004ff027819 */ /* 0x000fca0000011602 */
[----:B------:R-:W-:-:S04]  /*08b0*/  IMAD.WIDE.U32 R4, R2, 0x24924925, RZ ;  /* 0x2492492502047825 */ /* 0x000fc800078e00ff */
[----:B------:R-:W-:Y:S02]  /*08c0*/  IMAD.MOV.U32 R165, RZ, RZ, R5 ;  /* 0x000000ffffa57224 */ /* 0x000fe400078e0005 */
[----:B------:R-:W-:Y:S01]  /*08d0*/  @P0 IADD3 R3, R3, 0x6f, RZ ;  /* 0x0000006f03030810 */ /* 0x000fe20007ffe0ff */
[----:B------:R-:W-:Y:S02]  /*08e0*/  @P0 IMAD.MOV.U32 R2, RZ, RZ, RZ ;  /* 0x000000ffff020224 */ /* 0x000fe400078e00ff */
[----:B------:R-:W-:Y:S02]  /*08f0*/  IMAD.MOV.U32 R6, RZ, RZ, R165 ;  /* 0x000000ffff067224 */ /* 0x000fe400078e00a5 */
[----:B------:R-:W-:-:S05]  /*0900*/  @P0 IMAD.HI R2, R3, -0x6db6db6d, R2 ;  /* 0x9249249303020827 */ /* 0x000fca00078e0202 */
[----:B------:R-:W-:-:S04]  /*0910*/  @P0 SHF.R.U32.HI R3, RZ, 0x1f, R2 ;  /* 0x0000001fff030819 */ /* 0x000fc80000011602 */
[----:B------:R-:W-:-:S04]  /*0920*/  @P0 LEA.HI.SX32 R6, R2, R3, 0x1a ;  /* 0x0000000302060211 */ /* 0x000fc800078fd2ff */
[----:B------:R-:W-:-:S13]  /*0930*/  ISETP.GT.AND P0, PT, R6, R165, PT ;  /* 0x000000a50600720c */ /* 0x000fda0003f04270 */
[----:B------:R-:W-:Y:S05]  /*0940*/  @!P0 BRA `(.L_x_623) ;  /* 0x0000777000008947 */ /* 0x000fea0003800000 */
[----:B------:R-:W-:-:S04]  /*0950*/  ISETP.NE.U32.AND P0, PT, RZ, c[0x0][0x340], PT ;  /* 0x0000d000ff007a0c */ /* 0x000fc80003f05070 */
[----:B------:R-:W-:-:S13]  /*0960*/  ISETP.NE.AND.EX P4, PT, RZ, c[0x0][0x344], PT, P0 ;  /* 0x0000d100ff007a0c */ /* 0x000fda0003f85300 */
[----:B------:R-:W-:-:S05]  /*0970*/  @P4 IMAD.WIDE R2, R38, R15, c[0x0][0x340] ;  /* 0x0000d00026024625 */ /* 0x000fca00078e020f */
[----:B------:R2:W3:Y:S01]  /*0980*/  @P4 LDG.E R30, [R2.64] ;  /* 0x00000008021e4981 */ /* 0x0004e2000c1e1900 */
        /* <DEDUP_REMOVED lines=24> */
[----:B--2---:R-:W-:Y:S01]  /*0b10*/  LEA.HI R3, R36, R252, RZ, 0x3 ;  /* 0x000000fc24037211 */ /* 0x004fe200078f18ff */
        /* <DEDUP_REMOVED lines=11> */
[----:B------:R-:W-:Y:S01]  /*0bd0*/  IADD3 R118, R32, 0x20, RZ ;  /* 0x0000002020767810 */ /* 0x000fe20007ffe0ff */
[----:B------:R-:W-:Y:S01]  /*0be0*/  IMAD.SHL.U32 R10, R2, 0x8, RZ ;  /* 0x00000008020a7824 */ /* 0x000fe200078e00ff */
[C---:B------:R-:W-:Y:S01]  /*0bf0*/  LEA.HI.X.SX32 R166, R5.reuse, R3, 0x1, P0 ;  /* 0x0000000305a67211 */ /* 0x040fe200000f0eff */
[----:B------:R-:W-:Y:S01]  /*0c00*/  IMAD.SHL.U32 R5, R5, 0x40, RZ ;  /* 0x0000004005057824 */ /* 0x000fe200078e00ff */
[----:B------:R-:W-:Y:S01]  /*0c10*/  SHF.R.S32.HI R33, RZ, 0x1f, R32 ;  /* 0x0000001fff217819 */ /* 0x000fe20000011420 */
[----:B------:R-:W-:Y:S01]  /*0c20*/  IMAD R13, R42, -0x70, R135 ;  /* 0xffffff902a0d7824 */ /* 0x000fe200078e0287 */
[----:B------:R-:W-:Y:S01]  /*0c30*/  SHF.R.S32.HI R11, RZ, 0x1f, R10 ;  /* 0x0000001fff0b7819 */ /* 0x000fe2000001140a */
[----:B------:R-:W-:Y:S01]  /*0c40*/  IMAD R2, R166, c[0x0][0x238], RZ ;  /* 0x00008e00a6027a24 */ /* 0x000fe200078e02ff */
[----:B------:R-:W-:Y:S01]  /*0c50*/  ISETP.GE.AND P6, PT, R10, c[0x0][0x1d4], PT ;  /* 0x000075000a007a0c */ /* 0x000fe20003fc6270 */
[C---:B------:R-:W-:Y:S01]  /*0c60*/  IMAD R16, R102.reuse, c[0x0][0x284], R16 ;  /* 0x0000a10066107a24 */ /* 0x040fe200078e0210 */
[----:B------:R-:W-:Y:S01]  /*0c70*/  ISETP.GE.AND P1, PT, R13, 0x1, PT ;  /* 0x000000010d00780c */ /* 0x000fe20003f26270 */
[----:B------:R-:W-:Y:S01]  /*0c80*/  IMAD R4, R161, c[0x0][0x23c], R2 ;  /* 0x00008f00a1047a24 */ /* 0x000fe200078e0202 */
[----:B------:R-:W-:Y:S01]  /*0c90*/  ISETP.GE.AND P0, PT, R13, 0x11, PT ;  /* 0x000000110d00780c */ /* 0x000fe20003f06270 */
        /* <DEDUP_REMOVED lines=40> */
[----:B------:R-:W-:Y:S01]  /*0f20*/  IMAD.WIDE.U32 R14, R102, c[0x0][0x280], R34 ;  /* 0x0000a000660e7a25 */ /* 0x000fe200078e0022 */
[----:B------:R-:W-:-:S03]  /*0f30*/  @P1 LEA R4, P2, R22, c[0x0][0x220], 0x1 ;  /* 0x0000880016041a11 */ /* 0x000fc600078408ff */
[----:B------:R-:W-:Y:S01]  /*0f40*/  IMAD.SHL.U32 R93, R2, 0x2, RZ ;  /* 0x00000002025d7824 */ /* 0x000fe200078e00ff */
[----:B------:R-:W-:Y:S01]  /*0f50*/  @P1 LEA.HI.X R5, R22, c[0x0][0x224], R3, 0x1, P2 ;  /* 0x0000890016051a11 */ /* 0x000fe200010f0c03 */
[----:B------:R-:W-:Y:S01]  /*0f60*/  IMAD.IADD R117, R15, 0x1, R16 ;  /* 0x000000010f757824 */ /* 0x000fe200078e0210 */
[----:B------:R-:W-:Y:S01]  /*0f70*/  @P0 LEA R2, P2, R168, R22, 0x4 ;  /* 0x00000016a8020211 */ /* 0x000fe200078420ff */
[----:B------:R-:W-:Y:S02]  /*0f80*/  IMAD.MOV.U32 R116, RZ, RZ, R14 ;  /* 0x000000ffff747224 */ /* 0x000fe400078e000e */
[----:B------:R-:W-:Y:S01]  /*0f90*/  @!PT LDS RZ, [RZ] ;  /* 0x00000000fffff984 */ /* 0x000fe20000000800 */
[----:B------:R-:W-:Y:S01]  /*0fa0*/  @!PT LDS RZ, [RZ] ;  /* 0x00000000fffff984 */ /* 0x000fe20000000800 */
[----:B------:R-:W-:Y:S01]  /*0fb0*/  @!PT LDS RZ, [RZ] ;  /* 0x00000000fffff984 */ /* 0x000fe20000000800 */
[----:B------:R2:W-:Y:S01]  /*0fc0*/  @P1 LDGSTS.E.BYPASS.LTC128B.128 [R93+0x3900], [R4.64], !P6 ;  /* 0x03900000045d1fae */ /* 0x0005e2000f101d48 */
[----:B------:R-:W-:Y:S01]  /*0fd0*/  ISETP.GE.AND P1, PT, R13, 0x31, PT ;  /* 0x000000310d00780c */ /* 0x000fe20003f26270 */
[----:B------:R-:W-:-:S04]  /*0fe0*/  IMAD.WIDE.U32 R188, R102, c[0x0][0x1e0], RZ ;  /* 0x0000780066bc7a25 */ /* 0x000fc800078e00ff */
[----:B------:R-:W-:Y:S02]  /*0ff0*/  IMAD.SHL.U32 R216, R182, 0x40, RZ ;  /* 0x00000040b6d87824 */ /* 0x000fe400078e00ff */
[C---:B------:R-:W-:Y:S02]  /*1000*/  IMAD R202, R174.reuse, c[0x0][0x294], RZ ;  /* 0x0000a500aeca7a24 */ /* 0x040fe400078e02ff */
[C---:B------:R-:W-:Y:S02]  /*1010*/  IMAD R203, R174.reuse, c[0x0][0x284], RZ ;  /* 0x0000a100aecb7a24 */ /* 0x040fe400078e02ff */
[C---:B------:R-:W-:Y:S02]  /*1020*/  IMAD R204, R174.reuse, c[0x0][0x1e4], RZ ;  /* 0x00007900aecc7a24 */ /* 0x040fe400078e02ff */
[----:B------:R-:W-:Y:S02]  /*1030*/  @P1 IMAD R12, R37, 0x30, RZ ;  /* 0x00000030250c1824 */ /* 0x000fe400078e02ff */
[----:B------:R-:W-:-:S04]  /*1040*/  IMAD.WIDE.U32 R178, R174, c[0x0][0x290], RZ ;  /* 0x0000a400aeb27a25 */ /* 0x000fc800078e00ff */
[----:B------:R-:W-:-:S04]  /*1050*/  IMAD.WIDE.U32 R176, R174, c[0x0][0x280], RZ ;  /* 0x0000a000aeb07a25 */ /* 0x000fc800078e00ff */
[----:B------:R-:W-:Y:S01]  /*1060*/  IMAD.WIDE.U32 R182, R182, 0x60, RZ ;  /* 0x00000060b6b67825 */ /* 0x000fe200078e00ff */
[----:B--2---:R-:W-:-:S03]  /*1070*/  @P0 LEA.HI.X R5, R168, R3, R37, 0x4, P2 ;  /* 0x00000003a8050211 */ /* 0x004fc600010f2425 */
[----:B------:R-:W-:Y:S01]  /*1080*/  IMAD.WIDE.U32 R194, R170, c[0x0][0x1e0], RZ ;  /* 0x00007800aac27a25 */ /* 0x000fe200078e00ff */
[----:B------:R-:W-:Y:S02]  /*1090*/  @P0 LEA R4, P2, R2, c[0x0][0x220], 0x1 ;  /* 0x0000880002040a11 */ /* 0x000fe400078408ff */
[----:B------:R-:W-:Y:S01]  /*10a0*/  IADD3 R201, R183, UR10, RZ ;  /* 0x0000000ab7c97c10 */ /* 0x000fe2000fffe0ff */
[----:B------:R-:W-:Y:S01]  /*10b0*/  IMAD.WIDE.U32 R174, R174, c[0x0][0x1e0], RZ ;  /* 0x00007800aeae7a25 */ /* 0x000fe200078e00ff */
[----:B------:R-:W-:Y:S02]  /*10c0*/  @P0 LEA.HI.X R5, R2, c[0x0][0x224], R5, 0x1, P2 ;  /* 0x0000890002050a11 */ /* 0x000fe400010f0c05 */
[----:B------:R-:W-:Y:S01]  /*10d0*/  @P3 IADD3 R6, P2, R22, R6, RZ ;  /* 0x0000000616063210 */ /* 0x000fe20007f5e0ff */
[----:B------:R-:W-:Y:S02]  /*10e0*/  IMAD.SHL.U32 R2, R37, 0x20, RZ ;  /* 0x0000002025027824 */ /* 0x000fe400078e00ff */
[----:B------:R2:W-:Y:S01]  /*10f0*/  @P0 LDGSTS.E.BYPASS.LTC128B.128 [R93+0x4100], [R4.64], !P6 ;  /* 0x04100000045d0fae */ /* 0x0005e2000f101d48 */
[----:B------:R-:W-:Y:S01]  /*1100*/  @P3 LEA R8, P0, R6, c[0x0][0x220], 0x1 ;  /* 0x0000880006083a11 */ /* 0x000fe200078008ff */
[----:B------:R-:W-:Y:S01]  /*1110*/  IMAD.WIDE.U32 R196, R171, c[0x0][0x1e0], RZ ;  /* 0x00007800abc47a25 */ /* 0x000fe200078e00ff */
[----:B------:R-:W-:-:S02]  /*1120*/  @P3 IADD3.X R7, R3, R7, R2, P2, !PT ;  /* 0x0000000703073210 */ /* 0x000fc400017fe402 */
[----:B------:R-:W-:Y:S01]  /*1130*/  @P1 MOV R2, R22 ;  /* 0x0000001600021202 */ /* 0x000fe20000000f00 */
[----:B------:R-:W-:Y:S01]  /*1140*/  IMAD.WIDE.U32 R192, R169, c[0x0][0x1e0], RZ ;  /* 0x00007800a9c07a25 */ /* 0x000fe200078e00ff */
[----:B------:R-:W-:Y:S02]  /*1150*/  ISETP.GE.AND P2, PT, R13, 0x41, PT ;  /* 0x000000410d00780c */ /* 0x000fe40003f46270 */
[----:B-1----:R-:W-:Y:S01]  /*1160*/  @P3 LEA.HI.X R9, R6, c[0x0][0x224], R7, 0x1, P0 ;  /* 0x0000890006093a11 */ /* 0x002fe200000f0c07 */
[----:B-----5:R-:W-:-:S04]  /*1170*/  IMAD.WIDE.U32 R116, R167, c[0x0][0x280], R116 ;  /* 0x0000a000a7747a25 */ /* 0x020fc800078e0074 */
[----:B------:R1:W-:Y:S01]  /*1180*/  @P3 LDGSTS.E.BYPASS.LTC128B.128 [R93+0x4900], [R8.64], !P6 ;  /* 0x04900000085d3fae */ /* 0x0003e2000f101d48 */
[----:B------:R-:W-:Y:S02]  /*1190*/  IMAD.IADD R202, R179, 0x1, R202 ;  /* 0x00000001b3ca7824 */ /* 0x000fe400078e02ca */
[----:B------:R-:W-:Y:S02]  /*11a0*/  IMAD.IADD R203, R177, 0x1, R203 ;  /* 0x00000001b1cb7824 */ /* 0x000fe400078e02cb */
[----:B------:R-:W-:Y:S02]  /*11b0*/  IMAD.IADD R204, R175, 0x1, R204 ;  /* 0x00000001afcc7824 */ /* 0x000fe400078e02cc */
[----:B--2---:R-:W-:-:S04]  /*11c0*/  @P1 IMAD.WIDE.U32 R4, R168, 0x30, R2 ;  /* 0x00000030a8041825 */ /* 0x004fc800078e0002 */
        /* <DEDUP_REMOVED lines=8> */
[----:B-1----:R-:W-:Y:S01]  /*1250*/  IMAD R9, R218, c[0x0][0x260], RZ ;  /* 0x00009800da097a24 */ /* 0x002fe200078e02ff */
        /* <DEDUP_REMOVED lines=15> */
[----:B--2---:R-:W-:-:S03]  /*1350*/  IMAD R6, R29, c[0x0][0x1e0], RZ ;  /* 0x000078001d067a24 */ /* 0x004fc600078e02ff */
[----:B------:R-:W-:Y:S02]  /*1360*/  SEL R23, RZ, 0xffffffff, P0 ;  /* 0xffffffffff177807 */ /* 0x000fe40000000000 */
[----:B------:R-:W-:Y:S01]  /*1370*/  ISETP.GT.AND P0, PT, R13, 0x60, PT ;  /* 0x000000600d00780c */ /* 0x000fe20003f04270 */
[----:B------:R-:W-:-:S04]  /*1380*/  IMAD R6, R26, c[0x0][0x1e4], R6 ;  /* 0x000079001a067a24 */ /* 0x000fc800078e0206 */
[----:B------:R-:W-:-:S04]  /*1390*/  IMAD.IADD R5, R5, 0x1, R6 ;  /* 0x0000000105057824 */ /* 0x000fc800078e0206 */
        /* <DEDUP_REMOVED lines=31> */
[----:B------:R-:W-:Y:S01]  /*1590*/  @P1 IMAD R6, R37, 0x50, RZ ;  /* 0x0000005025061824 */ /* 0x000fe200078e02ff */
[----:B------:R-:W-:Y:S01]  /*15a0*/  LEA.HI R7, R36, R252, RZ, 0x5 ;  /* 0x000000fc24077211 */ /* 0x000fe200078f28ff */
[----:B------:R-:W-:Y:S01]  /*15b0*/  @P1 IMAD.WIDE.U32 R4, R168, 0x50, R4 ;  /* 0x00000050a8041825 */ /* 0x000fe200078e0004 */
[----:B------:R-:W-:Y:S02]  /*15c0*/  IADD3 R36, R34, 0x10, RZ ;  /* 0x0000001022247810 */ /* 0x000fe40007ffe0ff */
[----:B------:R-:W-:Y:S01]  /*15d0*/  LOP3.LUT R99, R24, 0x1, RZ, 0xc0, !PT ;  /* 0x0000000118637812 */ /* 0x000fe200078ec0ff */
[----:B------:R-:W-:Y:S01]  /*15e0*/  @P1 IMAD.IADD R5, R5, 0x1, R6 ;  /* 0x0000000105051824 */ /* 0x000fe200078e0206 */
[----:B------:R-:W-:Y:S01]  /*15f0*/  @P1 LEA R8, P2, R4, c[0x0][0x220], 0x1 ;  /* 0x0000880004081a11 */ /* 0x000fe200078408ff */
[----:B------:R-:W-:Y:S01]  /*1600*/  IMAD.IADD R2, R102, 0x1, -R2 ;  /* 0x0000000166027824 */ /* 0x000fe200078e0a02 */
[----:B------:R-:W-:Y:S01]  /*1610*/  LOP3.LUT R100, R24, 0x2, RZ, 0xc0, !PT ;  /* 0x0000000218647812 */ /* 0x000fe200078ec0ff */
[----:B------:R-:W-:Y:S01]  /*1620*/  IMAD.SHL.U32 R6, R7, 0x10, RZ ;  /* 0x0000001007067824 */ /* 0x000fe200078e00ff */
[----:B------:R-:W-:Y:S01]  /*1630*/  SHF.R.S32.HI R7, RZ, 0x1f, R171 ;  /* 0x0000001fff077819 */ /* 0x000fe200000114ab */
[----:B------:R-:W-:Y:S01]  /*1640*/  IMAD.WIDE.U32 R10, R102, c[0x0][0x280], R32 ;  /* 0x0000a000660a7a25 */ /* 0x000fe200078e0020 */
[----:B------:R-:W-:-:S02]  /*1650*/  @P1 LEA.HI.X R9, R4, c[0x0][0x224], R5, 0x1, P2 ;  /* 0x0000890004091a11 */ /* 0x000fc400010f0c05 */
[C---:B------:R-:W-:Y:S01]  /*1660*/  LOP3.LUT P3, RZ, R2.reuse, 0x4, RZ, 0xc0, !PT ;  /* 0x0000000402ff7812 */ /* 0x040fe2000786c0ff */
[----:B------:R-:W-:Y:S01]  /*1670*/  IMAD.SHL.U32 R2, R2, 0x40, RZ ;  /* 0x0000004002027824 */ /* 0x000fe200078e00ff */
[----:B------:R-:W-:Y:S01]  /*1680*/  SHF.R.S32.HI R5, RZ, 0x4, R27 ;  /* 0x00000004ff057819 */ /* 0x000fe2000001141b */
[----:B------:R-:W-:Y:S01]  /*1690*/  IMAD.MOV.U32 R114, RZ, RZ, R12 ;  /* 0x000000ffff727224 */ /* 0x000fe200078e000c */
[----:B------:R-:W-:Y:S01]  /*16a0*/  LEA.HI R7, R7, R171, RZ, 0x3 ;  /* 0x000000ab07077211 */ /* 0x000fe200078f18ff */
[----:B------:R2:W-:Y:S01]  /*16b0*/  @P1 LDGSTS.E.BYPASS.LTC128B.128 [R93+0x6100], [R8.64], !P6 ;  /* 0x06100000085d1fae */ /* 0x0005e2000f101d48 */
[----:B------:R-:W-:Y:S01]  /*16c0*/  MOV R112, R10 ;  /* 0x0000000a00707202 */ /* 0x000fe20000000f00 */
[----:B------:R-:W-:Y:S01]  /*16d0*/  IMAD.WIDE.U32 R114, R167, c[0x0][0x290], R114 ;  /* 0x0000a400a7727a25 */ /* 0x000fe200078e0072 */
[----:B------:R-:W-:Y:S02]  /*16e0*/  LEA.HI.SX32 R10, R20, R5, 0x1d ;  /* 0x00000005140a7211 */ /* 0x000fe400078feaff */
[----:B------:R-:W-:Y:S01]  /*16f0*/  SHF.L.U32 R4, R171, 0x6, RZ ;  /* 0x00000006ab047819 */ /* 0x000fe200000006ff */
[----:B------:R-:W-:Y:S01]  /*1700*/  IMAD.WIDE.U32 R110, R167, c[0x0][0x290], R110 ;  /* 0x0000a400a76e7a25 */ /* 0x000fe200078e006e */
[----:B------:R-:W-:-:S02]  /*1710*/  IADD3 R113, R16, R11, RZ ;  /* 0x0000000b10717210 */ /* 0x000fc40007ffe0ff */
        /* <DEDUP_REMOVED lines=8> */
[----:B------:R-:W-:Y:S02]  /*17a0*/  LOP3.LUT R12, R2, 0x18, R32, 0xf8, !PT ;  /* 0x00000018020c7812 */ /* 0x000fe400078ef820 */
[----:B------:R-:W-:Y:S01]  /*17b0*/  LOP3.LUT R10, R11, 0xfffffe00, RZ, 0xc0, !PT ;  /* 0xfffffe000b0a7812 */ /* 0x000fe200078ec0ff */
[----:B------:R-:W-:Y:S01]  /*17c0*/  IMAD.IADD R103, R105, 0x1, R103 ;  /* 0x0000000169677824 */ /* 0x000fe200078e0267 */
[----:B------:R-:W-:-:S02]  /*17d0*/  SHF.R.U32.HI R7, RZ, 0x3, R4 ;  /* 0x00000003ff077819 */ /* 0x000fc40000011604 */
[--C-:B------:R-:W-:Y:S02]  /*17e0*/  LOP3.LUT R11, R4, 0x38, R20.reuse, 0xf8, !PT ;  /* 0x00000038040b7812 */ /* 0x100fe400078ef814 */
[----:B------:R-:W-:Y:S02]  /*17f0*/  LOP3.LUT R98, R6, R12, R5, 0xf6, !PT ;  /* 0x0000000c06627212 */ /* 0x000fe400078ef605 */
[--C-:B------:R-:W-:Y:S02]  /*1800*/  LOP3.LUT R4, R4, 0x38, R101.reuse, 0xf8, !PT ;  /* 0x0000003804047812 */ /* 0x100fe400078ef865 */
[C---:B------:R-:W-:Y:S02]  /*1810*/  LOP3.LUT R12, R2.reuse, 0x38, R20, 0xf8, !PT ;  /* 0x00000038020c7812 */ /* 0x040fe400078ef814 */
[----:B--2---:R-:W-:Y:S02]  /*1820*/  SHF.R.S32.HI R8, RZ, 0x1f, R170 ;  /* 0x0000001fff087819 */ /* 0x004fe400000114aa */
[----:B------:R-:W-:-:S02]  /*1830*/  LOP3.LUT R2, R2, 0x38, R101, 0xf8, !PT ;  /* 0x0000003802027812 */ /* 0x000fc400078ef865 */
[C-C-:B-1----:R-:W-:Y:S02]  /*1840*/  LOP3.LUT R19, R10.reuse, R11, R7.reuse, 0xf6, !PT ;  /* 0x0000000b0a137212 */ /* 0x142fe400078ef607 */
[----:B------:R-:W-:Y:S01]  /*1850*/  LOP3.LUT R18, R10, R4, R7, 0xf6, !PT ;  /* 0x000000040a127212 */ /* 0x000fe200078ef607 */
[----:B------:R-:W-:Y:S01]  /*1860*/  @P0 IMAD.MOV.U32 R4, RZ, RZ, R22 ;  /* 0x000000ffff040224 */ /* 0x000fe200078e0016 */
[----:B------:R-:W-:Y:S01]  /*1870*/  SHF.R.S32.HI R7, RZ, 0x1f, R169 ;  /* 0x0000001fff077819 */ /* 0x000fe200000114a9 */
[----:B------:R-:W-:Y:S01]  /*1880*/  IMAD.SHL.U32 R154, R19, 0x2, RZ ;  /* 0x00000002139a7824 */ /* 0x000fe200078e00ff */
[----:B------:R-:W-:Y:S01]  /*1890*/  LEA.HI R8, R8, R170, RZ, 0x3 ;  /* 0x000000aa08087211 */ /* 0x000fe200078f18ff */
[----:B------:R-:W-:Y:S01]  /*18a0*/  IMAD.SHL.U32 R150, R18, 0x2, RZ ;  /* 0x0000000212967824 */ /* 0x000fe200078e00ff */
[--C-:B------:R-:W-:Y:S02]  /*18b0*/  LOP3.LUT R21, R6, R2, R5.reuse, 0xf6, !PT ;  /* 0x0000000206157212 */ /* 0x100fe400078ef605 */
[----:B------:R-:W-:Y:S01]  /*18c0*/  SHF.L.U32 R2, R170, 0x6, RZ ;  /* 0x00000006aa027819 */ /* 0x000fe200000006ff */
[----:B------:R-:W-:Y:S01]  /*18d0*/  IMAD.SHL.U32 R9, R8, 0x40, RZ ;  /* 0x0000004008097824 */ /* 0x000fe200078e00ff */
[----:B------:R-:W-:Y:S01]  /*18e0*/  LOP3.LUT R23, R6, R12, R5, 0xf6, !PT ;  /* 0x0000000c06177212 */ /* 0x000fe200078ef605 */
[----:B------:R-:W-:Y:S01]  /*18f0*/  IMAD.SHL.U32 R6, R169, 0x40, RZ ;  /* 0x00000040a9067824 */ /* 0x000fe200078e00ff */
[----:B------:R-:W-:Y:S01]  /*1900*/  LEA.HI R7, R7, R169, RZ, 0x3 ;  /* 0x000000a907077211 */ /* 0x000fe200078f18ff */
[----:B------:R-:W-:Y:S01]  /*1910*/  @P0 IMAD.MOV.U32 R5, RZ, RZ, R3 ;  /* 0x000000ffff050224 */ /* 0x000fe200078e0003 */
[----:B------:R-:W-:-:S02]  /*1920*/  LOP3.LUT R2, R2, 0x1c0, RZ, 0xc0, !PT ;  /* 0x000001c002027812 */ /* 0x000fc400078ec0ff */
[----:B------:R-:W-:Y:S01]  /*1930*/  LOP3.LUT R6, R6, 0x1c0, RZ, 0xc0, !PT ;  /* 0x000001c006067812 */ /* 0x000fe200078ec0ff */
[----:B------:R-:W-:Y:S01]  /*1940*/  IMAD.SHL.U32 R8, R7, 0x40, RZ ;  /* 0x0000004007087824 */ /* 0x000fe200078e00ff */
[----:B------:R-:W-:Y:S01]  /*1950*/  SHF.R.U32.HI R13, RZ, 0x3, R2 ;  /* 0x00000003ff0d7819 */ /* 0x000fe20000011602 */
[----:B------:R-:W-:Y:S01]  /*1960*/  @P0 IMAD.WIDE.U32 R4, R168, 0x60, R4 ;  /* 0x00000060a8040825 */ /* 0x000fe200078e0004 */
[----:B------:R-:W-:Y:S02]  /*1970*/  LOP3.LUT R9, R9, 0xfffffe00, RZ, 0xc0, !PT ;  /* 0xfffffe0009097812 */ /* 0x000fe400078ec0ff */
[C---:B------:R-:W-:Y:S02]  /*1980*/  LOP3.LUT R10, R2.reuse, 0x38, R20, 0xf8, !PT ;  /* 0x00000038020a7812 */ /* 0x040fe400078ef814 */
[----:B------:R-:W-:Y:S01]  /*1990*/  LOP3.LUT R11, R2, 0x38, R101, 0xf8, !PT ;  /* 0x00000038020b7812 */ /* 0x000fe200078ef865 */
[----:B------:R-:W-:Y:S01]  /*19a0*/  @P0 IMAD.IADD R2, R5, 0x1, R16 ;  /* 0x0000000105020824 */ /* 0x000fe200078e0210 */
[----:B------:R-:W-:Y:S01]  /*19b0*/  SHF.R.U32.HI R7, RZ, 0x3, R6 ;  /* 0x00000003ff077819 */ /* 0x000fe20000011606 */
[----:B------:R-:W-:Y:S01]  /*19c0*/  IMAD.MOV.U32 R5, RZ, RZ, c[0x0][0x280] ;  /* 0x0000a000ff057624 */ /* 0x000fe200078e00ff */
[----:B------:R-:W-:-:S02]  /*19d0*/  LOP3.LUT R8, R8, 0xfffffe00, RZ, 0xc0, !PT ;  /* 0xfffffe0008087812 */ /* 0x000fc400078ec0ff */
[C---:B------:R-:W-:Y:S01]  /*19e0*/  LOP3.LUT R12, R6.reuse, 0x38, R20, 0xf8, !PT ;  /* 0x00000038060c7812 */ /* 0x040fe200078ef814 */
[----:B------:R-:W-:Y:S01]  /*19f0*/  IMAD.SHL.U32 R212, R5, 0x40, RZ ;  /* 0x0000004005d47824 */ /* 0x000fe200078e00ff */
[----:B------:R-:W-:Y:S01]  /*1a00*/  LOP3.LUT R17, R9, R10, R13, 0xf6, !PT ;  /* 0x0000000a09117212 */ /* 0x000fe200078ef60d */
[C---:B------:R-:W-:Y:S01]  /*1a10*/  IMAD.SHL.U32 R214, R5.reuse, 0x20, RZ ;  /* 0x0000002005d67824 */ /* 0x040fe200078e00ff */
[----:B------:R-:W-:Y:S01]  /*1a20*/  LOP3.LUT R10, R6, 0x38, R101, 0xf8, !PT ;  /* 0x00000038060a7812 */ /* 0x000fe200078ef865 */
[----:B------:R-:W-:Y:S01]  /*1a30*/  IMAD.WIDE.U32 R208, R5, 0x60, RZ ;  /* 0x0000006005d07825 */ /* 0x000fe200078e00ff */
[----:B---3--:R-:W-:Y:S02]  /*1a40*/  @P4 SHF.R.S32.HI R3, RZ, 0x1f, R30 ;  /* 0x0000001fff034819 */ /* 0x008fe4000001141e */
[----:B------:R-:W-:Y:S01]  /*1a50*/  @P0 LEA R6, P1, R4, c[0x0][0x220], 0x1 ;  /* 0x0000880004060a11 */ /* 0x000fe200078208ff */
[----:B------:R-:W-:Y:S01]  /*1a60*/  @!P4 IMAD.MOV.U32 R3, RZ, RZ, R28 ;  /* 0x000000ffff03c224 */ /* 0x000fe200078e001c */
[----:B------:R-:W-:Y:S01]  /*1a70*/  LOP3.LUT R16, R9, R11, R13, 0xf6, !PT ;  /* 0x0000000b09107212 */ /* 0x000fe200078ef60d */
[----:B------:R-:W-:Y:S01]  /*1a80*/  IMAD.SHL.U32 R153, R17, 0x2, RZ ;  /* 0x0000000211997824 */ /* 0x000fe200078e00ff */
[----:B------:R-:W-:-:S02]  /*1a90*/  LOP3.LUT R13, R8, R12, R7, 0xf6, !PT ;  /* 0x0000000c080d7212 */ /* 0x000fc400078ef607 */
        /* <DEDUP_REMOVED lines=14> */
[----:B------:R-:W-:Y:S01]  /*1b80*/  SHF.L.U64.HI R185, R5, R186, c[0x0][0x284] ;  /* 0x0000a10005b97619 */ /* 0x000fe200000102ba */
        /* <DEDUP_REMOVED lines=28> */
[C---:B------:R-:W-:Y:S01]  /*1d50*/  IMAD.WIDE.U32 R138, R2.reuse, c[0x0][0x1e0], RZ ;  /* 0x00007800028a7a25 */ /* 0x040fe200078e00ff */
        /* <DEDUP_REMOVED lines=12> */
[----:B------:R-:W-:Y:S01]  /*1e20*/  IMAD.X R143, R198, 0x1, R144, P1 ;  /* 0x00000001c68f7824 */ /* 0x000fe200008e0690 */
        /* <DEDUP_REMOVED lines=27> */
.L_x_670:
        /* <DEDUP_REMOVED lines=48> */
.L_x_628:
[----:B------:R-:W-:Y:S05]  /*22e0*/  BSYNC B0 ;  /* 0x0000000000007941 */ /* 0x000fea0003800000 */
.L_x_627:
        /* <DEDUP_REMOVED lines=37> */
.L_x_630:
[----:B------:R-:W-:Y:S05]  /*2540*/  BSYNC B0 ;  /* 0x0000000000007941 */ /* 0x000fea0003800000 */
.L_x_629:
        /* <DEDUP_REMOVED lines=40> */
.L_x_632:
[----:B------:R-:W-:Y:S05]  /*27d0*/  BSYNC B0 ;  /* 0x0000000000007941 */ /* 0x000fea0003800000 */
.L_x_631:
        /* <DEDUP_REMOVED lines=38> */
.L_x_634:
[----:B------:R-:W-:Y:S05]  /*2a40*/  BSYNC B0 ;  /* 0x0000000000007941 */ /* 0x000fea0003800000 */
.L_x_633:
        /* <DEDUP_REMOVED lines=76> */
.L_x_638:
[----:B------:R-:W-:Y:S05]  /*2f10*/  BSYNC B0 ;  /* 0x0000000000007941 */ /* 0x000fea0003800000 */
.L_x_637:
        /* <DEDUP_REMOVED lines=59> */
.L_x_636:
[----:B------:R-:W-:Y:S05]  /*32d0*/  BSYNC B1 ;  /* 0x0000000000017941 */ /* 0x000fea0003800000 */
.L_x_635:
        /* <DEDUP_REMOVED lines=63> */
.L_x_642:
[----:B------:R-:W-:Y:S05]  /*36d0*/  BSYNC B0 ;  /* 0x0000000000007941 */ /* 0x000fea0003800000 */
.L_x_641:
        /* <DEDUP_REMOVED lines=58> */
.L_x_640:
[----:B------:R-:W-:Y:S05]  /*3a80*/  BSYNC B1 ;  /* 0x0000000000017941 */ /* 0x000fea0003800000 */
.L_x_639:
        /* <DEDUP_REMOVED lines=63> */
.L_x_646:
[----:B------:R-:W-:Y:S05]  /*3e80*/  BSYNC B0 ;  /* 0x0000000000007941 */ /* 0x000fea0003800000 */
.L_x_645:
        /* <DEDUP_REMOVED lines=58> */
.L_x_644:
[----:B------:R-:W-:Y:S05]  /*4230*/  BSYNC B1 ;  /* 0x0000000000017941 */ /* 0x000fea0003800000 */
.L_x_643:
        /* <DEDUP_REMOVED lines=61> */
.L_x_649:
[----:B------:R-:W-:Y:S05]  /*4610*/  BSYNC B0 ;  /* 0x0000000000007941 */ /* 0x000fea0003800000 */
.L_x_648:
        /* <DEDUP_REMOVED lines=59> */
.L_x_626:
        /* <DEDUP_REMOVED lines=223> */
.L_x_651:
[----:B------:R-:W-:Y:S05]  /*57c0*/  BSYNC B0 ;  /* 0x0000000000007941 */ /* 0x000fea0003800000 */
.L_x_650:
        /* <DEDUP_REMOVED lines=115> */
.L_x_653:
[----:B------:R-:W-:Y:S05]  /*5f00*/  BSYNC B0 ;  /* 0x0000000000007941 */ /* 0x000fea0003800000 */
.L_x_652:
        /* <DEDUP_REMOVED lines=115> */
.L_x_655:
[----:B------:R-:W-:Y:S05]  /*6640*/  BSYNC B0 ;  /* 0x0000000000007941 */ /* 0x000fea0003800000 */
.L_x_654:
        /* <DEDUP_REMOVED lines=115> */
.L_x_625:
        /* <DEDUP_REMOVED lines=20> */
.L_x_657:
[----:B------:R-:W-:Y:S05]  /*6ec0*/  BSYNC B0 ;  /* 0x0000000000007941 */ /* 0x000fea0003800000 */
.L_x_656:
        /* <DEDUP_REMOVED lines=20> */
.L_x_659:
[----:B------:R-:W-:Y:S05]  /*7010*/  BSYNC B0 ;  /* 0x0000000000007941 */ /* 0x000fea0003800000 */
.L_x_658:
        /* <DEDUP_REMOVED lines=20> */
.L_x_661:
[----:B------:R-:W-:Y:S05]  /*7160*/  BSYNC B0 ;  /* 0x0000000000007941 */ /* 0x000fea0003800000 */
.L_x_660:
        /* <DEDUP_REMOVED lines=19> */
.L_x_647:
[----:B------:R-:W-:Y:S05]  /*72a0*/  BSYNC B2 ;  /* 0x0000000000027941 */ /* 0x000fea0003800000 */
.L_x_624:
        /* <DEDUP_REMOVED lines=125> */
.L_x_663:
[----:B-1----:R-:W-:Y:S05]  /*7a80*/  BSYNC B0 ;  /* 0x0000000000007941 */ /* 0x002fea0003800000 */
.L_x_662:
        /* <DEDUP_REMOVED lines=20> */
.L_x_665:
[----:B------:R-:W-:Y:S05]  /*7bd0*/  BSYNC B0 ;  /* 0x0000000000007941 */ /* 0x000fea0003800000 */
.L_x_664:
        /* <DEDUP_REMOVED lines=20> */
.L_x_667:
[----:B------:R-:W-:Y:S05]  /*7d20*/  BSYNC B0 ;  /* 0x0000000000007941 */ /* 0x000fea0003800000 */
.L_x_666:
        /* <DEDUP_REMOVED lines=20> */
.L_x_669:
[----:B------:R-:W-:Y:S05]  /*7e70*/  BSYNC B0 ;  /* 0x0000000000007941 */ /* 0x000fea0003800000 */
.L_x_668:
        /* <DEDUP_REMOVED lines=36> */
.L_x_623:
[----:B------:R-:W3:Y:S01]  /*80c0*/  LDL.LU R27, [R1+0x60] ;  /* 0x00006000011b7983 */ /* 0x000ee20000300800 */
[----:B------:R-:W-:-:S03]  /*80d0*/  IMAD.MOV.U32 R0, RZ, RZ, c[0x0][0x2c4] ;  /* 0x0000b100ff007624 */ /* 0x000fc600078e00ff */
[----:B------:R-:W4:Y:S02]  /*80e0*/  LDL R88, [R1+0x18] ;  /* 0x0000180001587983 */ /* 0x000f240000100800 */
[----:B------:R-:W-:Y:S01]  /*80f0*/  ISETP.NE.AND P6, PT, R0, 0x1, PT ;  /* 0x000000010000780c */ /* 0x000fe20003fc5270 */
[----:B--2---:R-:W-:Y:S01]  /*8100*/  IMAD.IADD R6, R191, 0x1, R190 ;  /* 0x00000001bf067824 */ /* 0x004fe200078e02be */
[----:B------:R-:W-:Y:S01]  /*8110*/  PLOP3.LUT P4, PT, PT, PT, PT, 0x80, 0x0 ;  /* 0x000000000000781c */ /* 0x000fe20003f8f070 */
[----:B------:R-:W-:Y:S01]  /*8120*/  CS2R R178, SRZ ;  /* 0x0000000000b27805 */ /* 0x000fe2000001ff00 */
[----:B------:R-:W-:Y:S01]  /*8130*/  CS2R R176, SRZ ;  /* 0x0000000000b07805 */ /* 0x000fe2000001ff00 */
[----:B------:R-:W-:Y:S01]  /*8140*/  IMAD.MOV.U32 R11, RZ, RZ, RZ ;  /* 0x000000ffff0b7224 */ /* 0x000fe200078e00ff */
[----:B------:R-:W-:Y:S01]  /*8150*/  MOV R182, RZ ;  /* 0x000000ff00b67202 */ /* 0x000fe20000000f00 */
[----:B------:R-:W-:Y:S01]  /*8160*/  CS2R R12, SRZ ;  /* 0x00000000000c7805 */ /* 0x000fe2000001ff00 */
[----:B------:R-:W-:Y:S01]  /*8170*/  IMAD.MOV.U32 R180, RZ, RZ, RZ ;  /* 0x000000ffffb47224 */ /* 0x000fe200078e00ff */
[----:B------:R-:W-:Y:S01]  /*8180*/  CS2R R16, SRZ ;  /* 0x0000000000107805 */ /* 0x000fe2000001ff00 */
[----:B------:R-:W-:Y:S01]  /*8190*/  IMAD.MOV.U32 R174, RZ, RZ, RZ ;  /* 0x000000ffffae7224 */ /* 0x000fe200078e00ff */
[----:B------:R-:W-:Y:S01]  /*81a0*/  CS2R R14, SRZ ;  /* 0x00000000000e7805 */ /* 0x000fe2000001ff00 */
[----:B------:R-:W-:Y:S01]  /*81b0*/  MOV R172, RZ ;  /* 0x000000ff00ac7202 */ /* 0x000fe20000000f00 */
[----:B------:R-:W-:Y:S01]  /*81c0*/  IMAD.MOV.U32 R170, RZ, RZ, RZ ;  /* 0x000000ffffaa7224 */ /* 0x000fe200078e00ff */
[----:B------:R-:W-:Y:S01]  /*81d0*/  CS2R R18, SRZ ;  /* 0x0000000000127805 */ /* 0x000fe2000001ff00 */
[----:B------:R-:W-:Y:S01]  /*81e0*/  IMAD.MOV.U32 R168, RZ, RZ, RZ ;  /* 0x000000ffffa87224 */ /* 0x000fe200078e00ff */
[----:B------:R-:W-:Y:S01]  /*81f0*/  MOV R26, RZ ;  /* 0x000000ff001a7202 */ /* 0x000fe20000000f00 */
[----:B------:R-:W-:Y:S01]  /*8200*/  IMAD.MOV.U32 R162, RZ, RZ, RZ ;  /* 0x000000ffffa27224 */ /* 0x000fe200078e00ff */
[----:B------:R-:W-:Y:S01]  /*8210*/  MOV R166, RZ ;  /* 0x000000ff00a67202 */ /* 0x000fe20000000f00 */
[----:B------:R-:W-:Y:S01]  /*8220*/  IMAD.MOV.U32 R160, RZ, RZ, RZ ;  /* 0x000000ffffa07224 */ /* 0x000fe200078e00ff */
[----:B------:R-:W-:Y:S01]  /*8230*/  CS2R R20, SRZ ;  /* 0x0000000000147805 */ /* 0x000fe2000001ff00 */
[----:B------:R-:W-:Y:S01]  /*8240*/  IMAD.MOV.U32 R164, RZ, RZ, RZ ;  /* 0x000000ffffa47224 */ /* 0x000fe200078e00ff */
[----:B------:R-:W-:Y:S01]  /*8250*/  CS2R R22, SRZ ;  /* 0x0000000000167805 */ /* 0x000fe2000001ff00 */
[----:B------:R-:W-:Y:S01]  /*8260*/  IMAD.MOV.U32 R158, RZ, RZ, RZ ;  /* 0x000000ffff9e7224 */ /* 0x000fe200078e00ff */
        /* <DEDUP_REMOVED lines=26> */
[----:B------:R-:W-:-:S02]  /*8410*/  MOV R37, RZ ;  /* 0x000000ff00257202 */ /* 0x000fc40000000f00 */
[----:B----4-:R-:W-:-:S05]  /*8420*/  IADD3 R0, R88, 0x7f, RZ ;  /* 0x0000007f58007810 */ /* 0x010fca0007ffe0ff */
[----:B------:R-:W-:-:S05]  /*8430*/  @P6 IMAD.HI.U32 R2, R0, c[0x0][0x2c8], RZ ;  /* 0x0000b20000026a27 */ /* 0x000fca00078e00ff */
[----:B------:R-:W-:Y:S02]  /*8440*/  @P6 SHF.R.U32.HI R0, RZ, c[0x0][0x2cc], R2 ;  /* 0x0000b300ff006a19 */ /* 0x000fe40000011602 */
[----:B------:R-:W-:-:S03]  /*8450*/  MOV R2, RZ ;  /* 0x000000ff00027202 */ /* 0x000fc60000000f00 */
[----:B------:R-:W-:Y:S01]  /*8460*/  IMAD.IADD R3, R200, 0x1, R0 ;  /* 0x00000001c8037824 */ /* 0x000fe200078e0200 */
[----:B---3--:R-:W-:-:S03]  /*8470*/  LOP3.LUT R27, R27, 0xfffffffd, RZ, 0xc0, !PT ;  /* 0xfffffffd1b1b7812 */ /* 0x008fc600078ec0ff */
[----:B------:R-:W-:Y:S01]  /*8480*/  IMAD.HI R2, R3, -0x6db6db6d, R2 ;  /* 0x9249249303027827 */ /* 0x000fe200078e0202 */
[----:B------:R-:W-:-:S04]  /*8490*/  @P6 LOP3.LUT R27, R27, 0x2, RZ, 0xfc, !PT ;  /* 0x000000021b1b6812 */ /* 0x000fc800078efcff */
[----:B------:R-:W-:Y:S01]  /*84a0*/  SHF.R.U32.HI R0, RZ, 0x1f, R2 ;  /* 0x0000001fff007819 */ /* 0x000fe20000011602 */
[----:B------:R2:W-:Y:S03]  /*84b0*/  STL [R1+0x60], R27 ;  /* 0x0000601b01007387 */ /* 0x0005e60000100800 */
[----:B------:R-:W-:-:S04]  /*84c0*/  LEA.HI.SX32 R2, R2, R0, 0x1a ;  /* 0x0000000002027211 */ /* 0x000fc800078fd2ff */
[----:B------:R-:W-:-:S04]  /*84d0*/  IMNMX R235, R199, R2, PT ;  /* 0x00000002c7eb7217 */ /* 0x000fc80003800200 */
[----:B------:R-:W-:-:S13]  /*84e0*/  ISETP.GE.AND P0, PT, R235, 0x1, PT ;  /* 0x00000001eb00780c */ /* 0x000fda0003f06270 */
[----:B------:R-:W-:Y:S05]  /*84f0*/  @!P0 BRA `(.L_x_671) ;  /* 0x00018bf000008947 */ /* 0x000fea0003800000 */
[----:B------:R-:W3:Y:S01]  /*8500*/  LDL R36, [R1+0x78] ;  /* 0x0000780001247983 */ /* 0x000ee20000100800 */
[----:B------:R-:W-:-:S03]  /*8510*/  ISETP.NE.U32.AND P0, PT, RZ, c[0x0][0x340], PT ;  /* 0x0000d000ff007a0c */ /* 0x000fc60003f05070 */
[----:B------:R-:W4:Y:S01]  /*8520*/  LDL R35, [R1+0x40] ;  /* 0x0000400001237983 */ /* 0x000f220000100800 */
[----:B------:R-:W-:-:S13]  /*8530*/  ISETP.NE.AND.EX P2, PT, RZ, c[0x0][0x344], PT, P0 ;  /* 0x0000d100ff007a0c */ /* 0x000fda0003f45300 */
[----:B------:R-:W-:Y:S01]  /*8540*/  @P2 IMAD.MOV.U32 R2, RZ, RZ, 0x4 ;  /* 0x00000004ff022424 */ /* 0x000fe200078e00ff */
[----:B------:R-:W1:Y:S01]  /*8550*/  S2R R41, SR_CTAID.Y ;  /* 0x0000000000297919 */ /* 0x000e620000002600 */
        /* <DEDUP_REMOVED lines=10> */
[----:B-1----:R-:W-:Y:S02]  /*8600*/  IMAD R4, R41, c[0x0][0x1bc], R5 ;  /* 0x00006f0029047a24 */ /* 0x002fe400078e0205 */
[----:B---3--:R-:W-:-:S05]  /*8610*/  @P2 IMAD.WIDE R2, R36, R2, c[0x0][0x340] ;  /* 0x0000d00024022625 */ /* 0x008fca00078e0202 */
[----:B------:R1:W3:Y:S01]  /*8620*/  @P2 LDG.E R16, [R2.64] ;  /* 0x0000000802102981 */ /* 0x0002e2000c1e1900 */
[----:B------:R-:W-:Y:S01]  /*8630*/  ISETP.NE.U32.AND P0, PT, RZ, c[0x0][0x348], PT ;  /* 0x0000d200ff007a0c */ /* 0x000fe20003f05070 */
[----:B----4-:R-:W-:Y:S01]  /*8640*/  IMAD R25, R35, c[0x0][0x2c4], RZ ;  /* 0x0000b10023197a24 */ /* 0x010fe200078e02ff */
[----:B------:R-:W-:Y:S01]  /*8650*/  SHF.R.S32.HI R15, RZ, 0x1f, R36 ;  /* 0x0000001fff0f7819 */ /* 0x000fe20000011424 */
[----:B------:R-:W-:Y:S01]  /*8660*/  BSSY B0, `(.L_x_672) ;  /* 0x0000066000007945 */ /* 0x000fe20003800000 */
[----:B------:R-:W-:Y:S02]  /*8670*/  ISETP.NE.AND.EX P0, PT, RZ, c[0x0][0x34c], PT, P0 ;  /* 0x0000d300ff007a0c */ /* 0x000fe40003f05300 */
[----:B------:R-:W-:Y:S02]  /*8680*/  LEA.HI R85, R251, R252, RZ, 0x4 ;  /* 0x000000fcfb557211 */ /* 0x000fe400078f20ff */
[----:B------:R-:W-:Y:S02]  /*8690*/  SHF.R.S32.HI R9, RZ, 0x1f, R6 ;  /* 0x0000001fff097819 */ /* 0x000fe40000011406 */
[----:B------:R-:W-:-:S02]  /*86a0*/  LOP3.LUT R7, R85, 0xfffffff0, RZ, 0xc0, !PT ;  /* 0xfffffff055077812 */ /* 0x000fc400078ec0ff */
[----:B------:R-:W-:Y:S02]  /*86b0*/  SHF.R.S32.HI R73, RZ, 0x1f, R72 ;  /* 0x0000001fff497819 */ /* 0x000fe40000011448 */
[----:B------:R-:W-:Y:S02]  /*86c0*/  IADD3 R11, -R7, R252, RZ ;  /* 0x000000fc070b7210 */ /* 0x000fe40007ffe1ff */
[----:B------:R-:W-:Y:S02]  /*86d0*/  ISETP.NE.U32.AND P1, PT, RZ, c[0x0][0x350], PT ;  /* 0x0000d400ff007a0c */ /* 0x000fe40003f25070 */
[----:B------:R-:W-:Y:S02]  /*86e0*/  ISETP.GE.AND P3, PT, R72, c[0x0][0x198], PT ;  /* 0x0000660048007a0c */ /* 0x000fe40003f66270 */
[----:B------:R-:W-:Y:S01]  /*86f0*/  ISETP.NE.AND.EX P1, PT, RZ, c[0x0][0x354], PT, P1 ;  /* 0x0000d500ff007a0c */ /* 0x000fe20003f25310 */
[----:B-1----:R-:W-:-:S04]  /*8700*/  IMAD.WIDE.U32 R2, R187, c[0x0][0x178], RZ ;  /* 0x00005e00bb027a25 */ /* 0x002fc800078e00ff */
        /* <DEDUP_REMOVED lines=8> */
[----:B------:R-:W-:Y:S01]  /*8790*/  IMAD R0, R116, 0x10, R70 ;  /* 0x0000001074007824 */ /* 0x000fe200078e0246 */
[----:B------:R-:W-:-:S04]  /*87a0*/  SEL R4, R15, RZ, !P0 ;  /* 0x000000ff0f047207 */ /* 0x000fc80004000000 */
[----:B------:R-:W-:Y:S02]  /*87b0*/  IADD3 R12, R88, R0, RZ ;  /* 0x00000000580c7210 */ /* 0x000fe40007ffe0ff */
[----:B------:R-:W-:Y:S02]  /*87c0*/  SEL R0, R36, RZ, !P0 ;  /* 0x000000ff24007207 */ /* 0x000fe40004000000 */
[----:B------:R-:W-:Y:S01]  /*87d0*/  IADD3 R5, P0, R70, R6, RZ ;  /* 0x0000000646057210 */ /* 0x000fe20007f1e0ff */
[----:B------:R-:W-:Y:S02]  /*87e0*/  IMAD R6, R4, c[0x0][0x1c0], RZ ;  /* 0x0000700004067a24 */ /* 0x000fe400078e02ff */
[----:B------:R-:W-:Y:S01]  /*87f0*/  @P6 IMAD.HI.U32 R10, R12, c[0x0][0x2c8], RZ ;  /* 0x0000b2000c0a6a27 */ /* 0x000fe200078e00ff */
[----:B------:R-:W-:Y:S02]  /*8800*/  LEA.HI.X.SX32 R4, R70, R9, 0x1, P0 ;  /* 0x0000000946047211 */ /* 0x000fe400000f0eff */
[----:B------:R-:W-:Y:S01]  /*8810*/  SHF.R.S32.HI R9, RZ, 0x1f, R11 ;  /* 0x0000001fff097819 */ /* 0x000fe2000001140b */
[----:B------:R-:W-:-:S02]  /*8820*/  IMAD R7, R0, c[0x0][0x1c4], R6 ;  /* 0x0000710000077a24 */ /* 0x000fc400078e0206 */
[----:B------:R-:W-:Y:S01]  /*8830*/  IMAD.WIDE.U32 R2, R0, c[0x0][0x1c0], R2 ;  /* 0x0000700000027a25 */ /* 0x000fe200078e0002 */
[----:B------:R-:W-:-:S03]  /*8840*/  LEA.HI R84, R9, R11, RZ, 0x3 ;  /* 0x0000000b09547211 */ /* 0x000fc600078f18ff */
[----:B------:R-:W-:Y:S01]  /*8850*/  IMAD.MOV.U32 R8, RZ, RZ, R12 ;  /* 0x000000ffff087224 */ /* 0x000fe200078e000c */
[----:B------:R-:W-:Y:S01]  /*8860*/  @P6 SHF.R.U32.HI R8, RZ, c[0x0][0x2cc], R10 ;  /* 0x0000b300ff086a19 */ /* 0x000fe2000001160a */
[----:B------:R-:W-:Y:S01]  /*8870*/  IMAD R0, R4, c[0x0][0x208], RZ ;  /* 0x0000820004007a24 */ /* 0x000fe200078e02ff */
[----:B------:R-:W-:Y:S01]  /*8880*/  LOP3.LUT R10, R84, 0xfffffff8, RZ, 0xc0, !PT ;  /* 0xfffffff8540a7812 */ /* 0x000fe200078ec0ff */
[----:B------:R-:W-:Y:S01]  /*8890*/  IMAD R6, R4, c[0x0][0x1e0], RZ ;  /* 0x0000780004067a24 */ /* 0x000fe200078e02ff */
[----:B------:R-:W-:Y:S01]  /*88a0*/  IADD3 R9, -R8, RZ, RZ ;  /* 0x000000ff08097210 */ /* 0x000fe20007ffe1ff */
[C---:B------:R-:W-:Y:S01]  /*88b0*/  IMAD R14, R5.reuse, c[0x0][0x20c], R0 ;  /* 0x00008300050e7a24 */ /* 0x040fe200078e0200 */
[----:B------:R-:W-:Y:S01]  /*88c0*/  SHF.R.S32.HI R0, RZ, 0x1f, R8 ;  /* 0x0000001fff007819 */ /* 0x000fe20000011408 */
[----:B------:R-:W-:Y:S01]  /*88d0*/  IMAD R13, R5, c[0x0][0x1e4], R6 ;  /* 0x00007900050d7a24 */ /* 0x000fe200078e0206 */
[----:B------:R-:W-:Y:S01]  /*88e0*/  IADD3 R83, R11, -R10, RZ ;  /* 0x8000000a0b537210 */ /* 0x000fe20007ffe0ff */
[----:B------:R-:W-:-:S02]  /*88f0*/  IMAD.IADD R3, R3, 0x1, R7 ;  /* 0x0000000103037824 */ /* 0x000fc400078e0207 */
[----:B------:R-:W-:-:S04]  /*8900*/  IMAD.WIDE.U32 R6, R5, c[0x0][0x1e0], R72 ;  /* 0x0000780005067a25 */ /* 0x000fc800078e0048 */
[----:B------:R-:W-:Y:S02]  /*8910*/  IMAD R0, R0, c[0x0][0x1b0], RZ ;  /* 0x00006c0000007a24 */ /* 0x000fe400078e02ff */
[----:B------:R-:W-:Y:S02]  /*8920*/  IMAD.IADD R7, R7, 0x1, R13 ;  /* 0x0000000107077824 */ /* 0x000fe400078e020d */
[C---:B------:R-:W-:Y:S02]  /*8930*/  IMAD R13, R8.reuse, c[0x0][0x1b4], R0 ;  /* 0x00006d00080d7a24 */ /* 0x040fe400078e0200 */
[----:B------:R-:W-:-:S04]  /*8940*/  IMAD.WIDE.U32 R2, R8, c[0x0][0x1b0], R2 ;  /* 0x00006c0008027a25 */ /* 0x000fc800078e0002 */
[----:B------:R-:W-:Y:S01]  /*8950*/  IMAD.WIDE.U32 R4, R5, c[0x0][0x208], R72 ;  /* 0x0000820005047a25 */ /* 0x000fe200078e0048 */
[----:B------:R-:W-:-:S03]  /*8960*/  IADD3 R3, R3, R13, RZ ;  /* 0x0000000d03037210 */ /* 0x000fc60007ffe0ff */
[----:B------:R-:W-:Y:S02]  /*8970*/  IMAD R0, R9, c[0x0][0x2c4], R12 ;  /* 0x0000b10009007a24 */ /* 0x000fe400078e020c */
[----:B------:R-:W-:Y:S02]  /*8980*/  IMAD.IADD R5, R5, 0x1, R14 ;  /* 0x0000000105057824 */ /* 0x000fe400078e020e */
[----:B------:R-:W-:Y:S01]  /*8990*/  IMAD.WIDE.U32 R8, R41, c[0x0][0x1e8], R6 ;  /* 0x00007a0029087a25 */ /* 0x000fe200078e0006 */
[----:B------:R-:W-:-:S03]  /*89a0*/  SHF.R.S32.HI R10, RZ, 0x1f, R0 ;  /* 0x0000001fff0a7819 */ /* 0x000fc60000011400 */
[----:B------:R-:W-:-:S04]  /*89b0*/  IMAD.WIDE.U32 R6, R41, c[0x0][0x210], R4 ;  /* 0x0000840029067a25 */ /* 0x000fc800078e0004 */
[----:B------:R-:W-:-:S04]  /*89c0*/  IMAD.WIDE.U32 R4, R0, c[0x0][0x1a8], R2 ;  /* 0x00006a0000047a25 */ /* 0x000fc800078e0002 */
[----:B------:R-:W-:Y:S02]  /*89d0*/  IMAD R10, R10, c[0x0][0x1a8], RZ ;  /* 0x00006a000a0a7a24 */ /* 0x000fe400078e02ff */
[----:B------:R-:W-:Y:S02]  /*89e0*/  IMAD R12, R218, c[0x0][0x210], RZ ;  /* 0x00008400da0c7a24 */ /* 0x000fe400078e02ff */
[----:B------:R-:W-:Y:S02]  /*89f0*/  IMAD R10, R0, c[0x0][0x1ac], R10 ;  /* 0x00006b00000a7a24 */ /* 0x000fe400078e020a */
[----:B------:R-:W-:Y:S02]  /*8a00*/  IMAD R11, R218, c[0x0][0x1e8], RZ ;  /* 0x00007a00da0b7a24 */ /* 0x000fe400078e02ff */
[C---:B------:R-:W-:Y:S02]  /*8a10*/  IMAD R12, R41.reuse, c[0x0][0x214], R12 ;  /* 0x00008500290c7a24 */ /* 0x040fe400078e020c */
[----:B------:R-:W-:-:S02]  /*8a20*/  IMAD R11, R41, c[0x0][0x1ec], R11 ;  /* 0x00007b00290b7a24 */ /* 0x000fc400078e020b */
[----:B------:R-:W-:Y:S01]  /*8a30*/  IMAD.IADD R10, R5, 0x1, R10 ;  /* 0x00000001050a7824 */ /* 0x000fe200078e020a */
[----:B------:R-:W-:Y:S01]  /*8a40*/  IADD3 R7, R12, R7, RZ ;  /* 0x000000070c077210 */ /* 0x000fe20007ffe0ff */
[----:B------:R-:W-:Y:S01]  /*8a50*/  IMAD.IADD R9, R11, 0x1, R9 ;  /* 0x000000010b097824 */ /* 0x000fe200078e0209 */
[----:B------:R-:W-:Y:S01]  /*8a60*/  LEA R12, P0, R4, c[0x0][0x160], 0x1 ;  /* 0x00005800040c7a11 */ /* 0x000fe200078008ff */
[----:B------:R-:W-:-:S03]  /*8a70*/  IMAD.IADD R5, R88, 0x1, R70 ;  /* 0x0000000158057824 */ /* 0x000fc600078e0246 */
[----:B------:R-:W-:Y:S01]  /*8a80*/  LEA.HI.X R10, R4, c[0x0][0x164], R10, 0x1, P0 ;  /* 0x00005900040a7a11 */ /* 0x000fe200000f0c0a */
[----:B------:R1:W4:Y:S01]  /*8a90*/  SHFL.IDX PT, R13, R12, RZ, 0x181f ;  /* 0x00181fff0c0d7589 */ /* 0x00032200000e0000 */
[----:B------:R-:W-:Y:S02]  /*8aa0*/  ISETP.GE.AND P0, PT, R5, R25, PT ;  /* 0x000000190500720c */ /* 0x000fe40003f06270 */
[----:B------:R-:W-:Y:S01]  /*8ab0*/  LEA.HI R4, R251, R252, RZ, 0x6 ;  /* 0x000000fcfb047211 */ /* 0x000fe200078f30ff */
[----:B------:R1:W2:Y:S03]  /*8ac0*/  SHFL.IDX PT, R14, R10, RZ, 0x181f ;  /* 0x00181fff0a0e7589 */ /* 0x0002a600000e0000 */
[----:B------:R-:W-:-:S04]  /*8ad0*/  SHF.L.U32 R4, R4, 0x3, RZ ;  /* 0x0000000304047819 */ /* 0x000fc800000006ff */
[----:B------:R-:W-:Y:S02]  /*8ae0*/  LOP3.LUT R74, R17, 0xfffffe00, R4, 0xf8, !PT ;  /* 0xfffffe00114a7812 */ /* 0x000fe400078ef804 */
[----:B---3--:R-:W-:Y:S01]  /*8af0*/  @P2 MOV R2, R16 ;  /* 0x0000001000022202 */ /* 0x008fe20000000f00 */
[----:B------:R-:W-:Y:S01]  /*8b00*/  @!P2 IMAD.MOV.U32 R2, RZ, RZ, R36 ;  /* 0x000000ffff02a224 */ /* 0x000fe200078e0024 */
[----:B------:R-:W-:Y:S01]  /*8b10*/  @P2 SHF.R.S32.HI R3, RZ, 0x1f, R16 ;  /* 0x0000001fff032819 */ /* 0x000fe20000011410 */
[----:B------:R-:W-:Y:S01]  /*8b20*/  IMAD.MOV.U32 R16, RZ, RZ, 0x20 ;  /* 0x00000020ff107424 */ /* 0x000fe200078e00ff */
[----:B------:R-:W-:Y:S02]  /*8b30*/  @!P2 MOV R3, R15 ;  /* 0x0000000f0003a202 */ /* 0x000fe40000000f00 */
[----:B------:R-:W-:Y:S02]  /*8b40*/  SEL R0, R2, RZ, !P1 ;  /* 0x000000ff02007207 */ /* 0x000fe40004800000 */
[----:B------:R-:W-:-:S02]  /*8b50*/  SEL R2, R3, RZ, !P1 ;  /* 0x000000ff03027207 */ /* 0x000fc40004800000 */
[----:B------:R-:W-:Y:S01]  /*8b60*/  R2P PR, R83, 0x6 ;  /* 0x0000000653007804 */ /* 0x000fe20000000000 */
[----:B------:R-:W-:Y:S01]  /*8b70*/  IMAD.WIDE.U32 R100, R0, c[0x0][0x218], R6 ;  /* 0x0000860000647a25 */ /* 0x000fe200078e0006 */
[----:B------:R-:W-:-:S03]  /*8b80*/  MOV R15, 0x10 ;  /* 0x00000010000f7802 */ /* 0x000fc60000000f00 */
[----:B------:R-:W-:Y:S01]  /*8b90*/  IMAD R3, R2, c[0x0][0x1f0], RZ ;  /* 0x00007c0002037a24 */ /* 0x000fe200078e02ff */
[----:B------:R-:W-:Y:S01]  /*8ba0*/  SEL R4, R16, 0xffffffe0, !P2 ;  /* 0xffffffe010047807 */ /* 0x000fe20005000000 */
[----:B------:R-:W-:Y:S02]  /*8bb0*/  IMAD R2, R2, c[0x0][0x218], RZ ;  /* 0x0000860002027a24 */ /* 0x000fe400078e02ff */
[C---:B------:R-:W-:Y:S02]  /*8bc0*/  IMAD R11, R0.reuse, c[0x0][0x1f4], R3 ;  /* 0x00007d00000b7a24 */ /* 0x040fe400078e0203 */
[C---:B------:R-:W-:Y:S01]  /*8bd0*/  IMAD R3, R0.reuse, c[0x0][0x21c], R2 ;  /* 0x0000870000037a24 */ /* 0x040fe200078e0202 */
[----:B------:R-:W-:Y:S01]  /*8be0*/  SEL R2, R15, 0xfffffff0, !P1 ;  /* 0xfffffff00f027807 */ /* 0x000fe20004800000 */
[----:B------:R-:W-:-:S03]  /*8bf0*/  IMAD.WIDE.U32 R22, R0, c[0x0][0x1f0], R8 ;  /* 0x00007c0000167a25 */ /* 0x000fc600078e0008 */
[----:B------:R-:W-:Y:S01]  /*8c00*/  IADD3 R87, R101, R3, RZ ;  /* 0x0000000365577210 */ /* 0x000fe20007ffe0ff */
[----:B------:R-:W-:Y:S01]  /*8c10*/  IMAD.IADD R19, R23, 0x1, R11 ;  /* 0x0000000117137824 */ /* 0x000fe200078e020b */
[----:B------:R1:W-:Y:S04]  /*8c20*/  STL.64 [R1+0x70], R22 ;  /* 0x0000701601007387 */ /* 0x0003e80000100a00 */
[----:B------:R1:W-:Y:S04]  /*8c30*/  STL.64 [R1+0x38], R100 ;  /* 0x0000386401007387 */ /* 0x0003e80000100a00 */
[----:B------:R1:W-:Y:S04]  /*8c40*/  STL [R1+0x34], R87 ;  /* 0x0000345701007387 */ /* 0x0003e80000100800 */
[----:B------:R1:W-:Y:S01]  /*8c50*/  STL [R1+0x6c], R19 ;  /* 0x00006c1301007387 */ /* 0x0003e20000100800 */
[----:B------:R-:W-:Y:S05]  /*8c60*/  @P0 BRA `(.L_x_673) ;  /* 0x0000005000000947 */ /* 0x000fea0003800000 */
[----:B--2-4-:R-:W-:Y:S01]  /*8c70*/  LEA R6, P0, R72, R13, 0x1 ;  /* 0x0000000d48067211 */ /* 0x014fe200078008ff */
[----:B------:R-:W-:-:S03]  /*8c80*/  IMAD.SHL.U32 R0, R74, 0x2, RZ ;  /* 0x000000024a007824 */ /* 0x000fc600078e00ff */
[----:B------:R-:W-:-:S05]  /*8c90*/  LEA.HI.X R7, R72, R14, R73, 0x1, P0 ;  /* 0x0000000e48077211 */ /* 0x000fca00000f0c49 */
[----:B------:R-:W-:Y:S01]  /*8ca0*/  @!PT LDS RZ, [RZ] ;  /* 0x00000000fffff984 */ /* 0x000fe20000000800 */
[----:B------:R2:W-:Y:S04]  /*8cb0*/  LDGSTS.E.BYPASS.LTC128B.128 [R0+0x7100], [R6.64], !P3 ;  /* 0x0710000006007fae */ /* 0x0005e8000d901d48 */
.L_x_673:
[----:B--2-4-:R-:W-:Y:S05]  /*8cc0*/  BSYNC B0 ;  /* 0x0000000000007941 */ /* 0x014fea0003800000 */
.L_x_672:
        /* <DEDUP_REMOVED lines=11> */
.L_x_675:
[----:B------:R-:W-:Y:S05]  /*8d80*/  BSYNC B0 ;  /* 0x0000000000007941 */ /* 0x000fea0003800000 */
.L_x_674:
        /* <DEDUP_REMOVED lines=11> */
.L_x_677:
[----:B------:R-:W-:Y:S05]  /*8e40*/  BSYNC B0 ;  /* 0x0000000000007941 */ /* 0x000fea0003800000 */
.L_x_676:
        /* <DEDUP_REMOVED lines=11> */
.L_x_679:
[----:B------:R-:W-:Y:S05]  /*8f00*/  BSYNC B0 ;  /* 0x0000000000007941 */ /* 0x000fea0003800000 */
.L_x_678:
        /* <DEDUP_REMOVED lines=11> */
.L_x_681:
[----:B------:R-:W-:Y:S05]  /*8fc0*/  BSYNC B0 ;  /* 0x0000000000007941 */ /* 0x000fea0003800000 */
.L_x_680:
        /* <DEDUP_REMOVED lines=11> */
.L_x_683:
[----:B------:R-:W-:Y:S05]  /*9080*/  BSYNC B0 ;  /* 0x0000000000007941 */ /* 0x000fea0003800000 */
.L_x_682:
        /* <DEDUP_REMOVED lines=11> */
.L_x_685:
[----:B------:R-:W-:Y:S05]  /*9140*/  BSYNC B0 ;  /* 0x0000000000007941 */ /* 0x000fea0003800000 */
.L_x_684:
[----:B-12---:R-:W2:Y:S01]  /*9150*/  LDL R7, [R1+0x44] ;  /* 0x0000440001077983 */ /* 0x006ea20000100800 */
[----:B------:R-:W-:Y:S01]  /*9160*/  IADD3 R0, R5, 0x70, RZ ;  /* 0x0000007005007810 */ /* 0x000fe20007ffe0ff */
[----:B----4-:R-:W-:Y:S01]  /*9170*/  IMAD.MOV.U32 R6, RZ, RZ, 0x70 ;  /* 0x00000070ff067424 */ /* 0x010fe200078e00ff */
[C---:B------:R-:W-:Y:S01]  /*9180*/  IADD3 R96, R235.reuse, -0x1, RZ ;  /* 0xffffffffeb607810 */ /* 0x040fe20007ffe0ff */
[----:B------:R-:W1:Y:S01]  /*9190*/  SHFL.IDX PT, R8, R12, 0x7, 0x181f ;  /* 0x00f81f000c087f89 */ /* 0x000e6200000e0000 */
[----:B------:R-:W-:Y:S01]  /*91a0*/  ISETP.GE.AND P1, PT, R0, R25, PT ;  /* 0x000000190000720c */ /* 0x000fe20003f26270 */
[----:B------:R-:W-:Y:S01]  /*91b0*/  IMAD R248, R235, -0x70, R6 ;  /* 0xffffff90ebf87824 */ /* 0x000fe200078e0206 */
[----:B------:R-:W-:Y:S01]  /*91c0*/  SHF.R.S32.HI R97, RZ, 0x1f, R96 ;  /* 0x0000001fff617819 */ /* 0x000fe20000011460 */
[----:B------:R-:W4:Y:S01]  /*91d0*/  SHFL.IDX PT, R3, R10, 0x7, 0x181f ;  /* 0x00f81f000a037f89 */ /* 0x000f2200000e0000 */
[----:B------:R-:W-:Y:S01]  /*91e0*/  IMAD.MOV.U32 R14, RZ, RZ, R18 ;  /* 0x000000ffff0e7224 */ /* 0x000fe200078e0012 */
[----:B------:R-:W-:Y:S01]  /*91f0*/  BSSY B0, `(.L_x_686) ;  /* 0x0000057000007945 */ /* 0x000fe20003800000 */
[----:B------:R-:W-:-:S02]  /*9200*/  IMAD.MOV.U32 R15, RZ, RZ, R19 ;  /* 0x000000ffff0f7224 */ /* 0x000fc400078e0013 */
[C---:B------:R-:W-:Y:S02]  /*9210*/  IMAD R0, R6.reuse, c[0x0][0x1e4], RZ ;  /* 0x0000790006007a24 */ /* 0x040fe400078e02ff */
[----:B------:R-:W-:-:S04]  /*9220*/  IMAD.WIDE.U32 R18, R6, c[0x0][0x1e0], RZ ;  /* 0x0000780006127a25 */ /* 0x000fc800078e00ff */
[----:B------:R-:W-:Y:S02]  /*9230*/  IMAD.IADD R118, R19, 0x1, R0 ;  /* 0x0000000113767824 */ /* 0x000fe400078e0200 */
[----:B------:R-:W-:Y:S02]  /*9240*/  IMAD.MOV.U32 R14, RZ, RZ, R22 ;  /* 0x000000ffff0e7224 */ /* 0x000fe400078e0016 */
[----:B------:R-:W-:Y:S02]  /*9250*/  IMAD R6, R118, R96, RZ ;  /* 0x0000006076067224 */ /* 0x000fe400078e02ff */
[----:B------:R-:W-:Y:S01]  /*9260*/  IMAD.MOV.U32 R21, RZ, RZ, c[0x0][0x1e0] ;  /* 0x00007800ff157624 */ /* 0x000fe200078e00ff */
[----:B------:R3:W-:Y:S01]  /*9270*/  STL.64 [R1+0x68], R14 ;  /* 0x0000680e01007387 */ /* 0x0007e20000100a00 */
[----:B------:R-:W-:Y:S01]  /*9280*/  IMAD R6, R97, R18, R6 ;  /* 0x0000001261067224 */ /* 0x000fe200078e0206 */
[----:B-1----:R-:W-:Y:S01]  /*9290*/  @!P1 LEA R8, P0, R72, R8, 0x1 ;  /* 0x0000000848089211 */ /* 0x002fe200078008ff */
[----:B------:R-:W-:-:S02]  /*92a0*/  IMAD.MOV.U32 R20, RZ, RZ, c[0x0][0x1e4] ;  /* 0x00007900ff147624 */ /* 0x000fc400078e00ff */
[----:B------:R-:W-:Y:S01]  /*92b0*/  IMAD.MOV.U32 R16, RZ, RZ, R27 ;  /* 0x000000ffff107224 */ /* 0x000fe200078e001b */
[----:B----4-:R-:W-:Y:S01]  /*92c0*/  @!P1 LEA.HI.X R9, R72, R3, R73, 0x1, P0 ;  /* 0x0000000348099211 */ /* 0x010fe200000f0c49 */
[----:B------:R-:W-:Y:S02]  /*92d0*/  @!P1 IMAD.SHL.U32 R3, R74, 0x2, RZ ;  /* 0x000000024a039824 */ /* 0x000fe400078e00ff */
[----:B---3--:R-:W-:Y:S01]  /*92e0*/  IMAD.WIDE.U32 R12, R21, 0x20, RZ ;  /* 0x00000020150c7825 */ /* 0x008fe200078e00ff */
[----:B------:R-:W-:Y:S02]  /*92f0*/  LOP3.LUT R16, R16, 0xfffffffe, RZ, 0xc0, !PT ;  /* 0xfffffffe10107812 */ /* 0x000fe400078ec0ff */
[----:B------:R-:W-:Y:S01]  /*9300*/  @!PT LDS RZ, [RZ] ;  /* 0x00000000fffff984 */ /* 0x000fe20000000800 */
[----:B------:R1:W-:Y:S01]  /*9310*/  @!P1 LDGSTS.E.BYPASS.LTC128B.128 [R3+0xa900], [R8.64], !P3 ;  /* 0x0a90000008039fae */ /* 0x0003e2000d901d48 */
[----:B------:R-:W-:-:S03]  /*9320*/  ISETP.GE.AND P3, PT, R72, c[0x0][0x1d4], PT ;  /* 0x0000750048007a0c */ /* 0x000fc60003f66270 */
[----:B------:R-:W0:Y:S10]  /*9330*/  LDGDEPBAR ;  /* 0x00000000000079af */ /* 0x000e340000000000 */
[----:B------:R-:W-:Y:S01]  /*9340*/  @P3 LOP3.LUT R16, R16, 0x1, RZ, 0xfc, !PT ;  /* 0x0000000110103812 */ /* 0x000fe200078efcff */
[----:B------:R-:W-:-:S04]  /*9350*/  IMAD.WIDE.U32 R14, R96, R18, R14 ;  /* 0x00000012600e7225 */ /* 0x000fc800078e000e */
[----:B------:R3:W-:Y:S01]  /*9360*/  STL [R1+0x60], R16 ;  /* 0x0000601001007387 */ /* 0x0007e20000100800 */
[----:B-1----:R-:W-:-:S03]  /*9370*/  IMAD.SHL.U32 R3, R20, 0x20, RZ ;  /* 0x0000002014037824 */ /* 0x002fc600078e00ff */
[----:B------:R-:W-:Y:S01]  /*9380*/  BAR.SYNC.DEFER_BLOCKING 0x0 ;  /* 0x0000000000007b1d */ /* 0x000fe20000010000 */
[----:B--2---:R-:W-:Y:S01]  /*9390*/  IADD3 R75, R248, R7, -R70 ;  /* 0x00000007f84b7210 */ /* 0x004fe20007ffe846 */
[----:B------:R-:W-:-:S03]  /*93a0*/  IMAD.IADD R7, R15, 0x1, R6 ;  /* 0x000000010f077824 */ /* 0x000fc600078e0206 */
[C---:B------:R-:W-:Y:S02]  /*93b0*/  ISETP.GE.AND P2, PT, R75.reuse, 0x11, PT ;  /* 0x000000114b00780c */ /* 0x040fe40003f46270 */
[C---:B------:R-:W-:Y:S02]  /*93c0*/  ISETP.GE.AND P4, PT, R75.reuse, 0x1, PT ;  /* 0x000000014b00780c */ /* 0x040fe40003f86270 */
[----:B------:R-:W-:-:S09]  /*93d0*/  ISETP.GE.AND P5, PT, R75, 0x21, PT ;  /* 0x000000214b00780c */ /* 0x000fd20003fa6270 */
[C---:B------:R-:W-:Y:S02]  /*93e0*/  @P2 LEA R0, P0, R21.reuse, R14, 0x4 ;  /* 0x0000000e15002211 */ /* 0x040fe400078020ff */
[----:B------:R-:W-:Y:S02]  /*93f0*/  @P4 LEA R8, P1, R14, c[0x0][0x1c8], 0x1 ;  /* 0x000072000e084a11 */ /* 0x000fe400078208ff */
[----:B------:R-:W-:Y:S02]  /*9400*/  @P2 LEA.HI.X R5, R21, R7, R20, 0x4, P0 ;  /* 0x0000000715052211 */ /* 0x000fe400000f2414 */
[----:B------:R-:W-:Y:S02]  /*9410*/  @P2 LEA R10, P0, R0, c[0x0][0x1c8], 0x1 ;  /* 0x00007200000a2a11 */ /* 0x000fe400078008ff */
[----:B------:R-:W-:Y:S02]  /*9420*/  @P4 LEA.HI.X R9, R14, c[0x0][0x1cc], R7, 0x1, P1 ;  /* 0x000073000e094a11 */ /* 0x000fe400008f0c07 */
[----:B------:R-:W-:Y:S01]  /*9430*/  @P2 LEA.HI.X R11, R0, c[0x0][0x1cc], R5, 0x1, P0 ;  /* 0x00007300000b2a11 */ /* 0x000fe200000f0c05 */
[----:B------:R-:W-:Y:S01]  /*9440*/  @P4 IMAD.SHL.U32 R5, R74, 0x2, RZ ;  /* 0x000000024a054824 */ /* 0x000fe200078e00ff */
[----:B------:R-:W-:-:S02]  /*9450*/  ISETP.GE.AND P1, PT, R75, 0x31, PT ;  /* 0x000000314b00780c */ /* 0x000fc40003f26270 */
[----:B------:R-:W-:Y:S02]  /*9460*/  @P5 IADD3 R0, P0, R14, R12, RZ ;  /* 0x0000000c0e005210 */ /* 0x000fe40007f1e0ff */
[----:B------:R-:W-:Y:S01]  /*9470*/  @!PT LDS RZ, [RZ] ;  /* 0x00000000fffff984 */ /* 0x000fe20000000800 */
[----:B------:R-:W-:Y:S01]  /*9480*/  @!PT LDS RZ, [RZ] ;  /* 0x00000000fffff984 */ /* 0x000fe20000000800 */
[----:B------:R-:W-:Y:S01]  /*9490*/  @!PT LDS RZ, [RZ] ;  /* 0x00000000fffff984 */ /* 0x000fe20000000800 */
[----:B------:R1:W-:Y:S01]  /*94a0*/  @P4 LDGSTS.E.BYPASS.LTC128B.128 [R5+0x3900], [R8.64], !P3 ;  /* 0x0390000008054fae */ /* 0x0003e2000d901d48 */
[----:B------:R-:W-:Y:S02]  /*94b0*/  LOP3.LUT P4, RZ, R16, 0x1, RZ, 0xc0, !PT ;  /* 0x0000000110ff7812 */ /* 0x000fe4000788c0ff */
[----:B------:R-:W-:Y:S01]  /*94c0*/  @P5 IADD3.X R12, R7, R13, R3, P0, !PT ;  /* 0x0000000d070c5210 */ /* 0x000fe200007fe403 */
[----:B------:R-:W-:Y:S01]  /*94d0*/  @P2 IMAD.SHL.U32 R3, R74, 0x2, RZ ;  /* 0x000000024a032824 */ /* 0x000fe200078e00ff */
[C---:B------:R-:W-:Y:S02]  /*94e0*/  @P5 LEA R18, P3, R0.reuse, c[0x0][0x1c8], 0x1 ;  /* 0x0000720000125a11 */ /* 0x040fe400078608ff */
[----:B------:R-:W-:Y:S02]  /*94f0*/  ISETP.GE.AND P0, PT, R75, 0x51, PT ;  /* 0x000000514b00780c */ /* 0x000fe40003f06270 */
[----:B------:R-:W-:Y:S01]  /*9500*/  @P1 IMAD.MOV.U32 R6, RZ, RZ, R14 ;  /* 0x000000ffff061224 */ /* 0x000fe200078e000e */
[----:B------:R-:W-:-:S04]  /*9510*/  @P5 LEA.HI.X R19, R0, c[0x0][0x1cc], R12, 0x1, P3 ;  /* 0x0000730000135a11 */ /* 0x000fc800018f0c0c */
[----:B------:R2:W-:Y:S01]  /*9520*/  @P2 LDGSTS.E.BYPASS.LTC128B.128 [R3+0x4100], [R10.64], !P4 ;  /* 0x041000000a032fae */ /* 0x0005e2000e101d48 */
[----:B------:R-:W-:Y:S01]  /*9530*/  ISETP.GE.AND P2, PT, R75, 0x41, PT ;  /* 0x000000414b00780c */ /* 0x000fe20003f46270 */
[----:B-1----:R-:W-:-:S04]  /*9540*/  @P1 IMAD.WIDE.U32 R8, R21, 0x30, R6 ;  /* 0x0000003015081825 */ /* 0x002fc800078e0006 */
[----:B------:R-:W-:Y:S01]  /*9550*/  @P0 IMAD R5, R20, 0x50, RZ ;  /* 0x0000005014050824 */ /* 0x000fe200078e02ff */
[----:B---3--:R-:W-:Y:S01]  /*9560*/  @P1 LEA R16, P3, R8, c[0x0][0x1c8], 0x1 ;  /* 0x0000720008101a11 */ /* 0x008fe200078608ff */
[----:B--2---:R-:W-:-:S04]  /*9570*/  @P1 IMAD R3, R20, 0x30, RZ ;  /* 0x0000003014031824 */ /* 0x004fc800078e02ff */
[----:B------:R-:W-:Y:S02]  /*9580*/  @P1 IMAD.IADD R0, R9, 0x1, R3 ;  /* 0x0000000109001824 */ /* 0x000fe400078e0203 */
[----:B------:R-:W-:-:S03]  /*9590*/  @P0 IMAD.MOV.U32 R9, RZ, RZ, R7 ;  /* 0x000000ffff090224 */ /* 0x000fc600078e0007 */
[----:B------:R-:W-:Y:S01]  /*95a0*/  @P1 LEA.HI.X R17, R8, c[0x0][0x1cc], R0, 0x1, P3 ;  /* 0x0000730008111a11 */ /* 0x000fe200018f0c00 */
[----:B------:R-:W-:Y:S01]  /*95b0*/  @P0 IMAD.MOV.U32 R8, RZ, RZ, R14 ;  /* 0x000000ffff080224 */ /* 0x000fe200078e000e */
[----:B------:R-:W-:-:S03]  /*95c0*/  @P2 LEA R0, P3, R21, R14, 0x6 ;  /* 0x0000000e15002211 */ /* 0x000fc600078630ff */
[C---:B------:R-:W-:Y:S01]  /*95d0*/  @P0 IMAD.WIDE.U32 R8, R21.reuse, 0x50, R8 ;  /* 0x0000005015080825 */ /* 0x040fe200078e0008 */
[----:B------:R-:W-:Y:S02]  /*95e0*/  @P2 LEA.HI.X R3, R21, R7, R20, 0x6, P3 ;  /* 0x0000000715032211 */ /* 0x000fe400018f3414 */
[----:B------:R-:W-:-:S04]  /*95f0*/  @P2 LEA R12, P3, R0, c[0x0][0x1c8], 0x1 ;  /* 0x00007200000c2a11 */ /* 0x000fc800078608ff */
[----:B------:R-:W-:Y:S01]  /*9600*/  @P2 LEA.HI.X R13, R0, c[0x0][0x1cc], R3, 0x1, P3 ;  /* 0x00007300000d2a11 */ /* 0x000fe200018f0c03 */
[----:B------:R-:W-:Y:S01]  /*9610*/  @P5 IMAD.SHL.U32 R3, R74, 0x2, RZ ;  /* 0x000000024a035824 */ /* 0x000fe200078e00ff */
[----:B------:R-:W-:Y:S01]  /*9620*/  @P0 LEA R10, P3, R8, c[0x0][0x1c8], 0x1 ;  /* 0x00007200080a0a11 */ /* 0x000fe200078608ff */
[----:B------:R-:W-:Y:S02]  /*9630*/  @P0 IMAD.IADD R0, R9, 0x1, R5 ;  /* 0x0000000109000824 */ /* 0x000fe400078e0205 */
[----:B------:R-:W-:Y:S01]  /*9640*/  @P1 IMAD.SHL.U32 R5, R74, 0x2, RZ ;  /* 0x000000024a051824 */ /* 0x000fe200078e00ff */
[----:B------:R1:W-:Y:S02]  /*9650*/  @P5 LDGSTS.E.BYPASS.LTC128B.128 [R3+0x4900], [R18.64], !P4 ;  /* 0x0490000012035fae */ /* 0x0003e4000e101d48 */
[----:B------:R-:W-:Y:S01]  /*9660*/  @P0 LEA.HI.X R11, R8, c[0x0][0x1cc], R0, 0x1, P3 ;  /* 0x00007300080b0a11 */ /* 0x000fe200018f0c00 */
[C---:B------:R-:W-:Y:S01]  /*9670*/  @P0 IMAD.SHL.U32 R0, R74.reuse, 0x2, RZ ;  /* 0x000000024a000824 */ /* 0x040fe200078e00ff */
[----:B------:R2:W-:Y:S01]  /*9680*/  @P1 LDGSTS.E.BYPASS.LTC128B.128 [R5+0x5100], [R16.64], !P4 ;  /* 0x0510000010051fae */ /* 0x0005e2000e101d48 */
[----:B-1----:R-:W-:-:S05]  /*9690*/  @P2 IMAD.SHL.U32 R3, R74, 0x2, RZ ;  /* 0x000000024a032824 */ /* 0x002fca00078e00ff */
[----:B------:R2:W-:Y:S04]  /*96a0*/  @P2 LDGSTS.E.BYPASS.LTC128B.128 [R3+0x5900], [R12.64], !P4 ;  /* 0x059000000c032fae */ /* 0x0005e8000e101d48 */
[----:B------:R2:W-:Y:S01]  /*96b0*/  @P0 LDGSTS.E.BYPASS.LTC128B.128 [R0+0x6100], [R10.64], !P4 ;  /* 0x061000000a000fae */ /* 0x0005e2000e101d48 */
[----:B------:R-:W-:-:S13]  /*96c0*/  ISETP.GE.AND P0, PT, R75, 0x61, PT ;  /* 0x000000614b00780c */ /* 0x000fda0003f06270 */
[----:B------:R-:W-:Y:S05]  /*96d0*/  @!P0 BRA `(.L_x_687) ;  /* 0x0000008000008947 */ /* 0x000fea0003800000 */
[----:B------:R-:W-:Y:S01]  /*96e0*/  MOV R6, R14 ;  /* 0x0000000e00067202 */ /* 0x000fe20000000f00 */
[----:B--2---:R-:W-:-:S04]  /*96f0*/  IMAD R0, R20, 0x60, RZ ;  /* 0x0000006014007824 */ /* 0x004fc800078e02ff */
[----:B------:R-:W-:-:S05]  /*9700*/  IMAD.WIDE.U32 R8, R21, 0x60, R6 ;  /* 0x0000006015087825 */ /* 0x000fca00078e0006 */
[----:B------:R-:W-:Y:S02]  /*9710*/  IADD3 R0, R0, R9, RZ ;  /* 0x0000000900007210 */ /* 0x000fe40007ffe0ff */
[----:B------:R-:W-:-:S04]  /*9720*/  LEA R6, P0, R8, c[0x0][0x1c8], 0x1 ;  /* 0x0000720008067a11 */ /* 0x000fc800078008ff */
[----:B------:R-:W-:Y:S02]  /*9730*/  LEA.HI.X R7, R8, c[0x0][0x1cc], R0, 0x1, P0 ;  /* 0x0000730008077a11 */ /* 0x000fe400000f0c00 */
[----:B------:R-:W-:-:S05]  /*9740*/  SHF.L.U32 R0, R74, 0x1, RZ ;  /* 0x000000014a007819 */ /* 0x000fca00000006ff */
[----:B------:R1:W-:Y:S02]  /*9750*/  LDGSTS.E.BYPASS.LTC128B.128 [R0+0x6900], [R6.64], !P4 ;  /* 0x0690000006007fae */ /* 0x0003e4000e101d48 */
.L_x_687:
[----:B------:R-:W-:Y:S05]  /*9760*/  BSYNC B0 ;  /* 0x0000000000007941 */ /* 0x000fea0003800000 */
.L_x_686:
[----:B------:R-:W-:Y:S01]  /*9770*/  ISETP.LT.AND P0, PT, RZ, c[0x0][0x27c], PT ;  /* 0x00009f00ff007a0c */ /* 0x000fe20003f01270 */
[----:B------:R-:W0:Y:S01]  /*9780*/  LDGDEPBAR ;  /* 0x00000000000079af */ /* 0x000e220000000000 */
[----:B------:R-:W-:-:S04]  /*9790*/  LEA.HI R249, R251, R252, RZ, 0x5 ;  /* 0x000000fcfbf97211 */ /* 0x000fc800078f28ff */
[----:B------:R-:W-:-:S07]  /*97a0*/  SHF.R.S32.HI R250, RZ, 0x5, R249 ;  /* 0x00000005fffa7819 */ /* 0x000fce00000114f9 */
[----:B------:R-:W-:Y:S05]  /*97b0*/  @P0 BRA `(.L_x_688) ;  /* 0x0000002000000947 */ /* 0x000fea0003800000 */
[----:B------:R-:W-:-:S04]  /*97c0*/  DEPBAR.LE SB0, 0x1 ;  /* 0x000080400000791a */ /* 0x000fc80000000000 */
[----:B------:R-:W-:Y:S05]  /*97d0*/  BRA `(.L_x_689) ;  /* 0x00004b1000007947 */ /* 0x000fea0003800000 */
.L_x_688:
[----:B------:R-:W-:Y:S01]  /*97e0*/  ULDC.U8 UR4, c[0x0][0x298] ;  /* 0x0000a60000047ab9 */ /* 0x000fe20000000000 */
[----:B-12--5:R-:W-:Y:S01]  /*97f0*/  SHF.R.S32.HI R0, RZ, 0x1f, R167 ;  /* 0x0000001fff007819 */ /* 0x026fe200000114a7 */
[----:B------:R-:W-:Y:S01]  /*9800*/  IMAD.WIDE.U32 R12, R167, c[0x0][0x280], RZ ;  /* 0x0000a000a70c7a25 */ /* 0x000fe200078e00ff */
        /* <DEDUP_REMOVED lines=17> */
[----:B------:R-:W-:Y:S01]  /*9920*/  @P6 IMAD.HI.U32 R3, R0, c[0x0][0x2c8], RZ ;  /* 0x0000b20000036a27 */ /* 0x000fe200078e00ff */
[----:B------:R-:W-:Y:S01]  /*9930*/  MOV R8, R12 ;  /* 0x0000000c00087202 */ /* 0x000fe20000000f00 */
[----:B------:R-:W-:Y:S01]  /*9940*/  BSSY B0, `(.L_x_691) ;  /* 0x000002e000007945 */ /* 0x000fe20003800000 */
[----:B------:R-:W-:Y:S01]  /*9950*/  MOV R6, R10 ;  /* 0x0000000a00067202 */ /* 0x000fe20000000f00 */
[----:B------:R-:W-:Y:S01]  /*9960*/  IMAD.SHL.U32 R16, R14, 0x4, RZ ;  /* 0x000000040e107824 */ /* 0x000fe200078e00ff */
[----:B------:R-:W-:Y:S01]  /*9970*/  @P6 SHF.R.U32.HI R0, RZ, c[0x0][0x2cc], R3 ;  /* 0x0000b300ff006a19 */ /* 0x000fe20000011603 */
[----:B------:R-:W-:Y:S01]  /*9980*/  CS2R R38, SRZ ;  /* 0x0000000000267805 */ /* 0x000fe2000001ff00 */
[----:B------:R-:W-:Y:S01]  /*9990*/  CS2R R28, SRZ ;  /* 0x00000000001c7805 */ /* 0x000fe2000001ff00 */
[----:B------:R-:W-:Y:S01]  /*99a0*/  CS2R R14, SRZ ;  /* 0x00000000000e7805 */ /* 0x000fe2000001ff00 */
[----:B------:R-:W-:Y:S01]  /*99b0*/  SHF.R.S32.HI R3, RZ, 0x1f, R0 ;  /* 0x0000001fff037819 */ /* 0x000fe20000011400 */
[----:B------:R-:W-:Y:S01]  /*99c0*/  IMAD.WIDE.U32 R8, R0, c[0x0][0x280], R8 ;  /* 0x0000a00000087a25 */ /* 0x000fe200078e0008 */
[----:B------:R-:W-:Y:S01]  /*99d0*/  CS2R R30, SRZ ;  /* 0x00000000001e7805 */ /* 0x000fe2000001ff00 */
[----:B------:R-:W-:-:S02]  /*99e0*/  CS2R R18, SRZ ;  /* 0x0000000000127805 */ /* 0x000fc4000001ff00 */
        /* <DEDUP_REMOVED lines=35> */
.L_x_692:
[----:B------:R-:W-:Y:S05]  /*9c20*/  BSYNC B0 ;  /* 0x0000000000007941 */ /* 0x000fea0003800000 */
.L_x_691:
        /* <DEDUP_REMOVED lines=45> */
.L_x_694:
[----:B----4-:R-:W-:Y:S05]  /*9f00*/  BSYNC B0 ;  /* 0x0000000000007941 */ /* 0x010fea0003800000 */
.L_x_693:
        /* <DEDUP_REMOVED lines=47> */
.L_x_696:
[----:B--2---:R-:W-:Y:S05]  /*a200*/  BSYNC B0 ;  /* 0x0000000000007941 */ /* 0x004fea0003800000 */
.L_x_695:
        /* <DEDUP_REMOVED lines=45> */
.L_x_698:
[----:B----4-:R-:W-:Y:S05]  /*a4e0*/  BSYNC B0 ;  /* 0x0000000000007941 */ /* 0x010fea0003800000 */
.L_x_697:
        /* <DEDUP_REMOVED lines=53> */
[--C-:B------:R-:W-:Y:S02]  /*a840*/  HADD2.F32 R15, -RZ, R9.reuse.H0_H0 ;  /* 0x20000009ff0f7230 */ /* 0x100fe40000004100 */
[----:B------:R-:W-:Y:S01]  /*a850*/  HADD2.F32 R14, -RZ, R9.H1_H1 ;  /* 0x30000009ff0e7230 */ /* 0x000fe20000004100 */
[C---:B------:R-:W-:Y:S01]  /*a860*/  FMUL.FTZ R9, R5.reuse, R10 ;  /* 0x0000000a05097220 */ /* 0x040fe20000410000 */
[----:B------:R-:W-:Y:S01]  /*a870*/  HADD2.F32 R0, -RZ, R27.H0_H0 ;  /* 0x2000001bff007230 */ /* 0x000fe20000004100 */
[-C--:B------:R-:W-:Y:S02]  /*a880*/  FFMA.FTZ R17, R5, R19.reuse, -R7 ;  /* 0x0000001305117223 */ /* 0x080fe40000010807 */
[----:B------:R-:W-:Y:S01]  /*a890*/  FFMA.FTZ R11, R11, R19, R9 ;  /* 0x000000130b0b7223 */ /* 0x000fe20000010009 */
[----:B------:R-:W-:Y:S01]  /*a8a0*/  HADD2.F32 R9, -RZ, R18.H0_H0 ;  /* 0x20000012ff097230 */ /* 0x000fe20000004100 */
[----:B------:R-:W-:-:S02]  /*a8b0*/  FMUL.FTZ R10, R8, R0 ;  /* 0x00000000080a7220 */ /* 0x000fc40000410000 */
[C---:B------:R-:W-:Y:S01]  /*a8c0*/  FMUL.FTZ R5, R6.reuse, R0 ;  /* 0x0000000006057220 */ /* 0x040fe20000410000 */
[--C-:B------:R-:W-:Y:S01]  /*a8d0*/  HADD2.F32 R0, -RZ, R57.reuse.H0_H0 ;  /* 0x20000039ff007230 */ /* 0x100fe20000004100 */
[-C--:B------:R-:W-:Y:S01]  /*a8e0*/  FFMA.FTZ R7, R6, R3.reuse, -R10 ;  /* 0x0000000306077223 */ /* 0x080fe2000001080a */
[----:B------:R-:W-:Y:S01]  /*a8f0*/  HADD2.F32 R10, -RZ, R20.H0_H0 ;  /* 0x20000014ff0a7230 */ /* 0x000fe20000004100 */
        /* <DEDUP_REMOVED lines=15> */
.L_x_702:
[----:B------:R-:W-:Y:S05]  /*a9f0*/  BSYNC B0 ;  /* 0x0000000000007941 */ /* 0x000fea0003800000 */
.L_x_701:
        /* <DEDUP_REMOVED lines=30> */
[----:B------:R-:W-:Y:S01]  /*abe0*/  F2FP.PACK_AB R11, R11, R18 ;  /* 0x000000120b0b723e */ /* 0x000fe200000000ff */
[----:B------:R-:W-:Y:S01]  /*abf0*/  FFMA.FTZ R8, R8, R3, R5 ;  /* 0x0000000308087223 */ /* 0x000fe20000010005 */
[----:B------:R-:W-:Y:S01]  /*ac00*/  HADD2.F32 R3, -RZ, R59.H1_H1 ;  /* 0x3000003bff037230 */ /* 0x000fe20000004100 */
[-C--:B------:R-:W-:Y:S02]  /*ac10*/  FMUL.FTZ R5, R12, R0.reuse ;  /* 0x000000000c057220 */ /* 0x080fe40000410000 */
        /* <DEDUP_REMOVED lines=11> */
.L_x_700:
[----:B------:R-:W-:Y:S05]  /*acd0*/  BSYNC B1 ;  /* 0x0000000000017941 */ /* 0x000fea0003800000 */
.L_x_699:
        /* <DEDUP_REMOVED lines=49> */
.L_x_706:
[----:B------:R-:W-:Y:S05]  /*aff0*/  BSYNC B0 ;  /* 0x0000000000007941 */ /* 0x000fea0003800000 */
.L_x_705:
        /* <DEDUP_REMOVED lines=45> */
.L_x_704:
[----:B------:R-:W-:Y:S05]  /*b2d0*/  BSYNC B1 ;  /* 0x0000000000017941 */ /* 0x000fea0003800000 */
.L_x_703:
        /* <DEDUP_REMOVED lines=49> */
.L_x_710:
[----:B------:R-:W-:Y:S05]  /*b5f0*/  BSYNC B0 ;  /* 0x0000000000007941 */ /* 0x000fea0003800000 */
.L_x_709:
        /* <DEDUP_REMOVED lines=45> */
.L_x_708:
[----:B------:R-:W-:Y:S05]  /*b8d0*/  BSYNC B1 ;  /* 0x0000000000017941 */ /* 0x000fea0003800000 */
.L_x_707:
        /* <DEDUP_REMOVED lines=31> */
[----:B------:R-:W-:Y:S01]  /*bad0*/  HADD2.F32 R0, -RZ, R25.H1_H1 ;  /* 0x30000019ff007230 */ /* 0x000fe20000004100 */
[-C--:B------:R-:W-:Y:S01]  /*bae0*/  FFMA.FTZ R7, R6, R3.reuse, -R10 ;  /* 0x0000000306077223 */ /* 0x080fe2000001080a */
[----:B------:R-:W-:Y:S01]  /*baf0*/  F2FP.PACK_AB R11, R11, R18 ;  /* 0x000000120b0b723e */ /* 0x000fe200000000ff */
[----:B------:R-:W-:Y:S01]  /*bb00*/  FFMA.FTZ R8, R8, R3, R5 ;  /* 0x0000000308087223 */ /* 0x000fe20000010005 */
[----:B------:R-:W-:Y:S01]  /*bb10*/  HADD2.F32 R3, -RZ, R26.H0_H0 ;  /* 0x2000001aff037230 */ /* 0x000fe20000004100 */
        /* <DEDUP_REMOVED lines=12> */
.L_x_713:
[----:B------:R-:W-:Y:S05]  /*bbe0*/  BSYNC B0 ;  /* 0x0000000000007941 */ /* 0x000fea0003800000 */
.L_x_712:
        /* <DEDUP_REMOVED lines=22> */
[----:B------:R-:W-:Y:S01]  /*bd50*/  HADD2.F32 R0, -RZ, R26.H1_H1 ;  /* 0x3000001aff007230 */ /* 0x000fe20000004100 */
[-C--:B------:R-:W-:Y:S02]  /*bd60*/  FFMA.FTZ R17, R5, R19.reuse, -R7 ;  /* 0x0000001305117223 */ /* 0x080fe40000010807 */
[----:B------:R-:W-:Y:S01]  /*bd70*/  FFMA.FTZ R11, R11, R19, R9 ;  /* 0x000000130b0b7223 */ /* 0x000fe20000010009 */
[----:B------:R-:W-:Y:S01]  /*bd80*/  HADD2.F32 R9, -RZ, R16.H0_H0 ;  /* 0x20000010ff097230 */ /* 0x000fe20000004100 */
[----:B------:R-:W-:-:S02]  /*bd90*/  FMUL.FTZ R10, R8, R0 ;  /* 0x00000000080a7220 */ /* 0x000fc40000410000 */
[C---:B------:R-:W-:Y:S01]  /*bda0*/  FMUL.FTZ R5, R6.reuse, R0 ;  /* 0x0000000006057220 */ /* 0x040fe20000410000 */
[----:B------:R-:W-:Y:S01]  /*bdb0*/  HADD2.F32 R0, -RZ, R67.H1_H1 ;  /* 0x30000043ff007230 */ /* 0x000fe20000004100 */
[----:B------:R-:W-:Y:S01]  /*bdc0*/  FFMA.FTZ R7, R6, R3, -R10 ;  /* 0x0000000306077223 */ /* 0x000fe2000001080a */
        /* <DEDUP_REMOVED lines=16> */
.L_x_690:
[----:B------:R-:W-:Y:S01]  /*bed0*/  @P6 IMAD.HI.U32 R3, R0, c[0x0][0x2c8], RZ ;  /* 0x0000b20000036a27 */ /* 0x000fe200078e00ff */
[----:B------:R-:W-:Y:S01]  /*bee0*/  ISETP.GE.AND P2, PT, R26, c[0x0][0x27c], PT ;  /* 0x00009f001a007a0c */ /* 0x000fe20003f46270 */
[----:B------:R-:W-:Y:S01]  /*bef0*/  CS2R R22, SRZ ;  /* 0x0000000000167805 */ /* 0x000fe2000001ff00 */
[----:B------:R-:W-:Y:S01]  /*bf00*/  SHF.R.S32.HI R27, RZ, 0x1f, R26 ;  /* 0x0000001fff1b7819 */ /* 0x000fe2000001141a */
[----:B------:R-:W-:Y:S01]  /*bf10*/  IMAD.MOV.U32 R8, RZ, RZ, R12 ;  /* 0x000000ffff087224 */ /* 0x000fe200078e000c */
[----:B------:R-:W-:Y:S01]  /*bf20*/  @P6 SHF.R.U32.HI R0, RZ, c[0x0][0x2cc], R3 ;  /* 0x0000b300ff006a19 */ /* 0x000fe20000011603 */
[----:B------:R-:W-:Y:S01]  /*bf30*/  IMAD.MOV.U32 R6, RZ, RZ, R10 ;  /* 0x000000ffff067224 */ /* 0x000fe200078e000a */
[----:B------:R-:W-:Y:S02]  /*bf40*/  CS2R R20, SRZ ;  /* 0x0000000000147805 */ /* 0x000fe4000001ff00 */
        /* <DEDUP_REMOVED lines=39> */
[----:B--2---:R-:W-:Y:S02]  /*c1c0*/  IMAD.MOV.U32 R6, RZ, RZ, R22 ;  /* 0x000000ffff067224 */ /* 0x004fe400078e0016 */
[----:B------:R-:W-:Y:S02]  /*c1d0*/  IMAD.MOV.U32 R5, RZ, RZ, R23 ;  /* 0x000000ffff057224 */ /* 0x000fe400078e0017 */
[----:B------:R-:W-:Y:S01]  /*c1e0*/  IMAD.MOV.U32 R3, RZ, RZ, R20 ;  /* 0x000000ffff037224 */ /* 0x000fe200078e0014 */
[----:B------:R-:W-:Y:S01]  /*c1f0*/  PRMT R65, R6, 0x7610, R65 ;  /* 0x0000761006417816 */ /* 0x000fe20000000041 */
        /* <DEDUP_REMOVED lines=8> */
[----:B------:R-:W-:Y:S01]  /*c280*/  IMAD.MOV.U32 R0, RZ, RZ, R17 ;  /* 0x000000ffff007224 */ /* 0x000fe200078e0011 */
[----:B------:R-:W-:-:S02]  /*c290*/  PRMT R38, R5, 0x7610, R38 ;  /* 0x0000761005267816 */ /* 0x000fc40000000026 */
        /* <DEDUP_REMOVED lines=15> */
.L_x_715:
[----:B-1-3--:R-:W-:Y:S05]  /*c390*/  BSYNC B0 ;  /* 0x0000000000007941 */ /* 0x00afea0003800000 */
.L_x_714:
        /* <DEDUP_REMOVED lines=31> */
[----:B------:R-:W2:Y:S01]  /*c590*/  SHFL.IDX PT, R12, R12, 0x3, 0x1c1f ;  /* 0x007c1f000c0c7f89 */ /* 0x000ea200000e0000 */
[----:B------:R-:W-:Y:S01]  /*c5a0*/  PRMT R67, R67, 0x5410, R3 ;  /* 0x0000541043437816 */ /* 0x000fe20000000003 */
[----:B------:R-:W-:Y:S01]  /*c5b0*/  CS2R R62, SRZ ;  /* 0x00000000003e7805 */ /* 0x000fe2000001ff00 */
[----:B------:R-:W-:Y:S01]  /*c5c0*/  PRMT R66, R66, 0x5410, R0 ;  /* 0x0000541042427816 */ /* 0x000fe20000000000 */
[----:B-1----:R1:W1:Y:S01]  /*c5d0*/  SHFL.IDX PT, R9, R13, 0x3, 0x1c1f ;  /* 0x007c1f000d097f89 */ /* 0x00226200000e0000 */
[----:B------:R-:W-:Y:S01]  /*c5e0*/  CS2R R60, SRZ ;  /* 0x00000000003c7805 */ /* 0x000fe2000001ff00 */
[----:B------:R-:W-:Y:S01]  /*c5f0*/  CS2R R54, SRZ ;  /* 0x0000000000367805 */ /* 0x000fe2000001ff00 */
[----:B------:R-:W-:Y:S01]  /*c600*/  CS2R R52, SRZ ;  /* 0x0000000000347805 */ /* 0x000fe2000001ff00 */
[----:B------:R1:W1:Y:S01]  /*c610*/  SHFL.IDX PT, R10, R11, 0x3, 0x1c1f ;  /* 0x007c1f000b0a7f89 */ /* 0x00026200000e0000 */
[----:B---3--:R-:W-:-:S03]  /*c620*/  IMAD.MOV.U32 R6, RZ, RZ, R34 ;  /* 0x000000ffff067224 */ /* 0x008fc600078e0022 */
[----:B------:R3:W1:Y:S02]  /*c630*/  SHFL.IDX PT, R7, R14, 0x3, 0x1c1f ;  /* 0x007c1f000e077f89 */ /* 0x00066400000e0000 */
[----:B------:R-:W-:Y:S01]  /*c640*/  PRMT R69, R6, 0x7610, R69 ;  /* 0x0000761006457816 */ /* 0x000fe20000000045 */
[----:B------:R-:W-:-:S05]  /*c650*/  IMAD.MOV.U32 R6, RZ, RZ, R30 ;  /* 0x000000ffff067224 */ /* 0x000fca00078e001e */
[----:B------:R-:W-:Y:S01]  /*c660*/  PRMT R68, R6, 0x7610, R68 ;  /* 0x0000761006447816 */ /* 0x000fe20000000044 */
        /* <DEDUP_REMOVED lines=28> */
.L_x_717:
[----:B-1-3--:R-:W-:Y:S05]  /*c830*/  BSYNC B0 ;  /* 0x0000000000007941 */ /* 0x00afea0003800000 */
.L_x_716:
        /* <DEDUP_REMOVED lines=23> */
[----:B------:R-:W-:Y:S02]  /*c9b0*/  SHF.L.U32 R0, R56, 0x6, RZ ;  /* 0x0000000638007819 */ /* 0x000fe400000006ff */
[----:B------:R-:W-:Y:S02]  /*c9c0*/  IADD3 R5, R26, c[0x0][0x27c], RZ ;  /* 0x00009f001a057a10 */ /* 0x000fe40007ffe0ff */
[----:B------:R-:W-:Y:S02]  /*c9d0*/  LOP3.LUT R0, R0, 0x1c0, RZ, 0xc0, !PT ;  /* 0x000001c000007812 */ /* 0x000fe400078ec0ff */
[----:B------:R-:W-:Y:S02]  /*c9e0*/  SHF.L.U32 R7, R250, 0x9, RZ ;  /* 0x00000009fa077819 */ /* 0x000fe400000006ff */
[----:B------:R-:W-:-:S02]  /*c9f0*/  LOP3.LUT R3, R0, 0x38, R26, 0xf8, !PT ;  /* 0x0000003800037812 */ /* 0x000fc400078ef81a */
[----:B------:R-:W-:Y:S02]  /*ca00*/  SHF.R.U32.HI R6, RZ, 0x3, R0 ;  /* 0x00000003ff067819 */ /* 0x000fe40000011600 */
[----:B------:R-:W-:Y:S02]  /*ca10*/  LOP3.LUT R0, R0, 0x38, R5, 0xf8, !PT ;  /* 0x0000003800007812 */ /* 0x000fe400078ef805 */
[C-C-:B------:R-:W-:Y:S02]  /*ca20*/  LOP3.LUT R3, R7.reuse, R3, R6.reuse, 0xf6, !PT ;  /* 0x0000000307037212 */ /* 0x140fe400078ef606 */
[----:B------:R-:W-:Y:S02]  /*ca30*/  LOP3.LUT R0, R7, R0, R6, 0xf6, !PT ;  /* 0x0000000007007212 */ /* 0x000fe400078ef606 */
[----:B------:R-:W-:Y:S01]  /*ca40*/  SHF.L.U32 R39, R3, 0x1, RZ ;  /* 0x0000000103277819 */ /* 0x000fe200000006ff */
[--C-:B------:R-:W-:Y:S01]  /*ca50*/  HADD2.F32 R3, -RZ, R36.reuse.H1_H1 ;  /* 0x30000024ff037230 */ /* 0x100fe20000004100 */
[----:B------:R-:W-:Y:S01]  /*ca60*/  SHF.L.U32 R37, R0, 0x1, RZ ;  /* 0x0000000100257819 */ /* 0x000fe200000006ff */
[----:B------:R-:W-:Y:S01]  /*ca70*/  HADD2.F32 R0, -RZ, R36.H0_H0 ;  /* 0x20000024ff007230 */ /* 0x000fe20000004100 */
[----:B------:R-:W-:Y:S01]  /*ca80*/  SHF.R.U32.HI R5, RZ, 0x10, R17 ;  /* 0x00000010ff057819 */ /* 0x000fe20000011611 */
[----:B------:R-:W1:Y:S01]  /*ca90*/  LDS.128 R8, [R39+0x7100] ;  /* 0x0071000027087984 */ /* 0x000e620000000c00 */
[----:B------:R-:W-:-:S02]  /*caa0*/  SHF.R.U64 R57, R20, 0x10, R21 ;  /* 0x0000001014397819 */ /* 0x000fc40000001215 */
[----:B------:R-:W-:Y:S01]  /*cab0*/  SHF.R.U32.HI R24, RZ, 0x10, R21 ;  /* 0x00000010ff187819 */ /* 0x000fe20000011615 */
[----:B------:R-:W2:Y:S01]  /*cac0*/  LDS.128 R12, [R37+0x7100] ;  /* 0x00710000250c7984 */ /* 0x000ea20000000c00 */
[----:B------:R-:W-:Y:S01]  /*cad0*/  HADD2.F32 R36, -RZ, R5.H0_H0 ;  /* 0x20000005ff247230 */ /* 0x000fe20000004100 */
[----:B------:R-:W-:Y:S02]  /*cae0*/  SHF.R.U64 R42, R16, 0x10, R17 ;  /* 0x00000010102a7819 */ /* 0x000fe40000001211 */
[--C-:B------:R-:W-:Y:S02]  /*caf0*/  SHF.R.U64 R43, R22, 0x10, R23.reuse ;  /* 0x00000010162b7819 */ /* 0x100fe40000001217 */
[----:B------:R-:W-:Y:S02]  /*cb00*/  SHF.R.U32.HI R27, RZ, 0x10, R23 ;  /* 0x00000010ff1b7819 */ /* 0x000fe40000011617 */
[--C-:B------:R-:W-:Y:S02]  /*cb10*/  SHF.R.U64 R41, R18, 0x10, R19.reuse ;  /* 0x0000001012297819 */ /* 0x100fe40000001213 */
[----:B------:R-:W-:Y:S01]  /*cb20*/  SHF.R.U32.HI R21, RZ, 0x10, R19 ;  /* 0x00000010ff157819 */ /* 0x000fe20000011613 */
[----:B-1----:R-:W-:-:S02]  /*cb30*/  HADD2.F32 R16, -RZ, R9.H0_H0 ;  /* 0x20000009ff107230 */ /* 0x002fc40000004100 */
[--C-:B------:R-:W-:Y:S02]  /*cb40*/  HADD2.F32 R19, -RZ, R8.reuse.H0_H0 ;  /* 0x20000008ff137230 */ /* 0x100fe40000004100 */
[----:B--2---:R-:W-:Y:S01]  /*cb50*/  HADD2.F32 R5, -RZ, R13.H0_H0 ;  /* 0x2000000dff057230 */ /* 0x004fe20000004100 */
[CC--:B------:R-:W-:Y:S01]  /*cb60*/  FMUL.FTZ R7, R16.reuse, R0.reuse ;  /* 0x0000000010077220 */ /* 0x0c0fe20000410000 */
[----:B------:R-:W-:Y:S02]  /*cb70*/  HADD2.F32 R23, -RZ, R8.H1_H1 ;  /* 0x30000008ff177230 */ /* 0x000fe40000004100 */
[--C-:B------:R-:W-:Y:S01]  /*cb80*/  HADD2.F32 R17, -RZ, R11.reuse.H0_H0 ;  /* 0x2000000bff117230 */ /* 0x100fe20000004100 */
[----:B------:R-:W-:Y:S01]  /*cb90*/  FMUL.FTZ R6, R5, R0 ;  /* 0x0000000005067220 */ /* 0x000fe20000410000 */
[----:B------:R-:W-:Y:S02]  /*cba0*/  HADD2.F32 R18, -RZ, R11.H1_H1 ;  /* 0x3000000bff127230 */ /* 0x000fe40000004100 */
[--C-:B------:R-:W-:Y:S01]  /*cbb0*/  HADD2.F32 R20, -RZ, R10.reuse.H0_H0 ;  /* 0x2000000aff147230 */ /* 0x100fe20000004100 */
[----:B------:R-:W-:Y:S01]  /*cbc0*/  FFMA.FTZ R40, R16, R3, -R6 ;  /* 0x0000000310287223 */ /* 0x000fe20000010806 */
[----:B------:R-:W-:-:S02]  /*cbd0*/  HADD2.F32 R25, -RZ, R10.H1_H1 ;  /* 0x3000000aff197230 */ /* 0x000fc40000004100 */
[----:B------:R-:W-:Y:S02]  /*cbe0*/  HADD2.F32 R8, -RZ, R13.H1_H1 ;  /* 0x3000000dff087230 */ /* 0x000fe40000004100 */
[--C-:B------:R-:W-:Y:S02]  /*cbf0*/  HADD2.F32 R11, -RZ, R15.reuse.H0_H0 ;  /* 0x2000000fff0b7230 */ /* 0x100fe40000004100 */
[----:B------:R-:W-:Y:S01]  /*cc00*/  HADD2.F32 R10, -RZ, R15.H1_H1 ;  /* 0x3000000fff0a7230 */ /* 0x000fe20000004100 */
[----:B------:R-:W-:Y:S01]  /*cc10*/  FMUL.FTZ R6, R8, R36 ;  /* 0x0000002408067220 */ /* 0x000fe20000410000 */
[--C-:B------:R-:W-:Y:S02]  /*cc20*/  HADD2.F32 R13, -RZ, R12.reuse.H0_H0 ;  /* 0x2000000cff0d7230 */ /* 0x100fe40000004100 */
[----:B------:R-:W-:Y:S02]  /*cc30*/  HADD2.F32 R15, -RZ, R12.H1_H1 ;  /* 0x3000000cff0f7230 */ /* 0x000fe40000004100 */
[----:B------:R-:W-:-:S02]  /*cc40*/  HADD2.F32 R9, -RZ, R9.H1_H1 ;  /* 0x30000009ff097230 */ /* 0x000fc40000004100 */
[--C-:B------:R-:W-:Y:S02]  /*cc50*/  HADD2.F32 R12, -RZ, R14.reuse.H0_H0 ;  /* 0x2000000eff0c7230 */ /* 0x100fe40000004100 */
[----:B------:R-:W-:Y:S02]  /*cc60*/  HADD2.F32 R22, -RZ, R14.H1_H1 ;  /* 0x3000000eff167230 */ /* 0x000fe40000004100 */
[----:B------:R-:W-:Y:S02]  /*cc70*/  HADD2.F32 R14, -RZ, R24.H0_H0 ;  /* 0x20000018ff0e7230 */ /* 0x000fe40000004100 */
[----:B------:R-:W-:Y:S01]  /*cc80*/  HADD2.F32 R0, -RZ, R38.H0_H0 ;  /* 0x20000026ff007230 */ /* 0x000fe20000004100 */
[----:B------:R-:W-:Y:S01]  /*cc90*/  FFMA.FTZ R38, R5, R3, R7 ;  /* 0x0000000305267223 */ /* 0x000fe20000010007 */
[----:B------:R-:W-:Y:S01]  /*cca0*/  HADD2.F32 R3, -RZ, R59.H0_H0 ;  /* 0x2000003bff037230 */ /* 0x000fe20000004100 */
[C---:B------:R-:W-:Y:S01]  /*ccb0*/  FMUL.FTZ R5, R9.reuse, R36 ;  /* 0x0000002409057220 */ /* 0x040fe20000410000 */
[----:B------:R-:W-:Y:S01]  /*ccc0*/  HADD2.F32 R7, -RZ, R27.H0_H0 ;  /* 0x2000001bff077230 */ /* 0x000fe20000004100 */
[----:B------:R-:W-:Y:S01]  /*ccd0*/  FFMA.FTZ R36, R9, R14, -R6 ;  /* 0x0000000e09247223 */ /* 0x000fe20000010806 */
[----:B------:R-:W-:Y:S01]  /*cce0*/  HADD2.F32 R9, -RZ, R21.H0_H0 ;  /* 0x20000015ff097230 */ /* 0x000fe20000004100 */
[----:B------:R-:W-:-:S02]  /*ccf0*/  FMUL.FTZ R6, R11, R0 ;  /* 0x000000000b067220 */ /* 0x000fc40000410000 */
[C---:B------:R-:W-:Y:S02]  /*cd00*/  FMUL.FTZ R0, R17.reuse, R0 ;  /* 0x0000000011007220 */ /* 0x040fe40000410000 */
[-C--:B------:R-:W-:Y:S02]  /*cd10*/  FFMA.FTZ R21, R17, R3.reuse, -R6 ;  /* 0x0000000311157223 */ /* 0x080fe40000010806 */
[----:B------:R-:W-:Y:S02]  /*cd20*/  FFMA.FTZ R24, R8, R14, R5 ;  /* 0x0000000e08187223 */ /* 0x000fe40000010005 */
[----:B------:R-:W-:Y:S01]  /*cd30*/  FFMA.FTZ R17, R11, R3, R0 ;  /* 0x000000030b117223 */ /* 0x000fe20000010000 */
[----:B------:R-:W-:Y:S01]  /*cd40*/  HADD2.F32 R3, -RZ, R59.H1_H1 ;  /* 0x3000003bff037230 */ /* 0x000fe20000004100 */
[-C--:B------:R-:W-:Y:S01]  /*cd50*/  FMUL.FTZ R6, R10, R9.reuse ;  /* 0x000000090a067220 */ /* 0x080fe20000410000 */
[--C-:B------:R-:W-:Y:S01]  /*cd60*/  HADD2.F32 R0, -RZ, R64.reuse.H0_H0 ;  /* 0x20000040ff007230 */ /* 0x100fe20000004100 */
[----:B------:R-:W-:Y:S01]  /*cd70*/  FMUL.FTZ R5, R18, R9 ;  /* 0x0000000912057220 */ /* 0x000fe20000410000 */
[----:B------:R-:W-:Y:S01]  /*cd80*/  F2FP.PACK_AB R9, R24, R38 ;  /* 0x000000261809723e */ /* 0x000fe200000000ff */
[-C--:B------:R-:W-:Y:S01]  /*cd90*/  FFMA.FTZ R18, R18, R7.reuse, -R6 ;  /* 0x0000000712127223 */ /* 0x080fe20000010806 */
[----:B------:R-:W-:Y:S01]  /*cda0*/  HADD2.F32 R6, -RZ, R64.H1_H1 ;  /* 0x30000040ff067230 */ /* 0x000fe20000004100 */
[----:B------:R-:W-:Y:S01]  /*cdb0*/  FFMA.FTZ R11, R10, R7, R5 ;  /* 0x000000070a0b7223 */ /* 0x000fe20000010005 */
[----:B------:R-:W-:Y:S01]  /*cdc0*/  HADD2.F32 R5, -RZ, R65.H0_H0 ;  /* 0x20000041ff057230 */ /* 0x000fe20000004100 */
[----:B------:R-:W-:-:S02]  /*cdd0*/  FMUL.FTZ R8, R13, R3 ;  /* 0x000000030d087220 */ /* 0x000fc40000410000 */
[----:B------:R-:W-:Y:S01]  /*cde0*/  FMUL.FTZ R7, R19, R3 ;  /* 0x0000000313077220 */ /* 0x000fe20000410000 */
[----:B------:R-:W-:Y:S01]  /*cdf0*/  F2FP.PACK_AB R11, R11, R17 ;  /* 0x000000110b0b723e */ /* 0x000fe200000000ff */
[-C--:B------:R-:W-:Y:S02]  /*ce00*/  FMUL.FTZ R3, R12, R0.reuse ;  /* 0x000000000c037220 */ /* 0x080fe40000410000 */
        /* <DEDUP_REMOVED lines=25> */
.L_x_719:
[----:B------:R-:W-:Y:S05]  /*cfa0*/  BSYNC B0 ;  /* 0x0000000000007941 */ /* 0x000fea0003800000 */
.L_x_718:
        /* <DEDUP_REMOVED lines=12> */
[----:B------:R-:W-:Y:S02]  /*d070*/  SHF.R.U64 R38, R34, 0x10, R35 ;  /* 0x0000001022267819 */ /* 0x000fe40000001223 */
[----:B------:R-:W-:Y:S02]  /*d080*/  LOP3.LUT R3, R6, R5, R7, 0xf6, !PT ;  /* 0x0000000506037212 */ /* 0x000fe400078ef607 */
[----:B------:R-:W-:Y:S02]  /*d090*/  IADD3 R5, R26, c[0x0][0x27c], RZ ;  /* 0x00009f001a057a10 */ /* 0x000fe40007ffe0ff */
[----:B-1----:R-:W-:Y:S01]  /*d0a0*/  SHF.L.U32 R37, R3, 0x1, RZ ;  /* 0x0000000103257819 */ /* 0x002fe200000006ff */
[----:B------:R-:W-:Y:S01]  /*d0b0*/  HADD2.F32 R3, -RZ, R66.H0_H0 ;  /* 0x20000042ff037230 */ /* 0x000fe20000004100 */
[----:B------:R-:W-:-:S02]  /*d0c0*/  LOP3.LUT R0, R0, 0x38, R5, 0xf8, !PT ;  /* 0x0000003800007812 */ /* 0x000fc400078ef805 */
[----:B------:R-:W-:Y:S01]  /*d0d0*/  SHF.R.U32.HI R5, RZ, 0x10, R31 ;  /* 0x00000010ff057819 */ /* 0x000fe2000001161f */
[----:B------:R-:W1:Y:S01]  /*d0e0*/  LDS.128 R8, [R37+0x7100] ;  /* 0x0071000025087984 */ /* 0x000e620000000c00 */
[----:B------:R-:W-:Y:S02]  /*d0f0*/  LOP3.LUT R0, R6, R0, R7, 0xf6, !PT ;  /* 0x0000000006007212 */ /* 0x000fe400078ef607 */
[----:B------:R-:W-:Y:S02]  /*d100*/  SHF.R.U64 R34, R32, 0x10, R33 ;  /* 0x0000001020227819 */ /* 0x000fe40000001221 */
[----:B------:R-:W-:Y:S01]  /*d110*/  SHF.L.U32 R36, R0, 0x1, RZ ;  /* 0x0000000100247819 */ /* 0x000fe200000006ff */
[----:B------:R-:W-:Y:S01]  /*d120*/  HADD2.F32 R0, -RZ, R65.H1_H1 ;  /* 0x30000041ff007230 */ /* 0x000fe20000004100 */
        /* <DEDUP_REMOVED lines=29> */
[----:B------:R-:W-:Y:S01]  /*d300*/  HADD2.F32 R0, -RZ, R66.H1_H1 ;  /* 0x30000042ff007230 */ /* 0x000fe20000004100 */
[C---:B------:R-:W-:Y:S01]  /*d310*/  FMUL.FTZ R5, R11.reuse, R28 ;  /* 0x0000001c0b057220 */ /* 0x040fe20000410000 */
[----:B------:R-:W-:Y:S01]  /*d320*/  HADD2.F32 R3, -RZ, R67.H0_H0 ;  /* 0x20000043ff037230 */ /* 0x000fe20000004100 */
        /* <DEDUP_REMOVED lines=8> */
[----:B------:R-:W-:Y:S01]  /*d3b0*/  HADD2.F32 R3, -RZ, R67.H1_H1 ;  /* 0x30000043ff037230 */ /* 0x000fe20000004100 */
[CC--:B------:R-:W-:Y:S01]  /*d3c0*/  FMUL.FTZ R6, R9.reuse, R11.reuse ;  /* 0x0000000b09067220 */ /* 0x0c0fe20000410000 */
        /* <DEDUP_REMOVED lines=36> */
.L_x_721:
[----:B------:R-:W-:Y:S05]  /*d610*/  BSYNC B0 ;  /* 0x0000000000007941 */ /* 0x000fea0003800000 */
.L_x_720:
        /* <DEDUP_REMOVED lines=16> */
[----:B------:R-:W-:Y:S01]  /*d720*/  HADD2.F32 R3, -RZ, R71.H0_H0 ;  /* 0x20000047ff037230 */ /* 0x000fe20000004100 */
[----:B------:R-:W-:-:S02]  /*d730*/  LOP3.LUT R0, R0, 0x38, R5, 0xf8, !PT ;  /* 0x0000003800007812 */ /* 0x000fc400078ef805 */
[----:B------:R-:W-:Y:S01]  /*d740*/  SHF.R.U32.HI R5, RZ, 0x10, R47 ;  /* 0x00000010ff057819 */ /* 0x000fe2000001162f */
[----:B-1----:R-:W1:Y:S01]  /*d750*/  LDS.128 R8, [R31+0x7100] ;  /* 0x007100001f087984 */ /* 0x002e620000000c00 */
[----:B------:R-:W-:Y:S02]  /*d760*/  LOP3.LUT R0, R6, R0, R7, 0xf6, !PT ;  /* 0x0000000006007212 */ /* 0x000fe400078ef607 */
[----:B------:R-:W-:Y:S01]  /*d770*/  SHF.R.U32.HI R22, RZ, 0x10, R45 ;  /* 0x00000010ff167819 */ /* 0x000fe2000001162d */
[----:B------:R-:W-:Y:S01]  /*d780*/  HADD2.F32 R28, -RZ, R5.H0_H0 ;  /* 0x20000005ff1c7230 */ /* 0x000fe20000004100 */
[----:B------:R-:W-:Y:S01]  /*d790*/  SHF.L.U32 R29, R0, 0x1, RZ ;  /* 0x00000001001d7819 */ /* 0x000fe200000006ff */
[----:B------:R-:W-:Y:S01]  /*d7a0*/  HADD2.F32 R0, -RZ, R69.H1_H1 ;  /* 0x30000045ff007230 */ /* 0x000fe20000004100 */
        /* <DEDUP_REMOVED lines=77> */
.L_x_723:
[----:B------:R-:W-:Y:S05]  /*dc80*/  BSYNC B0 ;  /* 0x0000000000007941 */ /* 0x000fea0003800000 */
.L_x_722:
        /* <DEDUP_REMOVED lines=39> */
[----:B------:R-:W-:Y:S01]  /*df00*/  HADD2.F32 R8, -RZ, R13.H0_H0 ;  /* 0x2000000dff087230 */ /* 0x000fe20000004100 */
[C---:B------:R-:W-:Y:S01]  /*df10*/  FMUL.FTZ R6, R5.reuse, R0 ;  /* 0x0000000005067220 */ /* 0x040fe20000410000 */
[----:B------:R-:W-:Y:S01]  /*df20*/  HADD2.F32 R0, -RZ, R79.H1_H1 ;  /* 0x3000004fff007230 */ /* 0x000fe20000004100 */
[-C--:B------:R-:W-:Y:S01]  /*df30*/  FFMA.FTZ R31, R5, R3.reuse, R7 ;  /* 0x00000003051f7223 */ /* 0x080fe20000010007 */
[----:B------:R-:W-:Y:S01]  /*df40*/  HADD2.F32 R13, -RZ, R13.H1_H1 ;  /* 0x3000000dff0d7230 */ /* 0x000fe20000004100 */
[----:B------:R-:W-:Y:S01]  /*df50*/  FFMA.FTZ R33, R16, R3, -R6 ;  /* 0x0000000310217223 */ /* 0x000fe20000010806 */
[----:B------:R-:W-:Y:S01]  /*df60*/  HADD2.F32 R3, -RZ, R80.H0_H0 ;  /* 0x20000050ff037230 */ /* 0x000fe20000004100 */
        /* <DEDUP_REMOVED lines=17> */
[----:B------:R-:W-:Y:S01]  /*e080*/  HADD2.F32 R3, -RZ, R80.H1_H1 ;  /* 0x30000050ff037230 */ /* 0x000fe20000004100 */
[C---:B------:R-:W-:Y:S01]  /*e090*/  FMUL.FTZ R5, R9.reuse, R11 ;  /* 0x0000000b09057220 */ /* 0x040fe20000410000 */
[--C-:B------:R-:W-:Y:S01]  /*e0a0*/  HADD2.F32 R0, -RZ, R81.reuse.H0_H0 ;  /* 0x20000051ff007230 */ /* 0x100fe20000004100 */
[-C--:B------:R-:W-:Y:S01]  /*e0b0*/  FFMA.FTZ R16, R9, R7.reuse, -R6 ;  /* 0x0000000709107223 */ /* 0x080fe20000010806 */
[----:B------:R-:W-:Y:S01]  /*e0c0*/  HADD2.F32 R6, -RZ, R81.H1_H1 ;  /* 0x30000051ff067230 */ /* 0x000fe20000004100 */
[----:B------:R-:W-:Y:S01]  /*e0d0*/  FFMA.FTZ R9, R13, R7, R5 ;  /* 0x000000070d097223 */ /* 0x000fe20000010005 */
[----:B------:R-:W-:Y:S01]  /*e0e0*/  HADD2.F32 R5, -RZ, R82.H0_H0 ;  /* 0x20000052ff057230 */ /* 0x000fe20000004100 */
        /* <DEDUP_REMOVED lines=31> */
.L_x_711:
[----:B------:R-:W-:Y:S05]  /*e2e0*/  BSYNC B2 ;  /* 0x0000000000027941 */ /* 0x000fea0003800000 */
.L_x_689:
[----:B-1----:R-:W-:Y:S01]  /*e2f0*/  SHF.R.S32.HI R7, RZ, 0x4, R85 ;  /* 0x00000004ff077819 */ /* 0x002fe20000011455 */
[----:B------:R-:W-:Y:S01]  /*e300*/  IMAD.SHL.U32 R6, R116, 0x40, RZ ;  /* 0x0000004074067824 */ /* 0x000fe200078e00ff */
[----:B------:R-:W-:-:S04]  /*e310*/  DEPBAR.LE SB0, 0x0 ;  /* 0x000080000000791a */ /* 0x000fc80000000000 */
[----:B--2---:R-:W-:Y:S01]  /*e320*/  LEA.HI R0, R85, R7, RZ, 0x1 ;  /* 0x0000000755007211 */ /* 0x004fe200078f08ff */
[----:B------:R-:W-:Y:S01]  /*e330*/  IMAD.SHL.U32 R3, R83, 0x40, RZ ;  /* 0x0000004053037824 */ /* 0x000fe200078e00ff */
[----:B------:R-:W-:Y:S01]  /*e340*/  LOP3.LUT P0, RZ, R116, 0x2, RZ, 0xc0, !PT ;  /* 0x0000000274ff7812 */ /* 0x000fe2000780c0ff */
[----:B------:R-:W-:Y:S01]  /*e350*/  IMAD.SHL.U32 R5, R84, 0x40, RZ ;  /* 0x0000004054057824 */ /* 0x000fe200078e00ff */
[----:B------:R-:W-:Y:S01]  /*e360*/  LOP3.LUT R0, R0, 0xfffffffe, RZ, 0xc0, !PT ;  /* 0xfffffffe00007812 */ /* 0x000fe200078ec0ff */
[----:B------:R-:W-:Y:S01]  /*e370*/  IMAD.SHL.U32 R8, R70, 0x8, RZ ;  /* 0x0000000846087824 */ /* 0x000fe200078e00ff */
[----:B------:R-:W-:Y:S01]  /*e380*/  LOP3.LUT R3, R3, 0x1c0, RZ, 0xc0, !PT ;  /* 0x000001c003037812 */ /* 0x000fe200078ec0ff */
[----:B------:R-:W-:Y:S01]  /*e390*/  IMAD.MOV.U32 R98, RZ, RZ, R86 ;  /* 0x000000ffff627224 */ /* 0x000fe200078e0056 */
[----:B------:R-:W-:Y:S01]  /*e3a0*/  LOP3.LUT R243, R5, 0xfffffe00, RZ, 0xc0, !PT ;  /* 0xfffffe0005f37812 */ /* 0x000fe200078ec0ff */
[----:B------:R-:W-:Y:S01]  /*e3b0*/  IMAD.IADD R7, R7, 0x1, -R0 ;  /* 0x0000000107077824 */ /* 0x000fe200078e0a00 */
[----:B------:R-:W-:Y:S01]  /*e3c0*/  LOP3.LUT R0, R6, 0x1c0, RZ, 0xc0, !PT ;  /* 0x000001c006007812 */ /* 0x000fe200078ec0ff */
[----:B------:R-:W-:-:S02]  /*e3d0*/  IMAD.MOV.U32 R99, RZ, RZ, R87 ;  /* 0x000000ffff637224 */ /* 0x000fc400078e0057 */
        /* <DEDUP_REMOVED lines=11> */
[----:B------:R-:W-:-:S03]  /*e490*/  LOP3.LUT R242, R8, R6, RZ, 0x3c, !PT ;  /* 0x0000000608f27212 */ /* 0x000fc600078e3cff */
[----:B------:R-:W-:Y:S02]  /*e4a0*/  IMAD R0, R7, 0x200, R0 ;  /* 0x0000020007007824 */ /* 0x000fe400078e0200 */
[----:B------:R-:W-:Y:S02]  /*e4b0*/  IMAD.IADD R3, R242, 0x1, R3 ;  /* 0x00000001f2037824 */ /* 0x000fe400078e0203 */
[----:B------:R-:W-:Y:S01]  /*e4c0*/  IMAD.SHL.U32 R119, R0, 0x2, RZ ;  /* 0x0000000200777824 */ /* 0x000fe200078e00ff */
[----:B------:R-:W-:Y:S01]  /*e4d0*/  BAR.SYNC.DEFER_BLOCKING 0x0 ;  /* 0x0000000000007b1d */ /* 0x000fe20000010000 */
[----:B------:R-:W-:Y:S02]  /*e4e0*/  IMAD.SHL.U32 R230, R3, 0x2, RZ ;  /* 0x0000000203e67824 */ /* 0x000fe400078e00ff */
[----:B------:R-:W-:Y:S01]  /*e4f0*/  IMAD.WIDE.U32 R6, R96, c[0x0][0x208], RZ ;  /* 0x0000820060067a25 */ /* 0x000fe200078e00ff */
[C---:B------:R-:W-:Y:S02]  /*e500*/  IADD3 R0, R119.reuse, 0x3900, RZ ;  /* 0x0000390077007810 */ /* 0x040fe40007ffe0ff */
[----:B------:R-:W-:Y:S01]  /*e510*/  IADD3 R234, R119, 0x3920, RZ ;  /* 0x0000392077ea7810 */ /* 0x000fe20007ffe0ff */
[----:B------:R-:W-:Y:S01]  /*e520*/  IMAD.MOV.U32 R3, RZ, RZ, c[0x0][0x208] ;  /* 0x00008200ff037624 */ /* 0x000fe200078e00ff */
[----:B------:R-:W-:Y:S01]  /*e530*/  @P0 IADD3 R234, R0, -0x20, RZ ;  /* 0xffffffe000ea0810 */ /* 0x000fe20007ffe0ff */
[----:B------:R-:W-:-:S02]  /*e540*/  IMAD R0, R97, c[0x0][0x208], RZ ;  /* 0x0000820061007a24 */ /* 0x000fc400078e02ff */
[----:B------:R-:W-:Y:S01]  /*e550*/  IMAD R233, R2, 0x2, R230 ;  /* 0x0000000202e97824 */ /* 0x000fe200078e02e6 */
[----:B------:R-:W-:Y:S01]  /*e560*/  SHF.L.U64.HI R5, R3, R117, c[0x0][0x20c] ;  /* 0x0000830003057619 */ /* 0x000fe20000010275 */
[----:B------:R-:W-:Y:S01]  /*e570*/  IMAD R0, R96, c[0x0][0x20c], R0 ;  /* 0x0000830060007a24 */ /* 0x000fe200078e0200 */
[----:B------:R-:W-:Y:S01]  /*e580*/  IADD3 R240, R234, 0x800, RZ ;  /* 0x00000800eaf07810 */ /* 0x000fe20007ffe0ff */
[----:B------:R-:W-:Y:S02]  /*e590*/  IMAD R231, R4, 0x2, R230 ;  /* 0x0000000204e77824 */ /* 0x000fe400078e02e6 */
[----:B------:R-:W-:Y:S02]  /*e5a0*/  IMAD.IADD R0, R7, 0x1, R0 ;  /* 0x0000000107007824 */ /* 0x000fe400078e0200 */
[----:B------:R-:W-:-:S04]  /*e5b0*/  IMAD.WIDE.U32 R6, R6, 0x70, R98 ;  /* 0x0000007006067825 */ /* 0x000fc800078e0062 */
[----:B------:R-:W-:Y:S01]  /*e5c0*/  IMAD R0, R0, 0x70, RZ ;  /* 0x0000007000007824 */ /* 0x000fe200078e02ff */
[----:B------:R-:W-:Y:S01]  /*e5d0*/  LDSM.16.M88.4 R24, [R119+0x3900] ;  /* 0x003900007718783b */ /* 0x000fe20000000200 */
[----:B------:R-:W-:Y:S02]  /*e5e0*/  IMAD R232, R2, 0x2, R231 ;  /* 0x0000000202e87824 */ /* 0x000fe400078e02e7 */
[----:B------:R-:W-:Y:S01]  /*e5f0*/  IMAD.IADD R0, R7, 0x1, R0 ;  /* 0x0000000107007824 */ /* 0x000fe200078e0200 */
[----:B------:R-:W1:Y:S04]  /*e600*/  LDSM.16.M88.4 R8, [R230+0x9100] ;  /* 0x00910000e608783b */ /* 0x000e680000000200 */
[----:B------:R-:W2:Y:S04]  /*e610*/  LDSM.16.M88.4 R12, [R230+0x7100] ;  /* 0x00710000e60c783b */ /* 0x000ea80000000200 */
[----:B------:R-:W3:Y:S04]  /*e620*/  LDSM.16.M88.4 R20, [R119+0x4100] ;  /* 0x004100007714783b */ /* 0x000ee80000000200 */
[----:B------:R-:W4:Y:S04]  /*e630*/  LDSM.16.M88.4 R16, [R119+0x4900] ;  /* 0x004900007710783b */ /* 0x000f280000000200 */
[----:B------:R-:W2:Y:S04]  /*e640*/  LDSM.16.M88.4 R28, [R119+0x5100] ;  /* 0x00510000771c783b */ /* 0x000ea80000000200 */
[----:B------:R-:W3:Y:S04]  /*e650*/  LDSM.16.M88.4 R32, [R119+0x5900] ;  /* 0x005900007720783b */ /* 0x000ee80000000200 */
[----:B------:R-:W3:Y:S04]  /*e660*/  LDSM.16.M88.4 R40, [R119+0x6100] ;  /* 0x006100007728783b */ /* 0x000ee80000000200 */
[----:B------:R-:W3:Y:S04]  /*e670*/  LDSM.16.M88.4 R36, [R119+0x6900] ;  /* 0x006900007724783b */ /* 0x000ee80000000200 */
[----:B------:R-:W-:Y:S04]  /*e680*/  LDSM.16.M88.4 R56, [R234] ;  /* 0x00000000ea38783b */ /* 0x000fe80000000200 */
[----:B------:R-:W-:Y:S01]  /*e690*/  LDSM.16.M88.4 R48, [R234+0x1000] ;  /* 0x00100000ea30783b */ /* 0x000fe20000000200 */
[C---:B-1----:R-:W-:Y:S03]  /*e6a0*/  HMMA.16816.F32 R60, R8.reuse, R24, RZ ;  /* 0x00000018083c723c */ /* 0x042fe600000018ff */
[----:B------:R-:W-:Y:S04]  /*e6b0*/  LDSM.16.M88.4 R44, [R234+0x1800] ;  /* 0x00180000ea2c783b */ /* 0x000fe80000000200 */
[----:B------:R-:W-:Y:S01]  /*e6c0*/  LDSM.16.M88.4 R52, [R234+0x800] ;  /* 0x00080000ea34783b */ /* 0x000fe20000000200 */
[----:B------:R-:W-:Y:S08]  /*e6d0*/  HMMA.16816.F32 R108, R8, R26, RZ ;  /* 0x0000001a086c723c */ /* 0x000ff000000018ff */
[C---:B--2---:R-:W-:Y:S07]  /*e6e0*/  HMMA.16816.F32 R184, R12.reuse, R24, RZ ;  /* 0x000000180cb8723c */ /* 0x044fee00000018ff */
[C---:B------:R-:W-:Y:S01]  /*e6f0*/  LEA R24, P0, R6.reuse, c[0x0][0x1f8], 0x1 ;  /* 0x00007e0006187a11 */ /* 0x040fe200078008ff */
[----:B------:R-:W-:Y:S03]  /*e700*/  HMMA.16816.F32 R180, R12, R26, RZ ;  /* 0x0000001a0cb4723c */ /* 0x000fe600000018ff */
[----:B------:R-:W-:Y:S01]  /*e710*/  LEA.HI.X R25, R6, c[0x0][0x1fc], R0, 0x1, P0 ;  /* 0x00007f0006197a11 */ /* 0x000fe200000f0c00 */
[----:B------:R-:W-:-:S03]  /*e720*/  IMAD.MOV.U32 R0, RZ, RZ, 0x40 ;  /* 0x00000040ff007424 */ /* 0x000fc600078e00ff */
[----:B------:R-:W-:Y:S01]  /*e730*/  IMAD.SHL.U32 R26, R3, 0x20, RZ ;  /* 0x00000020031a7824 */ /* 0x000fe200078e00ff */
[-C--:B---3--:R-:W-:Y:S08]  /*e740*/  HMMA.16816.F32 R64, R8, R20.reuse, RZ ;  /* 0x000000140840723c */ /* 0x088ff000000018ff */
[C---:B------:R-:W-:Y:S07]  /*e750*/  HMMA.16816.F32 R156, R12.reuse, R20, RZ ;  /* 0x000000140c9c723c */ /* 0x040fee00000018ff */
[----:B------:R-:W-:Y:S01]  /*e760*/  IADD3 R20, P0, R26, R24, RZ ;  /* 0x000000181a147210 */ /* 0x000fe20007f1e0ff */
[----:B------:R-:W-:Y:S04]  /*e770*/  HMMA.16816.F32 R176, R12, R22, RZ ;  /* 0x000000160cb0723c */ /* 0x000fe800000018ff */
[----:B------:R-:W-:Y:S01]  /*e780*/  IMAD.X R21, R5, 0x1, R25, P0 ;  /* 0x0000000105157824 */ /* 0x000fe200000e0619 */
[----:B------:R-:W-:-:S03]  /*e790*/  ISETP.GE.AND P0, PT, R72, c[0x0][0x1d4], PT ;  /* 0x0000750048007a0c */ /* 0x000fc60003f06270 */
[----:B----4-:R-:W-:Y:S01]  /*e7a0*/  HMMA.16816.F32 R148, R12, R16, RZ ;  /* 0x000000100c94723c */ /* 0x010fe200000018ff */
[C---:B------:R-:W-:Y:S02]  /*e7b0*/  ISETP.LT.OR P4, PT, R75.reuse, 0x1, P0 ;  /* 0x000000014b00780c */ /* 0x040fe40000781670 */
[C---:B------:R-:W-:Y:S02]  /*e7c0*/  ISETP.LT.OR P3, PT, R75.reuse, 0x11, P0 ;  /* 0x000000114b00780c */ /* 0x040fe40000761670 */
[----:B------:R-:W-:-:S03]  /*e7d0*/  ISETP.LT.OR P5, PT, R75, 0x31, P0 ;  /* 0x000000314b00780c */ /* 0x000fc600007a1670 */
[C---:B------:R-:W-:Y:S08]  /*e7e0*/  HMMA.16816.F32 R172, R12.reuse, R18, RZ ;  /* 0x000000120cac723c */ /* 0x040ff000000018ff */
[C---:B------:R-:W-:Y:S08]  /*e7f0*/  HMMA.16816.F32 R144, R12.reuse, R28, RZ ;  /* 0x0000001c0c90723c */ /* 0x040ff000000018ff */
[C---:B------:R-:W-:Y:S08]  /*e800*/  HMMA.16816.F32 R168, R12.reuse, R30, RZ ;  /* 0x0000001e0ca8723c */ /* 0x040ff000000018ff */
[C---:B------:R-:W-:Y:S08]  /*e810*/  HMMA.16816.F32 R140, R12.reuse, R32, RZ ;  /* 0x000000200c8c723c */ /* 0x040ff000000018ff */
[C---:B-----5:R-:W-:Y:S08]  /*e820*/  HMMA.16816.F32 R164, R12.reuse, R34, RZ ;  /* 0x000000220ca4723c */ /* 0x060ff000000018ff */
[C---:B------:R-:W-:Y:S08]  /*e830*/  HMMA.16816.F32 R132, R12.reuse, R40, RZ ;  /* 0x000000280c84723c */ /* 0x040ff000000018ff */
[C---:B------:R-:W-:Y:S08]  /*e840*/  HMMA.16816.F32 R152, R12.reuse, R42, RZ ;  /* 0x0000002a0c98723c */ /* 0x040ff000000018ff */
[C---:B------:R-:W-:Y:S08]  /*e850*/  HMMA.16816.F32 R128, R12.reuse, R36, RZ ;  /* 0x000000240c80723c */ /* 0x040ff000000018ff */
[----:B------:R-:W-:Y:S07]  /*e860*/  HMMA.16816.F32 R136, R12, R38, RZ ;  /* 0x000000260c88723c */ /* 0x000fee00000018ff */
[-C--:B------:R-:W-:Y:S01]  /*e870*/  IADD3 R14, P2, R20, R26.reuse, RZ ;  /* 0x0000001a140e7210 */ /* 0x080fe20007f5e0ff */
[----:B------:R-:W-:Y:S03]  /*e880*/  HMMA.16816.F32 R68, R8, R16, RZ ;  /* 0x000000100844723c */ /* 0x000fe600000018ff */
[----:B------:R-:W-:Y:S01]  /*e890*/  IADD3 R12, P1, R14, R26, RZ ;  /* 0x0000001a0e0c7210 */ /* 0x000fe20007f3e0ff */
[----:B------:R-:W-:-:S03]  /*e8a0*/  IMAD.X R15, R21, 0x1, R5, P2 ;  /* 0x00000001150f7824 */ /* 0x000fc600010e0605 */
[----:B------:R-:W-:Y:S01]  /*e8b0*/  IADD3 R6, P2, R12, R26, RZ ;  /* 0x0000001a0c067210 */ /* 0x000fe20007f5e0ff */
[----:B------:R-:W-:Y:S01]  /*e8c0*/  HMMA.16816.F32 R112, R8, R18, RZ ;  /* 0x000000120870723c */ /* 0x000fe200000018ff */
[----:B------:R-:W1:Y:S01]  /*e8d0*/  LDSM.16.M88.4 R16, [R233+0x9100] ;  /* 0x00910000e910783b */ /* 0x000e620000000200 */
[----:B------:R-:W-:-:S04]  /*e8e0*/  IMAD.X R13, R15, 0x1, R5, P1 ;  /* 0x000000010f0d7824 */ /* 0x000fc800008e0605 */
[--C-:B------:R-:W-:Y:S01]  /*e8f0*/  IMAD.X R7, R13, 0x1, R5.reuse, P2 ;  /* 0x000000010d077824 */ /* 0x100fe200010e0605 */
[----:B------:R-:W-:Y:S01]  /*e900*/  ISETP.LT.OR P2, PT, R75, 0x21, P0 ;  /* 0x000000214b00780c */ /* 0x000fe20000741670 */
[C---:B------:R-:W-:Y:S08]  /*e910*/  HMMA.16816.F32 R80, R8.reuse, R32, RZ ;  /* 0x000000200850723c */ /* 0x040ff000000018ff */
[C---:B------:R-:W-:Y:S01]  /*e920*/  HMMA.16816.F32 R160, R8.reuse, R34, RZ ;  /* 0x0000002208a0723c */ /* 0x040fe200000018ff */
[----:B------:R-:W2:Y:S07]  /*e930*/  LDSM.16.M88.4 R32, [R234+0x2800] ;  /* 0x00280000ea20783b */ /* 0x000eae0000000200 */
[C---:B------:R-:W-:Y:S08]  /*e940*/  HMMA.16816.F32 R76, R8.reuse, R28, RZ ;  /* 0x0000001c084c723c */ /* 0x040ff000000018ff */
[C---:B------:R-:W-:Y:S08]  /*e950*/  HMMA.16816.F32 R84, R8.reuse, R40, RZ ;  /* 0x000000280854723c */ /* 0x040ff000000018ff */
[C---:B------:R-:W-:Y:S01]  /*e960*/  HMMA.16816.F32 R124, R8.reuse, R30, RZ ;  /* 0x0000001e087c723c */ /* 0x040fe200000018ff */
[----:B------:R-:W-:Y:S07]  /*e970*/  LDSM.16.M88.4 R28, [R234+0x3000] ;  /* 0x00300000ea1c783b */ /* 0x000fee0000000200 */
[C---:B------:R-:W-:Y:S01]  /*e980*/  HMMA.16816.F32 R192, R8.reuse, R42, RZ ;  /* 0x0000002a08c0723c */ /* 0x040fe200000018ff */
[----:B------:R-:W3:Y:S07]  /*e990*/  LDSM.16.M88.4 R40, [R234+0x2000] ;  /* 0x00200000ea28783b */ /* 0x000eee0000000200 */
[C---:B------:R-:W-:Y:S07]  /*e9a0*/  HMMA.16816.F32 R92, R8.reuse, R22, RZ ;  /* 0x00000016085c723c */ /* 0x040fee00000018ff */
[----:B------:R-:W-:Y:S01]  /*e9b0*/  IADD3 R22, P1, R6, R26, RZ ;  /* 0x0000001a06167210 */ /* 0x000fe20007f3e0ff */
[----:B------:R-:W-:Y:S04]  /*e9c0*/  HMMA.16816.F32 R88, R8, R36, RZ ;  /* 0x000000240858723c */ /* 0x000fe800000018ff */
[----:B------:R-:W-:Y:S01]  /*e9d0*/  IMAD.X R23, R7, 0x1, R5, P1 ;  /* 0x0000000107177824 */ /* 0x000fe200008e0605 */
[----:B------:R-:W-:-:S03]  /*e9e0*/  ISETP.LT.OR P1, PT, R75, 0x61, P0 ;  /* 0x000000614b00780c */ /* 0x000fc60000721670 */
[----:B------:R-:W-:Y:S01]  /*e9f0*/  HMMA.16816.F32 R188, R8, R38, RZ ;  /* 0x0000002608bc723c */ /* 0x000fe200000018ff */
[----:B------:R-:W4:Y:S04]  /*ea00*/  LDSM.16.M88.4 R8, [R233+0x7100] ;  /* 0x00710000e908783b */ /* 0x000f280000000200 */
[----:B------:R-:W-:Y:S01]  /*ea10*/  @!PT LDS RZ, [RZ] ;  /* 0x00000000fffff984 */ /* 0x000fe20000000800 */
[----:B------:R-:W-:Y:S01]  /*ea20*/  @!PT LDS RZ, [RZ] ;  /* 0x00000000fffff984 */ /* 0x000fe20000000800 */
[----:B------:R-:W-:Y:S01]  /*ea30*/  @!PT LDS RZ, [RZ] ;  /* 0x00000000fffff984 */ /* 0x000fe20000000800 */
[----:B------:R2:W-:Y:S01]  /*ea40*/  LDGSTS.E.BYPASS.LTC128B.128 [R241+0x100], [R24.64], !P4 ;  /* 0x0010000018f17fae */ /* 0x0005e2000e101d48 */
[----:B------:R-:W-:Y:S02]  /*ea50*/  ISETP.LT.OR P4, PT, R75, 0x41, P0 ;  /* 0x000000414b00780c */ /* 0x000fe40000781670 */
[----:B-1----:R-:W-:Y:S01]  /*ea60*/  HMMA.16816.F32 R120, R16, R56, R60 ;  /* 0x000000381078723c */ /* 0x002fe2000000183c */
[----:B------:R1:W-:Y:S01]  /*ea70*/  LDGSTS.E.BYPASS.LTC128B.128 [R241+0x900], [R20.64], !P3 ;  /* 0x0090000014f17fae */ /* 0x0003e2000d901d48 */
[----:B------:R-:W-:-:S03]  /*ea80*/  LOP3.LUT P3, RZ, R116, 0x4, RZ, 0xc0, !PT ;  /* 0x0000000474ff7812 */ /* 0x000fc6000786c0ff */
[----:B------:R1:W-:Y:S01]  /*ea90*/  LDGSTS.E.BYPASS.LTC128B.128 [R241+0x1100], [R14.64], !P2 ;  /* 0x011000000ef17fae */ /* 0x0003e2000d101d48 */
[----:B------:R-:W-:Y:S02]  /*eaa0*/  ISETP.LT.OR P2, PT, R75, 0x51, P0 ;  /* 0x000000514b00780c */ /* 0x000fe40000741670 */
[----:B------:R-:W-:Y:S01]  /*eab0*/  SEL R0, R0, 0xffffffc0, !P3 ;  /* 0xffffffc000007807 */ /* 0x000fe20005800000 */
[----:B------:R1:W-:Y:S01]  /*eac0*/  LDGSTS.E.BYPASS.LTC128B.128 [R241+0x1900], [R12.64], !P5 ;  /* 0x019000000cf17fae */ /* 0x0003e2000e901d48 */
[----:B------:R-:W-:Y:S03]  /*ead0*/  HMMA.16816.F32 R100, R16, R48, R68 ;  /* 0x000000301064723c */ /* 0x000fe60000001844 */
[----:B------:R-:W-:Y:S01]  /*eae0*/  IMAD.IADD R229, R119, 0x1, R0 ;  /* 0x0000000177e57824 */ /* 0x000fe200078e0200 */
[----:B------:R3:W-:Y:S01]  /*eaf0*/  LDGSTS.E.BYPASS.LTC128B.128 [R241+0x2100], [R6.64], !P4 ;  /* 0x0210000006f17fae */ /* 0x0007e2000e101d48 */
[----:B------:R-:W-:-:S03]  /*eb00*/  IMAD.IADD R228, R0, 0x1, R234 ;  /* 0x0000000100e47824 */ /* 0x000fc600078e02ea */
[C---:B------:R-:W-:Y:S01]  /*eb10*/  HMMA.16816.F32 R208, R16.reuse, R46, R124 ;  /* 0x0000002e10d0723c */ /* 0x040fe2000000187c */
[----:B------:R3:W-:Y:S07]  /*eb20*/  LDGSTS.E.BYPASS.LTC128B.128 [R241+0x2900], [R22.64], !P2 ;  /* 0x0290000016f17fae */ /* 0x0007ee000d101d48 */
[C---:B--2---:R-:W-:Y:S08]  /*eb30*/  HMMA.16816.F32 R204, R16.reuse, R34, R192 ;  /* 0x0000002210cc723c */ /* 0x044ff000000018c0 */
[----:B------:R-:W-:Y:S01]  /*eb40*/  HMMA.16816.F32 R104, R16, R52, R64 ;  /* 0x000000341068723c */ /* 0x000fe20000001840 */
[----:B-1----:R-:W-:-:S05]  /*eb50*/  IADD3 R12, P0, R22, R26, RZ ;  /* 0x0000001a160c7210 */ /* 0x002fca0007f1e0ff */
[----:B------:R-:W-:Y:S02]  /*eb60*/  IMAD.X R13, R23, 0x1, R5, P0 ;  /* 0x00000001170d7824 */ /* 0x000fe400000e0605 */
[C---:B------:R-:W-:Y:S03]  /*eb70*/  HMMA.16816.F32 R96, R16.reuse, R44, R76 ;  /* 0x0000002c1060723c */ /* 0x040fe6000000184c */
[----:B------:R1:W-:Y:S04]  /*eb80*/  LDGSTS.E.BYPASS.LTC128B.128 [R241+0x3100], [R12.64], !P1 ;  /* 0x031000000cf17fae */ /* 0x0003e8000c901d48 */
[----:B---3--:R-:W-:Y:S01]  /*eb90*/  LDSM.16.M88.4 R20, [R231+0x9100] ;  /* 0x00910000e714783b */ /* 0x008fe20000000200 */
[C---:B------:R-:W-:Y:S03]  /*eba0*/  HMMA.16816.F32 R36, R16.reuse, R40, R80 ;  /* 0x000000281024723c */ /* 0x040fe60000001850 */
[----:B------:R-:W2:Y:S04]  /*ebb0*/  LDSM.16.M88.4 R60, [R229+0x5900] ;  /* 0x00590000e53c783b */ /* 0x000ea80000000200 */
[----:B------:R-:W3:Y:S01]  /*ebc0*/  LDSM.16.M88.4 R72, [R229+0x4100] ;  /* 0x00410000e548783b */ /* 0x000ee20000000200 */
[C---:B------:R-:W-:Y:S03]  /*ebd0*/  HMMA.16816.F32 R84, R16.reuse, R32, R84 ;  /* 0x000000201054723c */ /* 0x040fe60000001854 */
[----:B------:R-:W2:Y:S04]  /*ebe0*/  LDSM.16.M88.4 R68, [R229+0x4900] ;  /* 0x00490000e544783b */ /* 0x000ea80000000200 */
[----:B------:R-:W2:Y:S01]  /*ebf0*/  LDSM.16.M88.4 R76, [R229+0x3900] ;  /* 0x00390000e54c783b */ /* 0x000ea20000000200 */
[C---:B------:R-:W-:Y:S03]  /*ec00*/  HMMA.16816.F32 R88, R16.reuse, R28, R88 ;  /* 0x0000001c1058723c */ /* 0x040fe60000001858 */
[----:B------:R-:W2:Y:S04]  /*ec10*/  LDSM.16.M88.4 R64, [R229+0x5100] ;  /* 0x00510000e540783b */ /* 0x000ea80000000200 */
[----:B------:R-:W2:Y:S01]  /*ec20*/  LDSM.16.M88.4 R80, [R229+0x6100] ;  /* 0x00610000e550783b */ /* 0x000ea20000000200 */
[C---:B------:R-:W-:Y:S03]  /*ec30*/  HMMA.16816.F32 R108, R16.reuse, R58, R108 ;  /* 0x0000003a106c723c */ /* 0x040fe6000000186c */
[----:B-1----:R-:W-:Y:S04]  /*ec40*/  LDSM.16.M88.4 R12, [R232+0x7100] ;  /* 0x00710000e80c783b */ /* 0x002fe80000000200 */
[----:B------:R-:W-:Y:S01]  /*ec50*/  LDSM.16.M88.4 R24, [R228+0x3000] ;  /* 0x00300000e418783b */ /* 0x000fe20000000200 */
[C---:B------:R-:W-:Y:S03]  /*ec60*/  HMMA.16816.F32 R236, R16.reuse, R54, R92 ;  /* 0x0000003610ec723c */ /* 0x040fe6000000185c */
[----:B------:R-:W1:Y:S04]  /*ec70*/  LDSM.16.M88.4 R92, [R229+0x6900] ;  /* 0x00690000e55c783b */ /* 0x000e680000000200 */
[----:B------:R-:W0:Y:S01]  /*ec80*/  LDGDEPBAR ;  /* 0x00000000000079af */ /* 0x000e220000000000 */
[C---:B------:R-:W-:Y:S08]  /*ec90*/  HMMA.16816.F32 R224, R16.reuse, R50, R112 ;  /* 0x0000003210e0723c */ /* 0x040ff00000001870 */
[C---:B------:R-:W-:Y:S08]  /*eca0*/  HMMA.16816.F32 R124, R16.reuse, R42, R160 ;  /* 0x0000002a107c723c */ /* 0x040ff000000018a0 */
[----:B------:R-:W-:Y:S01]  /*ecb0*/  HMMA.16816.F32 R192, R16, R30, R188 ;  /* 0x0000001e10c0723c */ /* 0x000fe200000018bc */
[----:B------:R-:W1:Y:S07]  /*ecc0*/  LDSM.16.M88.4 R16, [R231+0x7100] ;  /* 0x00710000e710783b */ /* 0x000e6e0000000200 */
[C---:B----4-:R-:W-:Y:S08]  /*ecd0*/  HMMA.16816.F32 R188, R8.reuse, R56, R184 ;  /* 0x0000003808bc723c */ /* 0x050ff000000018b8 */
[C---:B------:R-:W-:Y:S08]  /*ece0*/  HMMA.16816.F32 R196, R8.reuse, R52, R156 ;  /* 0x0000003408c4723c */ /* 0x040ff0000000189c */
[C---:B------:R-:W-:Y:S08]  /*ecf0*/  HMMA.16816.F32 R200, R8.reuse, R48, R148 ;  /* 0x0000003008c8723c */ /* 0x040ff00000001894 */
[C---:B------:R-:W-:Y:S08]  /*ed00*/  HMMA.16816.F32 R56, R8.reuse, R58, R180 ;  /* 0x0000003a0838723c */ /* 0x040ff000000018b4 */
[C---:B------:R-:W-:Y:S08]  /*ed10*/  HMMA.16816.F32 R52, R8.reuse, R54, R176 ;  /* 0x000000360834723c */ /* 0x040ff000000018b0 */
[C---:B------:R-:W-:Y:S01]  /*ed20*/  HMMA.16816.F32 R148, R8.reuse, R50, R172 ;  /* 0x000000320894723c */ /* 0x040fe200000018ac */
[----:B------:R-:W-:Y:S07]  /*ed30*/  LDSM.16.M88.4 R48, [R228] ;  /* 0x00000000e430783b */ /* 0x000fee0000000200 */
[C---:B------:R-:W-:Y:S08]  /*ed40*/  HMMA.16816.F32 R212, R8.reuse, R44, R144 ;  /* 0x0000002c08d4723c */ /* 0x040ff00000001890 */
[C---:B------:R-:W-:Y:S01]  /*ed50*/  HMMA.16816.F32 R160, R8.reuse, R46, R168 ;  /* 0x0000002e08a0723c */ /* 0x040fe200000018a8 */
[----:B------:R-:W-:Y:S07]  /*ed60*/  LDSM.16.M88.4 R44, [R228+0x800] ;  /* 0x00080000e42c783b */ /* 0x000fee0000000200 */
[C---:B------:R-:W-:Y:S08]  /*ed70*/  HMMA.16816.F32 R216, R8.reuse, R40, R140 ;  /* 0x0000002808d8723c */ /* 0x040ff0000000188c */
[C---:B------:R-:W-:Y:S08]  /*ed80*/  HMMA.16816.F32 R220, R8.reuse, R32, R132 ;  /* 0x0000002008dc723c */ /* 0x040ff00000001884 */
[C---:B------:R-:W-:Y:S08]  /*ed90*/  HMMA.16816.F32 R244, R8.reuse, R28, R128 ;  /* 0x0000001c08f4723c */ /* 0x040ff00000001880 */
[C---:B------:R-:W-:Y:S01]  /*eda0*/  HMMA.16816.F32 R180, R8.reuse, R42, R164 ;  /* 0x0000002a08b4723c */ /* 0x040fe200000018a4 */
[----:B------:R-:W-:Y:S07]  /*edb0*/  LDSM.16.M88.4 R40, [R228+0x1000] ;  /* 0x00100000e428783b */ /* 0x000fee0000000200 */
[C---:B------:R-:W-:Y:S01]  /*edc0*/  HMMA.16816.F32 R184, R8.reuse, R34, R152 ;  /* 0x0000002208b8723c */ /* 0x040fe20000001898 */
[----:B------:R-:W-:Y:S07]  /*edd0*/  LDSM.16.M88.4 R32, [R228+0x2000] ;  /* 0x00200000e420783b */ /* 0x000fee0000000200 */
[----:B------:R-:W-:Y:S01]  /*ede0*/  HMMA.16816.F32 R176, R8, R30, R136 ;  /* 0x0000001e08b0723c */ /* 0x000fe20000001888 */
[----:B------:R-:W4:Y:S04]  /*edf0*/  LDSM.16.M88.4 R8, [R232+0x9100] ;  /* 0x00910000e808783b */ /* 0x000f280000000200 */
[----:B------:R-:W-:Y:S03]  /*ee00*/  LDSM.16.M88.4 R28, [R228+0x2800] ;  /* 0x00280000e41c783b */ /* 0x000fe60000000200 */
[----:B--2---:R-:W-:Y:S01]  /*ee10*/  HMMA.16816.F32 R152, R20, R60, R36 ;  /* 0x0000003c1498723c */ /* 0x004fe20000001824 */
[----:B------:R-:W2:Y:S01]  /*ee20*/  LDSM.16.M88.4 R36, [R228+0x1800] ;  /* 0x00180000e424783b */ /* 0x000ea20000000200 */
[----:B------:R-:W-:-:S06]  /*ee30*/  DEPBAR.LE SB0, 0x0 ;  /* 0x000080000000791a */ /* 0x000fcc0000000000 */
[C---:B---3--:R-:W-:Y:S08]  /*ee40*/  HMMA.16816.F32 R168, R20.reuse, R72, R104 ;  /* 0x0000004814a8723c */ /* 0x048ff00000001868 */
[C---:B------:R-:W-:Y:S08]  /*ee50*/  HMMA.16816.F32 R164, R20.reuse, R68, R100 ;  /* 0x0000004414a4723c */ /* 0x040ff00000001864 */
[C---:B------:R-:W-:Y:S08]  /*ee60*/  HMMA.16816.F32 R172, R20.reuse, R76, R120 ;  /* 0x0000004c14ac723c */ /* 0x040ff00000001878 */
[C---:B------:R-:W-:Y:S08]  /*ee70*/  HMMA.16816.F32 R156, R20.reuse, R64, R96 ;  /* 0x00000040149c723c */ /* 0x040ff00000001860 */
[C---:B------:R-:W-:Y:S08]  /*ee80*/  HMMA.16816.F32 R144, R20.reuse, R80, R84 ;  /* 0x000000501490723c */ /* 0x040ff00000001854 */
[C---:B-1----:R-:W-:Y:S08]  /*ee90*/  HMMA.16816.F32 R112, R20.reuse, R92, R88 ;  /* 0x0000005c1470723c */ /* 0x042ff00000001858 */
[----:B------:R-:W-:Y:S08]  /*eea0*/  HMMA.16816.F32 R140, R20, R78, R108 ;  /* 0x0000004e148c723c */ /* 0x000ff0000000186c */
[C---:B------:R-:W-:Y:S08]  /*eeb0*/  HMMA.16816.F32 R104, R16.reuse, R76, R188 ;  /* 0x0000004c1068723c */ /* 0x040ff000000018bc */
[----:B------:R-:W-:Y:S08]  /*eec0*/  HMMA.16816.F32 R100, R16, R78, R56 ;  /* 0x0000004e1064723c */ /* 0x000ff00000001838 */
[C---:B------:R-:W-:Y:S07]  /*eed0*/  HMMA.16816.F32 R136, R20.reuse, R74, R236 ;  /* 0x0000004a1488723c */ /* 0x040fee00000018ec */
[C---:B------:R-:W-:Y:S01]  /*eee0*/  IADD3 R239, R234.reuse, 0x1000, RZ ;  /* 0x00001000eaef7810 */ /* 0x040fe20007ffe0ff */
[----:B------:R-:W-:Y:S01]  /*eef0*/  HMMA.16816.F32 R132, R20, R70, R224 ;  /* 0x000000461484723c */ /* 0x000fe200000018e0 */
[----:B------:R-:W-:-:S02]  /*ef00*/  IADD3 R238, R234, 0x1800, RZ ;  /* 0x00001800eaee7810 */ /* 0x000fc40007ffe0ff */
[C---:B------:R-:W-:Y:S02]  /*ef10*/  IADD3 R237, R234.reuse, 0x2000, RZ ;  /* 0x00002000eaed7810 */ /* 0x040fe40007ffe0ff */
[----:B------:R-:W-:-:S03]  /*ef20*/  IADD3 R236, R234, 0x2800, RZ ;  /* 0x00002800eaec7810 */ /* 0x000fc60007ffe0ff */
[C---:B------:R-:W-:Y:S08]  /*ef30*/  HMMA.16816.F32 R96, R16.reuse, R72, R196 ;  /* 0x000000481060723c */ /* 0x040ff000000018c4 */
[C---:B------:R-:W-:Y:S08]  /*ef40*/  HMMA.16816.F32 R88, R16.reuse, R74, R52 ;  /* 0x0000004a1058723c */ /* 0x040ff00000001834 */
[C---:B------:R-:W-:Y:S08]  /*ef50*/  HMMA.16816.F32 R84, R16.reuse, R68, R200 ;  /* 0x000000441054723c */ /* 0x040ff000000018c8 */
[----:B------:R-:W-:Y:S08]  /*ef60*/  HMMA.16816.F32 R76, R16, R70, R148 ;  /* 0x00000046104c723c */ /* 0x000ff00000001894 */
[----:B------:R-:W-:Y:S08]  /*ef70*/  HMMA.16816.F32 R128, R20, R66, R208 ;  /* 0x000000421480723c */ /* 0x000ff000000018d0 */
[C---:B------:R-:W-:Y:S08]  /*ef80*/  HMMA.16816.F32 R72, R16.reuse, R64, R212 ;  /* 0x000000401048723c */ /* 0x040ff000000018d4 */
[----:B------:R-:W-:Y:S08]  /*ef90*/  HMMA.16816.F32 R68, R16, R66, R160 ;  /* 0x000000421044723c */ /* 0x000ff000000018a0 */
[C---:B------:R-:W-:Y:S08]  /*efa0*/  HMMA.16816.F32 R124, R20.reuse, R62, R124 ;  /* 0x0000003e147c723c */ /* 0x040ff0000000187c */
[C---:B------:R-:W-:Y:S07]  /*efb0*/  HMMA.16816.F32 R120, R20.reuse, R82, R204 ;  /* 0x000000521478723c */ /* 0x040fee00000018cc */
[----:B------:R-:W-:Y:S01]  /*efc0*/  IMAD.MOV.U32 R204, RZ, RZ, R235 ;  /* 0x000000ffffcc7224 */ /* 0x000fe200078e00eb */
[----:B------:R-:W-:Y:S01]  /*efd0*/  HMMA.16816.F32 R108, R20, R94, R192 ;  /* 0x0000005e146c723c */ /* 0x000fe200000018c0 */
[----:B------:R-:W-:-:S03]  /*efe0*/  IADD3 R235, R234, 0x3000, RZ ;  /* 0x00003000eaeb7810 */ /* 0x000fc60007ffe0ff */
[----:B------:R-:W-:-:S04]  /*eff0*/  ISETP.GE.AND P0, PT, R204, 0x2, PT ;  /* 0x00000002cc00780c */ /* 0x000fc80003f06270 */
[C---:B------:R-:W-:Y:S08]  /*f000*/  HMMA.16816.F32 R64, R16.reuse, R60, R216 ;  /* 0x0000003c1040723c */ /* 0x040ff000000018d8 */
[C---:B------:R-:W-:Y:S08]  /*f010*/  HMMA.16816.F32 R60, R16.reuse, R62, R180 ;  /* 0x0000003e103c723c */ /* 0x040ff000000018b4 */
[C---:B------:R-:W-:Y:S08]  /*f020*/  HMMA.16816.F32 R56, R16.reuse, R80, R220 ;  /* 0x000000501038723c */ /* 0x040ff000000018dc */
[C---:B------:R-:W-:Y:S08]  /*f030*/  HMMA.16816.F32 R52, R16.reuse, R82, R184 ;  /* 0x000000521034723c */ /* 0x040ff000000018b8 */
[C---:B------:R-:W-:Y:S08]  /*f040*/  HMMA.16816.F32 R20, R16.reuse, R92, R244 ;  /* 0x0000005c1014723c */ /* 0x040ff000000018f4 */
[----:B------:R-:W-:Y:S08]  /*f050*/  HMMA.16816.F32 R16, R16, R94, R176 ;  /* 0x0000005e1010723c */ /* 0x000ff000000018b0 */
[C---:B----4-:R-:W-:Y:S08]  /*f060*/  HMMA.16816.F32 R168, R8.reuse, R44, R168 ;  /* 0x0000002c08a8723c */ /* 0x050ff000000018a8 */
[C---:B------:R-:W-:Y:S08]  /*f070*/  HMMA.16816.F32 R136, R8.reuse, R46, R136 ;  /* 0x0000002e0888723c */ /* 0x040ff00000001888 */
        /* <DEDUP_REMOVED lines=8> */
[C---:B--2---:R-:W-:Y:S08]  /*f100*/  HMMA.16816.F32 R156, R8.reuse, R36, R156 ;  /* 0x00000024089c723c */ /* 0x044ff0000000189c */
        /* <DEDUP_REMOVED lines=19> */
[----:B------:R-:W2:Y:S04]  /*f240*/  LDL.64 R226, [R1+0x68] ;  /* 0x0000680001e27983 */ /* 0x000ea80000100a00 */
[----:B------:R-:W3:Y:S01]  /*f250*/  LDL R5, [R1+0x60] ;  /* 0x0000600001057983 */ /* 0x000ee20000100800 */
[----:B------:R-:W-:Y:S01]  /*f260*/  IADD3 R0, R204, -0x2, RZ ;  /* 0xfffffffecc007810 */ /* 0x000fe20007ffe0ff */
[----:B------:R-:W-:-:S04]  /*f270*/  IMAD.MOV.U32 R116, RZ, RZ, c[0x0][0x1e0] ;  /* 0x00007800ff747624 */ /* 0x000fc800078e00ff */
[----:B------:R-:W-:Y:S02]  /*f280*/  IMAD R3, R118, R0, RZ ;  /* 0x0000000076037224 */ /* 0x000fe400078e02ff */
[----:B--2---:R-:W-:Y:S02]  /*f290*/  IMAD.MOV.U32 R224, RZ, RZ, R226 ;  /* 0x000000ffffe07224 */ /* 0x004fe400078e00e2 */
[----:B------:R-:W-:Y:S02]  /*f2a0*/  IMAD.MOV.U32 R226, RZ, RZ, 0x70 ;  /* 0x00000070ffe27424 */ /* 0x000fe400078e00ff */
[----:B------:R-:W-:Y:S01]  /*f2b0*/  IMAD.MOV.U32 R225, RZ, RZ, R227 ;  /* 0x000000ffffe17224 */ /* 0x000fe200078e00e3 */
[----:B---3--:R-:W-:Y:S01]  /*f2c0*/  LOP3.LUT P5, RZ, R5, 0x1, RZ, 0xc0, !PT ;  /* 0x0000000105ff7812 */ /* 0x008fe200078ac0ff */
[----:B------:R-:W-:Y:S01]  /*f2d0*/  IMAD.WIDE.U32 R226, R226, c[0x0][0x1e0], RZ ;  /* 0x00007800e2e27a25 */ /* 0x000fe200078e00ff */
[----:B------:R-:W-:-:S05]  /*f2e0*/  SHF.R.S32.HI R5, RZ, 0x1f, R0 ;  /* 0x0000001fff057819 */ /* 0x000fca0000011400 */
[----:B------:R-:W-:Y:S01]  /*f2f0*/  IMAD.WIDE.U32 R8, R0, R226, R224 ;  /* 0x000000e200087225 */ /* 0x000fe200078e00e0 */
[----:B------:R-:W-:-:S03]  /*f300*/  SHF.L.U64.HI R0, R116, R117, c[0x0][0x1e4] ;  /* 0x0000790074007619 */ /* 0x000fc60000010275 */
[----:B------:R-:W-:Y:S01]  /*f310*/  IMAD R3, R5, R226, R3 ;  /* 0x000000e205037224 */ /* 0x000fe200078e0203 */
[----:B------:R-:W-:Y:S02]  /*f320*/  SHF.L.U32 R5, R116, 0x5, RZ ;  /* 0x0000000574057819 */ /* 0x000fe400000006ff */
[----:B------:R-:W-:Y:S01]  /*f330*/  LEA R6, P0, R8, c[0x0][0x1c8], 0x1 ;  /* 0x0000720008067a11 */ /* 0x000fe200078008ff */
[----:B------:R-:W-:-:S03]  /*f340*/  IMAD.IADD R3, R9, 0x1, R3 ;  /* 0x0000000109037824 */ /* 0x000fc600078e0203 */
[C---:B------:R-:W-:Y:S02]  /*f350*/  IADD3 R14, P1, R5.reuse, R6, RZ ;  /* 0x00000006050e7210 */ /* 0x040fe40007f3e0ff */
[----:B------:R-:W-:Y:S02]  /*f360*/  LEA.HI.X R7, R8, c[0x0][0x1cc], R3, 0x1, P0 ;  /* 0x0000730008077a11 */ /* 0x000fe400000f0c03 */
[----:B------:R-:W-:-:S03]  /*f370*/  IADD3 R12, P0, R5, R14, RZ ;  /* 0x0000000e050c7210 */ /* 0x000fc60007f1e0ff */
[C---:B------:R-:W-:Y:S01]  /*f380*/  IMAD.X R15, R0.reuse, 0x1, R7, P1 ;  /* 0x00000001000f7824 */ /* 0x040fe200008e0607 */
[C---:B------:R-:W-:Y:S01]  /*f390*/  IADD3 R10, P1, R5.reuse, R12, RZ ;  /* 0x0000000c050a7210 */ /* 0x040fe20007f3e0ff */
[----:B------:R-:W-:Y:S01]  /*f3a0*/  @!PT LDS RZ, [RZ] ;  /* 0x00000000fffff984 */ /* 0x000fe20000000800 */
[----:B------:R-:W-:Y:S01]  /*f3b0*/  @!PT LDS RZ, [RZ] ;  /* 0x00000000fffff984 */ /* 0x000fe20000000800 */
[----:B------:R-:W-:Y:S01]  /*f3c0*/  @!PT LDS RZ, [RZ] ;  /* 0x00000000fffff984 */ /* 0x000fe20000000800 */
[----:B------:R1:W-:Y:S03]  /*f3d0*/  LDGSTS.E.BYPASS.LTC128B.128 [R241+0x3900], [R6.64], !P5 ;  /* 0x0390000006f17fae */ /* 0x0003e6000e901d48 */
[----:B------:R-:W-:Y:S01]  /*f3e0*/  IADD3.X R13, R0, R15, RZ, P0, !PT ;  /* 0x0000000f000d7210 */ /* 0x000fe200007fe4ff */
[----:B------:R2:W-:Y:S01]  /*f3f0*/  LDGSTS.E.BYPASS.LTC128B.128 [R241+0x4100], [R14.64], !P5 ;  /* 0x041000000ef17fae */ /* 0x0005e2000e901d48 */
[----:B------:R-:W-:-:S03]  /*f400*/  IADD3 R8, P0, R5, R10, RZ ;  /* 0x0000000a05087210 */ /* 0x000fc60007f1e0ff */
[C---:B------:R-:W-:Y:S01]  /*f410*/  IMAD.X R11, R0.reuse, 0x1, R13, P1 ;  /* 0x00000001000b7824 */ /* 0x040fe200008e060d */
        /* <DEDUP_REMOVED lines=10> */
.L_x_724:
[----:B------:R-:W-:Y:S01]  /*f4c0*/  FMUL.FTZ R0, R105, c[0x0][0x320] ;  /* 0x0000c80069007a20 */ /* 0x000fe20000410000 */
[----:B---3--:R-:W2:Y:S03]  /*f4d0*/  LDL R11, [R1+0x18] ;  /* 0x00001800010b7983 */ /* 0x008ea60000100800 */
[----:B------:R1:W3:Y:S01]  /*f4e0*/  MUFU.TANH R23, R0 ;  /* 0x0000000000177308 */ /* 0x0002e20000002400 */
[----:B------:R-:W4:Y:S01]  /*f4f0*/  LDL R9, [R1+0x40] ;  /* 0x0000400001097983 */ /* 0x000f220000100800 */
[----:B------:R-:W-:Y:S01]  /*f500*/  LEA.HI R3, R251, R252, RZ, 0x2 ;  /* 0x000000fcfb037211 */ /* 0x000fe200078f10ff */
[----:B------:R-:W-:Y:S01]  /*f510*/  FMUL.FTZ R5, R121, c[0x0][0x320] ;  /* 0x0000c80079057a20 */ /* 0x000fe20000410000 */
[----:B------:R-:W-:Y:S01]  /*f520*/  SHF.R.S32.HI R6, RZ, 0x1f, R250 ;  /* 0x0000001fff067819 */ /* 0x000fe200000114fa */
[----:B------:R-:W-:Y:S01]  /*f530*/  FMUL.FTZ R7, R122, c[0x0][0x320] ;  /* 0x0000c8007a077a20 */ /* 0x000fe20000410000 */
[----:B------:R-:W0:Y:S01]  /*f540*/  LDGDEPBAR ;  /* 0x00000000000079af */ /* 0x000e220000000000 */
[----:B-1----:R-:W-:-:S04]  /*f550*/  FMUL.FTZ R0, R100, c[0x0][0x320] ;  /* 0x0000c80064007a20 */ /* 0x002fc80000410000 */
        /* <DEDUP_REMOVED lines=68> */
[----:B------:R1:W-:Y:S01]  /*f9a0*/  MUFU.TANH R76, R0 ;  /* 0x00000000004c7308 */ /* 0x0003e20000002400 */
[----:B------:R-:W-:Y:S01]  /*f9b0*/  STL [R1+0xb0], R240 ;  /* 0x0000b0f001007387 */ /* 0x000fe20000100800 */
[----:B-1----:R-:W-:-:S06]  /*f9c0*/  FMUL.FTZ R0, R166, c[0x0][0x320] ;  /* 0x0000c800a6007a20 */ /* 0x002fcc0000410000 */
[----:B------:R1:W-:Y:S01]  /*f9d0*/  MUFU.TANH R102, R0 ;  /* 0x0000000000667308 */ /* 0x0003e20000002400 */
[----:B------:R-:W-:Y:S01]  /*f9e0*/  STL [R1+0xac], R239 ;  /* 0x0000acef01007387 */ /* 0x000fe20000100800 */
[----:B-1----:R-:W-:-:S06]  /*f9f0*/  FMUL.FTZ R0, R167, c[0x0][0x320] ;  /* 0x0000c800a7007a20 */ /* 0x002fcc0000410000 */
[----:B------:R1:W-:Y:S01]  /*fa00*/  MUFU.TANH R83, R0 ;  /* 0x0000000000537308 */ /* 0x0003e20000002400 */
[----:B------:R2:W-:Y:S01]  /*fa10*/  STL [R1+0xa8], R238 ;  /* 0x0000a8ee01007387 */ /* 0x0005e20000100800 */
[----:B-1----:R-:W-:-:S06]  /*fa20*/  FMUL.FTZ R0, R103, c[0x0][0x320] ;  /* 0x0000c80067007a20 */ /* 0x002fcc0000410000 */
[----:B------:R1:W-:Y:S01]  /*fa30*/  MUFU.TANH R163, R0 ;  /* 0x0000000000a37308 */ /* 0x0003e20000002400 */
[----:B--2---:R-:W2:Y:S01]  /*fa40*/  LDL R238, [R1+0x44] ;  /* 0x0000440001ee7983 */ /* 0x004ea20000100800 */
        /* <DEDUP_REMOVED lines=94> */
[----:B------:R-:W-:Y:S01]  /*10030*/  LOP3.LUT R3, R3, 0xfffffffc, RZ, 0xc0, !PT ;  /* 0xfffffffc03037812 */ /* 0x000fe200078ec0ff */
[----:B-1----:R-:W-:-:S06]  /*10040*/  FMUL.FTZ R0, R175, c[0x0][0x320] ;  /* 0x0000c800af007a20 */ /* 0x002fcc0000410000 */
[----:B------:R1:W-:Y:S01]  /*10050*/  MUFU.TANH R29, R0 ;  /* 0x00000000001d7308 */ /* 0x0003e20000002400 */
[----:B------:R-:W-:Y:S01]  /*10060*/  LEA.HI R6, R6, R250, RZ, 0x2 ;  /* 0x000000fa06067211 */ /* 0x000fe200078f10ff */
[----:B-1----:R-:W-:-:S06]  /*10070*/  FMUL.FTZ R0, R120, c[0x0][0x320] ;  /* 0x0000c80078007a20 */ /* 0x002fcc0000410000 */
[----:B------:R1:W-:Y:S01]  /*10080*/  MUFU.TANH R28, R0 ;  /* 0x00000000001c7308 */ /* 0x0003e20000002400 */
[----:B------:R-:W-:Y:S01]  /*10090*/  IMAD.IADD R3, R252, 0x1, -R3 ;  /* 0x00000001fc037824 */ /* 0x000fe200078e0a03 */
[----:B------:R-:W-:Y:S02]  /*100a0*/  LOP3.LUT R8, R6, 0xffffffc, RZ, 0xc0, !PT ;  /* 0x0ffffffc06087812 */ /* 0x000fe400078ec0ff */
[----:B-1----:R-:W-:-:S04]  /*100b0*/  LOP3.LUT R0, R249, 0xffffffe0, RZ, 0xc0, !PT ;  /* 0xffffffe0f9007812 */ /* 0x002fc800078ec0ff */
[----:B------:R1:W-:Y:S01]  /*100c0*/  MUFU.TANH R27, R5 ;  /* 0x00000005001b7308 */ /* 0x0003e20000002400 */
[----:B------:R-:W-:Y:S02]  /*100d0*/  IMAD.IADD R0, R252, 0x1, -R0 ;  /* 0x00000001fc007824 */ /* 0x000fe400078e0a00 */
[----:B------:R-:W-:-:S05]  /*100e0*/  IMAD.IADD R10, R250, 0x1, -R8 ;  /* 0x00000001fa0a7824 */ /* 0x000fca00078e0a08 */
[----:B------:R2:W-:Y:S01]  /*100f0*/  MUFU.TANH R49, R7 ;  /* 0x0000000700317308 */ /* 0x0005e20000002400 */
[----:B-1----:R-:W-:-:S04]  /*10100*/  SHF.R.S32.HI R5, RZ, 0x1f, R0 ;  /* 0x0000001fff057819 */ /* 0x002fc80000011400 */
[----:B------:R-:W-:Y:S02]  /*10110*/  LEA.HI R6, R5, R0, RZ, 0x2 ;  /* 0x0000000005067211 */ /* 0x000fe400078f10ff */
[----:B------:R-:W-:Y:S02]  /*10120*/  LEA.HI R5, R3, R3, RZ, 0x1 ;  /* 0x0000000303057211 */ /* 0x000fe400078f08ff */
[----:B--2---:R-:W-:-:S03]  /*10130*/  LEA.HI.SX32 R7, R6, R11, 0x1e ;  /* 0x0000000b06077211 */ /* 0x004fc600078ff2ff */
[C---:B------:R-:W-:Y:S01]  /*10140*/  IMAD.SHL.U32 R8, R5.reuse, 0x20, RZ ;  /* 0x0000002005087824 */ /* 0x040fe200078e00ff */
[----:B----4-:R-:W-:Y:S02]  /*10150*/  MOV R193, R9 ;  /* 0x0000000900c17202 */ /* 0x010fe40000000f00 */
[----:B------:R-:W-:Y:S01]  /*10160*/  LOP3.LUT R9, R5, 0x1ffffffe, RZ, 0xc0, !PT ;  /* 0x1ffffffe05097812 */ /* 0x000fe200078ec0ff */
[----:B------:R-:W-:Y:S01]  /*10170*/  IMAD R5, R10, 0x10, R7 ;  /* 0x000000100a057824 */ /* 0x000fe200078e0207 */
[----:B------:R-:W-:-:S03]  /*10180*/  LOP3.LUT R7, R8, 0xffffffc0, RZ, 0xc0, !PT ;  /* 0xffffffc008077812 */ /* 0x000fc600078ec0ff */
[----:B------:R-:W-:Y:S01]  /*10190*/  IMAD.IADD R8, R3, 0x1, -R9 ;  /* 0x0000000103087824 */ /* 0x000fe200078e0a09 */
[----:B------:R-:W-:Y:S01]  /*101a0*/  IADD3 R5, R7, R5, RZ ;  /* 0x0000000507057210 */ /* 0x000fe20007ffe0ff */
[----:B------:R-:W-:-:S04]  /*101b0*/  FMUL.FTZ R3, R112, c[0x0][0x320] ;  /* 0x0000c80070037a20 */ /* 0x000fc80000410000 */
[----:B------:R-:W-:Y:S01]  /*101c0*/  IMAD R12, R8, 0x8, R5 ;  /* 0x00000008080c7824 */ /* 0x000fe200078e0205 */
[----:B------:R1:W-:Y:S01]  /*101d0*/  MUFU.TANH R18, R3 ;  /* 0x0000000300127308 */ /* 0x0003e20000002400 */
[----:B------:R-:W-:Y:S02]  /*101e0*/  FMUL.FTZ R11, R123, c[0x0][0x320] ;  /* 0x0000c8007b0b7a20 */ /* 0x000fe40000410000 */
[----:B------:R-:W-:-:S05]  /*101f0*/  @P6 IMAD.HI.U32 R5, R12, c[0x0][0x2c8], RZ ;  /* 0x0000b2000c056a27 */ /* 0x000fca00078e00ff */
[----:B------:R2:W-:Y:S01]  /*10200*/  MUFU.TANH R56, R11 ;  /* 0x0000000b00387308 */ /* 0x0005e20000002400 */
[----:B-1----:R-:W-:-:S07]  /*10210*/  FMUL.FTZ R3, R113, c[0x0][0x320] ;  /* 0x0000c80071037a20 */ /* 0x002fce0000410000 */
[----:B------:R1:W-:Y:S01]  /*10220*/  MUFU.TANH R17, R3 ;  /* 0x0000000300117308 */ /* 0x0003e20000002400 */
[----:B--2---:R-:W-:Y:S01]  /*10230*/  IMAD.MOV.U32 R11, RZ, RZ, R12 ;  /* 0x000000ffff0b7224 */ /* 0x004fe200078e000c */
[----:B------:R-:W-:Y:S01]  /*10240*/  @P6 SHF.R.U32.HI R11, RZ, c[0x0][0x2cc], R5 ;  /* 0x0000b300ff0b6a19 */ /* 0x000fe20000011605 */
[----:B------:R-:W-:-:S04]  /*10250*/  FMUL.FTZ R5, R136, c[0x0][0x320] ;  /* 0x0000c80088057a20 */ /* 0x000fc80000410000 */
[----:B------:R-:W2:Y:S01]  /*10260*/  SHFL.IDX PT, R7, R11, RZ, 0x1c1f ;  /* 0x001c1fff0b077589 */ /* 0x000ea200000e0000 */
[----:B-1----:R-:W-:-:S04]  /*10270*/  FMUL.FTZ R3, R114, c[0x0][0x320] ;  /* 0x0000c80072037a20 */ /* 0x002fc80000410000 */
[----:B------:R1:W-:Y:S01]  /*10280*/  MUFU.TANH R52, R3 ;  /* 0x0000000300347308 */ /* 0x0003e20000002400 */
[----:B------:R-:W-:Y:S07]  /*10290*/  STL [R1+0xa4], R237 ;  /* 0x0000a4ed01007387 */ /* 0x000fee0000100800 */
[----:B------:R4:W2:Y:S01]  /*102a0*/  MUFU.TANH R16, R5 ;  /* 0x0000000500107308 */ /* 0x0008a20000002400 */
[----:B-1----:R-:W-:Y:S01]  /*102b0*/  LOP3.LUT R3, R6, 0x7ffffffc, RZ, 0xc0, !PT ;  /* 0x7ffffffc06037812 */ /* 0x002fe200078ec0ff */
[----:B------:R-:W-:Y:S04]  /*102c0*/  STL [R1+0xa0], R236 ;  /* 0x0000a0ec01007387 */ /* 0x000fe80000100800 */
[----:B----4-:R-:W-:Y:S01]  /*102d0*/  IMAD.IADD R5, R0, 0x1, -R3 ;  /* 0x0000000100057824 */ /* 0x010fe200078e0a03 */
[----:B------:R-:W-:Y:S01]  /*102e0*/  STL [R1+0x9c], R235 ;  /* 0x00009ceb01007387 */ /* 0x000fe20000100800 */
[----:B------:R-:W-:-:S02]  /*102f0*/  IADD3 R0, R238, R248, RZ ;  /* 0x000000f8ee007210 */ /* 0x000fc40007ffe0ff */
[----:B------:R-:W-:Y:S01]  /*10300*/  IMAD.SHL.U32 R13, R5, 0x2, RZ ;  /* 0x00000002050d7824 */ /* 0x000fe200078e00ff */
[----:B------:R-:W-:Y:S04]  /*10310*/  STL [R1+0x98], R234 ;  /* 0x000098ea01007387 */ /* 0x000fe80000100800 */
[----:B------:R-:W-:Y:S01]  /*10320*/  STL [R1+0x94], R233 ;  /* 0x000094e901007387 */ /* 0x000fe20000100800 */
[----:B------:R-:W-:-:S03]  /*10330*/  IADD3 R5, -R13, 0x1, R0 ;  /* 0x000000010d057810 */ /* 0x000fc60007ffe100 */
[----:B------:R-:W-:Y:S04]  /*10340*/  STL [R1+0x90], R232 ;  /* 0x000090e801007387 */ /* 0x000fe80000100800 */
[----:B------:R-:W-:Y:S04]  /*10350*/  STL [R1+0x8c], R231 ;  /* 0x00008ce701007387 */ /* 0x000fe80000100800 */
[----:B------:R-:W-:Y:S04]  /*10360*/  STL [R1+0x88], R230 ;  /* 0x000088e601007387 */ /* 0x000fe80000100800 */
[----:B------:R-:W-:Y:S04]  /*10370*/  STL [R1+0x84], R229 ;  /* 0x000084e501007387 */ /* 0x000fe80000100800 */
[----:B------:R-:W-:Y:S04]  /*10380*/  STL [R1+0x80], R228 ;  /* 0x000080e401007387 */ /* 0x000fe80000100800 */
[----:B------:R-:W-:Y:S04]  /*10390*/  STL [R1+0x7c], R119 ;  /* 0x00007c7701007387 */ /* 0x000fe80000100800 */
[----:B------:R1:W-:Y:S04]  /*103a0*/  STL [R1+0x24], R12 ;  /* 0x0000240c01007387 */ /* 0x0003e80000100800 */
[----:B------:R4:W-:Y:S04]  /*103b0*/  STL [R1+0x28], R13 ;  /* 0x0000280d01007387 */ /* 0x0009e80000100800 */
[----:B------:R-:W3:Y:S01]  /*103c0*/  SHFL.IDX PT, R9, R11, 0x2, 0x1c1f ;  /* 0x005c1f000b097f89 */ /* 0x000ee200000e0000 */
[----:B-1----:R-:W-:-:S02]  /*103d0*/  IMAD.IADD R12, R5, 0x1, -R193 ;  /* 0x00000001050c7824 */ /* 0x002fc400078e0ac1 */
[----:B----4-:R-:W-:-:S03]  /*103e0*/  IMAD.IADD R13, R0, 0x1, -R13 ;  /* 0x00000001000d7824 */ /* 0x010fc600078e0a0d */
[----:B--2---:R-:W-:-:S04]  /*103f0*/  IADD3 R0, R12, R7, RZ ;  /* 0x000000070c007210 */ /* 0x004fc80007ffe0ff */
[----:B------:R-:W-:-:S04]  /*10400*/  IMNMX R0, R13, R0, PT ;  /* 0x000000000d007217 */ /* 0x000fc80003800200 */
[C---:B------:R-:W-:Y:S02]  /*10410*/  ISETP.GT.AND P1, PT, R0.reuse, 0x1, PT ;  /* 0x000000010000780c */ /* 0x040fe40003f24270 */
[----:B------:R-:W-:Y:S01]  /*10420*/  ISETP.GT.AND P2, PT, R0, 0x8, PT ;  /* 0x000000080000780c */ /* 0x000fe20003f44270 */
[----:B------:R-:W-:Y:S01]  /*10430*/  FMUL.FTZ R3, R108, c[0x0][0x320] ;  /* 0x0000c8006c037a20 */ /* 0x000fe20000410000 */
[----:B------:R-:W-:Y:S02]  /*10440*/  ISETP.GT.AND P3, PT, R0, 0x9, PT ;  /* 0x000000090000780c */ /* 0x000fe40003f64270 */
[----:B---3--:R-:W-:Y:S02]  /*10450*/  FSEL R23, R23, -INF , P1 ;  /* 0xff80000017177808 */ /* 0x008fe40000800000 */
[----:B------:R-:W-:Y:S02]  /*10460*/  FSEL R92, R92, -INF , P2 ;  /* 0xff8000005c5c7808 */ /* 0x000fe40001000000 */
[----:B------:R-:W-:-:S02]  /*10470*/  ISETP.GT.AND P0, PT, R0, RZ, PT ;  /* 0x000000ff0000720c */ /* 0x000fc40003f04270 */
[C---:B------:R-:W-:Y:S02]  /*10480*/  ISETP.GT.AND P1, PT, R0.reuse, 0x18, PT ;  /* 0x000000180000780c */ /* 0x040fe40003f24270 */
[C---:B------:R-:W-:Y:S01]  /*10490*/  ISETP.GT.AND P2, PT, R0.reuse, 0x19, PT ;  /* 0x000000190000780c */ /* 0x040fe20003f44270 */
[----:B------:R1:W-:Y:S01]  /*104a0*/  MUFU.TANH R15, R3 ;  /* 0x00000003000f7308 */ /* 0x0003e20000002400 */
[----:B------:R-:W-:Y:S02]  /*104b0*/  FSEL R93, R93, -INF , P3 ;  /* 0xff8000005d5d7808 */ /* 0x000fe40001800000 */
[C---:B------:R-:W-:Y:S02]  /*104c0*/  ISETP.GT.AND P4, PT, R0.reuse, 0x10, PT ;  /* 0x000000100000780c */ /* 0x040fe40003f84270 */
[----:B------:R-:W-:Y:S02]  /*104d0*/  FSEL R21, R21, -INF , P0 ;  /* 0xff80000015157808 */ /* 0x000fe40000000000 */
[----:B------:R-:W-:-:S02]  /*104e0*/  ISETP.GT.AND P3, PT, R0, 0x20, PT ;  /* 0x000000200000780c */ /* 0x000fc40003f64270 */
[----:B------:R-:W-:Y:S02]  /*104f0*/  FSEL R100, R100, -INF , P1 ;  /* 0xff80000064647808 */ /* 0x000fe40000800000 */
[----:B------:R-:W-:Y:S02]  /*10500*/  FSEL R101, R101, -INF , P2 ;  /* 0xff80000065657808 */ /* 0x000fe40001000000 */
[C---:B------:R-:W-:Y:S02]  /*10510*/  ISETP.GT.AND P0, PT, R0.reuse, 0x11, PT ;  /* 0x000000110000780c */ /* 0x040fe40003f04270 */
[C---:B------:R-:W-:Y:S01]  /*10520*/  ISETP.GT.AND P1, PT, R0.reuse, 0x29, PT ;  /* 0x000000290000780c */ /* 0x040fe20003f24270 */
[----:B-1----:R-:W-:Y:S01]  /*10530*/  FMUL.FTZ R3, R109, c[0x0][0x320] ;  /* 0x0000c8006d037a20 */ /* 0x002fe20000410000 */
[----:B------:R-:W-:Y:S01]  /*10540*/  ISETP.GT.AND P2, PT, R0, 0x30, PT ;  /* 0x000000300000780c */ /* 0x000fe20003f44270 */
[----:B------:R-:W-:Y:S01]  /*10550*/  FMUL.FTZ R20, R111, c[0x0][0x320] ;  /* 0x0000c8006f147a20 */ /* 0x000fe20000410000 */
[----:B------:R-:W-:Y:S01]  /*10560*/  FSEL R94, R94, -INF , P4 ;  /* 0xff8000005e5e7808 */ /* 0x000fe20002000000 */
[----:B------:R1:W-:Y:S01]  /*10570*/  MUFU.TANH R14, R3 ;  /* 0x00000003000e7308 */ /* 0x0003e20000002400 */
[----:B------:R-:W-:-:S02]  /*10580*/  FSEL R111, R160, -INF , P3 ;  /* 0xff800000a06f7808 */ /* 0x000fc40001800000 */
[C---:B------:R-:W-:Y:S02]  /*10590*/  ISETP.GT.AND P4, PT, R0.reuse, 0x21, PT ;  /* 0x000000210000780c */ /* 0x040fe40003f84270 */
[----:B------:R-:W-:Y:S02]  /*105a0*/  FSEL R95, R95, -INF , P0 ;  /* 0xff8000005f5f7808 */ /* 0x000fe40000000000 */
[----:B------:R-:W-:Y:S02]  /*105b0*/  ISETP.GT.AND P3, PT, R0, 0x31, PT ;  /* 0x000000310000780c */ /* 0x000fe40003f64270 */
[----:B------:R-:W-:Y:S02]  /*105c0*/  FSEL R133, R117, -INF , P1 ;  /* 0xff80000075857808 */ /* 0x000fe40000800000 */
[----:B------:R-:W-:Y:S02]  /*105d0*/  FSEL R147, R116, -INF , P2 ;  /* 0xff80000074937808 */ /* 0x000fe40001000000 */
[----:B------:R-:W-:-:S02]  /*105e0*/  ISETP.GT.AND P0, PT, R0, 0x28, PT ;  /* 0x000000280000780c */ /* 0x000fc40003f04270 */
[C---:B------:R-:W-:Y:S01]  /*105f0*/  ISETP.GT.AND P1, PT, R0.reuse, 0x40, PT ;  /* 0x000000400000780c */ /* 0x040fe20003f24270 */
[----:B-1----:R-:W-:Y:S01]  /*10600*/  FMUL.FTZ R3, R137, c[0x0][0x320] ;  /* 0x0000c80089037a20 */ /* 0x002fe20000410000 */
[----:B------:R-:W-:Y:S02]  /*10610*/  ISETP.GT.AND P2, PT, R0, 0x41, PT ;  /* 0x000000410000780c */ /* 0x000fe40003f44270 */
[----:B------:R-:W-:Y:S01]  /*10620*/  FSEL R130, R151, -INF , P4 ;  /* 0xff80000097827808 */ /* 0x000fe20002000000 */
[----:B------:R1:W2:Y:S01]  /*10630*/  MUFU.TANH R7, R3 ;  /* 0x0000000300077308 */ /* 0x0002a20000002400 */
[----:B------:R-:W-:Y:S02]  /*10640*/  FSEL R148, R148, -INF , P3 ;  /* 0xff80000094947808 */ /* 0x000fe40001800000 */
[----:B------:R-:W-:Y:S02]  /*10650*/  ISETP.GT.AND P4, PT, R0, 0x38, PT ;  /* 0x000000380000780c */ /* 0x000fe40003f84270 */
[----:B------:R-:W-:-:S02]  /*10660*/  FSEL R132, R118, -INF , P0 ;  /* 0xff80000076847808 */ /* 0x000fc40000000000 */
[C---:B------:R-:W-:Y:S02]  /*10670*/  ISETP.GT.AND P3, PT, R0.reuse, 0x48, PT ;  /* 0x000000480000780c */ /* 0x040fe40003f64270 */
[----:B------:R-:W-:Y:S02]  /*10680*/  FSEL R172, R105, -INF , P1 ;  /* 0xff80000069ac7808 */ /* 0x000fe40000800000 */
[----:B------:R-:W-:Y:S02]  /*10690*/  FSEL R173, R97, -INF , P2 ;  /* 0xff80000061ad7808 */ /* 0x000fe40001000000 */
[C---:B------:R-:W-:Y:S02]  /*106a0*/  ISETP.GT.AND P0, PT, R0.reuse, 0x39, PT ;  /* 0x000000390000780c */ /* 0x040fe40003f04270 */
[----:B------:R-:W-:Y:S01]  /*106b0*/  ISETP.GT.AND P1, PT, R0, 0x51, PT ;  /* 0x000000510000780c */ /* 0x000fe20003f24270 */
[----:B-1----:R-:W-:Y:S01]  /*106c0*/  IMAD.IADD R3, R12, 0x1, R9 ;  /* 0x000000010c037824 */ /* 0x002fe200078e0209 */
[----:B------:R-:W-:Y:S01]  /*106d0*/  ISETP.GT.AND P2, PT, R0, 0x58, PT ;  /* 0x000000580000780c */ /* 0x000fe20003f44270 */
[----:B------:R-:W1:Y:S01]  /*106e0*/  SHFL.IDX PT, R10, R11, 0x3, 0x1c1f ;  /* 0x007c1f000b0a7f89 */ /* 0x000e6200000e0000 */
[----:B------:R-:W-:-:S02]  /*106f0*/  FSEL R149, R149, -INF , P4 ;  /* 0xff80000095957808 */ /* 0x000fc40002000000 */
[----:B------:R-:W-:Y:S02]  /*10700*/  FSEL R174, R96, -INF , P3 ;  /* 0xff80000060ae7808 */ /* 0x000fe40001800000 */
[----:B------:R-:W-:Y:S02]  /*10710*/  ISETP.GT.AND P4, PT, R0, 0x49, PT ;  /* 0x000000490000780c */ /* 0x000fe40003f84270 */
[----:B------:R-:W-:Y:S02]  /*10720*/  FSEL R150, R150, -INF , P0 ;  /* 0xff80000096967808 */ /* 0x000fe40000000000 */
[----:B------:R-:W-:Y:S02]  /*10730*/  ISETP.GT.AND P3, PT, R0, 0x59, PT ;  /* 0x000000590000780c */ /* 0x000fe40003f64270 */
[----:B------:R-:W-:Y:S02]  /*10740*/  FSEL R205, R85, -INF , P1 ;  /* 0xff80000055cd7808 */ /* 0x000fe40000800000 */
[----:B------:R-:W-:-:S02]  /*10750*/  FSEL R207, R82, -INF , P2 ;  /* 0xff80000052cf7808 */ /* 0x000fc40001000000 */
[C---:B------:R-:W-:Y:S02]  /*10760*/  ISETP.GT.AND P0, PT, R0.reuse, 0x50, PT ;  /* 0x000000500000780c */ /* 0x040fe40003f04270 */
[C---:B------:R-:W-:Y:S02]  /*10770*/  ISETP.GT.AND P1, PT, R0.reuse, 0x68, PT ;  /* 0x000000680000780c */ /* 0x040fe40003f24270 */
[----:B------:R-:W-:Y:S02]  /*10780*/  ISETP.GT.AND P2, PT, R0, 0x69, PT ;  /* 0x000000690000780c */ /* 0x000fe40003f44270 */
[----:B------:R-:W-:Y:S01]  /*10790*/  IMNMX R3, R13, R3, PT ;  /* 0x000000030d037217 */ /* 0x000fe20003800200 */
[----:B------:R-:W-:Y:S01]  /*107a0*/  FMUL.FTZ R6, R156, c[0x0][0x320] ;  /* 0x0000c8009c067a20 */ /* 0x000fe20000410000 */
[----:B------:R-:W-:Y:S02]  /*107b0*/  FSEL R175, R89, -INF , P4 ;  /* 0xff80000059af7808 */ /* 0x000fe40002000000 */
[----:B------:R-:W-:-:S02]  /*107c0*/  FSEL R239, R84, -INF , P3 ;  /* 0xff80000054ef7808 */ /* 0x000fc40001800000 */
[----:B------:R-:W-:Y:S02]  /*107d0*/  ISETP.GT.AND P4, PT, R0, 0x60, PT ;  /* 0x000000600000780c */ /* 0x000fe40003f84270 */
[----:B------:R-:W-:Y:S02]  /*107e0*/  FSEL R202, R88, -INF , P0 ;  /* 0xff80000058ca7808 */ /* 0x000fe40000000000 */
[----:B------:R-:W-:Y:S02]  /*107f0*/  ISETP.GT.AND P3, PT, R3, RZ, PT ;  /* 0x000000ff0300720c */ /* 0x000fe40003f64270 */
[----:B------:R-:W-:Y:S02]  /*10800*/  FSEL R231, R34, -INF , P1 ;  /* 0xff80000022e77808 */ /* 0x000fe40000800000 */
[----:B------:R-:W-:Y:S02]  /*10810*/  FSEL R230, R32, -INF , P2 ;  /* 0xff80000020e67808 */ /* 0x000fe40001000000 */
[----:B------:R-:W-:-:S02]  /*10820*/  ISETP.GT.AND P0, PT, R0, 0x61, PT ;  /* 0x000000610000780c */ /* 0x000fc40003f04270 */
[C---:B------:R-:W-:Y:S02]  /*10830*/  ISETP.GT.AND P1, PT, R3.reuse, 0x9, PT ;  /* 0x000000090300780c */ /* 0x040fe40003f24270 */
[----:B------:R-:W-:Y:S01]  /*10840*/  ISETP.GT.AND P2, PT, R3, 0x10, PT ;  /* 0x000000100300780c */ /* 0x000fe20003f44270 */
[----:B------:R-:W3:Y:S01]  /*10850*/  MUFU.TANH R6, R6 ;  /* 0x0000000600067308 */ /* 0x000ee20000002400 */
[----:B------:R-:W-:Y:S02]  /*10860*/  FSEL R190, R81, -INF , P4 ;  /* 0xff80000051be7808 */ /* 0x000fe40002000000 */
[----:B------:R-:W-:Y:S02]  /*10870*/  FSEL R22, R22, -INF , P3 ;  /* 0xff80000016167808 */ /* 0x000fe40001800000 */
[----:B------:R-:W-:Y:S02]  /*10880*/  ISETP.GT.AND P4, PT, R3, 0x1, PT ;  /* 0x000000010300780c */ /* 0x000fe40003f84270 */
[----:B------:R-:W-:-:S02]  /*10890*/  FSEL R200, R80, -INF , P0 ;  /* 0xff80000050c87808 */ /* 0x000fc40000000000 */
[C---:B------:R-:W-:Y:S02]  /*108a0*/  ISETP.GT.AND P3, PT, R3.reuse, 0x11, PT ;  /* 0x000000110300780c */ /* 0x040fe40003f64270 */
[----:B------:R-:W-:Y:S02]  /*108b0*/  FSEL R26, R26, -INF , P1 ;  /* 0xff8000001a1a7808 */ /* 0x000fe40000800000 */
[----:B------:R-:W-:Y:S02]  /*108c0*/  FSEL R30, R30, -INF , P2 ;  /* 0xff8000001e1e7808 */ /* 0x000fe40001000000 */
[C---:B------:R-:W-:Y:S02]  /*108d0*/  ISETP.GT.AND P0, PT, R3.reuse, 0x8, PT ;  /* 0x000000080300780c */ /* 0x040fe40003f04270 */
[C---:B------:R-:W-:Y:S02]  /*108e0*/  ISETP.GT.AND P1, PT, R3.reuse, 0x20, PT ;  /* 0x000000200300780c */ /* 0x040fe40003f24270 */
[----:B------:R-:W-:-:S02]  /*108f0*/  ISETP.GT.AND P2, PT, R3, 0x21, PT ;  /* 0x000000210300780c */ /* 0x000fc40003f44270 */
[----:B------:R-:W-:Y:S02]  /*10900*/  FSEL R24, R24, -INF , P4 ;  /* 0xff80000018187808 */ /* 0x000fe40002000000 */
[----:B------:R-:W-:Y:S02]  /*10910*/  FSEL R31, R31, -INF , P3 ;  /* 0xff8000001f1f7808 */ /* 0x000fe40001800000 */
[----:B------:R-:W-:Y:S02]  /*10920*/  ISETP.GT.AND P4, PT, R3, 0x18, PT ;  /* 0x000000180300780c */ /* 0x000fe40003f84270 */
[----:B------:R-:W-:Y:S02]  /*10930*/  FSEL R25, R25, -INF , P0 ;  /* 0xff80000019197808 */ /* 0x000fe40000000000 */
[----:B------:R-:W-:Y:S02]  /*10940*/  ISETP.GT.AND P3, PT, R3, 0x28, PT ;  /* 0x000000280300780c */ /* 0x000fe40003f64270 */
[----:B------:R-:W-:-:S02]  /*10950*/  FSEL R108, R77, -INF , P1 ;  /* 0xff8000004d6c7808 */ /* 0x000fc40000800000 */
[----:B------:R-:W-:Y:S02]  /*10960*/  FSEL R109, R76, -INF , P2 ;  /* 0xff8000004c6d7808 */ /* 0x000fe40001000000 */
[C---:B------:R-:W-:Y:S02]  /*10970*/  ISETP.GT.AND P0, PT, R3.reuse, 0x19, PT ;  /* 0x000000190300780c */ /* 0x040fe40003f04270 */
[C---:B------:R-:W-:Y:S02]  /*10980*/  ISETP.GT.AND P1, PT, R3.reuse, 0x31, PT ;  /* 0x000000310300780c */ /* 0x040fe40003f24270 */
[----:B------:R-:W-:Y:S01]  /*10990*/  ISETP.GT.AND P2, PT, R3, 0x38, PT ;  /* 0x000000380300780c */ /* 0x000fe20003f44270 */
[----:B------:R-:W-:Y:S01]  /*109a0*/  FMUL.FTZ R19, R110, c[0x0][0x320] ;  /* 0x0000c8006e137a20 */ /* 0x000fe20000410000 */
[----:B------:R-:W-:Y:S02]  /*109b0*/  FSEL R32, R16, -INF , P4 ;  /* 0xff80000010207808 */ /* 0x000fe40002000000 */
[----:B------:R-:W-:-:S02]  /*109c0*/  FSEL R110, R73, -INF , P3 ;  /* 0xff800000496e7808 */ /* 0x000fc40001800000 */
[----:B------:R-:W-:Y:S02]  /*109d0*/  ISETP.GT.AND P4, PT, R3, 0x29, PT ;  /* 0x000000290300780c */ /* 0x000fe40003f84270 */
[----:B--2---:R-:W-:Y:S02]  /*109e0*/  FSEL R34, R7, -INF , P0 ;  /* 0xff80000007227808 */ /* 0x004fe40000000000 */
[----:B------:R-:W-:Y:S02]  /*109f0*/  ISETP.GT.AND P3, PT, R3, 0x39, PT ;  /* 0x000000390300780c */ /* 0x000fe40003f64270 */
[----:B------:R-:W-:Y:S02]  /*10a00*/  FSEL R143, R61, -INF , P1 ;  /* 0xff8000003d8f7808 */ /* 0x000fe40000800000 */
[----:B------:R-:W-:Y:S01]  /*10a10*/  FSEL R142, R48, -INF , P2 ;  /* 0xff800000308e7808 */ /* 0x000fe20001000000 */
[----:B-1----:R-:W-:Y:S01]  /*10a20*/  IMAD.IADD R5, R12, 0x1, R10 ;  /* 0x000000010c057824 */ /* 0x002fe200078e020a */
[----:B------:R-:W-:-:S02]  /*10a30*/  ISETP.GT.AND P0, PT, R3, 0x30, PT ;  /* 0x000000300300780c */ /* 0x000fc40003f04270 */
[C---:B------:R-:W-:Y:S02]  /*10a40*/  ISETP.GT.AND P1, PT, R3.reuse, 0x48, PT ;  /* 0x000000480300780c */ /* 0x040fe40003f24270 */
[----:B------:R-:W-:Y:S02]  /*10a50*/  ISETP.GT.AND P2, PT, R3, 0x49, PT ;  /* 0x000000490300780c */ /* 0x000fe40003f44270 */
[----:B------:R-:W-:Y:S02]  /*10a60*/  FSEL R131, R72, -INF , P4 ;  /* 0xff80000048837808 */ /* 0x000fe40002000000 */
[----:B------:R-:W-:Y:S02]  /*10a70*/  FSEL R145, R45, -INF , P3 ;  /* 0xff8000002d917808 */ /* 0x000fe40001800000 */
[----:B------:R-:W-:Y:S02]  /*10a80*/  ISETP.GT.AND P4, PT, R3, 0x40, PT ;  /* 0x000000400300780c */ /* 0x000fe40003f84270 */
[----:B---3--:R-:W-:-:S02]  /*10a90*/  FSEL R139, R6, -INF , P0 ;  /* 0xff800000068b7808 */ /* 0x008fc40000000000 */
[----:B------:R-:W-:Y:S02]  /*10aa0*/  ISETP.GT.AND P3, PT, R3, 0x50, PT ;  /* 0x000000500300780c */ /* 0x000fe40003f64270 */
[----:B------:R-:W-:Y:S02]  /*10ab0*/  FSEL R167, R39, -INF , P1 ;  /* 0xff80000027a77808 */ /* 0x000fe40000800000 */
[----:B------:R-:W-:Y:S02]  /*10ac0*/  FSEL R171, R38, -INF , P2 ;  /* 0xff80000026ab7808 */ /* 0x000fe40001000000 */
[C---:B------:R-:W-:Y:S02]  /*10ad0*/  ISETP.GT.AND P0, PT, R3.reuse, 0x41, PT ;  /* 0x000000410300780c */ /* 0x040fe40003f04270 */
[C---:B------:R-:W-:Y:S02]  /*10ae0*/  ISETP.GT.AND P1, PT, R3.reuse, 0x59, PT ;  /* 0x000000590300780c */ /* 0x040fe40003f24270 */
[----:B------:R-:W-:-:S02]  /*10af0*/  ISETP.GT.AND P2, PT, R3, 0x60, PT ;  /* 0x000000600300780c */ /* 0x000fc40003f44270 */
[----:B------:R-:W-:Y:S02]  /*10b00*/  IMNMX R0, R13, R5, PT ;  /* 0x000000050d007217 */ /* 0x000fe40003800200 */
[----:B------:R-:W-:Y:S02]  /*10b10*/  FSEL R165, R41, -INF , P4 ;  /* 0xff80000029a57808 */ /* 0x000fe40002000000 */
[----:B------:R-:W-:Y:S02]  /*10b20*/  FSEL R184, R35, -INF , P3 ;  /* 0xff80000023b87808 */ /* 0x000fe40001800000 */
[C---:B------:R-:W-:Y:S02]  /*10b30*/  ISETP.GT.AND P4, PT, R3.reuse, 0x51, PT ;  /* 0x000000510300780c */ /* 0x040fe40003f84270 */
[----:B------:R-:W-:Y:S02]  /*10b40*/  FSEL R166, R40, -INF , P0 ;  /* 0xff80000028a67808 */ /* 0x000fe40000000000 */
[----:B------:R-:W-:-:S02]  /*10b50*/  ISETP.GT.AND P3, PT, R3, 0x61, PT ;  /* 0x000000610300780c */ /* 0x000fc40003f64270 */
[----:B------:R-:W-:Y:S02]  /*10b60*/  FSEL R189, R27, -INF , P1 ;  /* 0xff8000001bbd7808 */ /* 0x000fe40000800000 */
[----:B------:R-:W-:Y:S02]  /*10b70*/  FSEL R234, R18, -INF , P2 ;  /* 0xff80000012ea7808 */ /* 0x000fe40001000000 */
[----:B------:R-:W-:Y:S02]  /*10b80*/  ISETP.GT.AND P0, PT, R3, 0x58, PT ;  /* 0x000000580300780c */ /* 0x000fe40003f04270 */
[C---:B------:R-:W-:Y:S02]  /*10b90*/  ISETP.GT.AND P1, PT, R0.reuse, RZ, PT ;  /* 0x000000ff0000720c */ /* 0x040fe40003f24270 */
[----:B------:R-:W-:Y:S02]  /*10ba0*/  ISETP.GT.AND P2, PT, R0, 0x1, PT ;  /* 0x000000010000780c */ /* 0x000fe40003f44270 */
[----:B------:R-:W-:-:S02]  /*10bb0*/  FSEL R185, R33, -INF , P4 ;  /* 0xff80000021b97808 */ /* 0x000fc40002000000 */
[----:B------:R-:W-:Y:S02]  /*10bc0*/  ISETP.GT.AND P5, PT, R3, 0x68, PT ;  /* 0x000000680300780c */ /* 0x000fe40003fa4270 */
[----:B------:R-:W-:Y:S02]  /*10bd0*/  FSEL R228, R17, -INF , P3 ;  /* 0xff80000011e47808 */ /* 0x000fe40001800000 */
[----:B------:R-:W-:Y:S02]  /*10be0*/  FSEL R187, R28, -INF , P0 ;  /* 0xff8000001cbb7808 */ /* 0x000fe40000000000 */
[----:B------:R-:W-:Y:S02]  /*10bf0*/  ISETP.GT.AND P4, PT, R0, 0x8, PT ;  /* 0x000000080000780c */ /* 0x000fe40003f84270 */
[----:B------:R-:W-:Y:S02]  /*10c00*/  FSEL R16, R44, -INF , P1 ;  /* 0xff8000002c107808 */ /* 0x000fe40000800000 */
[----:B------:R-:W-:-:S02]  /*10c10*/  FSEL R17, R29, -INF , P2 ;  /* 0xff8000001d117808 */ /* 0x000fc40001000000 */
[----:B------:R-:W-:Y:S02]  /*10c20*/  ISETP.GT.AND P0, PT, R3, 0x69, PT ;  /* 0x000000690300780c */ /* 0x000fe40003f04270 */
[----:B------:R-:W-:Y:S02]  /*10c30*/  FMNMX.FTZ R3, R21, R23, !PT ;  /* 0x0000001715037209 */ /* 0x000fe40007810000 */
[----:B------:R-:W-:Y:S02]  /*10c40*/  FSEL R119, R15, -INF , P5 ;  /* 0xff8000000f777808 */ /* 0x000fe40002800000 */
[----:B------:R-:W-:Y:S02]  /*10c50*/  FMNMX.FTZ R6, R22, R24, !PT ;  /* 0x0000001816067209 */ /* 0x000fe40007810000 */
[----:B------:R-:W-:Y:S02]  /*10c60*/  ISETP.GT.AND P5, PT, R0, 0x9, PT ;  /* 0x000000090000780c */ /* 0x000fe40003fa4270 */
[----:B------:R-:W-:-:S02]  /*10c70*/  FSEL R27, R69, -INF , P4 ;  /* 0xff800000451b7808 */ /* 0x000fc40002000000 */
[----:B------:R-:W-:Y:S02]  /*10c80*/  FMNMX.FTZ R7, R16, R17, !PT ;  /* 0x0000001110077209 */ /* 0x000fe40007810000 */
[----:B------:R-:W-:Y:S02]  /*10c90*/  FMNMX.FTZ R3, R92, R3, !PT ;  /* 0x000000035c037209 */ /* 0x000fe40007810000 */
[----:B------:R-:W-:Y:S02]  /*10ca0*/  FSEL R186, R14, -INF , P0 ;  /* 0xff8000000eba7808 */ /* 0x000fe40000000000 */
        /* <DEDUP_REMOVED lines=74> */
[----:B------:R-:W-:-:S02]  /*11150*/  ISETP.GT.AND P2, PT, R0, 0x49, PT ;  /* 0x000000490000780c */ /* 0x000fc40003f44270 */
[C---:B------:R-:W-:Y:S02]  /*11160*/  ISETP.GT.AND P1, PT, R0.reuse, 0x50, PT ;  /* 0x000000500000780c */ /* 0x040fe40003f24270 */
[----:B------:R-:W-:Y:S02]  /*11170*/  ISETP.GT.AND P0, PT, R0, 0x51, PT ;  /* 0x000000510000780c */ /* 0x000fe40003f04270 */
[----:B------:R-:W-:Y:S02]  /*11180*/  FMNMX.FTZ R5, R173, R3, !PT ;  /* 0x00000003ad057209 */ /* 0x000fe40007810000 */
[----:B------:R-:W-:Y:S02]  /*11190*/  FMNMX.FTZ R3, R166, R6, !PT ;  /* 0x00000006a6037209 */ /* 0x000fe40007810000 */
[----:B------:R-:W-:Y:S02]  /*111a0*/  FSEL R154, R51, -INF , P5 ;  /* 0xff800000339a7808 */ /* 0x000fe40002800000 */
[----:B------:R-:W-:-:S02]  /*111b0*/  FMNMX.FTZ R7, R155, R7, !PT ;  /* 0x000000079b077209 */ /* 0x000fc40007810000 */
[----:B------:R-:W-:Y:S02]  /*111c0*/  FSEL R152, R57, -INF , P2 ;  /* 0xff80000039987808 */ /* 0x000fe40001000000 */
[----:B------:R-:W-:Y:S02]  /*111d0*/  FSEL R249, R50, -INF , P1 ;  /* 0xff80000032f97808 */ /* 0x000fe40000800000 */
[----:B------:R-:W-:Y:S02]  /*111e0*/  FSEL R194, R53, -INF , P0 ;  /* 0xff80000035c27808 */ /* 0x000fe40000000000 */
[C---:B------:R-:W-:Y:S02]  /*111f0*/  ISETP.GT.AND P4, PT, R0.reuse, 0x58, PT ;  /* 0x000000580000780c */ /* 0x040fe40003f84270 */
[C---:B------:R-:W-:Y:S02]  /*11200*/  ISETP.GT.AND P5, PT, R0.reuse, 0x59, PT ;  /* 0x000000590000780c */ /* 0x040fe40003fa4270 */
[----:B------:R-:W-:-:S02]  /*11210*/  ISETP.GT.AND P3, PT, R0, 0x60, PT ;  /* 0x000000600000780c */ /* 0x000fc40003f64270 */
[C---:B------:R-:W-:Y:S02]  /*11220*/  ISETP.GT.AND P2, PT, R0.reuse, 0x61, PT ;  /* 0x000000610000780c */ /* 0x040fe40003f44270 */
[C---:B------:R-:W-:Y:S02]  /*11230*/  ISETP.GT.AND P1, PT, R0.reuse, 0x68, PT ;  /* 0x000000680000780c */ /* 0x040fe40003f24270 */
[----:B------:R-:W-:Y:S02]  /*11240*/  ISETP.GT.AND P0, PT, R0, 0x69, PT ;  /* 0x000000690000780c */ /* 0x000fe40003f04270 */
[----:B------:R-:W-:Y:S02]  /*11250*/  FMNMX.FTZ R6, R174, R5, !PT ;  /* 0x00000005ae067209 */ /* 0x000fe40007810000 */
[----:B------:R-:W-:Y:S02]  /*11260*/  FMNMX.FTZ R0, R167, R3, !PT ;  /* 0x00000003a7007209 */ /* 0x000fe40007810000 */
[----:B------:R-:W-:Y:S01]  /*11270*/  FMNMX.FTZ R5, R154, R7, !PT ;  /* 0x000000079a057209 */ /* 0x000fe20007810000 */
[----:B------:R-:W-:Y:S01]  /*11280*/  FMUL.FTZ R8, R115, c[0x0][0x320] ;  /* 0x0000c80073087a20 */ /* 0x000fe20000410000 */
[----:B------:R-:W-:-:S02]  /*11290*/  FMNMX.FTZ R0, R171, R0, !PT ;  /* 0x00000000ab007209 */ /* 0x000fc40007810000 */
[----:B------:R-:W-:Y:S01]  /*112a0*/  FMNMX.FTZ R5, R152, R5, !PT ;  /* 0x0000000598057209 */ /* 0x000fe20007810000 */
[----:B------:R-:W1:Y:S01]  /*112b0*/  MUFU.TANH R9, R8 ;  /* 0x0000000800097308 */ /* 0x000e620000002400 */
[----:B------:R-:W-:Y:S02]  /*112c0*/  FMNMX.FTZ R0, R184, R0, !PT ;  /* 0x00000000b8007209 */ /* 0x000fe40007810000 */
[----:B------:R-:W-:Y:S02]  /*112d0*/  FMNMX.FTZ R5, R249, R5, !PT ;  /* 0x00000005f9057209 */ /* 0x000fe40007810000 */
[----:B------:R-:W-:-:S03]  /*112e0*/  FMNMX.FTZ R0, R185, R0, !PT ;  /* 0x00000000b9007209 */ /* 0x000fc60007810000 */
[----:B------:R-:W2:Y:S01]  /*112f0*/  MUFU.TANH R3, R19 ;  /* 0x0000001300037308 */ /* 0x000ea20000002400 */
[----:B------:R-:W-:Y:S02]  /*11300*/  FSEL R247, R49, -INF , P4 ;  /* 0xff80000031f77808 */ /* 0x000fe40002000000 */
[----:B------:R-:W-:Y:S02]  /*11310*/  FMNMX.FTZ R5, R194, R5, !PT ;  /* 0x00000005c2057209 */ /* 0x000fe40007810000 */
[----:B------:R-:W-:Y:S02]  /*11320*/  FMNMX.FTZ R0, R187, R0, !PT ;  /* 0x00000000bb007209 */ /* 0x000fe40007810000 */
[----:B------:R-:W-:Y:S01]  /*11330*/  FSEL R178, R56, -INF , P5 ;  /* 0xff80000038b27808 */ /* 0x000fe20002800000 */
[----:B------:R-:W3:Y:S01]  /*11340*/  MUFU.TANH R8, R20 ;  /* 0x0000001400087308 */ /* 0x000ee20000002400 */
[----:B------:R-:W-:Y:S02]  /*11350*/  FMNMX.FTZ R5, R247, R5, !PT ;  /* 0x00000005f7057209 */ /* 0x000fe40007810000 */
[----:B------:R-:W-:-:S02]  /*11360*/  FMNMX.FTZ R0, R189, R0, !PT ;  /* 0x00000000bd007209 */ /* 0x000fc40007810000 */
[----:B------:R-:W-:Y:S02]  /*11370*/  FSEL R212, R52, -INF , P3 ;  /* 0xff80000034d47808 */ /* 0x000fe40001800000 */
[----:B------:R-:W-:Y:S02]  /*11380*/  FMNMX.FTZ R5, R178, R5, !PT ;  /* 0x00000005b2057209 */ /* 0x000fe40007810000 */
[----:B------:R-:W-:Y:S02]  /*11390*/  FMNMX.FTZ R0, R234, R0, !PT ;  /* 0x00000000ea007209 */ /* 0x000fe40007810000 */
[----:B-1----:R-:W-:Y:S02]  /*113a0*/  FSEL R211, R9, -INF , P2 ;  /* 0xff80000009d37808 */ /* 0x002fe40001000000 */
[----:B------:R-:W-:Y:S02]  /*113b0*/  FMNMX.FTZ R5, R212, R5, !PT ;  /* 0x00000005d4057209 */ /* 0x000fe40007810000 */
[----:B--2---:R-:W-:-:S02]  /*113c0*/  FSEL R210, R3, -INF , P1 ;  /* 0xff80000003d27808 */ /* 0x004fc40000800000 */
[----:B------:R-:W-:Y:S02]  /*113d0*/  FMNMX.FTZ R3, R228, R0, !PT ;  /* 0x00000000e4037209 */ /* 0x000fe40007810000 */
[----:B------:R-:W-:Y:S02]  /*113e0*/  FMNMX.FTZ R0, R211, R5, !PT ;  /* 0x00000005d3007209 */ /* 0x000fe40007810000 */
[----:B---3--:R-:W-:Y:S02]  /*113f0*/  FSEL R209, R8, -INF , P0 ;  /* 0xff80000008d17808 */ /* 0x008fe40000000000 */
[----:B------:R-:W-:Y:S02]  /*11400*/  FMNMX.FTZ R0, R210, R0, !PT ;  /* 0x00000000d2007209 */ /* 0x000fe40007810000 */
[----:B------:R-:W-:Y:S02]  /*11410*/  FMNMX.FTZ R6, R175, R6, !PT ;  /* 0x00000006af067209 */ /* 0x000fe40007810000 */
[----:B------:R-:W-:-:S02]  /*11420*/  FMNMX.FTZ R0, R209, R0, !PT ;  /* 0x00000000d1007209 */ /* 0x000fc40007810000 */
[----:B------:R-:W-:-:S03]  /*11430*/  FMNMX.FTZ R6, R202, R6, !PT ;  /* 0x00000006ca067209 */ /* 0x000fc60007810000 */
[----:B------:R-:W1:Y:S01]  /*11440*/  SHFL.BFLY PT, R71, R0, 0x2, 0x1f ;  /* 0x0c401f0000477f89 */ /* 0x000e6200000e0000 */
[----:B------:R-:W-:Y:S02]  /*11450*/  FMNMX.FTZ R6, R205, R6, !PT ;  /* 0x00000006cd067209 */ /* 0x000fe40007810000 */
[----:B------:R-:W-:Y:S02]  /*11460*/  FMNMX.FTZ R3, R119, R3, !PT ;  /* 0x0000000377037209 */ /* 0x000fe40007810000 */
[----:B------:R-:W-:Y:S02]  /*11470*/  FMNMX.FTZ R6, R207, R6, !PT ;  /* 0x00000006cf067209 */ /* 0x000fe40007810000 */
[----:B------:R-:W-:Y:S02]  /*11480*/  FMNMX.FTZ R3, R186, R3, !PT ;  /* 0x00000003ba037209 */ /* 0x000fe40007810000 */
[----:B------:R-:W-:Y:S01]  /*11490*/  FMNMX.FTZ R6, R239, R6, !PT ;  /* 0x00000006ef067209 */ /* 0x000fe20007810000 */
[----:B------:R2:W-:Y:S03]  /*114a0*/  SHFL.IDX PT, R8, R11, 0x1, 0x1c1f ;  /* 0x003c1f000b087f89 */ /* 0x0005e600000e0000 */
[----:B------:R-:W-:Y:S01]  /*114b0*/  FMNMX.FTZ R6, R190, R6, !PT ;  /* 0x00000006be067209 */ /* 0x000fe20007810000 */
[----:B------:R-:W3:Y:S03]  /*114c0*/  SHFL.BFLY PT, R72, R3, 0x2, 0x1f ;  /* 0x0c401f0003487f89 */ /* 0x000ee600000e0000 */
[----:B------:R-:W-:Y:S01]  /*114d0*/  FMNMX.FTZ R6, R200, R6, !PT ;  /* 0x00000006c8067209 */ /* 0x000fe20007810000 */
[----:B------:R-:W-:-:S03]  /*114e0*/  FMUL.FTZ R7, R54, c[0x0][0x320] ;  /* 0x0000c80036077a20 */ /* 0x000fc60000410000 */
[----:B------:R-:W-:Y:S01]  /*114f0*/  FMNMX.FTZ R5, R231, R6, !PT ;  /* 0x00000006e7057209 */ /* 0x000fe20007810000 */
[----:B------:R-:W-:Y:S01]  /*11500*/  FMUL.FTZ R6, R55, c[0x0][0x320] ;  /* 0x0000c80037067a20 */ /* 0x000fe20000410000 */
[----:B-1----:R-:W-:Y:S01]  /*11510*/  FMNMX.FTZ R71, R0, R71, !PT ;  /* 0x0000004700477209 */ /* 0x002fe20007810000 */
[----:B------:R-:W-:Y:S01]  /*11520*/  FMUL.FTZ R0, R91, c[0x0][0x320] ;  /* 0x0000c8005b007a20 */ /* 0x000fe20000410000 */
[----:B------:R-:W-:Y:S01]  /*11530*/  FMNMX.FTZ R5, R230, R5, !PT ;  /* 0x00000005e6057209 */ /* 0x000fe20007810000 */
[----:B------:R1:W-:Y:S08]  /*11540*/  MUFU.TANH R18, R7 ;  /* 0x0000000700127308 */ /* 0x0003f00000002400 */
[----:B------:R4:W-:Y:S01]  /*11550*/  MUFU.TANH R36, R6 ;  /* 0x0000000600247308 */ /* 0x0009e20000002400 */
[----:B-1----:R-:W1:Y:S07]  /*11560*/  SHFL.BFLY PT, R7, R5, 0x2, 0x1f ;  /* 0x0c401f0005077f89 */ /* 0x002e6e00000e0000 */
[----:B--2---:R2:W-:Y:S01]  /*11570*/  MUFU.TANH R11, R0 ;  /* 0x00000000000b7308 */ /* 0x0045e20000002400 */
[----:B---3--:R-:W-:Y:S01]  /*11580*/  FMNMX.FTZ R72, R3, R72, !PT ;  /* 0x0000004803487209 */ /* 0x008fe20007810000 */
[----:B----4-:R-:W-:-:S06]  /*11590*/  FMUL.FTZ R6, R107, c[0x0][0x320] ;  /* 0x0000c8006b067a20 */ /* 0x010fcc0000410000 */
[----:B------:R-:W-:Y:S01]  /*115a0*/  MUFU.TANH R15, R6 ;  /* 0x00000006000f7308 */ /* 0x000fe20000002400 */
[----:B--2---:R-:W-:-:S07]  /*115b0*/  FMUL.FTZ R0, R106, c[0x0][0x320] ;  /* 0x0000c8006a007a20 */ /* 0x004fce0000410000 */
[----:B------:R2:W3:Y:S01]  /*115c0*/  MUFU.TANH R10, R0 ;  /* 0x00000000000a7308 */ /* 0x0004e20000002400 */
[----:B------:R-:W-:-:S05]  /*115d0*/  IMAD.IADD R3, R12, 0x1, R8 ;  /* 0x000000010c037824 */ /* 0x000fca00078e0208 */
[----:B------:R-:W-:-:S04]  /*115e0*/  IMNMX R3, R13, R3, PT ;  /* 0x000000030d037217 */ /* 0x000fc80003800200 */
[C---:B------:R-:W-:Y:S02]  /*115f0*/  ISETP.GT.AND P2, PT, R3.reuse, RZ, PT ;  /* 0x000000ff0300720c */ /* 0x040fe40003f44270 */
[C---:B------:R-:W-:Y:S01]  /*11600*/  ISETP.GT.AND P1, PT, R3.reuse, 0x1, PT ;  /* 0x000000010300780c */ /* 0x040fe20003f24270 */
[----:B--2---:R-:W-:Y:S01]  /*11610*/  FMUL.FTZ R0, R42, c[0x0][0x320] ;  /* 0x0000c8002a007a20 */ /* 0x004fe20000410000 */
[----:B------:R-:W-:-:S03]  /*11620*/  ISETP.GT.AND P0, PT, R3, 0x8, PT ;  /* 0x000000080300780c */ /* 0x000fc60003f04270 */
[----:B------:R2:W-:Y:S01]  /*11630*/  MUFU.TANH R12, R0 ;  /* 0x00000000000c7308 */ /* 0x0005e20000002400 */
[----:B------:R-:W-:Y:S01]  /*11640*/  FMUL.FTZ R6, R90, c[0x0][0x320] ;  /* 0x0000c8005a067a20 */ /* 0x000fe20000410000 */
[----:B---3--:R-:W-:Y:S02]  /*11650*/  FSEL R57, R10, -INF , P2 ;  /* 0xff8000000a397808 */ /* 0x008fe40001000000 */
[----:B------:R-:W-:Y:S02]  /*11660*/  FSEL R56, R15, -INF , P1 ;  /* 0xff8000000f387808 */ /* 0x000fe40000800000 */
[----:B-1----:R-:W-:Y:S02]  /*11670*/  FMNMX.FTZ R5, R5, R7, !PT ;  /* 0x0000000705057209 */ /* 0x002fe40007810000 */
[----:B------:R-:W1:Y:S01]  /*11680*/  MUFU.TANH R14, R6 ;  /* 0x00000006000e7308 */ /* 0x000e620000002400 */
[----:B------:R-:W-:Y:S02]  /*11690*/  ISETP.GT.AND P4, PT, R3, 0x9, PT ;  /* 0x000000090300780c */ /* 0x000fe40003f84270 */
[----:B--2---:R-:W-:-:S02]  /*116a0*/  IADD3 R0, R243, R242, RZ ;  /* 0x000000f2f3007210 */ /* 0x004fc40007ffe0ff */
[----:B------:R-:W-:-:S03]  /*116b0*/  FSEL R58, R177, -INF , P0 ;  /* 0xff800000b13a7808 */ /* 0x000fc60000000000 */
[----:B------:R-:W-:Y:S01]  /*116c0*/  IMAD.SHL.U32 R224, R0, 0x2, RZ ;  /* 0x0000000200e07824 */ /* 0x000fe200078e00ff */
[----:B------:R-:W-:Y:S01]  /*116d0*/  FMNMX.FTZ R0, R57, R56, !PT ;  /* 0x0000003839007209 */ /* 0x000fe20007810000 */
[----:B------:R-:W2:Y:S01]  /*116e0*/  SHFL.BFLY PT, R74, R5, 0x1, 0x1f ;  /* 0x0c201f00054a7f89 */ /* 0x000ea200000e0000 */
[----:B------:R-:W-:Y:S02]  /*116f0*/  ISETP.GT.AND P6, PT, R3, 0x10, PT ;  /* 0x000000100300780c */ /* 0x000fe40003fc4270 */
[----:B------:R-:W-:Y:S02]  /*11700*/  FSEL R59, R163, -INF , P4 ;  /* 0xff800000a33b7808 */ /* 0x000fe40002000000 */
[----:B------:R-:W-:Y:S01]  /*11710*/  FMNMX.FTZ R0, R58, R0, !PT ;  /* 0x000000003a007209 */ /* 0x000fe20007810000 */
[----:B------:R-:W3:Y:S01]  /*11720*/  SHFL.BFLY PT, R7, R72, 0x1, 0x1f ;  /* 0x0c201f0048077f89 */ /* 0x000ee200000e0000 */
[----:B------:R-:W-:Y:S02]  /*11730*/  ISETP.GT.AND P5, PT, R3, 0x11, PT ;  /* 0x000000110300780c */ /* 0x000fe40003fa4270 */
[----:B------:R-:W-:-:S02]  /*11740*/  FSEL R68, R70, -INF , P6 ;  /* 0xff80000046447808 */ /* 0x000fc40003000000 */
[----:B------:R-:W-:Y:S02]  /*11750*/  FMNMX.FTZ R0, R59, R0, !PT ;  /* 0x000000003b007209 */ /* 0x000fe40007810000 */
[----:B------:R-:W-:Y:S02]  /*11760*/  ISETP.GT.AND P3, PT, R3, 0x18, PT ;  /* 0x000000180300780c */ /* 0x000fe40003f64270 */
[----:B------:R-:W-:Y:S02]  /*11770*/  FSEL R69, R67, -INF , P5 ;  /* 0xff80000043457808 */ /* 0x000fe40002800000 */
[----:B------:R-:W-:Y:S01]  /*11780*/  FMNMX.FTZ R0, R68, R0, !PT ;  /* 0x0000000044007209 */ /* 0x000fe20007810000 */
[----:B------:R-:W4:Y:S01]  /*11790*/  SHFL.BFLY PT, R9, R71, 0x1, 0x1f ;  /* 0x0c201f0047097f89 */ /* 0x000f2200000e0000 */
[----:B------:R-:W-:Y:S02]  /*117a0*/  ISETP.GT.AND P1, PT, R3, 0x19, PT ;  /* 0x000000190300780c */ /* 0x000fe40003f24270 */
[----:B-1----:R-:W-:-:S02]  /*117b0*/  FSEL R70, R14, -INF , P3 ;  /* 0xff8000000e467808 */ /* 0x002fc40001800000 */
[----:B------:R-:W-:Y:S02]  /*117c0*/  FMNMX.FTZ R0, R69, R0, !PT ;  /* 0x0000000045007209 */ /* 0x000fe40007810000 */
[----:B------:R-:W-:Y:S02]  /*117d0*/  ISETP.GT.AND P0, PT, R3, 0x20, PT ;  /* 0x000000200300780c */ /* 0x000fe40003f04270 */
[----:B------:R-:W-:Y:S02]  /*117e0*/  FSEL R75, R11, -INF , P1 ;  /* 0xff8000000b4b7808 */ /* 0x000fe40000800000 */
[----:B------:R-:W-:Y:S02]  /*117f0*/  FMNMX.FTZ R0, R70, R0, !PT ;  /* 0x0000000046007209 */ /* 0x000fe40007810000 */
[----:B------:R-:W-:Y:S02]  /*11800*/  ISETP.GT.AND P2, PT, R3, 0x21, PT ;  /* 0x000000210300780c */ /* 0x000fe40003f44270 */
[----:B------:R-:W-:-:S02]  /*11810*/  FSEL R88, R180, -INF , P0 ;  /* 0xff800000b4587808 */ /* 0x000fc40000000000 */
[----:B------:R-:W-:Y:S01]  /*11820*/  FMNMX.FTZ R0, R75, R0, !PT ;  /* 0x000000004b007209 */ /* 0x000fe20007810000 */
[----:B------:R-:W-:Y:S01]  /*11830*/  FMUL.FTZ R6, R46, c[0x0][0x320] ;  /* 0x0000c8002e067a20 */ /* 0x000fe20000410000 */
[----:B--2---:R-:W-:Y:S02]  /*11840*/  FMNMX.FTZ R74, R5, R74, !PT ;  /* 0x0000004a054a7209 */ /* 0x004fe40007810000 */
[----:B------:R-:W-:Y:S02]  /*11850*/  ISETP.GT.AND P4, PT, R3, 0x28, PT ;  /* 0x000000280300780c */ /* 0x000fe40003f84270 */
[----:B------:R-:W-:Y:S02]  /*11860*/  FSEL R89, R179, -INF , P2 ;  /* 0xff800000b3597808 */ /* 0x000fe40001000000 */
[----:B------:R-:W-:Y:S01]  /*11870*/  FMNMX.FTZ R0, R88, R0, !PT ;  /* 0x0000000058007209 */ /* 0x000fe20007810000 */
[----:B------:R1:W2:Y:S01]  /*11880*/  MUFU.TANH R40, R6 ;  /* 0x0000000600287308 */ /* 0x0002a20000002400 */
[----:B---3--:R-:W-:Y:S01]  /*11890*/  FMNMX.FTZ R72, R72, R7, !PT ;  /* 0x0000000748487209 */ /* 0x008fe20007810000 */
[----:B------:R-:W-:Y:S01]  /*118a0*/  FMUL.FTZ R7, R74, c[0x0][0x2d0] ;  /* 0x0000b4004a077a20 */ /* 0x000fe20000410000 */
[----:B------:R-:W-:-:S02]  /*118b0*/  ISETP.GT.AND P3, PT, R3, 0x29, PT ;  /* 0x000000290300780c */ /* 0x000fc40003f64270 */
[----:B------:R-:W-:Y:S02]  /*118c0*/  FSEL R90, R164, -INF , P4 ;  /* 0xff800000a45a7808 */ /* 0x000fe40002000000 */
[----:B------:R-:W-:Y:S02]  /*118d0*/  FMNMX.FTZ R0, R89, R0, !PT ;  /* 0x0000000059007209 */ /* 0x000fe40007810000 */
[----:B------:R-:W-:Y:S02]  /*118e0*/  FSETP.NEU.FTZ.AND P0, PT, R74, -INF , PT ;  /* 0xff8000004a00780b */ /* 0x000fe40003f1d000 */
[----:B------:R-:W-:Y:S02]  /*118f0*/  ISETP.GT.AND P6, PT, R3, 0x30, PT ;  /* 0x000000300300780c */ /* 0x000fe40003fc4270 */
[----:B------:R-:W-:Y:S01]  /*11900*/  FSEL R91, R176, -INF , P3 ;  /* 0xff800000b05b7808 */ /* 0x000fe20001800000 */
[----:B-1----:R-:W-:Y:S01]  /*11910*/  FMUL.FTZ R6, R47, c[0x0][0x320] ;  /* 0x0000c8002f067a20 */ /* 0x002fe20000410000 */
[----:B------:R-:W-:-:S02]  /*11920*/  FMNMX.FTZ R0, R90, R0, !PT ;  /* 0x000000005a007209 */ /* 0x000fc40007810000 */
[----:B------:R-:W-:Y:S01]  /*11930*/  FSEL R7, R7, RZ, P0 ;  /* 0x000000ff07077208 */ /* 0x000fe20000000000 */
[----:B------:R1:W3:Y:S01]  /*11940*/  MUFU.TANH R20, R6 ;  /* 0x0000000600147308 */ /* 0x0002e20000002400 */
[----:B------:R-:W-:Y:S02]  /*11950*/  ISETP.GT.AND P1, PT, R3, 0x31, PT ;  /* 0x000000310300780c */ /* 0x000fe40003f24270 */
[----:B------:R-:W-:Y:S02]  /*11960*/  FSEL R117, R162, -INF , P6 ;  /* 0xff800000a2757808 */ /* 0x000fe40003000000 */
[----:B------:R-:W-:Y:S02]  /*11970*/  FMNMX.FTZ R0, R91, R0, !PT ;  /* 0x000000005b007209 */ /* 0x000fe40007810000 */
[----:B----4-:R-:W-:Y:S01]  /*11980*/  FMNMX.FTZ R71, R71, R9, !PT ;  /* 0x0000000947477209 */ /* 0x010fe20007810000 */
[----:B------:R-:W-:Y:S01]  /*11990*/  FFMA.FTZ R5, R21, c[0x0][0x2d0], -R7 ;  /* 0x0000b40015057a23 */ /* 0x000fe20000010807 */
[----:B------:R-:W-:Y:S01]  /*119a0*/  ISETP.GT.AND P2, PT, R3, 0x38, PT ;  /* 0x000000380300780c */ /* 0x000fe20003f44270 */
[----:B-1----:R-:W-:Y:S01]  /*119b0*/  FMUL.FTZ R6, R43, c[0x0][0x320] ;  /* 0x0000c8002b067a20 */ /* 0x002fe20000410000 */
[----:B------:R-:W-:-:S03]  /*119c0*/  FSEL R118, R161, -INF , P1 ;  /* 0xff800000a1767808 */ /* 0x000fc60000800000 */
[----:B------:R1:W4:Y:S01]  /*119d0*/  MUFU.TANH R9, R6 ;  /* 0x0000000600097308 */ /* 0x0003220000002400 */
[----:B------:R-:W-:Y:S02]  /*119e0*/  FSETP.NEU.FTZ.AND P0, PT, R72, -INF , PT ;  /* 0xff8000004800780b */ /* 0x000fe40003f1d000 */
[----:B------:R-:W-:Y:S02]  /*119f0*/  FMNMX.FTZ R0, R117, R0, !PT ;  /* 0x0000000075007209 */ /* 0x000fe40007810000 */
[----:B------:R-:W-:Y:S02]  /*11a00*/  ISETP.GT.AND P4, PT, R3, 0x39, PT ;  /* 0x000000390300780c */ /* 0x000fe40003f84270 */
[----:B------:R-:W-:Y:S01]  /*11a10*/  FSEL R116, R87, -INF , P2 ;  /* 0xff80000057747808 */ /* 0x000fe20001000000 */
[----:B------:R2:W-:Y:S01]  /*11a20*/  MUFU.EX2 R251, R5 ;  /* 0x0000000500fb7308 */ /* 0x0005e20000000800 */
[----:B------:R-:W-:Y:S01]  /*11a30*/  FMNMX.FTZ R0, R118, R0, !PT ;  /* 0x0000000076007209 */ /* 0x000fe20007810000 */
[----:B-1----:R-:W-:Y:S01]  /*11a40*/  FMUL.FTZ R6, R72, c[0x0][0x2d0] ;  /* 0x0000b40048067a20 */ /* 0x002fe20000410000 */
[----:B------:R-:W-:-:S04]  /*11a50*/  ISETP.GT.AND P5, PT, R3, 0x40, PT ;  /* 0x000000400300780c */ /* 0x000fc80003fa4270 */
[----:B------:R-:W-:Y:S01]  /*11a60*/  FSEL R6, R6, RZ, P0 ;  /* 0x000000ff06067208 */ /* 0x000fe20000000000 */
[----:B--2---:R-:W-:Y:S01]  /*11a70*/  FFMA.FTZ R5, R23, c[0x0][0x2d0], -R7 ;  /* 0x0000b40017057a23 */ /* 0x004fe20000010807 */
[----:B------:R-:W-:Y:S02]  /*11a80*/  FSEL R128, R157, -INF , P4 ;  /* 0xff8000009d807808 */ /* 0x000fe40002000000 */
[----:B------:R-:W-:Y:S01]  /*11a90*/  FMNMX.FTZ R0, R116, R0, !PT ;  /* 0x0000000074007209 */ /* 0x000fe20007810000 */
[----:B------:R1:W-:Y:S01]  /*11aa0*/  MUFU.EX2 R183, R5 ;  /* 0x0000000500b77308 */ /* 0x0003e20000000800 */
[----:B------:R-:W-:Y:S02]  /*11ab0*/  ISETP.GT.AND P3, PT, R3, 0x41, PT ;  /* 0x000000410300780c */ /* 0x000fe40003f64270 */
[----:B------:R-:W-:Y:S02]  /*11ac0*/  FSEL R137, R79, -INF , P5 ;  /* 0xff8000004f897808 */ /* 0x000fe40002800000 */
[----:B------:R-:W-:-:S02]  /*11ad0*/  FMNMX.FTZ R0, R128, R0, !PT ;  /* 0x0000000080007209 */ /* 0x000fc40007810000 */
[----:B------:R-:W-:Y:S02]  /*11ae0*/  ISETP.GT.AND P1, PT, R3, 0x48, PT ;  /* 0x000000480300780c */ /* 0x000fe40003f24270 */
[----:B------:R-:W-:Y:S01]  /*11af0*/  FSEL R136, R86, -INF , P3 ;  /* 0xff80000056887808 */ /* 0x000fe20001800000 */
[----:B-1----:R-:W-:Y:S01]  /*11b00*/  FFMA.FTZ R5, R22, c[0x0][0x2d0], -R6 ;  /* 0x0000b40016057a23 */ /* 0x002fe20000010806 */
[----:B------:R-:W-:-:S03]  /*11b10*/  FMNMX.FTZ R0, R137, R0, !PT ;  /* 0x0000000089007209 */ /* 0x000fc60007810000 */
[----:B------:R1:W-:Y:S01]  /*11b20*/  MUFU.EX2 R197, R5 ;  /* 0x0000000500c57308 */ /* 0x0003e20000000800 */
[C---:B------:R-:W-:Y:S02]  /*11b30*/  ISETP.GT.AND P0, PT, R3.reuse, 0x49, PT ;  /* 0x000000490300780c */ /* 0x040fe40003f04270 */
[----:B------:R-:W-:Y:S02]  /*11b40*/  FSEL R138, R62, -INF , P1 ;  /* 0xff8000003e8a7808 */ /* 0x000fe40000800000 */
[----:B------:R-:W-:Y:S02]  /*11b50*/  FMNMX.FTZ R0, R136, R0, !PT ;  /* 0x0000000088007209 */ /* 0x000fe40007810000 */
[C---:B------:R-:W-:Y:S02]  /*11b60*/  ISETP.GT.AND P2, PT, R3.reuse, 0x50, PT ;  /* 0x000000500300780c */ /* 0x040fe40003f44270 */
[----:B------:R-:W-:Y:S01]  /*11b70*/  ISETP.GT.AND P6, PT, R3, 0x51, PT ;  /* 0x000000510300780c */ /* 0x000fe20003fc4270 */
[----:B------:R-:W-:-:S02]  /*11b80*/  IMAD R225, R4, 0x2, R224 ;  /* 0x0000000204e17824 */ /* 0x000fc400078e02e0 */
[----:B-1----:R-:W-:Y:S01]  /*11b90*/  FFMA.FTZ R5, R24, c[0x0][0x2d0], -R6 ;  /* 0x0000b40018057a23 */ /* 0x002fe20000010806 */
[----:B------:R-:W-:Y:S01]  /*11ba0*/  FSEL R140, R140, -INF , P0 ;  /* 0xff8000008c8c7808 */ /* 0x000fe20000000000 */
[----:B------:R-:W-:Y:S01]  /*11bb0*/  IMAD R227, R2, 0x2, R224 ;  /* 0x0000000202e37824 */ /* 0x000fe200078e02e0 */
[----:B------:R-:W-:Y:S01]  /*11bc0*/  FMNMX.FTZ R0, R138, R0, !PT ;  /* 0x000000008a007209 */ /* 0x000fe20007810000 */
[----:B------:R1:W2:Y:S01]  /*11bd0*/  MUFU.EX2 R198, R5 ;  /* 0x0000000500c67308 */ /* 0x0002a20000000800 */
[----:B------:R-:W-:Y:S01]  /*11be0*/  FSETP.NEU.FTZ.AND P0, PT, R71, -INF , PT ;  /* 0xff8000004700780b */ /* 0x000fe20003f1d000 */
[----:B------:R-:W-:Y:S01]  /*11bf0*/  FFMA.FTZ R8, R26, c[0x0][0x2d0], -R6 ;  /* 0x0000b4001a087a23 */ /* 0x000fe20000010806 */
[----:B------:R-:W-:Y:S01]  /*11c00*/  FSEL R158, R158, -INF , P2 ;  /* 0xff8000009e9e7808 */ /* 0x000fe20001000000 */
[----:B------:R-:W-:Y:S01]  /*11c10*/  LDSM.16.MT88.4 R64, [R227+0x900] ;  /* 0x00090000e340783b */ /* 0x000fe20000004200 */
[----:B------:R-:W-:Y:S02]  /*11c20*/  FMNMX.FTZ R0, R140, R0, !PT ;  /* 0x000000008c007209 */ /* 0x000fe40007810000 */
[----:B------:R-:W-:Y:S01]  /*11c30*/  ISETP.GT.AND P5, PT, R3, 0x58, PT ;  /* 0x000000580300780c */ /* 0x000fe20003fa4270 */
[----:B------:R-:W-:Y:S01]  /*11c40*/  LDSM.16.MT88.4 R60, [R224+0x900] ;  /* 0x00090000e03c783b */ /* 0x000fe20000004200 */
[----:B------:R-:W-:-:S02]  /*11c50*/  FSEL R159, R159, -INF , P6 ;  /* 0xff8000009f9f7808 */ /* 0x000fc40003000000 */
[----:B------:R-:W-:Y:S01]  /*11c60*/  ISETP.GT.AND P4, PT, R3, 0x59, PT ;  /* 0x000000590300780c */ /* 0x000fe20003f84270 */
[----:B------:R-:W-:Y:S01]  /*11c70*/  LDSM.16.MT88.4 R80, [R225+0x900] ;  /* 0x00090000e150783b */ /* 0x000fe20000004200 */
[----:B-1----:R-:W-:-:S04]  /*11c80*/  FFMA.FTZ R5, R25, c[0x0][0x2d0], -R6 ;  /* 0x0000b40019057a23 */ /* 0x002fc80000010806 */
[----:B------:R1:W-:Y:S01]  /*11c90*/  MUFU.EX2 R240, R5 ;  /* 0x0000000500f07308 */ /* 0x0003e20000000800 */
[----:B------:R-:W-:Y:S02]  /*11ca0*/  FMNMX.FTZ R0, R158, R0, !PT ;  /* 0x000000009e007209 */ /* 0x000fe40007810000 */
[C---:B------:R-:W-:Y:S02]  /*11cb0*/  ISETP.GT.AND P3, PT, R3.reuse, 0x60, PT ;  /* 0x000000600300780c */ /* 0x040fe40003f64270 */
[C---:B------:R-:W-:Y:S02]  /*11cc0*/  ISETP.GT.AND P2, PT, R3.reuse, 0x61, PT ;  /* 0x000000610300780c */ /* 0x040fe40003f44270 */
[----:B------:R-:W-:Y:S01]  /*11cd0*/  ISETP.GT.AND P1, PT, R3, 0x68, PT ;  /* 0x000000680300780c */ /* 0x000fe20003f24270 */
[----:B-1----:R-:W-:-:S05]  /*11ce0*/  FMUL.FTZ R5, R71, c[0x0][0x2d0] ;  /* 0x0000b40047057a20 */ /* 0x002fca0000410000 */
[----:B------:R-:W-:Y:S02]  /*11cf0*/  FSEL R5, R5, RZ, P0 ;  /* 0x000000ff05057208 */ /* 0x000fe40000000000 */
[----:B------:R-:W-:-:S03]  /*11d00*/  ISETP.GT.AND P0, PT, R3, 0x69, PT ;  /* 0x000000690300780c */ /* 0x000fc60003f04270 */
[----:B------:R-:W-:Y:S01]  /*11d10*/  FFMA.FTZ R3, R17, c[0x0][0x2d0], -R5 ;  /* 0x0000b40011037a23 */ /* 0x000fe20000010805 */
[----:B------:R-:W-:Y:S02]  /*11d20*/  FSEL R170, R18, -INF , P5 ;  /* 0xff80000012aa7808 */ /* 0x000fe40002800000 */
[----:B------:R-:W-:Y:S01]  /*11d30*/  FMNMX.FTZ R0, R159, R0, !PT ;  /* 0x000000009f007209 */ /* 0x000fe20007810000 */
[----:B------:R1:W-:Y:S01]  /*11d40*/  MUFU.EX2 R199, R3 ;  /* 0x0000000300c77308 */ /* 0x0003e20000000800 */
[----:B------:R-:W-:Y:S02]  /*11d50*/  FSEL R169, R36, -INF , P4 ;  /* 0xff80000024a97808 */ /* 0x000fe40002000000 */
[----:B------:R-:W-:Y:S01]  /*11d60*/  FMNMX.FTZ R0, R170, R0, !PT ;  /* 0x00000000aa007209 */ /* 0x000fe20007810000 */
[----:B------:R-:W-:Y:S01]  /*11d70*/  LDSM.16.MT88.4 R36, [R227+0x100] ;  /* 0x00010000e324783b */ /* 0x000fe20000004200 */
[----:B------:R-:W-:Y:S02]  /*11d80*/  FSEL R168, R40, -INF , P3 ;  /* 0xff80000028a87808 */ /* 0x000fe40001800000 */
[----:B------:R-:W-:Y:S01]  /*11d90*/  LEA R226, R2, R225, 0x1 ;  /* 0x000000e102e27211 */ /* 0x000fe200078e08ff */
[----:B------:R-:W2:Y:S01]  /*11da0*/  MUFU.EX2 R201, R8 ;  /* 0x0000000800c97308 */ /* 0x000ea20000000800 */
[----:B---3--:R-:W-:Y:S01]  /*11db0*/  FSEL R164, R20, -INF , P2 ;  /* 0xff80000014a47808 */ /* 0x008fe20001000000 */
[----:B------:R-:W-:Y:S01]  /*11dc0*/  LDSM.16.MT88.4 R40, [R225+0x100] ;  /* 0x00010000e128783b */ /* 0x000fe20000004200 */
[----:B------:R-:W-:-:S02]  /*11dd0*/  FSEL R157, R12, -INF , P1 ;  /* 0xff8000000c9d7808 */ /* 0x000fc40000800000 */
[----:B----4-:R-:W-:Y:S01]  /*11de0*/  FSEL R156, R9, -INF , P0 ;  /* 0xff800000099c7808 */ /* 0x010fe20000000000 */
[----:B------:R-:W-:Y:S01]  /*11df0*/  LDSM.16.MT88.4 R52, [R226+0x100] ;  /* 0x00010000e234783b */ /* 0x000fe20000004200 */
[----:B-1----:R-:W-:-:S03]  /*11e00*/  FFMA.FTZ R3, R27, c[0x0][0x2d0], -R5 ;  /* 0x0000b4001b037a23 */ /* 0x002fc60000010805 */
[----:B------:R-:W-:Y:S01]  /*11e10*/  LDSM.16.MT88.4 R84, [R226+0x900] ;  /* 0x00090000e254783b */ /* 0x000fe20000004200 */
[----:B------:R1:W-:Y:S02]  /*11e20*/  MUFU.EX2 R213, R3 ;  /* 0x0000000300d57308 */ /* 0x0003e40000000800 */
[----:B-1----:R-:W-:Y:S01]  /*11e30*/  FMNMX.FTZ R3, R169, R0, !PT ;  /* 0x00000000a9037209 */ /* 0x002fe20007810000 */
[----:B------:R-:W-:-:S03]  /*11e40*/  FFMA.FTZ R0, R28, c[0x0][0x2d0], -R5 ;  /* 0x0000b4001c007a23 */ /* 0x000fc60000010805 */
[----:B------:R-:W-:Y:S02]  /*11e50*/  FMNMX.FTZ R2, R168, R3, !PT ;  /* 0x00000003a8027209 */ /* 0x000fe40007810000 */
[----:B------:R1:W-:Y:S02]  /*11e60*/  MUFU.EX2 R188, R0 ;  /* 0x0000000000bc7308 */ /* 0x0003e40000000800 */
[----:B-1----:R-:W-:-:S04]  /*11e70*/  FMNMX.FTZ R0, R164, R2, !PT ;  /* 0x00000002a4007209 */ /* 0x002fc80007810000 */
[----:B------:R-:W-:-:S04]  /*11e80*/  FMNMX.FTZ R0, R157, R0, !PT ;  /* 0x000000009d007209 */ /* 0x000fc80007810000 */
[----:B------:R-:W-:-:S05]  /*11e90*/  FMNMX.FTZ R0, R156, R0, !PT ;  /* 0x000000009c007209 */ /* 0x000fca0007810000 */
[----:B------:R-:W1:Y:S01]  /*11ea0*/  SHFL.BFLY PT, R3, R0, 0x2, 0x1f ;  /* 0x0c401f0000037f89 */ /* 0x000e6200000e0000 */
[----:B------:R-:W-:-:S04]  /*11eb0*/  FFMA.FTZ R2, R30, c[0x0][0x2d0], -R6 ;  /* 0x0000b4001e027a23 */ /* 0x000fc80000010806 */
[----:B------:R3:W-:Y:S02]  /*11ec0*/  MUFU.EX2 R233, R2 ;  /* 0x0000000200e97308 */ /* 0x0007e40000000800 */
[----:B---3--:R-:W-:-:S06]  /*11ed0*/  FFMA.FTZ R2, R31, c[0x0][0x2d0], -R6 ;  /* 0x0000b4001f027a23 */ /* 0x008fcc0000010806 */
[----:B------:R3:W-:Y:S01]  /*11ee0*/  MUFU.EX2 R237, R2 ;  /* 0x0000000200ed7308 */ /* 0x0007e20000000800 */
[----:B-1----:R-:W-:Y:S01]  /*11ef0*/  FMNMX.FTZ R0, R0, R3, !PT ;  /* 0x0000000300007209 */ /* 0x002fe20007810000 */
[----:B---3--:R-:W-:-:S06]  /*11f00*/  FFMA.FTZ R2, R32, c[0x0][0x2d0], -R6 ;  /* 0x0000b40020027a23 */ /* 0x008fcc0000010806 */
[----:B------:R1:W-:Y:S01]  /*11f10*/  MUFU.EX2 R203, R2 ;  /* 0x0000000200cb7308 */ /* 0x0003e20000000800 */
[----:B------:R-:W3:Y:S01]  /*11f20*/  SHFL.BFLY PT, R3, R0, 0x1, 0x1f ;  /* 0x0c201f0000037f89 */ /* 0x000ee200000e0000 */
        /* <DEDUP_REMOVED lines=9> */
[----:B------:R1:W-:Y:S01]  /*11fc0*/  MUFU.EX2 R232, R2 ;  /* 0x0000000200e87308 */ /* 0x0003e20000000800 */
[----:B---3--:R-:W-:-:S04]  /*11fd0*/  FMNMX.FTZ R73, R0, R3, !PT ;  /* 0x0000000300497209 */ /* 0x008fc80007810000 */
[C---:B------:R-:W-:Y:S01]  /*11fe0*/  FSETP.NEU.FTZ.AND P0, PT, R73.reuse, -INF , PT ;  /* 0xff8000004900780b */ /* 0x040fe20003f1d000 */
[----:B------:R-:W-:Y:S02]  /*11ff0*/  FMUL.FTZ R0, R73, c[0x0][0x2d0] ;  /* 0x0000b40049007a20 */ /* 0x000fe40000410000 */
[----:B-1----:R-:W-:-:S04]  /*12000*/  FFMA.FTZ R2, R92, c[0x0][0x2d0], -R7 ;  /* 0x0000b4005c027a23 */ /* 0x002fc80000010807 */
[----:B------:R1:W-:Y:S01]  /*12010*/  MUFU.EX2 R182, R2 ;  /* 0x0000000200b67308 */ /* 0x0003e20000000800 */
[----:B------:R-:W-:Y:S01]  /*12020*/  FSEL R0, R0, RZ, P0 ;  /* 0x000000ff00007208 */ /* 0x000fe20000000000 */
        /* <DEDUP_REMOVED lines=8> */
[----:B------:R-:W-:Y:S02]  /*120b0*/  FFMA.FTZ R8, R16, c[0x0][0x2d0], -R5 ;  /* 0x0000b40010087a23 */ /* 0x000fe40000010805 */
[----:B------:R-:W3:Y:S01]  /*120c0*/  LDSM.16.MT88.4 R16, [R224+0x100] ;  /* 0x00010000e010783b */ /* 0x000ee20000004200 */
[----:B-1----:R-:W-:-:S04]  /*120d0*/  FFMA.FTZ R2, R56, c[0x0][0x2d0], -R0 ;  /* 0x0000b40038027a23 */ /* 0x002fc80000010800 */
        /* <DEDUP_REMOVED lines=8> */
[----:B------:R1:W-:Y:S08]  /*12160*/  MUFU.EX2 R195, R2 ;  /* 0x0000000200c37308 */ /* 0x0003f00000000800 */
[----:B------:R-:W4:Y:S01]  /*12170*/  MUFU.EX2 R196, R8 ;  /* 0x0000000800c47308 */ /* 0x000f220000000800 */
[----:B-1----:R-:W-:-:S07]  /*12180*/  FFMA.FTZ R2, R68, c[0x0][0x2d0], -R0 ;  /* 0x0000b40044027a23 */ /* 0x002fce0000010800 */
[----:B------:R1:W-:Y:S02]  /*12190*/  MUFU.EX2 R181, R2 ;  /* 0x0000000200b57308 */ /* 0x0003e40000000800 */
[----:B-1----:R-:W-:-:S06]  /*121a0*/  FFMA.FTZ R2, R69, c[0x0][0x2d0], -R0 ;  /* 0x0000b40045027a23 */ /* 0x002fcc0000010800 */
[----:B------:R1:W1:Y:S01]  /*121b0*/  MUFU.EX2 R180, R2 ;  /* 0x0000000200b47308 */ /* 0x0002620000000800 */
[----:B--2---:R-:W-:Y:S02]  /*121c0*/  F2FP.PACK_AB R8, R198, R197 ;  /* 0x000000c5c608723e */ /* 0x004fe400000000ff */
[----:B------:R-:W-:Y:S02]  /*121d0*/  F2FP.PACK_AB R10, R201, R240 ;  /* 0x000000f0c90a723e */ /* 0x000fe400000000ff */
[----:B----4-:R-:W-:Y:S01]  /*121e0*/  F2FP.PACK_AB R9, R199, R196 ;  /* 0x000000c4c709723e */ /* 0x010fe200000000ff */
[----:B-1----:R-:W-:-:S04]  /*121f0*/  FFMA.FTZ R2, R70, c[0x0][0x2d0], -R0 ;  /* 0x0000b40046027a23 */ /* 0x002fc80000010800 */
[----:B------:R1:W-:Y:S01]  /*12200*/  MUFU.EX2 R160, R2 ;  /* 0x0000000200a07308 */ /* 0x0003e20000000800 */
[----:B------:R-:W-:Y:S01]  /*12210*/  F2FP.PACK_AB R11, R188, R213 ;  /* 0x000000d5bc0b723e */ /* 0x000fe200000000ff */
[----:B-1----:R-:W-:-:S06]  /*12220*/  FFMA.FTZ R2, R75, c[0x0][0x2d0], -R0 ;  /* 0x0000b4004b027a23 */ /* 0x002fcc0000010800 */
[----:B------:R1:W2:Y:S01]  /*12230*/  MUFU.EX2 R75, R2 ;  /* 0x00000002004b7308 */ /* 0x0002a20000000800 */
[----:B---3--:R-:W-:Y:S01]  /*12240*/  HMMA.16816.F32 R44, R8, R16, RZ ;  /* 0x00000010082c723c */ /* 0x008fe200000018ff */
[----:B-1----:R-:W-:-:S06]  /*12250*/  FFMA.FTZ R2, R111, c[0x0][0x2d0], -R7 ;  /* 0x0000b4006f027a23 */ /* 0x002fcc0000010807 */
[----:B------:R1:W-:Y:S01]  /*12260*/  MUFU.EX2 R248, R2 ;  /* 0x0000000200f87308 */ /* 0x0003e20000000800 */
[C---:B------:R-:W-:Y:S08]  /*12270*/  HMMA.16816.F32 R76, R8.reuse, R36, RZ ;  /* 0x00000024084c723c */ /* 0x040ff000000018ff */
[----:B------:R-:W-:Y:S01]  /*12280*/  HMMA.16816.F32 R48, R8, R40, RZ ;  /* 0x000000280830723c */ /* 0x000fe200000018ff */
[----:B-1----:R-:W-:-:S07]  /*12290*/  FFMA.FTZ R2, R130, c[0x0][0x2d0], -R7 ;  /* 0x0000b40082027a23 */ /* 0x002fce0000010807 */
[C---:B------:R-:W-:Y:S01]  /*122a0*/  HMMA.16816.F32 R20, R8.reuse, R52, RZ ;  /* 0x000000340814723c */ /* 0x040fe200000018ff */
[----:B------:R1:W-:Y:S07]  /*122b0*/  MUFU.EX2 R250, R2 ;  /* 0x0000000200fa7308 */ /* 0x0003ee0000000800 */
[C---:B------:R-:W-:Y:S08]  /*122c0*/  HMMA.16816.F32 R32, R8.reuse, R18, RZ ;  /* 0x000000120820723c */ /* 0x040ff000000018ff */
[----:B------:R-:W-:Y:S01]  /*122d0*/  HMMA.16816.F32 R28, R8, R38, RZ ;  /* 0x00000026081c723c */ /* 0x000fe200000018ff */
[----:B-1----:R-:W-:-:S07]  /*122e0*/  FFMA.FTZ R2, R132, c[0x0][0x2d0], -R7 ;  /* 0x0000b40084027a23 */ /* 0x002fce0000010807 */
[C---:B------:R-:W-:Y:S01]  /*122f0*/  HMMA.16816.F32 R24, R8.reuse, R42, RZ ;  /* 0x0000002a0818723c */ /* 0x040fe200000018ff */
[----:B------:R1:W-:Y:S07]  /*12300*/  MUFU.EX2 R252, R2 ;  /* 0x0000000200fc7308 */ /* 0x0003ee0000000800 */
[----:B------:R-:W-:Y:S01]  /*12310*/  HMMA.16816.F32 R8, R8, R54, RZ ;  /* 0x000000360808723c */ /* 0x000fe200000018ff */
[----:B-1----:R-:W-:-:S04]  /*12320*/  FFMA.FTZ R2, R133, c[0x0][0x2d0], -R7 ;  /* 0x0000b40085027a23 */ /* 0x002fc80000010807 */
[----:B------:R1:W-:Y:S01]  /*12330*/  MUFU.EX2 R68, R2 ;  /* 0x0000000200447308 */ /* 0x0003e20000000800 */
[----:B------:R-:W-:Y:S02]  /*12340*/  F2FP.PACK_AB R12, R237, R233 ;  /* 0x000000e9ed0c723e */ /* 0x000fe400000000ff */
[----:B------:R-:W-:Y:S02]  /*12350*/  F2FP.PACK_AB R13, R229, R208 ;  /* 0x000000d0e50d723e */ /* 0x000fe400000000ff */
[----:B------:R-:W-:Y:S02]  /*12360*/  F2FP.PACK_AB R14, R235, R203 ;  /* 0x000000cbeb0e723e */ /* 0x000fe400000000ff */
[----:B------:R-:W-:Y:S01]  /*12370*/  F2FP.PACK_AB R15, R232, R236 ;  /* 0x000000ece80f723e */ /* 0x000fe200000000ff */
[----:B-1----:R-:W-:-:S04]  /*12380*/  FFMA.FTZ R2, R108, c[0x0][0x2d0], -R6 ;  /* 0x0000b4006c027a23 */ /* 0x002fc80000010806 */
[----:B------:R1:W-:Y:S02]  /*12390*/  MUFU.EX2 R244, R2 ;  /* 0x0000000200f47308 */ /* 0x0003e40000000800 */
[----:B------:R-:W-:Y:S01]  /*123a0*/  HMMA.16816.F32 R124, R12, R64, R76 ;  /* 0x000000400c7c723c */ /* 0x000fe2000000184c */
[----:B-1----:R-:W-:-:S05]  /*123b0*/  FFMA.FTZ R2, R109, c[0x0][0x2d0], -R6 ;  /* 0x0000b4006d027a23 */ /* 0x002fca0000010806 */
[----:B------:R1:W3:Y:S02]  /*123c0*/  MUFU.EX2 R245, R2 ;  /* 0x0000000200f57308 */ /* 0x0002e40000000800 */
[----:B------:R-:W-:Y:S07]  /*123d0*/  HMMA.16816.F32 R76, R12, R86, R8 ;  /* 0x000000560c4c723c */ /* 0x000fee0000001808 */
[----:B------:R-:W-:Y:S02]  /*123e0*/  F2FP.PACK_AB R8, R183, R251 ;  /* 0x000000fbb708723e */ /* 0x000fe400000000ff */
[----:B------:R-:W-:-:S02]  /*123f0*/  F2FP.PACK_AB R10, R179, R182 ;  /* 0x000000b6b30a723e */ /* 0x000fc400000000ff */
[----:B------:R-:W-:Y:S01]  /*12400*/  F2FP.PACK_AB R9, R4, R151 ;  /* 0x000000970409723e */ /* 0x000fe200000000ff */
[----:B-1----:R-:W-:Y:S01]  /*12410*/  FFMA.FTZ R2, R110, c[0x0][0x2d0], -R6 ;  /* 0x0000b4006e027a23 */ /* 0x002fe20000010806 */
[----:B------:R-:W-:-:S03]  /*12420*/  F2FP.PACK_AB R11, R176, R177 ;  /* 0x000000b1b00b723e */ /* 0x000fc600000000ff */
[----:B------:R1:W-:Y:S01]  /*12430*/  MUFU.EX2 R246, R2 ;  /* 0x0000000200f67308 */ /* 0x0003e20000000800 */
[C---:B------:R-:W-:Y:S08]  /*12440*/  HMMA.16816.F32 R112, R12.reuse, R84, R20 ;  /* 0x000000540c70723c */ /* 0x040ff00000001814 */
[----:B------:R-:W-:Y:S01]  /*12450*/  HMMA.16816.F32 R92, R12, R66, R28 ;  /* 0x000000420c5c723c */ /* 0x000fe2000000181c */
[----:B-1----:R-:W-:-:S07]  /*12460*/  FFMA.FTZ R2, R131, c[0x0][0x2d0], -R6 ;  /* 0x0000b40083027a23 */ /* 0x002fce0000010806 */
[C---:B------:R-:W-:Y:S01]  /*12470*/  HMMA.16816.F32 R20, R8.reuse, R16, RZ ;  /* 0x000000100814723c */ /* 0x040fe200000018ff */
[----:B------:R1:W-:Y:S07]  /*12480*/  MUFU.EX2 R243, R2 ;  /* 0x0000000200f37308 */ /* 0x0003ee0000000800 */
[C---:B------:R-:W-:Y:S08]  /*12490*/  HMMA.16816.F32 R28, R8.reuse, R18, RZ ;  /* 0x00000012081c723c */ /* 0x040ff000000018ff */
[----:B------:R-:W-:Y:S01]  /*124a0*/  HMMA.16816.F32 R16, R8, R36, RZ ;  /* 0x000000240810723c */ /* 0x000fe200000018ff */
[----:B-1----:R-:W-:-:S04]  /*124b0*/  FFMA.FTZ R2, R102, c[0x0][0x2d0], -R5 ;  /* 0x0000b40066027a23 */ /* 0x002fc80000010805 */
[----:B------:R1:W-:Y:S03]  /*124c0*/  MUFU.EX2 R242, R2 ;  /* 0x0000000200f27308 */ /* 0x0003e60000000800 */
[----:B------:R-:W-:Y:S01]  /*124d0*/  HMMA.16816.F32 R104, R12, R60, R44 ;  /* 0x0000003c0c68723c */ /* 0x000fe2000000182c */
[----:B-1----:R-:W-:-:S04]  /*124e0*/  FFMA.FTZ R2, R103, c[0x0][0x2d0], -R5 ;  /* 0x0000b40067027a23 */ /* 0x002fc80000010805 */
[----:B------:R1:W4:Y:S03]  /*124f0*/  MUFU.EX2 R223, R2 ;  /* 0x0000000200df7308 */ /* 0x0003260000000800 */
[C---:B------:R-:W-:Y:S08]  /*12500*/  HMMA.16816.F32 R96, R12.reuse, R62, R32 ;  /* 0x0000003e0c60723c */ /* 0x040ff00000001820 */
[----:B------:R-:W-:Y:S01]  /*12510*/  HMMA.16816.F32 R44, R12, R82, R24 ;  /* 0x000000520c2c723c */ /* 0x000fe20000001818 */
[----:B-1----:R-:W-:-:S07]  /*12520*/  FFMA.FTZ R2, R129, c[0x0][0x2d0], -R5 ;  /* 0x0000b40081027a23 */ /* 0x002fce0000010805 */
[----:B------:R-:W-:Y:S01]  /*12530*/  HMMA.16816.F32 R120, R12, R80, R48 ;  /* 0x000000500c78723c */ /* 0x000fe20000001830 */
[----:B------:R1:W-:Y:S07]  /*12540*/  MUFU.EX2 R222, R2 ;  /* 0x0000000200de7308 */ /* 0x0003ee0000000800 */
[C---:B------:R-:W-:Y:S08]  /*12550*/  HMMA.16816.F32 R32, R8.reuse, R38, RZ ;  /* 0x000000260820723c */ /* 0x040ff000000018ff */
[----:B------:R-:W-:Y:S01]  /*12560*/  HMMA.16816.F32 R24, R8, R52, RZ ;  /* 0x000000340818723c */ /* 0x000fe200000018ff */
[----:B-1----:R-:W-:-:S04]  /*12570*/  FFMA.FTZ R2, R134, c[0x0][0x2d0], -R5 ;  /* 0x0000b40086027a23 */ /* 0x002fc80000010805 */
[----:B------:R1:W1:Y:S03]  /*12580*/  MUFU.EX2 R221, R2 ;  /* 0x0000000200dd7308 */ /* 0x0002660000000800 */
[C---:B------:R-:W-:Y:S08]  /*12590*/  HMMA.16816.F32 R12, R8.reuse, R40, RZ ;  /* 0x00000028080c723c */ /* 0x040ff000000018ff */
[C---:B------:R-:W-:Y:S08]  /*125a0*/  HMMA.16816.F32 R36, R8.reuse, R42, RZ ;  /* 0x0000002a0824723c */ /* 0x040ff000000018ff */
[----:B------:R-:W-:Y:S01]  /*125b0*/  HMMA.16816.F32 R52, R8, R54, RZ ;  /* 0x000000360834723c */ /* 0x000fe200000018ff */
[----:B-1----:R-:W-:-:S06]  /*125c0*/  FFMA.FTZ R2, R88, c[0x0][0x2d0], -R0 ;  /* 0x0000b40058027a23 */ /* 0x002fcc0000010800 */
[----:B------:R-:W-:Y:S02]  /*125d0*/  F2FP.PACK_AB R8, R191, R192 ;  /* 0x000000c0bf08723e */ /* 0x000fe400000000ff */
[----:B------:R-:W-:Y:S02]  /*125e0*/  F2FP.PACK_AB R9, R180, R181 ;  /* 0x000000b5b409723e */ /* 0x000fe400000000ff */
[----:B------:R-:W-:Y:S02]  /*125f0*/  F2FP.PACK_AB R10, R195, R206 ;  /* 0x000000cec30a723e */ /* 0x000fe400000000ff */
[----:B--2---:R-:W-:Y:S01]  /*12600*/  F2FP.PACK_AB R11, R75, R160 ;  /* 0x000000a04b0b723e */ /* 0x004fe200000000ff */
[----:B------:R1:W-:Y:S06]  /*12610*/  MUFU.EX2 R219, R2 ;  /* 0x0000000200db7308 */ /* 0x0003ec0000000800 */
[----:B------:R-:W-:Y:S01]  /*12620*/  HMMA.16816.F32 R56, R8, R64, R16 ;  /* 0x000000400838723c */ /* 0x000fe20000001810 */
[----:B------:R-:W2:Y:S01]  /*12630*/  LDSM.16.MT88.4 R16, [R227+0x1100] ;  /* 0x00110000e310783b */ /* 0x000ea20000004200 */
[----:B-1----:R-:W-:-:S04]  /*12640*/  FFMA.FTZ R2, R89, c[0x0][0x2d0], -R0 ;  /* 0x0000b40059027a23 */ /* 0x002fc80000010800 */
[----:B------:R1:W1:Y:S01]  /*12650*/  MUFU.EX2 R220, R2 ;  /* 0x0000000200dc7308 */ /* 0x0002620000000800 */
[----:B------:R-:W-:Y:S02]  /*12660*/  IMAD.MOV.U32 R69, RZ, RZ, R213 ;  /* 0x000000ffff457224 */ /* 0x000fe400078e00d5 */
[----:B-1----:R-:W-:-:S05]  /*12670*/  FFMA.FTZ R2, R90, c[0x0][0x2d0], -R0 ;  /* 0x0000b4005a027a23 */ /* 0x002fca0000010800 */
[----:B------:R1:W-:Y:S02]  /*12680*/  MUFU.EX2 R218, R2 ;  /* 0x0000000200da7308 */ /* 0x0003e40000000800 */
[----:B-1----:R-:W-:-:S06]  /*12690*/  FFMA.FTZ R2, R91, c[0x0][0x2d0], -R0 ;  /* 0x0000b4005b027a23 */ /* 0x002fcc0000010800 */
[----:B------:R1:W1:Y:S02]  /*126a0*/  MUFU.EX2 R217, R2 ;  /* 0x0000000200d97308 */ /* 0x0002640000000800 */
[----:B-1----:R-:W-:-:S06]  /*126b0*/  FFMA.FTZ R2, R147, c[0x0][0x2d0], -R7 ;  /* 0x0000b40093027a23 */ /* 0x002fcc0000010807 */
[----:B------:R1:W-:Y:S01]  /*126c0*/  MUFU.EX2 R213, R2 ;  /* 0x0000000200d57308 */ /* 0x0003e20000000800 */
[----:B------:R-:W-:Y:S01]  /*126d0*/  HMMA.16816.F32 R40, R8, R60, R20 ;  /* 0x0000003c0828723c */ /* 0x000fe20000001814 */
[----:B------:R-:W-:Y:S01]  /*126e0*/  MOV R129, R210 ;  /* 0x000000d200817202 */ /* 0x000fe20000000f00 */
[----:B------:R-:W-:Y:S01]  /*126f0*/  IMAD.MOV.U32 R132, RZ, RZ, R212 ;  /* 0x000000ffff847224 */ /* 0x000fe200078e00d4 */
[----:B------:R-:W2:Y:S01]  /*12700*/  LDSM.16.MT88.4 R20, [R224+0x1100] ;  /* 0x00110000e014783b */ /* 0x000ea20000004200 */
[----:B-1----:R-:W-:-:S04]  /*12710*/  FFMA.FTZ R2, R148, c[0x0][0x2d0], -R7 ;  /* 0x0000b40094027a23 */ /* 0x002fc80000010807 */
[----:B------:R1:W-:Y:S01]  /*12720*/  MUFU.EX2 R214, R2 ;  /* 0x0000000200d67308 */ /* 0x0003e20000000800 */
[----:B------:R-:W-:Y:S01]  /*12730*/  HMMA.16816.F32 R48, R8, R80, R12 ;  /* 0x000000500830723c */ /* 0x000fe2000000180c */
[----:B------:R-:W-:Y:S01]  /*12740*/  IMAD.MOV.U32 R131, RZ, RZ, R209 ;  /* 0x000000ffff837224 */ /* 0x000fe200078e00d1 */
[----:B------:R-:W2:Y:S01]  /*12750*/  LDSM.16.MT88.4 R12, [R225+0x1100] ;  /* 0x00110000e10c783b */ /* 0x000ea20000004200 */
[----:B-1----:R-:W-:-:S04]  /*12760*/  FFMA.FTZ R2, R149, c[0x0][0x2d0], -R7 ;  /* 0x0000b40095027a23 */ /* 0x002fc80000010807 */
[----:B------:R1:W-:Y:S01]  /*12770*/  MUFU.EX2 R215, R2 ;  /* 0x0000000200d77308 */ /* 0x0003e20000000800 */
[C---:B------:R-:W-:Y:S01]  /*12780*/  HMMA.16816.F32 R108, R8.reuse, R84, R24 ;  /* 0x00000054086c723c */ /* 0x040fe20000001818 */
[----:B------:R-:W-:Y:S01]  /*12790*/  IMAD.MOV.U32 R130, RZ, RZ, R208 ;  /* 0x000000ffff827224 */ /* 0x000fe200078e00d0 */
[----:B------:R-:W2:Y:S06]  /*127a0*/  LDSM.16.MT88.4 R24, [R226+0x1100] ;  /* 0x00110000e218783b */ /* 0x000eac0000004200 */
[----:B------:R-:W-:Y:S01]  /*127b0*/  HMMA.16816.F32 R28, R8, R62, R28 ;  /* 0x0000003e081c723c */ /* 0x000fe2000000181c */
[----:B-1----:R-:W-:-:S07]  /*127c0*/  FFMA.FTZ R2, R150, c[0x0][0x2d0], -R7 ;  /* 0x0000b40096027a23 */ /* 0x002fce0000010807 */
[C---:B------:R-:W-:Y:S01]  /*127d0*/  HMMA.16816.F32 R32, R8.reuse, R66, R32 ;  /* 0x000000420820723c */ /* 0x040fe20000001820 */
[----:B------:R1:W-:Y:S07]  /*127e0*/  MUFU.EX2 R216, R2 ;  /* 0x0000000200d87308 */ /* 0x0003ee0000000800 */
[C---:B------:R-:W-:Y:S08]  /*127f0*/  HMMA.16816.F32 R36, R8.reuse, R82, R36 ;  /* 0x000000520824723c */ /* 0x040ff00000001824 */
[----:B------:R-:W-:Y:S01]  /*12800*/  HMMA.16816.F32 R52, R8, R86, R52 ;  /* 0x000000560834723c */ /* 0x000fe20000001834 */
[----:B-1----:R-:W-:-:S06]  /*12810*/  FFMA.FTZ R2, R139, c[0x0][0x2d0], -R6 ;  /* 0x0000b4008b027a23 */ /* 0x002fcc0000010806 */
[----:B---3--:R-:W-:Y:S02]  /*12820*/  F2FP.PACK_AB R8, R245, R244 ;  /* 0x000000f4f508723e */ /* 0x008fe400000000ff */
[----:B----4-:R-:W-:Y:S02]  /*12830*/  F2FP.PACK_AB R9, R223, R242 ;  /* 0x000000f2df09723e */ /* 0x010fe400000000ff */
[----:B------:R-:W-:Y:S02]  /*12840*/  F2FP.PACK_AB R10, R243, R246 ;  /* 0x000000f6f30a723e */ /* 0x000fe400000000ff */
[----:B------:R-:W-:Y:S01]  /*12850*/  F2FP.PACK_AB R11, R221, R222 ;  /* 0x000000dedd0b723e */ /* 0x000fe200000000ff */
[----:B------:R1:W-:Y:S06]  /*12860*/  MUFU.EX2 R210, R2 ;  /* 0x0000000200d27308 */ /* 0x0003ec0000000800 */
[----:B--2---:R-:W-:Y:S07]  /*12870*/  HMMA.16816.F32 R100, R8, R16, R124 ;  /* 0x000000100864723c */ /* 0x004fee000000187c */
[----:B------:R-:W-:-:S02]  /*12880*/  IMAD.MOV.U32 R127, RZ, RZ, R211 ;  /* 0x000000ffff7f7224 */ /* 0x000fc400078e00d3 */
[----:B-1----:R-:W-:-:S04]  /*12890*/  FFMA.FTZ R2, R143, c[0x0][0x2d0], -R6 ;  /* 0x0000b4008f027a23 */ /* 0x002fc80000010806 */
[----:B------:R1:W2:Y:S02]  /*128a0*/  MUFU.EX2 R211, R2 ;  /* 0x0000000200d37308 */ /* 0x0002a40000000800 */
[----:B-1----:R-:W-:-:S06]  /*128b0*/  FFMA.FTZ R2, R142, c[0x0][0x2d0], -R6 ;  /* 0x0000b4008e027a23 */ /* 0x002fcc0000010806 */
[----:B------:R1:W-:Y:S01]  /*128c0*/  MUFU.EX2 R212, R2 ;  /* 0x0000000200d47308 */ /* 0x0003e20000000800 */
[----:B------:R-:W-:Y:S02]  /*128d0*/  IMAD.MOV.U32 R3, RZ, RZ, R207 ;  /* 0x000000ffff037224 */ /* 0x000fe400078e00cf */
[----:B-1----:R-:W-:-:S05]  /*128e0*/  FFMA.FTZ R2, R145, c[0x0][0x2d0], -R6 ;  /* 0x0000b40091027a23 */ /* 0x002fca0000010806 */
[----:B------:R1:W-:Y:S01]  /*128f0*/  MUFU.EX2 R209, R2 ;  /* 0x0000000200d17308 */ /* 0x0003e20000000800 */
[----:B------:R-:W-:Y:S01]  /*12900*/  MOV R126, R206 ;  /* 0x000000ce007e7202 */ /* 0x000fe20000000f00 */
[----:B-1----:R-:W-:-:S06]  /*12910*/  FFMA.FTZ R2, R135, c[0x0][0x2d0], -R5 ;  /* 0x0000b40087027a23 */ /* 0x002fcc0000010805 */
[----:B------:R1:W-:Y:S02]  /*12920*/  MUFU.EX2 R208, R2 ;  /* 0x0000000200d07308 */ /* 0x0003e40000000800 */
[----:B-1----:R-:W-:-:S06]  /*12930*/  FFMA.FTZ R2, R141, c[0x0][0x2d0], -R5 ;  /* 0x0000b4008d027a23 */ /* 0x002fcc0000010805 */
[----:B------:R1:W3:Y:S01]  /*12940*/  MUFU.EX2 R207, R2 ;  /* 0x0000000200cf7308 */ /* 0x0002e20000000800 */
[----:B------:R-:W-:Y:S02]  /*12950*/  IMAD.MOV.U32 R135, RZ, RZ, R203 ;  /* 0x000000ffff877224 */ /* 0x000fe400078e00cb */
[----:B-1----:R-:W-:-:S05]  /*12960*/  FFMA.FTZ R2, R146, c[0x0][0x2d0], -R5 ;  /* 0x0000b40092027a23 */ /* 0x002fca0000010805 */
[----:B------:R1:W-:Y:S01]  /*12970*/  MUFU.EX2 R206, R2 ;  /* 0x0000000200ce7308 */ /* 0x0003e20000000800 */
[----:B------:R-:W-:Y:S02]  /*12980*/  IMAD.MOV.U32 R146, RZ, RZ, R205 ;  /* 0x000000ffff927224 */ /* 0x000fe400078e00cd */
[----:B------:R-:W-:Y:S02]  /*12990*/  IMAD.MOV.U32 R143, RZ, RZ, R204 ;  /* 0x000000ffff8f7224 */ /* 0x000fe400078e00cc */
[----:B-1----:R-:W-:-:S04]  /*129a0*/  FFMA.FTZ R2, R144, c[0x0][0x2d0], -R5 ;  /* 0x0000b40090027a23 */ /* 0x002fc80000010805 */
[----:B------:R1:W4:Y:S02]  /*129b0*/  MUFU.EX2 R205, R2 ;  /* 0x0000000200cd7308 */ /* 0x0003240000000800 */
[----:B-1----:R-:W-:-:S06]  /*129c0*/  FFMA.FTZ R2, R117, c[0x0][0x2d0], -R0 ;  /* 0x0000b40075027a23 */ /* 0x002fcc0000010800 */
[----:B------:R1:W-:Y:S01]  /*129d0*/  MUFU.EX2 R203, R2 ;  /* 0x0000000200cb7308 */ /* 0x0003e20000000800 */
[----:B------:R-:W-:Y:S01]  /*129e0*/  MOV R117, R202 ;  /* 0x000000ca00757202 */ /* 0x000fe20000000f00 */
[----:B------:R-:W-:Y:S02]  /*129f0*/  IMAD.MOV.U32 R70, RZ, RZ, R201 ;  /* 0x000000ffff467224 */ /* 0x000fe400078e00c9 */
[----:B-1----:R-:W-:-:S04]  /*12a00*/  FFMA.FTZ R2, R118, c[0x0][0x2d0], -R0 ;  /* 0x0000b40076027a23 */ /* 0x002fc80000010800 */
[----:B------:R1:W1:Y:S01]  /*12a10*/  MUFU.EX2 R204, R2 ;  /* 0x0000000200cc7308 */ /* 0x0002620000000800 */
[----:B------:R-:W-:Y:S01]  /*12a20*/  MOV R118, R194 ;  /* 0x000000c200767202 */ /* 0x000fe20000000f00 */
[----:B-1----:R-:W-:-:S06]  /*12a30*/  FFMA.FTZ R2, R116, c[0x0][0x2d0], -R0 ;  /* 0x0000b40074027a23 */ /* 0x002fcc0000010800 */
[----:B------:R1:W-:Y:S01]  /*12a40*/  MUFU.EX2 R202, R2 ;  /* 0x0000000200ca7308 */ /* 0x0003e20000000800 */
[----:B------:R-:W-:Y:S01]  /*12a50*/  HMMA.16816.F32 R104, R8, R20, R104 ;  /* 0x000000140868723c */ /* 0x000fe20000001868 */
[----:B------:R-:W-:Y:S02]  /*12a60*/  IMAD.MOV.U32 R148, RZ, RZ, R197 ;  /* 0x000000ffff947224 */ /* 0x000fe400078e00c5 */
[----:B-1----:R-:W-:-:S04]  /*12a70*/  FFMA.FTZ R2, R128, c[0x0][0x2d0], -R0 ;  /* 0x0000b40080027a23 */ /* 0x002fc80000010800 */
[----:B------:R1:W1:Y:S01]  /*12a80*/  MUFU.EX2 R201, R2 ;  /* 0x0000000200c97308 */ /* 0x0002620000000800 */
[C---:B------:R-:W-:Y:S08]  /*12a90*/  HMMA.16816.F32 R88, R8.reuse, R12, R120 ;  /* 0x0000000c0858723c */ /* 0x040ff00000001878 */
[----:B------:R-:W-:Y:S01]  /*12aa0*/  HMMA.16816.F32 R80, R8, R24, R112 ;  /* 0x000000180850723c */ /* 0x000fe20000001870 */
[----:B-1----:R-:W-:-:S07]  /*12ab0*/  FFMA.FTZ R2, R172, c[0x0][0x2d0], -R7 ;  /* 0x0000b400ac027a23 */ /* 0x002fce0000010807 */
[C---:B------:R-:W-:Y:S01]  /*12ac0*/  HMMA.16816.F32 R96, R8.reuse, R22, R96 ;  /* 0x000000160860723c */ /* 0x040fe20000001860 */
[----:B------:R1:W-:Y:S07]  /*12ad0*/  MUFU.EX2 R194, R2 ;  /* 0x0000000200c27308 */ /* 0x0003ee0000000800 */
[C---:B------:R-:W-:Y:S08]  /*12ae0*/  HMMA.16816.F32 R92, R8.reuse, R18, R92 ;  /* 0x00000012085c723c */ /* 0x040ff0000000185c */
[----:B------:R-:W-:Y:S01]  /*12af0*/  HMMA.16816.F32 R84, R8, R14, R44 ;  /* 0x0000000e0854723c */ /* 0x000fe2000000182c */
[----:B-1----:R-:W-:-:S07]  /*12b00*/  FFMA.FTZ R2, R173, c[0x0][0x2d0], -R7 ;  /* 0x0000b400ad027a23 */ /* 0x002fce0000010807 */
[----:B------:R-:W-:Y:S01]  /*12b10*/  HMMA.16816.F32 R76, R8, R26, R76 ;  /* 0x0000001a084c723c */ /* 0x000fe2000000184c */
[----:B------:R1:W-:Y:S06]  /*12b20*/  MUFU.EX2 R197, R2 ;  /* 0x0000000200c57308 */ /* 0x0003ec0000000800 */
[----:B------:R-:W-:Y:S02]  /*12b30*/  F2FP.PACK_AB R8, R250, R248 ;  /* 0x000000f8fa08723e */ /* 0x000fe400000000ff */
[----:B------:R-:W-:Y:S02]  /*12b40*/  F2FP.PACK_AB R9, R220, R219 ;  /* 0x000000dbdc09723e */ /* 0x000fe400000000ff */
[----:B------:R-:W-:-:S02]  /*12b50*/  F2FP.PACK_AB R10, R68, R252 ;  /* 0x000000fc440a723e */ /* 0x000fc400000000ff */
[----:B------:R-:W-:Y:S01]  /*12b60*/  F2FP.PACK_AB R11, R217, R218 ;  /* 0x000000dad90b723e */ /* 0x000fe200000000ff */
[----:B------:R-:W-:Y:S02]  /*12b70*/  IMAD.MOV.U32 R133, RZ, RZ, R199 ;  /* 0x000000ffff857224 */ /* 0x000fe400078e00c7 */
[----:B-1----:R-:W-:-:S04]  /*12b80*/  FFMA.FTZ R2, R174, c[0x0][0x2d0], -R7 ;  /* 0x0000b400ae027a23 */ /* 0x002fc80000010807 */
[----:B------:R-:W-:Y:S01]  /*12b90*/  HMMA.16816.F32 R64, R8, R20, R40 ;  /* 0x000000140840723c */ /* 0x000fe20000001828 */
[----:B------:R1:W-:Y:S01]  /*12ba0*/  MUFU.EX2 R199, R2 ;  /* 0x0000000200c77308 */ /* 0x0003e20000000800 */
[----:B------:R-:W-:-:S06]  /*12bb0*/  IMAD.MOV.U32 R139, RZ, RZ, R200 ;  /* 0x000000ffff8b7224 */ /* 0x000fcc00078e00c8 */
[C---:B------:R-:W-:Y:S01]  /*12bc0*/  HMMA.16816.F32 R60, R8.reuse, R22, R28 ;  /* 0x00000016083c723c */ /* 0x040fe2000000181c */
[----:B------:R-:W2:Y:S04]  /*12bd0*/  LDSM.16.MT88.4 R20, [R224+0x1900] ;  /* 0x00190000e014783b */ /* 0x000ea80000004200 */
[----:B------:R-:W-:Y:S03]  /*12be0*/  LDSM.16.MT88.4 R28, [R226+0x1900] ;  /* 0x00190000e21c783b */ /* 0x000fe60000004200 */
[----:B------:R-:W-:Y:S01]  /*12bf0*/  HMMA.16816.F32 R56, R8, R16, R56 ;  /* 0x000000100838723c */ /* 0x000fe20000001838 */
[----:B-1----:R-:W-:-:S07]  /*12c00*/  FFMA.FTZ R2, R175, c[0x0][0x2d0], -R7 ;  /* 0x0000b400af027a23 */ /* 0x002fce0000010807 */
[C---:B------:R-:W-:Y:S01]  /*12c10*/  HMMA.16816.F32 R44, R8.reuse, R18, R32 ;  /* 0x00000012082c723c */ /* 0x040fe20000001820 */
[----:B------:R-:W1:Y:S01]  /*12c20*/  LDSM.16.MT88.4 R16, [R227+0x1900] ;  /* 0x00190000e310783b */ /* 0x000e620000004200 */
[----:B------:R3:W-:Y:S06]  /*12c30*/  MUFU.EX2 R200, R2 ;  /* 0x0000000200c87308 */ /* 0x0007ec0000000800 */
[C---:B------:R-:W-:Y:S08]  /*12c40*/  HMMA.16816.F32 R40, R8.reuse, R12, R48 ;  /* 0x0000000c0828723c */ /* 0x040ff00000001830 */
[----:B------:R-:W-:Y:S01]  /*12c50*/  HMMA.16816.F32 R32, R8, R14, R36 ;  /* 0x0000000e0820723c */ /* 0x000fe20000001824 */
[----:B------:R-:W1:Y:S01]  /*12c60*/  LDSM.16.MT88.4 R12, [R225+0x1900] ;  /* 0x00190000e10c783b */ /* 0x000e620000004200 */
[----:B---3--:R-:W-:-:S02]  /*12c70*/  FFMA.FTZ R2, R165, c[0x0][0x2d0], -R6 ;  /* 0x0000b400a5027a23 */ /* 0x008fc40000010806 */
[----:B------:R-:W-:Y:S02]  /*12c80*/  IMAD.MOV.U32 R142, RZ, RZ, R193 ;  /* 0x000000ffff8e7224 */ /* 0x000fe400078e00c1 */
[----:B------:R3:W-:Y:S01]  /*12c90*/  MUFU.EX2 R193, R2 ;  /* 0x0000000200c17308 */ /* 0x0007e20000000800 */
[----:B------:R-:W-:Y:S01]  /*12ca0*/  IMAD.MOV.U32 R149, RZ, RZ, R196 ;  /* 0x000000ffff957224 */ /* 0x000fe200078e00c4 */
[----:B------:R-:W-:Y:S01]  /*12cb0*/  MOV R134, R198 ;  /* 0x000000c600867202 */ /* 0x000fe20000000f00 */
[----:B------:R-:W-:Y:S02]  /*12cc0*/  IMAD.MOV.U32 R150, RZ, RZ, R195 ;  /* 0x000000ffff967224 */ /* 0x000fe400078e00c3 */
[----:B---3--:R-:W-:-:S04]  /*12cd0*/  FFMA.FTZ R2, R166, c[0x0][0x2d0], -R6 ;  /* 0x0000b400a6027a23 */ /* 0x008fc80000010806 */
[----:B------:R3:W1:Y:S01]  /*12ce0*/  MUFU.EX2 R196, R2 ;  /* 0x0000000200c47308 */ /* 0x0006620000000800 */
[----:B------:R-:W-:Y:S01]  /*12cf0*/  MOV R124, R192 ;  /* 0x000000c0007c7202 */ /* 0x000fe20000000f00 */
[----:B---3--:R-:W-:-:S06]  /*12d00*/  FFMA.FTZ R2, R167, c[0x0][0x2d0], -R6 ;  /* 0x0000b400a7027a23 */ /* 0x008fcc0000010806 */
[----:B------:R3:W-:Y:S01]  /*12d10*/  MUFU.EX2 R198, R2 ;  /* 0x0000000200c67308 */ /* 0x0007e20000000800 */
[----:B------:R-:W-:Y:S01]  /*12d20*/  HMMA.16816.F32 R48, R8, R24, R108 ;  /* 0x000000180830723c */ /* 0x000fe2000000186c */
[----:B------:R-:W-:Y:S02]  /*12d30*/  IMAD.MOV.U32 R125, RZ, RZ, R191 ;  /* 0x000000ffff7d7224 */ /* 0x000fe400078e00bf */
[----:B---3--:R-:W-:-:S04]  /*12d40*/  FFMA.FTZ R2, R171, c[0x0][0x2d0], -R6 ;  /* 0x0000b400ab027a23 */ /* 0x008fc80000010806 */
[----:B------:R3:W-:Y:S01]  /*12d50*/  MUFU.EX2 R195, R2 ;  /* 0x0000000200c37308 */ /* 0x0007e20000000800 */
[----:B------:R-:W-:Y:S01]  /*12d60*/  HMMA.16816.F32 R52, R8, R26, R52 ;  /* 0x0000001a0834723c */ /* 0x000fe20000001834 */
[----:B------:R-:W-:Y:S01]  /*12d70*/  IMAD.MOV.U32 R147, RZ, RZ, R68 ;  /* 0x000000ffff937224 */ /* 0x000fe200078e0044 */
[----:B------:R-:W1:Y:S05]  /*12d80*/  LDSM.16.MT88.4 R24, [R224+0x2100] ;  /* 0x00210000e018783b */ /* 0x000e6a0000004200 */
[----:B--2---:R-:W-:Y:S01]  /*12d90*/  F2FP.PACK_AB R8, R211, R210 ;  /* 0x000000d2d308723e */ /* 0x004fe200000000ff */
[----:B---3--:R-:W-:Y:S01]  /*12da0*/  FFMA.FTZ R2, R153, c[0x0][0x2d0], -R5 ;  /* 0x0000b40099027a23 */ /* 0x008fe20000010805 */
[----:B------:R-:W-:-:S03]  /*12db0*/  F2FP.PACK_AB R9, R207, R208 ;  /* 0x000000d0cf09723e */ /* 0x000fc600000000ff */
[----:B------:R2:W-:Y:S01]  /*12dc0*/  MUFU.EX2 R192, R2 ;  /* 0x0000000200c07308 */ /* 0x0005e20000000800 */
[----:B------:R-:W-:Y:S02]  /*12dd0*/  F2FP.PACK_AB R10, R209, R212 ;  /* 0x000000d4d10a723e */ /* 0x000fe400000000ff */
[----:B----4-:R-:W-:Y:S01]  /*12de0*/  F2FP.PACK_AB R11, R205, R206 ;  /* 0x000000cecd0b723e */ /* 0x010fe200000000ff */
[----:B------:R-:W-:Y:S02]  /*12df0*/  IMAD.MOV.U32 R68, RZ, RZ, R190 ;  /* 0x000000ffff447224 */ /* 0x000fe400078e00be */
[----:B------:R-:W-:Y:S02]  /*12e00*/  IMAD.MOV.U32 R144, RZ, RZ, R160 ;  /* 0x000000ffff907224 */ /* 0x000fe400078e00a0 */
[----:B--2---:R-:W-:-:S04]  /*12e10*/  FFMA.FTZ R2, R155, c[0x0][0x2d0], -R5 ;  /* 0x0000b4009b027a23 */ /* 0x004fc80000010805 */
[----:B------:R2:W3:Y:S01]  /*12e20*/  MUFU.EX2 R191, R2 ;  /* 0x0000000200bf7308 */ /* 0x0004e20000000800 */
[----:B------:R-:W-:Y:S01]  /*12e30*/  HMMA.16816.F32 R120, R8, R20, R104 ;  /* 0x000000140878723c */ /* 0x000fe20000001868 */
[----:B------:R-:W-:-:S07]  /*12e40*/  IMAD.MOV.U32 R128, RZ, RZ, R189 ;  /* 0x000000ffff807224 */ /* 0x000fce00078e00bd */
[----:B------:R-:W-:Y:S01]  /*12e50*/  HMMA.16816.F32 R112, R8, R22, R96 ;  /* 0x000000160870723c */ /* 0x000fe20000001860 */
[----:B--2---:R-:W-:-:S07]  /*12e60*/  FFMA.FTZ R2, R154, c[0x0][0x2d0], -R5 ;  /* 0x0000b4009a027a23 */ /* 0x004fce0000010805 */
[C---:B-1----:R-:W-:Y:S01]  /*12e70*/  HMMA.16816.F32 R108, R8.reuse, R16, R100 ;  /* 0x00000010086c723c */ /* 0x042fe20000001864 */
[----:B------:R1:W-:Y:S07]  /*12e80*/  MUFU.EX2 R190, R2 ;  /* 0x0000000200be7308 */ /* 0x0003ee0000000800 */
        /* <DEDUP_REMOVED lines=8> */
[----:B-1----:R-:W-:-:S06]  /*12f10*/  FFMA.FTZ R2, R137, c[0x0][0x2d0], -R0 ;  /* 0x0000b40089027a23 */ /* 0x002fcc0000010800 */
[----:B------:R-:W-:Y:S02]  /*12f20*/  F2FP.PACK_AB R8, R214, R213 ;  /* 0x000000d5d608723e */ /* 0x000fe400000000ff */
[----:B------:R-:W-:Y:S02]  /*12f30*/  F2FP.PACK_AB R9, R204, R203 ;  /* 0x000000cbcc09723e */ /* 0x000fe400000000ff */
[----:B------:R-:W-:Y:S02]  /*12f40*/  F2FP.PACK_AB R10, R216, R215 ;  /* 0x000000d7d80a723e */ /* 0x000fe400000000ff */
[----:B------:R-:W-:Y:S01]  /*12f50*/  F2FP.PACK_AB R11, R201, R202 ;  /* 0x000000cac90b723e */ /* 0x000fe200000000ff */
[----:B------:R1:W-:Y:S01]  /*12f60*/  MUFU.EX2 R185, R2 ;  /* 0x0000000200b97308 */ /* 0x0003e20000000800 */
[----:B------:R-:W-:-:S05]  /*12f70*/  MOV R145, R188 ;  /* 0x000000bc00917202 */ /* 0x000fca0000000f00 */
[C---:B------:R-:W-:Y:S08]  /*12f80*/  HMMA.16816.F32 R88, R8.reuse, R20, R64 ;  /* 0x000000140858723c */ /* 0x040ff00000001840 */
[----:B------:R-:W-:Y:S01]  /*12f90*/  HMMA.16816.F32 R64, R8, R16, R56 ;  /* 0x000000100840723c */ /* 0x000fe20000001838 */
[----:B-1----:R-:W-:-:S07]  /*12fa0*/  FFMA.FTZ R2, R136, c[0x0][0x2d0], -R0 ;  /* 0x0000b40088027a23 */ /* 0x002fce0000010800 */
[C---:B------:R-:W-:Y:S01]  /*12fb0*/  HMMA.16816.F32 R44, R8.reuse, R18, R44 ;  /* 0x00000012082c723c */ /* 0x040fe2000000182c */
[----:B------:R-:W1:Y:S01]  /*12fc0*/  LDSM.16.MT88.4 R16, [R225+0x2100] ;  /* 0x00210000e110783b */ /* 0x000e620000004200 */
[----:B------:R4:W1:Y:S06]  /*12fd0*/  MUFU.EX2 R188, R2 ;  /* 0x0000000200bc7308 */ /* 0x00086c0000000800 */
[C---:B------:R-:W-:Y:S01]  /*12fe0*/  HMMA.16816.F32 R80, R8.reuse, R22, R60 ;  /* 0x000000160850723c */ /* 0x040fe2000000183c */
[----:B------:R-:W1:Y:S07]  /*12ff0*/  LDSM.16.MT88.4 R20, [R227+0x2100] ;  /* 0x00210000e314783b */ /* 0x000e6e0000004200 */
[----:B------:R-:W-:Y:S01]  /*13000*/  HMMA.16816.F32 R40, R8, R12, R40 ;  /* 0x0000000c0828723c */ /* 0x000fe20000001828 */
[----:B----4-:R-:W-:-:S07]  /*13010*/  FFMA.FTZ R2, R138, c[0x0][0x2d0], -R0 ;  /* 0x0000b4008a027a23 */ /* 0x010fce0000010800 */
[----:B------:R-:W-:Y:S01]  /*13020*/  HMMA.16816.F32 R36, R8, R14, R32 ;  /* 0x0000000e0824723c */ /* 0x000fe20000001820 */
[----:B------:R-:W4:Y:S01]  /*13030*/  LDSM.16.MT88.4 R12, [R226+0x2100] ;  /* 0x00210000e20c783b */ /* 0x000f220000004200 */
[----:B------:R-:W-:Y:S02]  /*13040*/  IMAD.MOV.U32 R172, RZ, RZ, R187 ;  /* 0x000000ffffac7224 */ /* 0x000fe400078e00bb */
[----:B------:R2:W-:Y:S01]  /*13050*/  MUFU.EX2 R187, R2 ;  /* 0x0000000200bb7308 */ /* 0x0005e20000000800 */
[----:B------:R-:W-:Y:S02]  /*13060*/  IMAD.MOV.U32 R141, RZ, RZ, R186 ;  /* 0x000000ffff8d7224 */ /* 0x000fe400078e00ba */
[----:B------:R-:W-:Y:S01]  /*13070*/  MOV R174, R172 ;  /* 0x000000ac00ae7202 */ /* 0x000fe20000000f00 */
[----:B------:R-:W-:Y:S02]  /*13080*/  IMAD.MOV.U32 R172, RZ, RZ, R118 ;  /* 0x000000ffffac7224 */ /* 0x000fe400078e0076 */
[----:B--2---:R-:W-:-:S04]  /*13090*/  FFMA.FTZ R2, R140, c[0x0][0x2d0], -R0 ;  /* 0x0000b4008c027a23 */ /* 0x004fc80000010800 */
[----:B------:R2:W1:Y:S01]  /*130a0*/  MUFU.EX2 R186, R2 ;  /* 0x0000000200ba7308 */ /* 0x0004620000000800 */
[----:B------:R-:W-:Y:S01]  /*130b0*/  MOV R118, R144 ;  /* 0x0000009000767202 */ /* 0x000fe20000000f00 */
[----:B------:R-:W-:Y:S01]  /*130c0*/  HMMA.16816.F32 R32, R8, R28, R48 ;  /* 0x0000001c0820723c */ /* 0x000fe20000001830 */
[----:B--2---:R-:W-:-:S05]  /*130d0*/  FFMA.FTZ R2, R184, c[0x0][0x2d0], -R6 ;  /* 0x0000b400b8027a23 */ /* 0x004fca0000010806 */
[----:B------:R2:W-:Y:S02]  /*130e0*/  MUFU.EX2 R116, R2 ;  /* 0x0000000200747308 */ /* 0x0005e40000000800 */
[----:B------:R-:W-:Y:S01]  /*130f0*/  HMMA.16816.F32 R28, R8, R30, R52 ;  /* 0x0000001e081c723c */ /* 0x000fe20000001834 */
[----:B--2---:R-:W-:Y:S02]  /*13100*/  FFMA.FTZ R2, R173, c[0x0][0x2d0], -R6 ;  /* 0x0000b400ad027a23 */ /* 0x004fe40000010806 */
[----:B------:R-:W-:Y:S02]  /*13110*/  IMAD.MOV.U32 R173, RZ, RZ, R128 ;  /* 0x000000ffffad7224 */ /* 0x000fe400078e0080 */
[----:B------:R-:W-:Y:S02]  /*13120*/  IMAD.MOV.U32 R128, RZ, RZ, R117 ;  /* 0x000000ffff807224 */ /* 0x000fe400078e0075 */
[----:B------:R2:W1:Y:S01]  /*13130*/  MUFU.EX2 R117, R2 ;  /* 0x0000000200757308 */ /* 0x0004620000000800 */
[----:B------:R-:W-:-:S02]  /*13140*/  IMAD.MOV.U32 R175, RZ, RZ, R173 ;  /* 0x000000ffffaf7224 */ /* 0x000fc400078e00ad */
[----:B------:R-:W-:Y:S01]  /*13150*/  MOV R173, R128 ;  /* 0x0000008000ad7202 */ /* 0x000fe20000000f00 */
[----:B------:R-:W-:Y:S01]  /*13160*/  IMAD.MOV.U32 R128, RZ, RZ, R118 ;  /* 0x000000ffff807224 */ /* 0x000fe200078e0076 */
[----:B------:R-:W-:Y:S02]  /*13170*/  F2FP.PACK_AB R8, R196, R193 ;  /* 0x000000c1c408723e */ /* 0x000fe400000000ff */
[----:B---3--:R-:W-:Y:S02]  /*13180*/  F2FP.PACK_AB R9, R191, R192 ;  /* 0x000000c0bf09723e */ /* 0x008fe400000000ff */
[----:B------:R-:W-:Y:S01]  /*13190*/  F2FP.PACK_AB R10, R195, R198 ;  /* 0x000000c6c30a723e */ /* 0x000fe200000000ff */
[----:B--2---:R-:W-:Y:S01]  /*131a0*/  FFMA.FTZ R2, R174, c[0x0][0x2d0], -R6 ;  /* 0x0000b400ae027a23 */ /* 0x004fe20000010806 */
[----:B------:R-:W-:-:S03]  /*131b0*/  F2FP.PACK_AB R11, R189, R190 ;  /* 0x000000bebd0b723e */ /* 0x000fc600000000ff */
[----:B------:R2:W-:Y:S01]  /*131c0*/  MUFU.EX2 R118, R2 ;  /* 0x0000000200767308 */ /* 0x0005e20000000800 */
[----:B------:R-:W-:Y:S02]  /*131d0*/  IMAD.MOV.U32 R174, RZ, RZ, R172 ;  /* 0x000000ffffae7224 */ /* 0x000fe400078e00ac */
[----:B------:R-:W-:Y:S01]  /*131e0*/  IMAD.MOV.U32 R144, RZ, RZ, R146 ;  /* 0x000000ffff907224 */ /* 0x000fe200078e0092 */
[C---:B------:R-:W-:Y:S01]  /*131f0*/  HMMA.16816.F32 R52, R8.reuse, R26, R112 ;  /* 0x0000001a0834723c */ /* 0x040fe20000001870 */
[----:B------:R-:W-:Y:S02]  /*13200*/  IMAD.MOV.U32 R146, RZ, RZ, R126 ;  /* 0x000000ffff927224 */ /* 0x000fe400078e007e */
[----:B--2---:R-:W-:Y:S02]  /*13210*/  FFMA.FTZ R2, R175, c[0x0][0x2d0], -R6 ;  /* 0x0000b400af027a23 */ /* 0x004fe40000010806 */
[----:B------:R-:W-:Y:S02]  /*13220*/  IMAD.MOV.U32 R175, RZ, RZ, R174 ;  /* 0x000000ffffaf7224 */ /* 0x000fe400078e00ae */
[----:B------:R2:W-:Y:S01]  /*13230*/  MUFU.EX2 R184, R2 ;  /* 0x0000000200b87308 */ /* 0x0005e20000000800 */
[----:B-1----:R-:W-:Y:S01]  /*13240*/  HMMA.16816.F32 R84, R8, R16, R100 ;  /* 0x000000100854723c */ /* 0x002fe20000001864 */
[----:B------:R-:W-:-:S02]  /*13250*/  IMAD.MOV.U32 R172, RZ, RZ, R144 ;  /* 0x000000ffffac7224 */ /* 0x000fc400078e0090 */
[----:B------:R-:W-:Y:S01]  /*13260*/  IMAD.MOV.U32 R144, RZ, RZ, R146 ;  /* 0x000000ffff907224 */ /* 0x000fe200078e0092 */
[----:B------:R-:W-:Y:S01]  /*13270*/  MOV R146, R141 ;  /* 0x0000008d00927202 */ /* 0x000fe20000000f00 */
[----:B------:R-:W-:-:S03]  /*13280*/  IMAD.MOV.U32 R141, RZ, RZ, R239 ;  /* 0x000000ffff8d7224 */ /* 0x000fc600078e00ef */
[----:B------:R-:W-:Y:S01]  /*13290*/  HMMA.16816.F32 R56, R8, R24, R120 ;  /* 0x000000180838723c */ /* 0x000fe20000001878 */
[----:B--2---:R-:W-:-:S07]  /*132a0*/  FFMA.FTZ R2, R249, c[0x0][0x2d0], -R5 ;  /* 0x0000b400f9027a23 */ /* 0x004fce0000010805 */
[----:B------:R-:W-:Y:S01]  /*132b0*/  HMMA.16816.F32 R60, R8, R20, R108 ;  /* 0x00000014083c723c */ /* 0x000fe2000000186c */
[----:B------:R1:W-:Y:S01]  /*132c0*/  MUFU.EX2 R115, R2 ;  /* 0x0000000200737308 */ /* 0x0003e20000000800 */
[----:B------:R-:W-:-:S06]  /*132d0*/  IMAD.MOV.U32 R174, RZ, RZ, R173 ;  /* 0x000000ffffae7224 */ /* 0x000fcc00078e00ad */
[----:B------:R-:W-:Y:S01]  /*132e0*/  HMMA.16816.F32 R76, R8, R22, R104 ;  /* 0x00000016084c723c */ /* 0x000fe20000001868 */
[----:B------:R-:W-:-:S07]  /*132f0*/  MOV R173, R172 ;  /* 0x000000ac00ad7202 */ /* 0x000fce0000000f00 */
[----:B------:R-:W-:Y:S01]  /*13300*/  HMMA.16816.F32 R160, R8, R18, R160 ;  /* 0x0000001208a0723c */ /* 0x000fe200000018a0 */
[----:B-1----:R-:W-:-:S07]  /*13310*/  FFMA.FTZ R2, R175, c[0x0][0x2d0], -R5 ;  /* 0x0000b400af027a23 */ /* 0x002fce0000010805 */
[C---:B----4-:R-:W-:Y:S01]  /*13320*/  HMMA.16816.F32 R96, R8.reuse, R12, R96 ;  /* 0x0000000c0860723c */ /* 0x050fe20000001860 */
[----:B------:R1:W2:Y:S07]  /*13330*/  MUFU.EX2 R113, R2 ;  /* 0x0000000200717308 */ /* 0x0002ae0000000800 */
[----:B------:R-:W-:Y:S01]  /*13340*/  HMMA.16816.F32 R100, R8, R14, R92 ;  /* 0x0000000e0864723c */ /* 0x000fe2000000185c */
[----:B------:R-:W-:-:S06]  /*13350*/  IMAD.MOV.U32 R172, RZ, RZ, R141 ;  /* 0x000000ffffac7224 */ /* 0x000fcc00078e008d */
[----:B------:R-:W-:Y:S02]  /*13360*/  F2FP.PACK_AB R8, R197, R194 ;  /* 0x000000c2c508723e */ /* 0x000fe400000000ff */
[----:B------:R-:W-:Y:S02]  /*13370*/  F2FP.PACK_AB R9, R188, R185 ;  /* 0x000000b9bc09723e */ /* 0x000fe400000000ff */
[----:B------:R-:W-:Y:S02]  /*13380*/  F2FP.PACK_AB R10, R200, R199 ;  /* 0x000000c7c80a723e */ /* 0x000fe400000000ff */
[----:B------:R-:W-:Y:S01]  /*13390*/  F2FP.PACK_AB R11, R186, R187 ;  /* 0x000000bbba0b723e */ /* 0x000fe200000000ff */
[----:B-1----:R-:W-:Y:S01]  /*133a0*/  FFMA.FTZ R2, R247, c[0x0][0x2d0], -R5 ;  /* 0x0000b400f7027a23 */ /* 0x002fe20000010805 */
[----:B------:R-:W-:-:S03]  /*133b0*/  MOV R175, R174 ;  /* 0x000000ae00af7202 */ /* 0x000fc60000000f00 */
[----:B------:R1:W-:Y:S02]  /*133c0*/  MUFU.EX2 R114, R2 ;  /* 0x0000000200727308 */ /* 0x0003e40000000800 */
[----:B------:R-:W-:Y:S01]  /*133d0*/  HMMA.16816.F32 R92, R8, R24, R88 ;  /* 0x00000018085c723c */ /* 0x000fe20000001858 */
[----:B------:R-:W-:Y:S02]  /*133e0*/  IMAD.MOV.U32 R174, RZ, RZ, R173 ;  /* 0x000000ffffae7224 */ /* 0x000fe400078e00ad */
[----:B------:R-:W-:Y:S02]  /*133f0*/  IMAD.MOV.U32 R173, RZ, RZ, R172 ;  /* 0x000000ffffad7224 */ /* 0x000fe400078e00ac */
[----:B------:R-:W-:-:S03]  /*13400*/  IMAD.MOV.U32 R172, RZ, RZ, R68 ;  /* 0x000000ffffac7224 */ /* 0x000fc600078e0044 */
[----:B------:R-:W-:Y:S01]  /*13410*/  HMMA.16816.F32 R88, R8, R26, R80 ;  /* 0x0000001a0858723c */ /* 0x000fe20000001850 */
[----:B------:R-:W3:Y:S01]  /*13420*/  LDSM.16.MT88.4 R24, [R224+0x2900] ;  /* 0x00290000e018783b */ /* 0x000ee20000004200 */
[----:B-1----:R-:W-:-:S04]  /*13430*/  FFMA.FTZ R2, R178, c[0x0][0x2d0], -R5 ;  /* 0x0000b400b2027a23 */ /* 0x002fc80000010805 */
[----:B------:R1:W4:Y:S02]  /*13440*/  MUFU.EX2 R112, R2 ;  /* 0x0000000200707308 */ /* 0x0003240000000800 */
[----:B-1----:R-:W-:Y:S02]  /*13450*/  FFMA.FTZ R2, R175, c[0x0][0x2d0], -R7 ;  /* 0x0000b400af027a23 */ /* 0x002fe40000010807 */
[----:B------:R-:W-:Y:S02]  /*13460*/  IMAD.MOV.U32 R175, RZ, RZ, R174 ;  /* 0x000000ffffaf7224 */ /* 0x000fe400078e00ae */
[----:B------:R-:W-:Y:S02]  /*13470*/  IMAD.MOV.U32 R174, RZ, RZ, R173 ;  /* 0x000000ffffae7224 */ /* 0x000fe400078e00ad */
[----:B------:R1:W-:Y:S01]  /*13480*/  MUFU.EX2 R111, R2 ;  /* 0x00000002006f7308 */ /* 0x0003e20000000800 */
[----:B------:R-:W-:Y:S01]  /*13490*/  IMAD.MOV.U32 R173, RZ, RZ, R172 ;  /* 0x000000ffffad7224 */ /* 0x000fe200078e00ac */
[----:B------:R-:W-:Y:S01]  /*134a0*/  MOV R172, R139 ;  /* 0x0000008b00ac7202 */ /* 0x000fe20000000f00 */
[----:B-1----:R-:W-:-:S02]  /*134b0*/  FFMA.FTZ R2, R175, c[0x0][0x2d0], -R7 ;  /* 0x0000b400af027a23 */ /* 0x002fc40000010807 */
[----:B------:R-:W-:Y:S02]  /*134c0*/  IMAD.MOV.U32 R175, RZ, RZ, R174 ;  /* 0x000000ffffaf7224 */ /* 0x000fe400078e00ae */
[----:B------:R-:W-:Y:S01]  /*134d0*/  IMAD.MOV.U32 R174, RZ, RZ, R173 ;  /* 0x000000ffffae7224 */ /* 0x000fe200078e00ad */
[----:B------:R-:W-:Y:S01]  /*134e0*/  MOV R173, R172 ;  /* 0x000000ac00ad7202 */ /* 0x000fe20000000f00 */
[----:B------:R-:W-:Y:S02]  /*134f0*/  IMAD.MOV.U32 R172, RZ, RZ, R128 ;  /* 0x000000ffffac7224 */ /* 0x000fe400078e0080 */
[----:B------:R-:W-:Y:S02]  /*13500*/  IMAD.MOV.U32 R128, RZ, RZ, R235 ;  /* 0x000000ffff807224 */ /* 0x000fe400078e00eb */
[----:B------:R-:W-:Y:S01]  /*13510*/  IMAD.MOV.U32 R165, RZ, RZ, R175 ;  /* 0x000000ffffa57224 */ /* 0x000fe200078e00af */
[----:B------:R-:W-:Y:S01]  /*13520*/  MOV R175, R174 ;  /* 0x000000ae00af7202 */ /* 0x000fe20000000f00 */
[----:B------:R-:W-:-:S02]  /*13530*/  IMAD.MOV.U32 R174, RZ, RZ, R173 ;  /* 0x000000ffffae7224 */ /* 0x000fc400078e00ad */
        /* <DEDUP_REMOVED lines=8> */
[----:B------:R-:W-:-:S03]  /*135c0*/  IMAD.MOV.U32 R171, RZ, RZ, R174 ;  /* 0x000000ffffab7224 */ /* 0x000fc600078e00ae */
[----:B------:R-:W-:Y:S01]  /*135d0*/  HMMA.16816.F32 R64, R8, R22, R44 ;  /* 0x000000160840723c */ /* 0x000fe2000000182c */
[----:B------:R-:W-:Y:S01]  /*135e0*/  IMAD.MOV.U32 R166, RZ, RZ, R146 ;  /* 0x000000ffffa67224 */ /* 0x000fe200078e0092 */
[----:B------:R-:W-:Y:S01]  /*135f0*/  MOV R144, R129 ;  /* 0x0000008100907202 */ /* 0x000fe20000000f00 */
[----:B------:R-:W-:Y:S01]  /*13600*/  IMAD.MOV.U32 R175, RZ, RZ, R127 ;  /* 0x000000ffffaf7224 */ /* 0x000fe200078e007f */
[----:B------:R-:W-:Y:S01]  /*13610*/  MOV R132, R69 ;  /* 0x0000004500847202 */ /* 0x000fe20000000f00 */
[----:B-1----:R-:W-:-:S03]  /*13620*/  FFMA.FTZ R2, R165, c[0x0][0x2d0], -R7 ;  /* 0x0000b400a5027a23 */ /* 0x002fc60000010807 */
[C---:B------:R-:W-:Y:S01]  /*13630*/  HMMA.16816.F32 R44, R8.reuse, R18, R36 ;  /* 0x00000012082c723c */ /* 0x040fe20000001824 */
[----:B------:R-:W-:Y:S02]  /*13640*/  IMAD.MOV.U32 R165, RZ, RZ, R126 ;  /* 0x000000ffffa57224 */ /* 0x000fe400078e007e */
[----:B------:R-:W-:Y:S01]  /*13650*/  IMAD.MOV.U32 R141, RZ, RZ, R145 ;  /* 0x000000ffff8d7224 */ /* 0x000fe200078e0091 */
[----:B------:R1:W-:Y:S04]  /*13660*/  MUFU.EX2 R109, R2 ;  /* 0x00000002006d7308 */ /* 0x0003e80000000800 */
[C---:B------:R-:W-:Y:S01]  /*13670*/  HMMA.16816.F32 R48, R8.reuse, R16, R40 ;  /* 0x000000100830723c */ /* 0x040fe20000001828 */
[----:B------:R-:W-:Y:S01]  /*13680*/  IMAD.MOV.U32 R146, RZ, RZ, R131 ;  /* 0x000000ffff927224 */ /* 0x000fe200078e0083 */
[----:B------:R-:W-:Y:S01]  /*13690*/  MOV R68, R237 ;  /* 0x000000ed00447202 */ /* 0x000fe20000000f00 */
[----:B------:R-:W-:Y:S01]  /*136a0*/  IMAD.MOV.U32 R139, RZ, RZ, R236 ;  /* 0x000000ffff8b7224 */ /* 0x000fe200078e00ec */
[----:B------:R-:W3:Y:S04]  /*136b0*/  LDSM.16.MT88.4 R20, [R227+0x2900] ;  /* 0x00290000e314783b */ /* 0x000ee80000004200 */
[----:B------:R-:W-:Y:S01]  /*136c0*/  HMMA.16816.F32 R36, R8, R12, R32 ;  /* 0x0000000c0824723c */ /* 0x000fe20000001820 */
[----:B------:R-:W-:Y:S01]  /*136d0*/  IMAD.MOV.U32 R69, RZ, RZ, R240 ;  /* 0x000000ffff457224 */ /* 0x000fe200078e00f0 */
[----:B------:R-:W3:Y:S01]  /*136e0*/  LDSM.16.MT88.4 R16, [R225+0x2900] ;  /* 0x00290000e110783b */ /* 0x000ee20000004200 */
[----:B-1----:R-:W-:-:S03]  /*136f0*/  FFMA.FTZ R2, R158, c[0x0][0x2d0], -R0 ;  /* 0x0000b4009e027a23 */ /* 0x002fc60000010800 */
[----:B------:R1:W5:Y:S01]  /*13700*/  LDL.LU R240, [R1+0xb0] ;  /* 0x0000b00001f07983 */ /* 0x0003620000300800 */
[----:B------:R-:W-:Y:S01]  /*13710*/  FFMA.FTZ R34, R153, c[0x0][0x2d0], -R7 ;  /* 0x0000b40099227a23 */ /* 0x000fe20000010807 */
[----:B------:R-:W-:Y:S01]  /*13720*/  MOV R153, R171 ;  /* 0x000000ab00997202 */ /* 0x000fe20000000f00 */
[----:B------:R-:W-:Y:S01]  /*13730*/  IMAD.MOV.U32 R171, RZ, RZ, R167 ;  /* 0x000000ffffab7224 */ /* 0x000fe200078e00a7 */
[----:B------:R-:W-:Y:S01]  /*13740*/  HMMA.16816.F32 R40, R8, R14, R28 ;  /* 0x0000000e0828723c */ /* 0x000fe2000000181c */
[----:B------:R-:W-:Y:S01]  /*13750*/  IMAD.MOV.U32 R167, RZ, RZ, R166 ;  /* 0x000000ffffa77224 */ /* 0x000fe200078e00a6 */
[----:B------:R1:W-:Y:S01]  /*13760*/  MUFU.EX2 R107, R2 ;  /* 0x00000002006b7308 */ /* 0x0003e20000000800 */
[----:B------:R-:W-:Y:S01]  /*13770*/  IMAD.MOV.U32 R166, RZ, RZ, R165 ;  /* 0x000000ffffa67224 */ /* 0x000fe200078e00a5 */
[----:B------:R-:W-:Y:S01]  /*13780*/  MOV R165, R175 ;  /* 0x000000af00a57202 */ /* 0x000fe20000000f00 */
[----:B------:R-:W-:Y:S01]  /*13790*/  IMAD.MOV.U32 R175, RZ, RZ, R144 ;  /* 0x000000ffffaf7224 */ /* 0x000fe200078e0090 */
[----:B------:R3:W5:Y:S01]  /*137a0*/  LDL.LU R239, [R1+0xac] ;  /* 0x0000ac0001ef7983 */ /* 0x0007620000300800 */
[----:B------:R-:W-:Y:S01]  /*137b0*/  F2FP.PACK_AB R8, R117, R116 ;  /* 0x000000747508723e */ /* 0x000fe200000000ff */
[----:B------:R-:W-:Y:S01]  /*137c0*/  IMAD.MOV.U32 R144, RZ, RZ, R146 ;  /* 0x000000ffff907224 */ /* 0x000fe200078e0092 */
[----:B--2---:R-:W-:Y:S01]  /*137d0*/  F2FP.PACK_AB R9, R113, R115 ;  /* 0x000000737109723e */ /* 0x004fe200000000ff */
[----:B------:R-:W-:Y:S01]  /*137e0*/  IMAD.MOV.U32 R145, RZ, RZ, R238 ;  /* 0x000000ffff917224 */ /* 0x000fe200078e00ee */
[----:B------:R-:W-:Y:S01]  /*137f0*/  F2FP.PACK_AB R10, R184, R118 ;  /* 0x00000076b80a723e */ /* 0x000fe200000000ff */
[----:B------:R2:W5:Y:S01]  /*13800*/  LDL.LU R238, [R1+0xa8] ;  /* 0x0000a80001ee7983 */ /* 0x0005620000300800 */
[----:B----4-:R-:W-:Y:S01]  /*13810*/  F2FP.PACK_AB R11, R112, R114 ;  /* 0x00000072700b723e */ /* 0x010fe200000000ff */
[----:B------:R-:W-:-:S02]  /*13820*/  FFMA.FTZ R35, R153, c[0x0][0x2d0], -R7 ;  /* 0x0000b40099237a23 */ /* 0x000fc40000010807 */
[----:B------:R2:W5:Y:S01]  /*13830*/  LDL.LU R237, [R1+0xa4] ;  /* 0x0000a40001ed7983 */ /* 0x0005620000300800 */
[----:B-1----:R-:W-:Y:S02]  /*13840*/  FFMA.FTZ R2, R159, c[0x0][0x2d0], -R0 ;  /* 0x0000b4009f027a23 */ /* 0x002fe40000010800 */
[----:B------:R-:W-:Y:S01]  /*13850*/  IMAD.MOV.U32 R153, RZ, RZ, R166 ;  /* 0x000000ffff997224 */ /* 0x000fe200078e00a6 */
[----:B------:R2:W5:Y:S01]  /*13860*/  LDL.LU R236, [R1+0xa0] ;  /* 0x0000a00001ec7983 */ /* 0x0005620000300800 */
[----:B------:R1:W-:Y:S01]  /*13870*/  MUFU.EX2 R106, R2 ;  /* 0x00000002006a7308 */ /* 0x0003e20000000800 */
[----:B------:R-:W-:Y:S02]  /*13880*/  IMAD.MOV.U32 R166, RZ, RZ, R144 ;  /* 0x000000ffffa67224 */ /* 0x000fe400078e0090 */
[----:B------:R2:W5:Y:S01]  /*13890*/  LDL.LU R235, [R1+0x9c] ;  /* 0x00009c0001eb7983 */ /* 0x0005620000300800 */
[----:B------:R-:W-:Y:S01]  /*138a0*/  IMAD.MOV.U32 R174, RZ, RZ, R128 ;  /* 0x000000ffffae7224 */ /* 0x000fe200078e0080 */
[----:B------:R-:W-:Y:S01]  /*138b0*/  MOV R154, R171 ;  /* 0x000000ab009a7202 */ /* 0x000fe20000000f00 */
[----:B------:R-:W-:Y:S01]  /*138c0*/  IMAD.MOV.U32 R127, RZ, RZ, R130 ;  /* 0x000000ffff7f7224 */ /* 0x000fe200078e0082 */
[----:B------:R2:W5:Y:S01]  /*138d0*/  LDL.LU R234, [R1+0x98] ;  /* 0x0000980001ea7983 */ /* 0x0005620000300800 */
[----:B------:R-:W-:Y:S01]  /*138e0*/  IMAD.MOV.U32 R126, RZ, RZ, R233 ;  /* 0x000000ffff7e7224 */ /* 0x000fe200078e00e9 */
[----:B---3--:R-:W-:Y:S01]  /*138f0*/  HMMA.16816.F32 R128, R8, R26, R52 ;  /* 0x0000001a0880723c */ /* 0x008fe20000001834 */
[----:B------:R-:W-:Y:S01]  /*13900*/  IMAD.MOV.U32 R146, RZ, RZ, R232 ;  /* 0x000000ffff927224 */ /* 0x000fe200078e00e8 */
[----:B------:R2:W5:Y:S01]  /*13910*/  LDL.LU R233, [R1+0x94] ;  /* 0x0000940001e97983 */ /* 0x0005620000300800 */
[----:B------:R-:W-:-:S03]  /*13920*/  IMAD.MOV.U32 R155, RZ, RZ, R167 ;  /* 0x000000ffff9b7224 */ /* 0x000fc600078e00a7 */
[----:B------:R-:W3:Y:S01]  /*13930*/  LDSM.16.MT88.4 R12, [R226+0x2900] ;  /* 0x00290000e20c783b */ /* 0x000ee20000004200 */
[----:B-1----:R-:W-:Y:S01]  /*13940*/  FFMA.FTZ R2, R170, c[0x0][0x2d0], -R0 ;  /* 0x0000b400aa027a23 */ /* 0x002fe20000010800 */
[----:B------:R-:W-:Y:S01]  /*13950*/  MOV R167, R175 ;  /* 0x000000af00a77202 */ /* 0x000fe20000000f00 */
[----:B------:R-:W-:Y:S01]  /*13960*/  FFMA.FTZ R52, R231, c[0x0][0x2d0], -R7 ;  /* 0x0000b400e7347a23 */ /* 0x000fe20000010807 */
[----:B------:R2:W5:Y:S01]  /*13970*/  LDL.LU R232, [R1+0x90] ;  /* 0x0000900001e87983 */ /* 0x0005620000300800 */
[----:B------:R-:W-:Y:S01]  /*13980*/  IMAD.MOV.U32 R171, RZ, RZ, R165 ;  /* 0x000000ffffab7224 */ /* 0x000fe200078e00a5 */
[----:B------:R1:W-:Y:S01]  /*13990*/  MUFU.EX2 R105, R2 ;  /* 0x0000000200697308 */ /* 0x0003e20000000800 */
[----:B------:R-:W-:Y:S01]  /*139a0*/  FFMA.FTZ R53, R230, c[0x0][0x2d0], -R7 ;  /* 0x0000b400e6357a23 */ /* 0x000fe20000010807 */
[----:B------:R2:W5:Y:S01]  /*139b0*/  LDL.LU R231, [R1+0x8c] ;  /* 0x00008c0001e77983 */ /* 0x0005620000300800 */
[----:B------:R-:W-:Y:S01]  /*139c0*/  IMAD.MOV.U32 R144, RZ, RZ, R70 ;  /* 0x000000ffff907224 */ /* 0x000fe200078e0046 */
[----:B------:R-:W-:Y:S01]  /*139d0*/  MOV R152, R166 ;  /* 0x000000a600987202 */ /* 0x000fe20000000f00 */
[----:B------:R-:W-:Y:S01]  /*139e0*/  IMAD.MOV.U32 R165, RZ, RZ, R68 ;  /* 0x000000ffffa57224 */ /* 0x000fe200078e0044 */
[----:B------:R2:W5:Y:S01]  /*139f0*/  LDL.LU R230, [R1+0x88] ;  /* 0x0000880001e67983 */ /* 0x0005620000300800 */
[----:B------:R-:W-:Y:S01]  /*13a00*/  MOV R175, R229 ;  /* 0x000000e500af7202 */ /* 0x000fe20000000f00 */
[----:B------:R-:W-:-:S02]  /*13a10*/  FFMA.FTZ R54, R168, c[0x0][0x2d0], -R0 ;  /* 0x0000b400a8367a23 */ /* 0x000fc40000010800 */
[--C-:B------:R-:W-:Y:S01]  /*13a20*/  FFMA.FTZ R55, R164, c[0x0][0x2d0], -R0.reuse ;  /* 0x0000b400a4377a23 */ /* 0x100fe20000010800 */
[----:B------:R2:W5:Y:S01]  /*13a30*/  LDL.LU R229, [R1+0x84] ;  /* 0x0000840001e57983 */ /* 0x0005620000300800 */
[--C-:B------:R-:W-:Y:S02]  /*13a40*/  FFMA.FTZ R68, R157, c[0x0][0x2d0], -R0.reuse ;  /* 0x0000b4009d447a23 */ /* 0x100fe40000010800 */
[--C-:B------:R-:W-:Y:S02]  /*13a50*/  FFMA.FTZ R70, R156, c[0x0][0x2d0], -R0.reuse ;  /* 0x0000b4009c467a23 */ /* 0x100fe40000010800 */
[----:B-1----:R-:W-:Y:S02]  /*13a60*/  FFMA.FTZ R2, R169, c[0x0][0x2d0], -R0 ;  /* 0x0000b400a9027a23 */ /* 0x002fe40000010800 */
[----:B------:R-:W-:Y:S01]  /*13a70*/  IMAD.MOV.U32 R166, RZ, RZ, R135 ;  /* 0x000000ffffa67224 */ /* 0x000fe200078e0087 */
[----:B------:R-:W-:Y:S01]  /*13a80*/  MOV R135, R150 ;  /* 0x0000009600877202 */ /* 0x000fe20000000f00 */
[----:B------:R-:W-:-:S02]  /*13a90*/  FFMA.FTZ R0, R228, c[0x0][0x2d0], -R6 ;  /* 0x0000b400e4007a23 */ /* 0x000fc40000010806 */
[----:B------:R2:W5:Y:S01]  /*13aa0*/  LDL.LU R228, [R1+0x80] ;  /* 0x0000800001e47983 */ /* 0x0005620000300800 */
[----:B------:R-:W-:Y:S02]  /*13ab0*/  FFMA.FTZ R29, R119, c[0x0][0x2d0], -R6 ;  /* 0x0000b400771d7a23 */ /* 0x000fe40000010806 */
[----:B------:R-:W-:Y:S01]  /*13ac0*/  IMAD.MOV.U32 R150, RZ, RZ, R148 ;  /* 0x000000ffff967224 */ /* 0x000fe200078e0094 */
[----:B------:R2:W5:Y:S01]  /*13ad0*/  LDL.LU R119, [R1+0x7c] ;  /* 0x00007c0001777983 */ /* 0x0005620000300800 */
[----:B------:R-:W-:-:S03]  /*13ae0*/  MOV R148, R133 ;  /* 0x0000008500947202 */ /* 0x000fc60000000f00 */
[----:B------:R-:W4:Y:S01]  /*13af0*/  LDL.LU R133, [R1+0x18] ;  /* 0x0000180001857983 */ /* 0x000f220000300800 */
[----:B------:R-:W-:Y:S01]  /*13b00*/  FFMA.FTZ R3, R3, c[0x0][0x2d0], -R7 ;  /* 0x0000b40003037a23 */ /* 0x000fe20000010807 */
[----:B------:R1:W-:Y:S01]  /*13b10*/  MUFU.EX2 R104, R2 ;  /* 0x0000000200687308 */ /* 0x0003e20000000800 */
[----:B------:R-:W-:Y:S02]  /*13b20*/  IMAD.MOV.U32 R138, RZ, RZ, R153 ;  /* 0x000000ffff8a7224 */ /* 0x000fe400078e0099 */
[----:B------:R-:W-:-:S05]  /*13b30*/  IMAD.MOV.U32 R153, RZ, RZ, R165 ;  /* 0x000000ffff997224 */ /* 0x000fca00078e00a5 */
[----:B------:R-:W2:Y:S01]  /*13b40*/  MUFU.EX2 R110, R3 ;  /* 0x00000003006e7308 */ /* 0x000ea20000000800 */
[----:B------:R-:W-:Y:S02]  /*13b50*/  IMAD.MOV.U32 R165, RZ, RZ, R139 ;  /* 0x000000ffffa57224 */ /* 0x000fe400078e008b */
[----:B------:R-:W-:Y:S02]  /*13b60*/  IMAD.MOV.U32 R139, RZ, RZ, R149 ;  /* 0x000000ffff8b7224 */ /* 0x000fe400078e0095 */
[----:B------:R-:W-:Y:S01]  /*13b70*/  IMAD.MOV.U32 R149, RZ, RZ, R134 ;  /* 0x000000ffff957224 */ /* 0x000fe200078e0086 */
[----:B------:R-:W-:Y:S01]  /*13b80*/  MOV R249, R150 ;  /* 0x0000009600f97202 */ /* 0x000fe20000000f00 */
[----:B------:R-:W-:Y:S02]  /*13b90*/  IMAD.MOV.U32 R136, RZ, RZ, R171 ;  /* 0x000000ffff887224 */ /* 0x000fe400078e00ab */
[----:B-1----:R-:W-:Y:S02]  /*13ba0*/  FFMA.FTZ R2, R154, c[0x0][0x2d0], -R6 ;  /* 0x0000b4009a027a23 */ /* 0x002fe40000010806 */
[----:B------:R-:W-:-:S02]  /*13bb0*/  IMAD.MOV.U32 R137, RZ, RZ, R167 ;  /* 0x000000ffff897224 */ /* 0x000fc400078e00a7 */
[----:B------:R-:W-:Y:S01]  /*13bc0*/  IMAD.MOV.U32 R247, RZ, RZ, R149 ;  /* 0x000000fffff77224 */ /* 0x000fe200078e0095 */
[----:B------:R-:W-:Y:S01]  /*13bd0*/  MOV R154, R173 ;  /* 0x000000ad009a7202 */ /* 0x000fe20000000f00 */
[----:B------:R-:W-:Y:S02]  /*13be0*/  FFMA.FTZ R28, R155, c[0x0][0x2d0], -R6 ;  /* 0x0000b4009b1c7a23 */ /* 0x000fe40000010806 */
[----:B------:R-:W-:Y:S01]  /*13bf0*/  IMAD.MOV.U32 R134, RZ, RZ, R75 ;  /* 0x000000ffff867224 */ /* 0x000fe200078e004b */
[C---:B------:R-:W-:Y:S01]  /*13c00*/  HMMA.16816.F32 R56, R8.reuse, R24, R56 ;  /* 0x000000180838723c */ /* 0x040fe20000001838 */
[----:B------:R-:W-:Y:S01]  /*13c10*/  IMAD.MOV.U32 R155, RZ, RZ, R175 ;  /* 0x000000ffff9b7224 */ /* 0x000fe200078e00af */
[----:B------:R1:W-:Y:S01]  /*13c20*/  MUFU.EX2 R75, R2 ;  /* 0x00000002004b7308 */ /* 0x0003e20000000800 */
[----:B------:R-:W-:Y:S02]  /*13c30*/  IMAD.MOV.U32 R171, RZ, RZ, R174 ;  /* 0x000000ffffab7224 */ /* 0x000fe400078e00ae */
[----:B------:R-:W-:Y:S01]  /*13c40*/  IMAD.MOV.U32 R167, RZ, RZ, R172 ;  /* 0x000000ffffa77224 */ /* 0x000fe200078e00ac */
[----:B--2---:R-:W-:Y:S01]  /*13c50*/  F2FP.PACK_AB R6, R109, R110 ;  /* 0x0000006e6d06723e */ /* 0x004fe200000000ff */
[--C-:B------:R-:W-:Y:S01]  /*13c60*/  FFMA.FTZ R3, R138, c[0x0][0x2d0], -R5.reuse ;  /* 0x0000b4008a037a23 */ /* 0x100fe20000010805 */
[----:B------:R-:W-:Y:S01]  /*13c70*/  HMMA.16816.F32 R60, R8, R20, R60 ;  /* 0x00000014083c723c */ /* 0x000fe2000000183c */
[--C-:B------:R-:W-:Y:S01]  /*13c80*/  FFMA.FTZ R31, R137, c[0x0][0x2d0], -R5.reuse ;  /* 0x0000b400891f7a23 */ /* 0x100fe20000010805 */
[----:B------:R-:W-:Y:S01]  /*13c90*/  F2FP.PACK_AB R7, R104, R105 ;  /* 0x000000696807723e */ /* 0x000fe200000000ff */
[----:B------:R-:W-:-:S02]  /*13ca0*/  FFMA.FTZ R30, R152, c[0x0][0x2d0], -R5 ;  /* 0x0000b400981e7a23 */ /* 0x000fc40000010805 */
[----:B------:R-:W-:Y:S01]  /*13cb0*/  FADD.FTZ R33, R151, R4 ;  /* 0x0000000497217221 */ /* 0x000fe20000010000 */
[----:B------:R-:W-:Y:S01]  /*13cc0*/  F2FP.PACK_AB R4, R108, R111 ;  /* 0x0000006f6c04723e */ /* 0x000fe200000000ff */
[----:B------:R-:W-:Y:S01]  /*13cd0*/  IMAD.MOV.U32 R121, RZ, RZ, R69 ;  /* 0x000000ffff797224 */ /* 0x000fe200078e0045 */
[----:B------:R-:W-:Y:S01]  /*13ce0*/  HMMA.16816.F32 R76, R8, R22, R76 ;  /* 0x00000016084c723c */ /* 0x000fe2000000184c */
[----:B-1----:R-:W-:Y:S01]  /*13cf0*/  FFMA.FTZ R2, R136, c[0x0][0x2d0], -R5 ;  /* 0x0000b40088027a23 */ /* 0x002fe20000010805 */
[----:B------:R-:W-:Y:S01]  /*13d00*/  F2FP.PACK_AB R5, R106, R107 ;  /* 0x0000006b6a05723e */ /* 0x000fe200000000ff */
[----:B------:R-:W-:-:S05]  /*13d10*/  IMAD.MOV.U32 R120, RZ, RZ, R139 ;  /* 0x000000ffff787224 */ /* 0x000fca00078e008b */
[----:B------:R-:W-:Y:S01]  /*13d20*/  HMMA.16816.F32 R84, R8, R16, R84 ;  /* 0x000000100854723c */ /* 0x000fe20000001854 */
[----:B------:R-:W-:-:S07]  /*13d30*/  IMAD.MOV.U32 R139, RZ, RZ, R134 ;  /* 0x000000ffff8b7224 */ /* 0x000fce00078e0086 */
[C---:B------:R-:W-:Y:S08]  /*13d40*/  HMMA.16816.F32 R160, R8.reuse, R18, R160 ;  /* 0x0000001208a0723c */ /* 0x040ff000000018a0 */
[C---:B---3--:R-:W-:Y:S08]  /*13d50*/  HMMA.16816.F32 R172, R8.reuse, R12, R96 ;  /* 0x0000000c08ac723c */ /* 0x048ff00000001860 */
[----:B------:R-:W-:Y:S01]  /*13d60*/  HMMA.16816.F32 R100, R8, R14, R100 ;  /* 0x0000000e0864723c */ /* 0x000fe20000001864 */
[----:B------:R-:W-:-:S06]  /*13d70*/  IMAD.MOV.U32 R97, RZ, RZ, R144 ;  /* 0x000000ffff617224 */ /* 0x000fcc00078e0090 */
[----:B------:R-:W-:Y:S01]  /*13d80*/  FADD.FTZ R8, R249, R247 ;  /* 0x000000f7f9087221 */ /* 0x000fe20000010000 */
[----:B------:R-:W-:Y:S03]  /*13d90*/  HMMA.16816.F32 R92, R4, R24, R92 ;  /* 0x00000018045c723c */ /* 0x000fe6000000185c */
[----:B------:R-:W-:-:S05]  /*13da0*/  FADD.FTZ R8, R121, R8 ;  /* 0x0000000879087221 */ /* 0x000fca0000010000 */
[C---:B------:R-:W-:Y:S01]  /*13db0*/  HMMA.16816.F32 R88, R4.reuse, R26, R88 ;  /* 0x0000001a0458723c */ /* 0x040fe20000001858 */
[----:B------:R1:W-:Y:S07]  /*13dc0*/  MUFU.EX2 R69, R0 ;  /* 0x0000000000457308 */ /* 0x0003ee0000000800 */
[C---:B------:R-:W-:Y:S08]  /*13dd0*/  HMMA.16816.F32 R80, R4.reuse, R20, R80 ;  /* 0x000000140450723c */ /* 0x040ff00000001850 */
[C---:B------:R-:W-:Y:S08]  /*13de0*/  HMMA.16816.F32 R64, R4.reuse, R22, R64 ;  /* 0x000000160440723c */ /* 0x040ff00000001840 */
[C---:B------:R-:W-:Y:S08]  /*13df0*/  HMMA.16816.F32 R48, R4.reuse, R16, R48 ;  /* 0x000000100430723c */ /* 0x040ff00000001830 */
[C---:B------:R-:W-:Y:S08]  /*13e00*/  HMMA.16816.F32 R44, R4.reuse, R18, R44 ;  /* 0x00000012042c723c */ /* 0x040ff0000000182c */
[C---:B------:R-:W-:Y:S08]  /*13e10*/  HMMA.16816.F32 R36, R4.reuse, R12, R36 ;  /* 0x0000000c0424723c */ /* 0x040ff00000001824 */
[----:B------:R-:W-:Y:S01]  /*13e20*/  HMMA.16816.F32 R40, R4, R14, R40 ;  /* 0x0000000e0428723c */ /* 0x000fe20000001828 */
[----:B-1----:R-:W-:-:S02]  /*13e30*/  FADD.FTZ R0, R177, R33 ;  /* 0x00000021b1007221 */ /* 0x002fc40000010000 */
[----:B------:R-:W-:Y:S02]  /*13e40*/  IMAD.MOV.U32 R140, RZ, RZ, R148 ;  /* 0x000000ffff8c7224 */ /* 0x000fe400078e0094 */
[----:B------:R-:W-:Y:S01]  /*13e50*/  FADD.FTZ R32, R251, R183 ;  /* 0x000000b7fb207221 */ /* 0x000fe20000010000 */
[----:B------:R1:W-:Y:S01]  /*13e60*/  MUFU.EX2 R24, R3 ;  /* 0x0000000300187308 */ /* 0x0003e20000000800 */
[----:B------:R-:W-:Y:S01]  /*13e70*/  FADD.FTZ R4, R97, R8 ;  /* 0x0000000861047221 */ /* 0x000fe20000010000 */
[----:B------:R-:W-:Y:S01]  /*13e80*/  MOV R97, R139 ;  /* 0x0000008b00617202 */ /* 0x000fe20000000f00 */
[----:B------:R-:W-:Y:S02]  /*13e90*/  IMAD.MOV.U32 R139, RZ, RZ, c[0x0][0x2c4] ;  /* 0x0000b100ff8b7624 */ /* 0x000fe400078e00ff */
[----:B------:R-:W-:Y:S02]  /*13ea0*/  IMAD.MOV.U32 R152, RZ, RZ, R154 ;  /* 0x000000ffff987224 */ /* 0x000fe400078e009a */
[----:B------:R-:W-:Y:S01]  /*13eb0*/  IMAD.MOV.U32 R122, RZ, RZ, R132 ;  /* 0x000000ffff7a7224 */ /* 0x000fe200078e0084 */
[----:B------:R-:W-:Y:S01]  /*13ec0*/  ISETP.NE.AND P6, PT, R139, 0x1, PT ;  /* 0x000000018b00780c */ /* 0x000fe20003fc5270 */
[----:B------:R-:W-:Y:S01]  /*13ed0*/  FADD.FTZ R0, R176, R0 ;  /* 0x00000000b0007221 */ /* 0x000fe20000010000 */
[----:B------:R2:W-:Y:S01]  /*13ee0*/  MUFU.EX2 R23, R2 ;  /* 0x0000000200177308 */ /* 0x0005e20000000800 */
[----:B------:R-:W-:Y:S01]  /*13ef0*/  IMAD.MOV.U32 R98, RZ, RZ, R141 ;  /* 0x000000ffff627224 */ /* 0x000fe200078e008d */
[----:B------:R-:W-:Y:S01]  /*13f00*/  MOV R99, R124 ;  /* 0x0000007c00637202 */ /* 0x000fe20000000f00 */
[----:B------:R-:W-:Y:S01]  /*13f10*/  FADD.FTZ R0, R181, R0 ;  /* 0x00000000b5007221 */ /* 0x000fe20000010000 */
[----:B------:R-:W-:Y:S01]  /*13f20*/  MOV R169, R127 ;  /* 0x0000007f00a97202 */ /* 0x000fe20000000f00 */
[----:B------:R-:W-:Y:S01]  /*13f30*/  IMAD.MOV.U32 R168, RZ, RZ, R126 ;  /* 0x000000ffffa87224 */ /* 0x000fe200078e007e */
[----:B------:R-:W-:Y:S01]  /*13f40*/  MOV R249, R142 ;  /* 0x0000008e00f97202 */ /* 0x000fe20000000f00 */
[----:B-1----:R-:W-:-:S02]  /*13f50*/  FADD.FTZ R3, R120, R140 ;  /* 0x0000008c78037221 */ /* 0x002fc40000010000 */
[----:B------:R-:W-:Y:S01]  /*13f60*/  IMAD.MOV.U32 R170, RZ, RZ, R125 ;  /* 0x000000ffffaa7224 */ /* 0x000fe200078e007d */
[----:B------:R-:W-:Y:S01]  /*13f70*/  MOV R121, R155 ;  /* 0x0000009b00797202 */ /* 0x000fe20000000f00 */
[----:B------:R-:W-:Y:S01]  /*13f80*/  FADD.FTZ R7, R180, R0 ;  /* 0x00000000b4077221 */ /* 0x000fe20000010000 */
[----:B------:R-:W-:Y:S01]  /*13f90*/  MOV R138, R166 ;  /* 0x000000a6008a7202 */ /* 0x000fe20000000f00 */
[----:B------:R-:W-:Y:S02]  /*13fa0*/  FADD.FTZ R3, R122, R3 ;  /* 0x000000037a037221 */ /* 0x000fe40000010000 */
[----:B------:R-:W-:Y:S02]  /*13fb0*/  IMAD.MOV.U32 R123, RZ, RZ, R167 ;  /* 0x000000ffff7b7224 */ /* 0x000fe400078e00a7 */
[----:B------:R-:W-:Y:S02]  /*13fc0*/  IMAD.MOV.U32 R136, RZ, RZ, R165 ;  /* 0x000000ffff887224 */ /* 0x000fe400078e00a5 */
[----:B------:R-:W-:Y:S01]  /*13fd0*/  IMAD.MOV.U32 R137, RZ, RZ, R135 ;  /* 0x000000ffff897224 */ /* 0x000fe200078e0087 */
[----:B------:R-:W-:Y:S01]  /*13fe0*/  MOV R247, R146 ;  /* 0x0000009200f77202 */ /* 0x000fe20000000f00 */
[----:B--2---:R-:W-:Y:S01]  /*13ff0*/  FADD.FTZ R2, R182, R32 ;  /* 0x00000020b6027221 */ /* 0x004fe20000010000 */
[----:B------:R-:W1:Y:S01]  /*14000*/  MUFU.EX2 R20, R34 ;  /* 0x0000002200147308 */ /* 0x000e620000000800 */
[----:B------:R-:W-:Y:S01]  /*14010*/  IMAD.MOV.U32 R122, RZ, RZ, R152 ;  /* 0x000000ffff7a7224 */ /* 0x000fe200078e0098 */
[----:B------:R-:W-:Y:S01]  /*14020*/  LDSM.16.MT88.4 R148, [R227+0x3100] ;  /* 0x00310000e394783b */ /* 0x000fe20000004200 */
[----:B------:R-:W-:-:S02]  /*14030*/  FADD.FTZ R2, R179, R2 ;  /* 0x00000002b3027221 */ /* 0x000fc40000010000 */
[----:B------:R-:W-:Y:S01]  /*14040*/  IMAD.MOV.U32 R152, RZ, RZ, R145 ;  /* 0x000000ffff987224 */ /* 0x000fe200078e0091 */
[----:B------:R-:W-:Y:S01]  /*14050*/  LDSM.16.MT88.4 R16, [R226+0x3100] ;  /* 0x00310000e210783b */ /* 0x000fe20000004200 */
[----:B------:R-:W-:Y:S02]  /*14060*/  FADD.FTZ R3, R98, R3 ;  /* 0x0000000362037221 */ /* 0x000fe40000010000 */
[----:B------:R-:W-:Y:S02]  /*14070*/  FADD.FTZ R2, R99, R2 ;  /* 0x0000000263027221 */ /* 0x000fe40000010000 */
[----:B------:R-:W-:Y:S02]  /*14080*/  FADD.FTZ R6, R168, R4 ;  /* 0x00000004a8067221 */ /* 0x000fe40000010000 */
[----:B------:R-:W-:Y:S01]  /*14090*/  IMAD.MOV.U32 R120, RZ, RZ, R153 ;  /* 0x000000ffff787224 */ /* 0x000fe200078e0099 */
[----:B------:R-:W-:Y:S01]  /*140a0*/  MOV R25, R138 ;  /* 0x0000008a00197202 */ /* 0x000fe20000000f00 */
[----:B------:R-:W-:Y:S01]  /*140b0*/  FADD.FTZ R5, R169, R3 ;  /* 0x00000003a9057221 */ /* 0x000fe20000010000 */
[----:B------:R-:W2:Y:S01]  /*140c0*/  MUFU.EX2 R9, R54 ;  /* 0x0000003600097308 */ /* 0x000ea20000000800 */
[----:B------:R-:W-:Y:S01]  /*140d0*/  FADD.FTZ R4, R170, R2 ;  /* 0x00000002aa047221 */ /* 0x000fe20000010000 */
[----:B------:R-:W-:Y:S01]  /*140e0*/  LDSM.16.MT88.4 R164, [R225+0x3100] ;  /* 0x00310000e1a4783b */ /* 0x000fe20000004200 */
[----:B------:R-:W-:Y:S01]  /*140f0*/  IMAD.MOV.U32 R2, RZ, RZ, RZ ;  /* 0x000000ffff027224 */ /* 0x000fe200078e00ff */
[----:B------:R-:W-:Y:S01]  /*14100*/  MOV R170, R121 ;  /* 0x0000007900aa7202 */ /* 0x000fe20000000f00 */
[----:B------:R-:W-:-:S02]  /*14110*/  IMAD.MOV.U32 R169, RZ, RZ, R120 ;  /* 0x000000ffffa97224 */ /* 0x000fc400078e0078 */
[----:B------:R-:W-:Y:S02]  /*14120*/  IMAD.MOV.U32 R27, RZ, RZ, R123 ;  /* 0x000000ffff1b7224 */ /* 0x000fe400078e007b */
[----:B------:R-:W-:Y:S02]  /*14130*/  IMAD.MOV.U32 R251, RZ, RZ, R136 ;  /* 0x000000fffffb7224 */ /* 0x000fe400078e0088 */
[----:B------:R-:W-:Y:S02]  /*14140*/  IMAD.MOV.U32 R96, RZ, RZ, R137 ;  /* 0x000000ffff607224 */ /* 0x000fe400078e0089 */
[----:B------:R-:W-:Y:S02]  /*14150*/  FADD.FTZ R4, R171, R4 ;  /* 0x00000004ab047221 */ /* 0x000fe40000010000 */
[----:B------:R-:W-:Y:S02]  /*14160*/  IMAD.MOV.U32 R98, RZ, RZ, R122 ;  /* 0x000000ffff627224 */ /* 0x000fe400078e007a */
[----:B------:R-:W-:-:S02]  /*14170*/  IMAD.MOV.U32 R99, RZ, RZ, R247 ;  /* 0x000000ffff637224 */ /* 0x000fc400078e00f7 */
[----:B------:R-:W-:-:S05]  /*14180*/  IMAD.MOV.U32 R153, RZ, RZ, R147 ;  /* 0x000000ffff997224 */ /* 0x000fca00078e0093 */
[----:B------:R-:W-:Y:S02]  /*14190*/  MOV R247, R153 ;  /* 0x0000009900f77202 */ /* 0x000fe40000000f00 */
[----:B----4-:R-:W-:Y:S01]  /*141a0*/  MOV R154, R133 ;  /* 0x00000085009a7202 */ /* 0x010fe20000000f00 */
[----:B------:R-:W3:Y:S01]  /*141b0*/  MUFU.EX2 R11, R35 ;  /* 0x00000023000b7308 */ /* 0x000ee20000000800 */
[----:B------:R-:W4:Y:S03]  /*141c0*/  LDSM.16.MT88.4 R132, [R224+0x3100] ;  /* 0x00310000e084783b */ /* 0x000f260000004200 */
[----:B------:R-:W-:-:S05]  /*141d0*/  @P6 IMAD.HI.U32 R0, R154, c[0x0][0x2c8], RZ ;  /* 0x0000b2009a006a27 */ /* 0x000fca00078e00ff */
[----:B------:R-:W-:-:S04]  /*141e0*/  @P6 SHF.R.U32.HI R154, RZ, c[0x0][0x2cc], R0 ;  /* 0x0000b300ff9a6a19 */ /* 0x000fc80000011600 */
[----:B------:R-:W-:-:S05]  /*141f0*/  IADD3 R3, R154, R152, -R249 ;  /* 0x000000989a037210 */ /* 0x000fca0007ffe8f9 */
[----:B------:R-:W-:-:S05]  /*14200*/  IMAD.HI R2, R3, -0x6db6db6d, R2 ;  /* 0x9249249303027827 */ /* 0x000fca00078e0202 */
[----:B------:R-:W-:-:S04]  /*14210*/  SHF.R.U32.HI R0, RZ, 0x1f, R2 ;  /* 0x0000001fff007819 */ /* 0x000fc80000011602 */
        /* <DEDUP_REMOVED lines=62> */
[----:B------:R-:W1:Y:S01]  /*14600*/  MUFU.EX2 R10, R55 ;  /* 0x00000037000a7308 */ /* 0x000e620000000800 */
[----:B------:R-:W-:Y:S02]  /*14610*/  FADD.FTZ R0, R108, R0 ;  /* 0x000000006c007221 */ /* 0x000fe40000010000 */
[----:B------:R-:W-:Y:S02]  /*14620*/  FADD.FTZ R3, R106, R3 ;  /* 0x000000036a037221 */ /* 0x000fe40000010000 */
[----:B------:R-:W-:Y:S02]  /*14630*/  FADD.FTZ R4, R117, R4 ;  /* 0x0000000475047221 */ /* 0x000fe40000010000 */
[----:B------:R-:W-:Y:S01]  /*14640*/  FADD.FTZ R5, R113, R5 ;  /* 0x0000000571057221 */ /* 0x000fe20000010000 */
[----:B------:R-:W1:Y:S01]  /*14650*/  MUFU.EX2 R14, R52 ;  /* 0x00000034000e7308 */ /* 0x000e620000000800 */
[----:B------:R-:W-:-:S02]  /*14660*/  FADD.FTZ R0, R110, R0 ;  /* 0x000000006e007221 */ /* 0x000fc40000010000 */
[----:B------:R-:W-:Y:S02]  /*14670*/  FADD.FTZ R3, R105, R3 ;  /* 0x0000000369037221 */ /* 0x000fe40000010000 */
[----:B------:R-:W-:-:S03]  /*14680*/  FADD.FTZ R4, R118, R4 ;  /* 0x0000000476047221 */ /* 0x000fc60000010000 */
[----:B------:R-:W1:Y:S01]  /*14690*/  MUFU.EX2 R13, R68 ;  /* 0x00000044000d7308 */ /* 0x000e620000000800 */
[----:B------:R-:W-:Y:S02]  /*146a0*/  FADD.FTZ R5, R114, R5 ;  /* 0x0000000572057221 */ /* 0x000fe40000010000 */
[----:B------:R-:W-:Y:S02]  /*146b0*/  FADD.FTZ R2, R109, R0 ;  /* 0x000000006d027221 */ /* 0x000fe40000010000 */
[----:B------:R-:W-:-:S03]  /*146c0*/  FADD.FTZ R0, R104, R3 ;  /* 0x0000000368007221 */ /* 0x000fc60000010000 */
[----:B------:R-:W3:Y:S01]  /*146d0*/  MUFU.EX2 R29, R29 ;  /* 0x0000001d001d7308 */ /* 0x000ee20000000800 */
[----:B------:R-:W-:Y:S02]  /*146e0*/  FADD.FTZ R4, R184, R4 ;  /* 0x00000004b8047221 */ /* 0x000fe40000010000 */
[----:B------:R-:W-:-:S05]  /*146f0*/  FADD.FTZ R5, R112, R5 ;  /* 0x0000000570057221 */ /* 0x000fca0000010000 */
[----:B------:R-:W3:Y:S01]  /*14700*/  MUFU.EX2 R22, R31 ;  /* 0x0000001f00167308 */ /* 0x000ee20000000800 */
[----:B-1----:R-:W-:Y:S02]  /*14710*/  FADD.FTZ R3, R20, R2 ;  /* 0x0000000214037221 */ /* 0x002fe40000010000 */
[----:B--2---:R-:W-:-:S05]  /*14720*/  FADD.FTZ R2, R9, R0 ;  /* 0x0000000009027221 */ /* 0x004fca0000010000 */
[----:B------:R-:W1:Y:S01]  /*14730*/  MUFU.EX2 R15, R53 ;  /* 0x00000035000f7308 */ /* 0x000e620000000800 */
[----:B------:R-:W-:Y:S02]  /*14740*/  FADD.FTZ R0, R75, R4 ;  /* 0x000000044b007221 */ /* 0x000fe40000010000 */
[----:B------:R-:W-:-:S05]  /*14750*/  FADD.FTZ R5, R24, R5 ;  /* 0x0000000518057221 */ /* 0x000fca0000010000 */
[----:B------:R-:W2:Y:S01]  /*14760*/  MUFU.EX2 R12, R70 ;  /* 0x00000046000c7308 */ /* 0x000ea20000000800 */
[----:B---3--:R-:W-:-:S07]  /*14770*/  FADD.FTZ R3, R11, R3 ;  /* 0x000000030b037221 */ /* 0x008fce0000010000 */
[----:B------:R-:W3:Y:S01]  /*14780*/  MUFU.EX2 R21, R30 ;  /* 0x0000001e00157308 */ /* 0x000ee20000000800 */
[----:B------:R-:W-:-:S07]  /*14790*/  FADD.FTZ R2, R10, R2 ;  /* 0x000000020a027221 */ /* 0x000fce0000010000 */
[----:B------:R-:W2:Y:S01]  /*147a0*/  MUFU.EX2 R28, R28 ;  /* 0x0000001c001c7308 */ /* 0x000ea20000000800 */
[----:B------:R-:W-:Y:S02]  /*147b0*/  FADD.FTZ R0, R69, R0 ;  /* 0x0000000045007221 */ /* 0x000fe40000010000 */
[----:B------:R-:W-:Y:S02]  /*147c0*/  FADD.FTZ R5, R23, R5 ;  /* 0x0000000517057221 */ /* 0x000fe40000010000 */
[----:B------:R-:W-:Y:S02]  /*147d0*/  FADD.FTZ R4, R14, R3 ;  /* 0x000000030e047221 */ /* 0x000fe40000010000 */
[----:B------:R-:W-:Y:S02]  /*147e0*/  FADD.FTZ R3, R13, R2 ;  /* 0x000000020d037221 */ /* 0x000fe40000010000 */
[----:B------:R-:W-:Y:S01]  /*147f0*/  FADD.FTZ R2, R29, R0 ;  /* 0x000000001d027221 */ /* 0x000fe20000010000 */
[----:B------:R-:W-:Y:S01]  /*14800*/  IMNMX R6, RZ, R8, !PT ;  /* 0x00000008ff067217 */ /* 0x000fe20007800200 */
[----:B------:R-:W-:-:S02]  /*14810*/  FADD.FTZ R0, R22, R5 ;  /* 0x0000000516007221 */ /* 0x000fc40000010000 */
[----:B------:R-:W-:Y:S02]  /*14820*/  IMAD.MOV.U32 R155, RZ, RZ, R143 ;  /* 0x000000ffff9b7224 */ /* 0x000fe400078e008f */
[----:B-1----:R-:W-:Y:S02]  /*14830*/  FADD.FTZ R4, R15, R4 ;  /* 0x000000040f047221 */ /* 0x002fe40000010000 */
[----:B--2---:R-:W-:Y:S02]  /*14840*/  FADD.FTZ R3, R12, R3 ;  /* 0x000000030c037221 */ /* 0x004fe40000010000 */
[----:B---3--:R-:W-:Y:S01]  /*14850*/  FADD.FTZ R0, R21, R0 ;  /* 0x0000000015007221 */ /* 0x008fe20000010000 */
        /* <DEDUP_REMOVED lines=17> */
[C---:B----4-:R-:W-:Y:S08]  /*14970*/  HMMA.16816.F32 R124, R176.reuse, R132, R56 ;  /* 0x00000084b07c723c */ /* 0x050ff00000001838 */
        /* <DEDUP_REMOVED lines=25> */
.L_x_726:
[----:B------:R-:W-:Y:S04]  /*14b10*/  DEPBAR.LE SB0, 0x0 ;  /* 0x000080000000791a */ /* 0x000fe80000000000 */
[----:B------:R-:W-:Y:S01]  /*14b20*/  BAR.SYNC.DEFER_BLOCKING 0x0 ;  /* 0x0000000000007b1d */ /* 0x000fe20000010000 */
[----:B------:R-:W-:Y:S01]  /*14b30*/  ISETP.GE.AND P0, PT, R214, RZ, PT ;  /* 0x000000ffd600720c */ /* 0x000fe20003f06270 */
[----:B------:R-:W-:Y:S11]  /*14b40*/  IMAD.MOV.U32 R215, RZ, RZ, c[0x0][0x208] ;  /* 0x00008200ffd77624 */ /* 0x000ff600078e00ff */
[----:B------:R-:W-:Y:S01]  /*14b50*/  @!UPT UIADD3 URZ, URZ, URZ, URZ ;  /* 0x0000003f3f3ff290 */ /* 0x000fe2000fffe03f */
[----:B-12---:R-:W-:Y:S05]  /*14b60*/  @P0 SHF.R.S32.HI R0, RZ, 0x1f, R214 ;  /* 0x0000001fff000819 */ /* 0x006fea00000114d6 */
[----:B------:R-:W-:Y:S04]  /*14b70*/  @P0 IMAD R0, R0, c[0x0][0x208], RZ ;  /* 0x0000820000000a24 */ /* 0x000fe800078e02ff */
[----:B------:R-:W-:Y:S01]  /*14b80*/  @P0 IMAD R0, R214, c[0x0][0x20c], R0 ;  /* 0x00008300d6000a24 */ /* 0x000fe200078e0200 */
[----:B-----5:R-:W-:Y:S08]  /*14b90*/  LDSM.16.M88.4 R112, [R230+0x7100] ;  /* 0x00710000e670783b */ /* 0x020ff00000000200 */
[----:B------:R-:W1:Y:S08]  /*14ba0*/  LDSM.16.M88.4 R16, [R119+0x3900] ;  /* 0x003900007710783b */ /* 0x000e700000000200 */
[----:B------:R-:W2:Y:S08]  /*14bb0*/  LDSM.16.M88.4 R108, [R230+0x9100] ;  /* 0x00910000e66c783b */ /* 0x000eb00000000200 */
[----:B------:R-:W3:Y:S08]  /*14bc0*/  LDSM.16.M88.4 R32, [R119+0x4100] ;  /* 0x004100007720783b */ /* 0x000ef00000000200 */
[----:B------:R-:W4:Y:S06]  /*14bd0*/  LDL.64 R218, [R1+0x30] ;  /* 0x0000300001da7983 */ /* 0x000f2c0000100a00 */
[----:B------:R-:W2:Y:S06]  /*14be0*/  LDL.64 R216, [R1+0x38] ;  /* 0x0000380001d87983 */ /* 0x000eac0000100a00 */
[----:B------:R-:W1:Y:S08]  /*14bf0*/  LDSM.16.M88.4 R48, [R119+0x4900] ;  /* 0x004900007730783b */ /* 0x000e700000000200 */
[----:B------:R-:W2:Y:S04]  /*14c00*/  LDL R2, [R1+0x60] ;  /* 0x0000600001027983 */ /* 0x000ea80000100800 */
        /* <DEDUP_REMOVED lines=10> */
[----:B------:R1:W-:Y:S04]  /*14cb0*/  STL [R1+0x7c], R230 ;  /* 0x00007ce601007387 */ /* 0x0003e80000100800 */
        /* <DEDUP_REMOVED lines=9> */
[----:B--2---:R-:W-:Y:S01]  /*14d50*/  LOP3.LUT P3, RZ, R2, 0x1, RZ, 0xc0, !PT ;  /* 0x0000000102ff7812 */ /* 0x004fe2000786c0ff */
[-C--:B-1----:R-:W-:Y:S01]  /*14d60*/  HMMA.16816.F32 R4, R112, R16.reuse, RZ ;  /* 0x000000107004723c */ /* 0x082fe200000018ff */
[----:B------:R-:W-:Y:S02]  /*14d70*/  IMAD.MOV.U32 R217, RZ, RZ, c[0x0][0x208] ;  /* 0x00008200ffd97624 */ /* 0x000fe400078e00ff */
[----:B------:R-:W-:Y:S02]  /*14d80*/  MOV R230, R2 ;  /* 0x0000000200e67202 */ /* 0x000fe40000000f00 */
[----:B------:R-:W-:Y:S01]  /*14d90*/  IMAD.SHL.U32 R217, R217, 0x20, RZ ;  /* 0x00000020d9d97824 */ /* 0x000fe200078e00ff */
[----:B------:R-:W2:Y:S02]  /*14da0*/  LDL R2, [R1+0x20] ;  /* 0x0000200001027983 */ /* 0x000ea40000100800 */
[C---:B------:R-:W-:Y:S02]  /*14db0*/  HMMA.16816.F32 R8, R108.reuse, R16, RZ ;  /* 0x000000106c08723c */ /* 0x040fe400000018ff */
[----:B------:R-:W-:Y:S06]  /*14dc0*/  STL [R1+0xa4], R231 ;  /* 0x0000a4e701007387 */ /* 0x000fec0000100800 */
        /* <DEDUP_REMOVED lines=29> */
[----:B------:R-:W-:Y:S01]  /*14fa0*/  @P0 IMAD.WIDE.U32 R192, R214, c[0x0][0x208], RZ ;  /* 0x00008200d6c00a25 */ /* 0x000fe200078e00ff */
[-C--:B------:R-:W-:Y:S04]  /*14fb0*/  HMMA.16816.F32 R12, R196, R194.reuse, R12 ;  /* 0x000000c2c40c723c */ /* 0x080fe8000000180c */
[----:B------:R-:W-:Y:S04]  /*14fc0*/  @P0 IMAD.IADD R0, R193, 0x1, R0 ;  /* 0x00000001c1000824 */ /* 0x000fe800078e0200 */
[C---:B------:R-:W-:Y:S04]  /*14fd0*/  HMMA.16816.F32 R16, R188.reuse, R194, R16 ;  /* 0x000000c2bc10723c */ /* 0x040fe80000001810 */
[----:B------:R-:W-:Y:S04]  /*14fe0*/  @P0 IMAD R0, R0, 0x70, RZ ;  /* 0x0000007000000824 */ /* 0x000fe800078e02ff */
[-C--:B------:R-:W-:Y:S08]  /*14ff0*/  HMMA.16816.F32 R20, R188, R200.reuse, R20 ;  /* 0x000000c8bc14723c */ /* 0x080ff00000001814 */
[C---:B------:R-:W-:Y:S07]  /*15000*/  HMMA.16816.F32 R24, R196.reuse, R200, R24 ;  /* 0x000000c8c418723c */ /* 0x040fee0000001818 */
[----:B----4-:R-:W-:Y:S01]  /*15010*/  @P0 MOV R201, R219 ;  /* 0x000000db00c90202 */ /* 0x010fe20000000f00 */
[-C--:B------:R-:W-:Y:S04]  /*15020*/  HMMA.16816.F32 R28, R196, R202.reuse, R28 ;  /* 0x000000cac41c723c */ /* 0x080fe8000000181c */
[----:B------:R-:W-:Y:S02]  /*15030*/  @P0 IMAD.MOV.U32 R200, RZ, RZ, R216 ;  /* 0x000000ffffc80224 */ /* 0x000fe400078e00d8 */
[----:B------:R-:W-:Y:S02]  /*15040*/  IMAD.MOV.U32 R216, RZ, RZ, 0x5 ;  /* 0x00000005ffd87424 */ /* 0x000fe400078e00ff */
[C---:B------:R-:W-:Y:S04]  /*15050*/  HMMA.16816.F32 R32, R188.reuse, R202, R32 ;  /* 0x000000cabc20723c */ /* 0x040fe80000001820 */
[----:B------:R-:W-:Y:S01]  /*15060*/  @P0 IMAD.WIDE.U32 R200, R192, 0x70, R200 ;  /* 0x00000070c0c80825 */ /* 0x000fe200078e00c8 */
[----:B------:R-:W-:Y:S01]  /*15070*/  SHF.L.U64.HI R215, R215, R216, c[0x0][0x20c] ;  /* 0x00008300d7d77619 */ /* 0x000fe200000102d8 */
[----:B------:R-:W3:Y:S02]  /*15080*/  LDSM.16.M88.4 R192, [R236] ;  /* 0x00000000ecc0783b */ /* 0x000ee40000000200 */
[-C--:B------:R-:W-:Y:S04]  /*15090*/  HMMA.16816.F32 R36, R188, R204.reuse, R36 ;  /* 0x000000ccbc24723c */ /* 0x080fe80000001824 */
[----:B------:R-:W-:Y:S04]  /*150a0*/  @P0 IADD3 R0, R201, R0, RZ ;  /* 0x00000000c9000210 */ /* 0x000fe80007ffe0ff */
[C---:B------:R-:W-:Y:S08]  /*150b0*/  HMMA.16816.F32 R40, R196.reuse, R204, R40 ;  /* 0x000000ccc428723c */ /* 0x040ff00000001828 */
[-C--:B------:R-:W-:Y:S08]  /*150c0*/  HMMA.16816.F32 R44, R196, R206.reuse, R44 ;  /* 0x000000cec42c723c */ /* 0x080ff0000000182c */
[C---:B------:R-:W-:Y:S07]  /*150d0*/  HMMA.16816.F32 R48, R188.reuse, R206, R48 ;  /* 0x000000cebc30723c */ /* 0x040fee0000001830 */
[C---:B------:R-:W-:Y:S01]  /*150e0*/  @P0 LEA R206, P1, R200.reuse, c[0x0][0x1f8], 0x1 ;  /* 0x00007e00c8ce0a11 */ /* 0x040fe200078208ff */
[-C--:B------:R-:W-:Y:S04]  /*150f0*/  HMMA.16816.F32 R52, R188, R208.reuse, R52 ;  /* 0x000000d0bc34723c */ /* 0x080fe80000001834 */
[----:B------:R-:W-:Y:S01]  /*15100*/  @P0 LEA.HI.X R207, R200, c[0x0][0x1fc], R0, 0x1, P1 ;  /* 0x00007f00c8cf0a11 */ /* 0x000fe200008f0c00 */
[----:B------:R-:W-:Y:S01]  /*15110*/  IMAD.MOV.U32 R0, RZ, RZ, c[0x0][0x2c4] ;  /* 0x0000b100ff007624 */ /* 0x000fe200078e00ff */
[----:B------:R-:W4:Y:S01]  /*15120*/  LDSM.16.M88.4 R200, [R235] ;  /* 0x00000000ebc8783b */ /* 0x000f220000000200 */
[----:B------:R-:W-:Y:S01]  /*15130*/  @P0 IADD3 R212, P2, R206, R217, RZ ;  /* 0x000000d9ced40210 */ /* 0x000fe20007f5e0ff */
[C---:B------:R-:W-:Y:S04]  /*15140*/  HMMA.16816.F32 R56, R196.reuse, R208, R56 ;  /* 0x000000d0c438723c */ /* 0x040fe80000001838 */
[----:B------:R-:W-:Y:S02]  /*15150*/  @P0 IADD3.X R213, R207, R215, RZ, P2, !PT ;  /* 0x000000d7cfd50210 */ /* 0x000fe400017fe4ff */
[----:B------:R-:W-:Y:S01]  /*15160*/  @!PT LDS RZ, [RZ] ;  /* 0x00000000fffff984 */ /* 0x000fe20000000800 */
[----:B------:R-:W-:Y:S01]  /*15170*/  @!PT LDS RZ, [RZ] ;  /* 0x00000000fffff984 */ /* 0x000fe20000000800 */
[----:B------:R-:W-:Y:S01]  /*15180*/  @!PT LDS RZ, [RZ] ;  /* 0x00000000fffff984 */ /* 0x000fe20000000800 */
[----:B------:R2:W-:Y:S02]  /*15190*/  @P0 LDGSTS.E.BYPASS.LTC128B.128 [R241+0x100], [R206.64], !P3 ;  /* 0x00100000cef10fae */ /* 0x0005e4000d901d48 */
[-C--:B------:R-:W-:Y:S06]  /*151a0*/  HMMA.16816.F32 R60, R196, R210.reuse, R60 ;  /* 0x000000d2c43c723c */ /* 0x080fec000000183c */
[----:B------:R2:W-:Y:S02]  /*151b0*/  @P0 LDGSTS.E.BYPASS.LTC128B.128 [R241+0x900], [R212.64], !P3 ;  /* 0x00900000d4f10fae */ /* 0x0005e4000d901d48 */
[C---:B------:R-:W-:Y:S07]  /*151c0*/  HMMA.16816.F32 R64, R188.reuse, R210, R64 ;  /* 0x000000d2bc40723c */ /* 0x040fee0000001840 */
[-C--:B------:R-:W-:Y:S01]  /*151d0*/  @P0 IADD3 R210, P1, R212, R217.reuse, RZ ;  /* 0x000000d9d4d20210 */ /* 0x080fe20007f3e0ff */
[-C--:B-1----:R-:W-:Y:S04]  /*151e0*/  HMMA.16816.F32 R68, R188, R184.reuse, R68 ;  /* 0x000000b8bc44723c */ /* 0x082fe80000001844 */
[--C-:B------:R-:W-:Y:S01]  /*151f0*/  @P0 IMAD.X R211, R213, 0x1, R215.reuse, P1 ;  /* 0x00000001d5d30824 */ /* 0x100fe200008e06d7 */
[-C--:B------:R-:W-:Y:S03]  /*15200*/  @P0 IADD3 R208, P2, R210, R217.reuse, RZ ;  /* 0x000000d9d2d00210 */ /* 0x080fe60007f5e0ff */
[C---:B------:R-:W-:Y:S01]  /*15210*/  HMMA.16816.F32 R72, R196.reuse, R184, R72 ;  /* 0x000000b8c448723c */ /* 0x040fe20000001848 */
[----:B------:R1:W-:Y:S03]  /*15220*/  @P0 LDGSTS.E.BYPASS.LTC128B.128 [R241+0x1100], [R210.64], !P3 ;  /* 0x01100000d2f10fae */ /* 0x0003e6000d901d48 */
[--C-:B------:R-:W-:Y:S01]  /*15230*/  @P0 IMAD.X R209, R211, 0x1, R215.reuse, P2 ;  /* 0x00000001d3d10824 */ /* 0x100fe200010e06d7 */
[----:B------:R-:W-:Y:S03]  /*15240*/  @P0 IADD3 R204, P1, R208, R217, RZ ;  /* 0x000000d9d0cc0210 */ /* 0x000fe60007f3e0ff */
[-C--:B------:R-:W-:Y:S01]  /*15250*/  HMMA.16816.F32 R76, R196, R186.reuse, R76 ;  /* 0x000000bac44c723c */ /* 0x080fe2000000184c */
[----:B------:R1:W-:Y:S03]  /*15260*/  @P0 LDGSTS.E.BYPASS.LTC128B.128 [R241+0x1900], [R208.64], !P3 ;  /* 0x01900000d0f10fae */ /* 0x0003e6000d901d48 */
[----:B------:R-:W-:Y:S02]  /*15270*/  @P0 IADD3.X R205, R209, R215, RZ, P1, !PT ;  /* 0x000000d7d1cd0210 */ /* 0x000fe40000ffe4ff */
[-C--:B------:R-:W-:Y:S02]  /*15280*/  @P0 IADD3 R184, P2, R204, R217.reuse, RZ ;  /* 0x000000d9ccb80210 */ /* 0x080fe40007f5e0ff */
[C---:B------:R-:W-:Y:S01]  /*15290*/  HMMA.16816.F32 R80, R188.reuse, R186, R80 ;  /* 0x000000babc50723c */ /* 0x040fe20000001850 */
[----:B------:R4:W-:Y:S03]  /*152a0*/  @P0 LDGSTS.E.BYPASS.LTC128B.128 [R241+0x2100], [R204.64], !P3 ;  /* 0x02100000ccf10fae */ /* 0x0009e6000d901d48 */
[--C-:B------:R-:W-:Y:S01]  /*152b0*/  @P0 IMAD.X R185, R205, 0x1, R215.reuse, P2 ;  /* 0x00000001cdb90824 */ /* 0x100fe200010e06d7 */
[----:B--2---:R-:W-:Y:S03]  /*152c0*/  @P0 IADD3 R206, P1, R184, R217, RZ ;  /* 0x000000d9b8ce0210 */ /* 0x004fe60007f3e0ff */
[-C--:B---3--:R-:W-:Y:S01]  /*152d0*/  HMMA.16816.F32 R84, R188, R192.reuse, R84 ;  /* 0x000000c0bc54723c */ /* 0x088fe20000001854 */
[----:B------:R2:W-:Y:S03]  /*152e0*/  @P0 LDGSTS.E.BYPASS.LTC128B.128 [R241+0x2900], [R184.64], !P3 ;  /* 0x02900000b8f10fae */ /* 0x0005e6000d901d48 */
[----:B------:R-:W-:Y:S01]  /*152f0*/  @P0 IMAD.X R207, R185, 0x1, R215, P1 ;  /* 0x00000001b9cf0824 */ /* 0x000fe200008e06d7 */
[----:B------:R-:W-:Y:S03]  /*15300*/  ISETP.NE.AND P1, PT, R0, 0x1, PT ;  /* 0x000000010000780c */ /* 0x000fe60003f25270 */
[C---:B------:R-:W-:Y:S01]  /*15310*/  HMMA.16816.F32 R88, R196.reuse, R192, R88 ;  /* 0x000000c0c458723c */ /* 0x040fe20000001858 */
[----:B------:R3:W-:Y:S07]  /*15320*/  @P0 LDGSTS.E.BYPASS.LTC128B.128 [R241+0x3100], [R206.64], !P3 ;  /* 0x03100000cef10fae */ /* 0x0007ee000d901d48 */
[-C--:B------:R-:W-:Y:S01]  /*15330*/  HMMA.16816.F32 R92, R196, R194.reuse, R92 ;  /* 0x000000c2c45c723c */ /* 0x080fe2000000185c */
[----:B-1----:R-:W-:Y:S07]  /*15340*/  LDSM.16.M88.4 R208, [R231+0x9100] ;  /* 0x00910000e7d0783b */ /* 0x002fee0000000200 */
[C---:B------:R-:W-:Y:S01]  /*15350*/  HMMA.16816.F32 R96, R188.reuse, R194, R96 ;  /* 0x000000c2bc60723c */ /* 0x040fe20000001860 */
[----:B------:R-:W-:Y:S07]  /*15360*/  LDSM.16.M88.4 R192, [R229+0x4100] ;  /* 0x00410000e5c0783b */ /* 0x000fee0000000200 */
[-C--:B----4-:R-:W-:Y:S01]  /*15370*/  HMMA.16816.F32 R100, R188, R200.reuse, R100 ;  /* 0x000000c8bc64723c */ /* 0x090fe20000001864 */
[----:B--2---:R1:W-:Y:S07]  /*15380*/  LDSM.16.M88.4 R184, [R231+0x7100] ;  /* 0x00710000e7b8783b */ /* 0x0043ee0000000200 */
[C---:B------:R-:W-:Y:S01]  /*15390*/  HMMA.16816.F32 R104, R196.reuse, R200, R104 ;  /* 0x000000c8c468723c */ /* 0x040fe20000001868 */
[----:B---3--:R-:W2:Y:S07]  /*153a0*/  LDSM.16.M88.4 R204, [R229+0x3900] ;  /* 0x00390000e5cc783b */ /* 0x008eae0000000200 */
[-C--:B------:R-:W-:Y:S01]  /*153b0*/  HMMA.16816.F32 R108, R196, R202.reuse, R108 ;  /* 0x000000cac46c723c */ /* 0x080fe2000000186c */
[----:B------:R-:W-:Y:S07]  /*153c0*/  LDSM.16.M88.4 R196, [R229+0x5100] ;  /* 0x00510000e5c4783b */ /* 0x000fee0000000200 */
[----:B------:R-:W-:Y:S01]  /*153d0*/  HMMA.16816.F32 R112, R188, R202, R112 ;  /* 0x000000cabc70723c */ /* 0x000fe20000001870 */
[----:B------:R-:W3:Y:S08]  /*153e0*/  LDSM.16.M88.4 R188, [R229+0x4900] ;  /* 0x00490000e5bc783b */ /* 0x000ef00000000200 */
[----:B------:R-:W3:Y:S08]  /*153f0*/  LDSM.16.M88.4 R200, [R229+0x5900] ;  /* 0x00590000e5c8783b */ /* 0x000ef00000000200 */
[----:B-1----:R-:W4:Y:S04]  /*15400*/  LDL R231, [R1+0x40] ;  /* 0x0000400001e77983 */ /* 0x002f280000100800 */
[----:B------:R-:W-:Y:S01]  /*15410*/  STL [R1+0xa8], R229 ;  /* 0x0000a8e501007387 */ /* 0x000fe20000100800 */
[-C--:B--2---:R-:W-:Y:S03]  /*15420*/  HMMA.16816.F32 R4, R184, R204.reuse, R4 ;  /* 0x000000ccb804723c */ /* 0x084fe60000001804 */
[----:B------:R-:W0:Y:S05]  /*15430*/  LDGDEPBAR ;  /* 0x00000000000079af */ /* 0x000e2a0000000000 */
        /* <DEDUP_REMOVED lines=8> */
[----:B------:R-:W-:Y:S07]  /*154c0*/  LDSM.16.M88.4 R192, [R232+0x7100] ;  /* 0x00710000e8c0783b */ /* 0x000fee0000000200 */
[-C--:B---3--:R-:W-:Y:S08]  /*154d0*/  HMMA.16816.F32 R36, R184, R188.reuse, R36 ;  /* 0x000000bcb824723c */ /* 0x088ff00000001824 */
[C---:B------:R-:W-:Y:S08]  /*154e0*/  HMMA.16816.F32 R40, R208.reuse, R188, R40 ;  /* 0x000000bcd028723c */ /* 0x040ff00000001828 */
[-C--:B------:R-:W-:Y:S08]  /*154f0*/  HMMA.16816.F32 R44, R208, R190.reuse, R44 ;  /* 0x000000bed02c723c */ /* 0x080ff0000000182c */
[C---:B------:R-:W-:Y:S01]  /*15500*/  HMMA.16816.F32 R48, R184.reuse, R190, R48 ;  /* 0x000000beb830723c */ /* 0x040fe20000001830 */
[----:B------:R2:W3:Y:S07]  /*15510*/  LDSM.16.M88.4 R188, [R229+0x6900] ;  /* 0x00690000e5bc783b */ /* 0x0004ee0000000200 */
[-C--:B------:R-:W-:Y:S08]  /*15520*/  HMMA.16816.F32 R52, R184, R196.reuse, R52 ;  /* 0x000000c4b834723c */ /* 0x080ff00000001834 */
[C---:B------:R-:W-:Y:S08]  /*15530*/  HMMA.16816.F32 R56, R208.reuse, R196, R56 ;  /* 0x000000c4d038723c */ /* 0x040ff00000001838 */
[-C--:B------:R-:W-:Y:S01]  /*15540*/  HMMA.16816.F32 R60, R208, R198.reuse, R60 ;  /* 0x000000c6d03c723c */ /* 0x080fe2000000183c */
[----:B--2---:R-:W4:Y:S04]  /*15550*/  LDL R229, [R1+0x44] ;  /* 0x0000440001e57983 */ /* 0x004f280000100800 */
[----:B------:R-:W-:Y:S03]  /*15560*/  STL [R1+0xac], R232 ;  /* 0x0000ace801007387 */ /* 0x000fe60000100800 */
[C---:B------:R-:W-:Y:S01]  /*15570*/  HMMA.16816.F32 R64, R184.reuse, R198, R64 ;  /* 0x000000c6b840723c */ /* 0x040fe20000001840 */
[----:B------:R-:W2:Y:S07]  /*15580*/  LDSM.16.M88.4 R196, [R228] ;  /* 0x00000000e4c4783b */ /* 0x000eae0000000200 */
[-C--:B------:R-:W-:Y:S08]  /*15590*/  HMMA.16816.F32 R68, R184, R200.reuse, R68 ;  /* 0x000000c8b844723c */ /* 0x080ff00000001844 */
[C---:B------:R-:W-:Y:S08]  /*155a0*/  HMMA.16816.F32 R72, R208.reuse, R200, R72 ;  /* 0x000000c8d048723c */ /* 0x040ff00000001848 */
[-C--:B------:R-:W-:Y:S08]  /*155b0*/  HMMA.16816.F32 R76, R208, R202.reuse, R76 ;  /* 0x000000cad04c723c */ /* 0x080ff0000000184c */
[C---:B------:R-:W-:Y:S01]  /*155c0*/  HMMA.16816.F32 R80, R184.reuse, R202, R80 ;  /* 0x000000cab850723c */ /* 0x040fe20000001850 */
[----:B------:R2:W3:Y:S07]  /*155d0*/  LDSM.16.M88.4 R200, [R232+0x9100] ;  /* 0x00910000e8c8783b */ /* 0x0004ee0000000200 */
[-C--:B-1----:R-:W-:Y:S08]  /*155e0*/  HMMA.16816.F32 R84, R184, R204.reuse, R84 ;  /* 0x000000ccb854723c */ /* 0x082ff00000001854 */
[C---:B------:R-:W-:Y:S01]  /*155f0*/  HMMA.16816.F32 R88, R208.reuse, R204, R88 ;  /* 0x000000ccd058723c */ /* 0x040fe20000001858 */
[----:B--2---:R-:W2:Y:S07]  /*15600*/  LDL R232, [R1+0x28] ;  /* 0x0000280001e87983 */ /* 0x004eae0000100800 */
[-C--:B------:R-:W-:Y:S01]  /*15610*/  HMMA.16816.F32 R92, R208, R206.reuse, R92 ;  /* 0x000000ced05c723c */ /* 0x080fe2000000185c */
[----:B------:R-:W-:Y:S04]  /*15620*/  STL [R1+0xb0], R228 ;  /* 0x0000b0e401007387 */ /* 0x000fe80000100800 */
[----:B------:R1:W2:Y:S03]  /*15630*/  LDL R0, [R1+0x24] ;  /* 0x0000240001007983 */ /* 0x0002a60000100800 */
[C---:B------:R-:W-:Y:S08]  /*15640*/  HMMA.16816.F32 R96, R184.reuse, R206, R96 ;  /* 0x000000ceb860723c */ /* 0x040ff00000001860 */
[-C--:B---3--:R-:W-:Y:S08]  /*15650*/  HMMA.16816.F32 R100, R184, R188.reuse, R100 ;  /* 0x000000bcb864723c */ /* 0x088ff00000001864 */
[C---:B------:R-:W-:Y:S08]  /*15660*/  HMMA.16816.F32 R104, R208.reuse, R188, R104 ;  /* 0x000000bcd068723c */ /* 0x040ff00000001868 */
[-C--:B------:R-:W-:Y:S08]  /*15670*/  HMMA.16816.F32 R108, R208, R190.reuse, R108 ;  /* 0x000000bed06c723c */ /* 0x080ff0000000186c */
[----:B------:R-:W-:Y:S08]  /*15680*/  HMMA.16816.F32 R112, R184, R190, R112 ;  /* 0x000000beb870723c */ /* 0x000ff00000001870 */
[-C--:B------:R-:W-:Y:S08]  /*15690*/  HMMA.16816.F32 R4, R192, R196.reuse, R4 ;  /* 0x000000c4c004723c */ /* 0x080ff00000001804 */
        /* <DEDUP_REMOVED lines=21> */
[----:B------:R-:W3:Y:S01]  /*157f0*/  MUFU.TANH R249, R16 ;  /* 0x0000001000f97308 */ /* 0x000ee20000002400 */
[----:B------:R-:W-:Y:S09]  /*15800*/  FMUL.FTZ R17, R17, c[0x0][0x320] ;  /* 0x0000c80011117a20 */ /* 0x000ff20000410000 */
[----:B------:R1:W-:Y:S10]  /*15810*/  MUFU.TANH R237, R7 ;  /* 0x0000000700ed7308 */ /* 0x0003f40000002400 */
[----:B------:R-:W-:Y:S10]  /*15820*/  MUFU.TANH R248, R17 ;  /* 0x0000001100f87308 */ /* 0x000ff40000002400 */
[----:B------:R-:W-:Y:S01]  /*15830*/  MUFU.TANH R236, R8 ;  /* 0x0000000800ec7308 */ /* 0x000fe20000002400 */
[----:B-1----:R-:W1:Y:S09]  /*15840*/  LDSM.16.M88.4 R4, [R228+0x800] ;  /* 0x00080000e404783b */ /* 0x002e720000000200 */
[----:B------:R-:W-:Y:S10]  /*15850*/  MUFU.TANH R235, R9 ;  /* 0x0000000900eb7308 */ /* 0x000ff40000002400 */
[----:B------:R-:W1:Y:S10]  /*15860*/  MUFU.TANH R234, R10 ;  /* 0x0000000a00ea7308 */ /* 0x000e740000002400 */
[----:B------:R3:W-:Y:S10]  /*15870*/  MUFU.TANH R233, R11 ;  /* 0x0000000b00e97308 */ /* 0x0007f40000002400 */
[----:B------:R-:W-:Y:S01]  /*15880*/  MUFU.TANH R119, R12 ;  /* 0x0000000c00777308 */ /* 0x000fe20000002400 */
[-C--:B-1----:R-:W-:Y:S09]  /*15890*/  HMMA.16816.F32 R20, R192, R4.reuse, R20 ;  /* 0x00000004c014723c */ /* 0x082ff20000001814 */
[----:B------:R-:W1:Y:S01]  /*158a0*/  MUFU.TANH R252, R13 ;  /* 0x0000000d00fc7308 */ /* 0x000e620000002400 */
[C---:B------:R-:W-:Y:S01]  /*158b0*/  HMMA.16816.F32 R24, R200.reuse, R4, R24 ;  /* 0x00000004c818723c */ /* 0x040fe20000001818 */
[----:B---3--:R-:W3:Y:S08]  /*158c0*/  LDSM.16.M88.4 R8, [R228+0x1000] ;  /* 0x00100000e408783b */ /* 0x008ef00000000200 */
[----:B------:R-:W-:Y:S01]  /*158d0*/  MUFU.TANH R251, R14 ;  /* 0x0000000e00fb7308 */ /* 0x000fe20000002400 */
[-C--:B------:R-:W-:Y:S04]  /*158e0*/  HMMA.16816.F32 R28, R200, R6.reuse, R28 ;  /* 0x00000006c81c723c */ /* 0x080fe8000000181c */
[----:B------:R-:W-:Y:S04]  /*158f0*/  FMUL.FTZ R21, R21, c[0x0][0x320] ;  /* 0x0000c80015157a20 */ /* 0x000fe80000410000 */
[C---:B------:R-:W-:Y:S01]  /*15900*/  HMMA.16816.F32 R32, R192.reuse, R6, R32 ;  /* 0x00000006c020723c */ /* 0x040fe20000001820 */
[----:B------:R1:W-:Y:S01]  /*15910*/  MUFU.TANH R250, R15 ;  /* 0x0000000f00fa7308 */ /* 0x0003e20000002400 */
[----:B------:R-:W4:Y:S02]  /*15920*/  LDSM.16.M88.4 R4, [R228+0x1800] ;  /* 0x00180000e404783b */ /* 0x000f240000000200 */
        /* <DEDUP_REMOVED lines=9> */
[----:B------:R2:W-:Y:S01]  /*159c0*/  MUFU.TANH R244, R21 ;  /* 0x0000001500f47308 */ /* 0x0005e20000002400 */
[----:B------:R-:W-:Y:S02]  /*159d0*/  FMUL.FTZ R24, R24, c[0x0][0x320] ;  /* 0x0000c80018187a20 */ /* 0x000fe40000410000 */
[----:B------:R-:W-:Y:S01]  /*159e0*/  FMUL.FTZ R34, R34, c[0x0][0x320] ;  /* 0x0000c80022227a20 */ /* 0x000fe20000410000 */
[-C--:B---3--:R-:W-:Y:S01]  /*159f0*/  HMMA.16816.F32 R36, R192, R8.reuse, R36 ;  /* 0x00000008c024723c */ /* 0x088fe20000001824 */
[----:B-1----:R-:W-:Y:S02]  /*15a00*/  LDSM.16.M88.4 R12, [R228+0x3000] ;  /* 0x00300000e40c783b */ /* 0x002fe40000000200 */
        /* <DEDUP_REMOVED lines=15> */
[-C--:B----4-:R-:W-:Y:S03]  /*15b00*/  HMMA.16816.F32 R52, R192, R4.reuse, R52 ;  /* 0x00000004c034723c */ /* 0x090fe60000001834 */
        /* <DEDUP_REMOVED lines=16> */
[----:B------:R-:W4:Y:S01]  /*15c10*/  MUFU.TANH R243, R22 ;  /* 0x0000001600f37308 */ /* 0x000f220000002400 */
[-C--:B-1----:R-:W-:Y:S01]  /*15c20*/  HMMA.16816.F32 R68, R192, R8.reuse, R68 ;  /* 0x00000008c044723c */ /* 0x082fe20000001844 */
[----:B------:R-:W-:Y:S04]  /*15c30*/  BAR.SYNC.DEFER_BLOCKING 0x0 ;  /* 0x0000000000007b1d */ /* 0x000fe80000010000 */
[----:B------:R-:W-:Y:S02]  /*15c40*/  FMUL.FTZ R54, R54, c[0x0][0x320] ;  /* 0x0000c80036367a20 */ /* 0x000fe40000410000 */
[----:B------:R-:W-:Y:S01]  /*15c50*/  FMUL.FTZ R55, R55, c[0x0][0x320] ;  /* 0x0000c80037377a20 */ /* 0x000fe20000410000 */
[C---:B------:R-:W-:Y:S01]  /*15c60*/  HMMA.16816.F32 R72, R200.reuse, R8, R72 ;  /* 0x00000008c848723c */ /* 0x040fe20000001848 */
[----:B------:R-:W-:Y:S03]  /*15c70*/  MUFU.TANH R221, R26 ;  /* 0x0000001a00dd7308 */ /* 0x000fe60000002400 */
[----:B--2---:R-:W-:Y:S02]  /*15c80*/  @P1 IMAD.MOV.U32 R0, RZ, RZ, R2 ;  /* 0x000000ffff001224 */ /* 0x004fe400078e0002 */
[----:B------:R-:W-:Y:S02]  /*15c90*/  FMUL.FTZ R65, R65, c[0x0][0x320] ;  /* 0x0000c80041417a20 */ /* 0x000fe40000410000 */
[-C--:B------:R-:W-:Y:S01]  /*15ca0*/  HMMA.16816.F32 R76, R200, R10.reuse, R76 ;  /* 0x0000000ac84c723c */ /* 0x080fe2000000184c */
[----:B------:R-:W-:Y:S02]  /*15cb0*/  SHFL.IDX PT, R9, R0, 0x2, 0x1c1f ;  /* 0x005c1f0000097f89 */ /* 0x000fe400000e0000 */
[----:B------:R-:W-:Y:S01]  /*15cc0*/  MUFU.TANH R220, R27 ;  /* 0x0000001b00dc7308 */ /* 0x000fe20000002400 */
[----:B------:R-:W-:Y:S02]  /*15cd0*/  FMUL.FTZ R66, R66, c[0x0][0x320] ;  /* 0x0000c80042427a20 */ /* 0x000fe40000410000 */
[----:B------:R-:W-:Y:S02]  /*15ce0*/  FMUL.FTZ R49, R49, c[0x0][0x320] ;  /* 0x0000c80031317a20 */ /* 0x000fe40000410000 */
[C---:B------:R-:W-:Y:S01]  /*15cf0*/  HMMA.16816.F32 R80, R192.reuse, R10, R80 ;  /* 0x0000000ac050723c */ /* 0x040fe20000001850 */
[----:B------:R-:W-:Y:S03]  /*15d00*/  SHFL.IDX PT, R2, R0, 0x1, 0x1c1f ;  /* 0x003c1f0000027f89 */ /* 0x000fe600000e0000 */
[----:B------:R-:W-:Y:S01]  /*15d10*/  FMUL.FTZ R68, R68, c[0x0][0x320] ;  /* 0x0000c80044447a20 */ /* 0x000fe20000410000 */
[----:B------:R-:W-:Y:S01]  /*15d20*/  MUFU.TANH R212, R36 ;  /* 0x0000002400d47308 */ /* 0x000fe20000002400 */
[----:B------:R-:W-:Y:S02]  /*15d30*/  FMUL.FTZ R69, R69, c[0x0][0x320] ;  /* 0x0000c80045457a20 */ /* 0x000fe40000410000 */
[-C--:B---3--:R-:W-:Y:S01]  /*15d40*/  HMMA.16816.F32 R84, R192, R4.reuse, R84 ;  /* 0x00000004c054723c */ /* 0x088fe20000001854 */
[----:B------:R-:W-:Y:S03]  /*15d50*/  SHFL.IDX PT, R8, R0, 0x3, 0x1c1f ;  /* 0x007c1f0000087f89 */ /* 0x000fe600000e0000 */
[----:B------:R-:W-:Y:S02]  /*15d60*/  FMUL.FTZ R74, R74, c[0x0][0x320] ;  /* 0x0000c8004a4a7a20 */ /* 0x000fe40000410000 */
[----:B------:R-:W-:Y:S01]  /*15d70*/  FMUL.FTZ R56, R56, c[0x0][0x320] ;  /* 0x0000c80038387a20 */ /* 0x000fe20000410000 */
[----:B------:R-:W1:Y:S01]  /*15d80*/  MUFU.TANH R218, R28 ;  /* 0x0000001c00da7308 */ /* 0x000e620000002400 */
[C---:B------:R-:W-:Y:S01]  /*15d90*/  HMMA.16816.F32 R88, R200.reuse, R4, R88 ;  /* 0x00000004c858723c */ /* 0x040fe20000001858 */
[----:B------:R-:W2:Y:S03]  /*15da0*/  SHFL.IDX PT, R4, R0, RZ, 0x1c1f ;  /* 0x001c1fff00047589 */ /* 0x000ea600000e0000 */
[----:B------:R-:W-:Y:S02]  /*15db0*/  FMUL.FTZ R77, R77, c[0x0][0x320] ;  /* 0x0000c8004d4d7a20 */ /* 0x000fe40000410000 */
[----:B------:R-:W-:Y:S02]  /*15dc0*/  FMUL.FTZ R76, R76, c[0x0][0x320] ;  /* 0x0000c8004c4c7a20 */ /* 0x000fe40000410000 */
[-C--:B------:R-:W-:Y:S01]  /*15dd0*/  HMMA.16816.F32 R92, R200, R6.reuse, R92 ;  /* 0x00000006c85c723c */ /* 0x080fe2000000185c */
[----:B------:R-:W3:Y:S03]  /*15de0*/  MUFU.TANH R216, R29 ;  /* 0x0000001d00d87308 */ /* 0x000ee60000002400 */
[----:B------:R-:W-:Y:S02]  /*15df0*/  IMAD R5, R214, -0x70, RZ ;  /* 0xffffff90d6057824 */ /* 0x000fe400078e02ff */
[----:B------:R-:W-:Y:S02]  /*15e00*/  FMUL.FTZ R57, R57, c[0x0][0x320] ;  /* 0x0000c80039397a20 */ /* 0x000fe40000410000 */
[C---:B------:R-:W-:Y:S03]  /*15e10*/  HMMA.16816.F32 R96, R192.reuse, R6, R96 ;  /* 0x00000006c060723c */ /* 0x040fe60000001860 */
[----:B------:R1:W-:Y:S01]  /*15e20*/  MUFU.TANH R6, R74 ;  /* 0x0000004a00067308 */ /* 0x0003e20000002400 */
[----:B------:R-:W-:Y:S01]  /*15e30*/  IADD3 R5, -R232, 0x1, R5 ;  /* 0x00000001e8057810 */ /* 0x000fe20007ffe105 */
[----:B------:R-:W-:Y:S02]  /*15e40*/  FMUL.FTZ R86, R86, c[0x0][0x320] ;  /* 0x0000c80056567a20 */ /* 0x000fe40000410000 */
[----:B------:R-:W-:Y:S01]  /*15e50*/  FMUL.FTZ R59, R59, c[0x0][0x320] ;  /* 0x0000c8003b3b7a20 */ /* 0x000fe20000410000 */
[----:B------:R-:W-:Y:S01]  /*15e60*/  IADD3 R5, -R231, R5, R229 ;  /* 0x00000005e7057210 */ /* 0x000fe20007ffe1e5 */
[-C--:B------:R-:W-:Y:S03]  /*15e70*/  HMMA.16816.F32 R100, R192, R12.reuse, R100 ;  /* 0x0000000cc064723c */ /* 0x080fe60000001864 */
[C---:B--2---:R-:W-:Y:S01]  /*15e80*/  IADD3 R4, R5.reuse, R4, RZ ;  /* 0x0000000405047210 */ /* 0x044fe20007ffe0ff */
[----:B------:R-:W-:Y:S01]  /*15e90*/  MUFU.TANH R29, R32 ;  /* 0x00000020001d7308 */ /* 0x000fe20000002400 */
[C---:B------:R-:W-:Y:S02]  /*15ea0*/  IMAD.IADD R0, R5.reuse, 0x1, R9 ;  /* 0x0000000105007824 */ /* 0x040fe400078e0209 */
[C---:B------:R-:W-:Y:S01]  /*15eb0*/  ISETP.GT.AND P1, PT, R4.reuse, RZ, PT ;  /* 0x000000ff0400720c */ /* 0x040fe20003f24270 */
[C---:B------:R-:W-:Y:S04]  /*15ec0*/  HMMA.16816.F32 R104, R200.reuse, R12, R104 ;  /* 0x0000000cc868723c */ /* 0x040fe80000001868 */
[----:B------:R-:W-:Y:S01]  /*15ed0*/  IMAD.IADD R2, R5, 0x1, R2 ;  /* 0x0000000105027824 */ /* 0x000fe200078e0202 */
[----:B------:R-:W-:Y:S01]  /*15ee0*/  ISETP.GT.AND P6, PT, R4, 0x8, PT ;  /* 0x000000080400780c */ /* 0x000fe20003fc4270 */
[----:B------:R-:W2:Y:S01]  /*15ef0*/  MUFU.TANH R31, R34 ;  /* 0x00000022001f7308 */ /* 0x000ea20000002400 */
[----:B------:R-:W-:Y:S01]  /*15f00*/  FMUL.FTZ R89, R89, c[0x0][0x320] ;  /* 0x0000c80059597a20 */ /* 0x000fe20000410000 */
[----:B------:R-:W-:Y:S01]  /*15f10*/  ISETP.GT.AND P4, PT, R0, 0x1, PT ;  /* 0x000000010000780c */ /* 0x000fe20003f84270 */
[----:B------:R-:W-:Y:S01]  /*15f20*/  FMUL.FTZ R88, R88, c[0x0][0x320] ;  /* 0x0000c80058587a20 */ /* 0x000fe20000410000 */
[----:B------:R-:W-:Y:S01]  /*15f30*/  ISETP.GT.AND P2, PT, R2, RZ, PT ;  /* 0x000000ff0200720c */ /* 0x000fe20003f44270 */
[-C--:B------:R-:W-:Y:S03]  /*15f40*/  HMMA.16816.F32 R108, R200, R14.reuse, R108 ;  /* 0x0000000ec86c723c */ /* 0x080fe6000000186c */
[----:B------:R-:W-:Y:S01]  /*15f50*/  FSEL R10, R249, -INF , P6 ;  /* 0xff800000f90a7808 */ /* 0x000fe20003000000 */
[----:B------:R-:W-:Y:S01]  /*15f60*/  FMUL.FTZ R92, R92, c[0x0][0x320] ;  /* 0x0000c8005c5c7a20 */ /* 0x000fe20000410000 */
[----:B------:R2:W-:Y:S01]  /*15f70*/  MUFU.TANH R210, R37 ;  /* 0x0000002500d27308 */ /* 0x0005e20000002400 */
[----:B------:R-:W-:Y:S01]  /*15f80*/  IADD3 R5, R5, R8, RZ ;  /* 0x0000000805057210 */ /* 0x000fe20007ffe0ff */
[----:B------:R-:W-:Y:S01]  /*15f90*/  FMUL.FTZ R40, R40, c[0x0][0x320] ;  /* 0x0000c80028287a20 */ /* 0x000fe20000410000 */
[----:B------:R-:W-:Y:S01]  /*15fa0*/  FSEL R8, R240, -INF , P1 ;  /* 0xff800000f0087808 */ /* 0x000fe20000800000 */
[----:B------:R-:W-:Y:S01]  /*15fb0*/  FMUL.FTZ R93, R93, c[0x0][0x320] ;  /* 0x0000c8005d5d7a20 */ /* 0x000fe20000410000 */
[----:B------:R-:W-:Y:S01]  /*15fc0*/  ISETP.GT.AND P0, PT, R4, 0x1, PT ;  /* 0x000000010400780c */ /* 0x000fe20003f04270 */
[----:B------:R-:W-:Y:S04]  /*15fd0*/  HMMA.16816.F32 R112, R192, R14, R112 ;  /* 0x0000000ec070723c */ /* 0x000fe80000001870 */
[----:B------:R-:W-:Y:S01]  /*15fe0*/  MUFU.TANH R215, R30 ;  /* 0x0000001e00d77308 */ /* 0x000fe20000002400 */
[----:B------:R-:W-:Y:S01]  /*15ff0*/  LOP3.LUT P6, RZ, R230, 0x1, RZ, 0xc0, !PT ;  /* 0x00000001e6ff7812 */ /* 0x000fe200078cc0ff */
[----:B------:R-:W-:Y:S01]  /*16000*/  FMUL.FTZ R91, R91, c[0x0][0x320] ;  /* 0x0000c8005b5b7a20 */ /* 0x000fe20000410000 */
[----:B------:R-:W-:Y:S01]  /*16010*/  ISETP.GT.AND P1, PT, R5, RZ, PT ;  /* 0x000000ff0500720c */ /* 0x000fe20003f24270 */
[----:B------:R-:W-:Y:S01]  /*16020*/  FMUL.FTZ R94, R94, c[0x0][0x320] ;  /* 0x0000c8005e5e7a20 */ /* 0x000fe20000410000 */
[----:B------:R-:W-:Y:S02]  /*16030*/  FSEL R9, R239, -INF , P0 ;  /* 0xff800000ef097808 */ /* 0x000fe40000000000 */
[----:B------:R-:W-:Y:S01]  /*16040*/  ISETP.GT.AND P3, PT, R2, 0x1, PT ;  /* 0x000000010200780c */ /* 0x000fe20003f64270 */
[----:B------:R-:W-:Y:S01]  /*16050*/  FMUL.FTZ R95, R95, c[0x0][0x320] ;  /* 0x0000c8005f5f7a20 */ /* 0x000fe20000410000 */
[----:B------:R-:W-:Y:S01]  /*16060*/  FSEL R21, R234, -INF , P1 ;  /* 0xff800000ea157808 */ /* 0x000fe20000800000 */
[----:B------:R-:W2:Y:S01]  /*16070*/  MUFU.TANH R30, R33 ;  /* 0x00000021001e7308 */ /* 0x000ea20000002400 */
[----:B-1----:R-:W-:Y:S01]  /*16080*/  FMNMX.FTZ R74, R8, R3, !PT ;  /* 0x00000003084a7209 */ /* 0x002fe20007810000 */
[----:B------:R-:W-:Y:S01]  /*16090*/  FMUL.FTZ R110, R110, c[0x0][0x320] ;  /* 0x0000c8006e6e7a20 */ /* 0x000fe20000410000 */
[----:B------:R-:W-:Y:S01]  /*160a0*/  FSEL R18, R235, -INF , P4 ;  /* 0xff800000eb127808 */ /* 0x000fe20002000000 */
[----:B------:R-:W-:Y:S01]  /*160b0*/  FMUL.FTZ R64, R64, c[0x0][0x320] ;  /* 0x0000c80040407a20 */ /* 0x000fe20000410000 */
[----:B------:R-:W-:Y:S01]  /*160c0*/  FMNMX.FTZ R74, R9, R74, !PT ;  /* 0x0000004a094a7209 */ /* 0x000fe20007810000 */
[----:B------:R-:W-:Y:S01]  /*160d0*/  FMUL.FTZ R51, R51, c[0x0][0x320] ;  /* 0x0000c80033337a20 */ /* 0x000fe20000410000 */
[----:B------:R-:W-:Y:S01]  /*160e0*/  FSEL R12, R238, -INF , P2 ;  /* 0xff800000ee0c7808 */ /* 0x000fe20001000000 */
[----:B------:R-:W-:Y:S01]  /*160f0*/  FMUL.FTZ R60, R60, c[0x0][0x320] ;  /* 0x0000c8003c3c7a20 */ /* 0x000fe20000410000 */
[----:B------:R-:W-:Y:S01]  /*16100*/  FMNMX.FTZ R74, R10, R74, !PT ;  /* 0x0000004a0a4a7209 */ /* 0x000fe20007810000 */
[----:B------:R-:W-:Y:S01]  /*16110*/  MUFU.TANH R206, R40 ;  /* 0x0000002800ce7308 */ /* 0x000fe20000002400 */
        /* <DEDUP_REMOVED lines=8> */
[----:B------:R-:W-:Y:S01]  /*161a0*/  FMUL.FTZ R80, R80, c[0x0][0x320] ;  /* 0x0000c80050507a20 */ /* 0x000fe20000410000 */
[----:B------:R-:W-:Y:S01]  /*161b0*/  MUFU.TANH R205, R41 ;  /* 0x0000002900cd7308 */ /* 0x000fe20000002400 */
[----:B------:R-:W-:Y:S01]  /*161c0*/  FSEL R22, R233, -INF , P0 ;  /* 0xff800000e9167808 */ /* 0x000fe20000000000 */
[----:B------:R-:W-:Y:S01]  /*161d0*/  FMUL.FTZ R81, R81, c[0x0][0x320] ;  /* 0x0000c80051517a20 */ /* 0x000fe20000410000 */
[----:B------:R-:W-:Y:S01]  /*161e0*/  ISETP.GT.AND P3, PT, R2, 0x10, PT ;  /* 0x000000100200780c */ /* 0x000fe20003f64270 */
[----:B------:R-:W-:Y:S01]  /*161f0*/  FMUL.FTZ R84, R84, c[0x0][0x320] ;  /* 0x0000c80054547a20 */ /* 0x000fe20000410000 */
[----:B------:R-:W-:Y:S01]  /*16200*/  ISETP.GT.AND P0, PT, R2, 0x8, PT ;  /* 0x000000080200780c */ /* 0x000fe20003f04270 */
[----:B------:R-:W-:Y:S01]  /*16210*/  FMUL.FTZ R67, R67, c[0x0][0x320] ;  /* 0x0000c80043437a20 */ /* 0x000fe20000410000 */
[----:B----4-:R-:W-:Y:S01]  /*16220*/  FSEL R27, R243, -INF , P3 ;  /* 0xff800000f31b7808 */ /* 0x010fe20001800000 */
[----:B------:R-:W-:Y:S01]  /*16230*/  FMUL.FTZ R85, R85, c[0x0][0x320] ;  /* 0x0000c80055557a20 */ /* 0x000fe20000410000 */
[----:B------:R-:W-:Y:S01]  /*16240*/  ISETP.GT.AND P3, PT, R0, 0x18, PT ;  /* 0x000000180000780c */ /* 0x000fe20003f64270 */
[----:B------:R-:W-:Y:S01]  /*16250*/  MUFU.TANH R204, R42 ;  /* 0x0000002a00cc7308 */ /* 0x000fe20000002400 */
[----:B------:R-:W-:Y:S01]  /*16260*/  ISETP.GT.AND P1, PT, R4, 0x9, PT ;  /* 0x000000090400780c */ /* 0x000fe20003f24270 */
[----:B------:R-:W-:Y:S01]  /*16270*/  FMUL.FTZ R47, R47, c[0x0][0x320] ;  /* 0x0000c8002f2f7a20 */ /* 0x000fe20000410000 */
[----:B------:R-:W-:Y:S01]  /*16280*/  ISETP.GT.AND P5, PT, R0, RZ, PT ;  /* 0x000000ff0000720c */ /* 0x000fe20003fa4270 */
[----:B------:R-:W-:Y:S01]  /*16290*/  FMUL.FTZ R96, R96, c[0x0][0x320] ;  /* 0x0000c80060607a20 */ /* 0x000fe20000410000 */
[----:B------:R-:W-:Y:S01]  /*162a0*/  ISETP.GT.AND P4, PT, R5, 0x9, PT ;  /* 0x000000090500780c */ /* 0x000fe20003f84270 */
[----:B------:R-:W-:Y:S01]  /*162b0*/  FMUL.FTZ R82, R82, c[0x0][0x320] ;  /* 0x0000c80052527a20 */ /* 0x000fe20000410000 */
[----:B--2---:R-:W-:Y:S01]  /*162c0*/  FSEL R37, R218, -INF , P3 ;  /* 0xff800000da257808 */ /* 0x004fe20001800000 */
[----:B------:R-:W-:Y:S01]  /*162d0*/  FMUL.FTZ R97, R97, c[0x0][0x320] ;  /* 0x0000c80061617a20 */ /* 0x000fe20000410000 */
[----:B------:R-:W-:Y:S01]  /*162e0*/  FSEL R11, R248, -INF , P1 ;  /* 0xff800000f80b7808 */ /* 0x000fe20000800000 */
[----:B------:R3:W1:Y:S01]  /*162f0*/  MUFU.TANH R209, R38 ;  /* 0x0000002600d17308 */ /* 0x0006620000002400 */
[----:B------:R-:W-:Y:S01]  /*16300*/  FSEL R16, R236, -INF , P5 ;  /* 0xff800000ec107808 */ /* 0x000fe20002800000 */
[----:B------:R-:W-:Y:S01]  /*16310*/  FMUL.FTZ R113, R113, c[0x0][0x320] ;  /* 0x0000c80071717a20 */ /* 0x000fe20000410000 */
[----:B------:R-:W-:Y:S01]  /*16320*/  FMNMX.FTZ R74, R11, R74, !PT ;  /* 0x0000004a0b4a7209 */ /* 0x000fe20007810000 */
[----:B------:R-:W-:Y:S01]  /*16330*/  FMUL.FTZ R83, R83, c[0x0][0x320] ;  /* 0x0000c80053537a20 */ /* 0x000fe20000410000 */
[----:B------:R-:W-:Y:S01]  /*16340*/  ISETP.GT.AND P5, PT, R5, 0x8, PT ;  /* 0x000000080500780c */ /* 0x000fe20003fa4270 */
[----:B------:R-:W-:Y:S01]  /*16350*/  FMUL.FTZ R87, R87, c[0x0][0x320] ;  /* 0x0000c80057577a20 */ /* 0x000fe20000410000 */
[----:B------:R-:W-:Y:S01]  /*16360*/  ISETP.GT.AND P1, PT, R2, 0x11, PT ;  /* 0x000000110200780c */ /* 0x000fe20003f24270 */
[----:B------:R-:W-:Y:S01]  /*16370*/  FMUL.FTZ R98, R98, c[0x0][0x320] ;  /* 0x0000c80062627a20 */ /* 0x000fe20000410000 */
[----:B------:R-:W-:Y:S01]  /*16380*/  FSEL R23, R251, -INF , P5 ;  /* 0xff800000fb177808 */ /* 0x000fe20002800000 */
[----:B------:R1:W2:Y:S01]  /*16390*/  MUFU.TANH R199, R43 ;  /* 0x0000002b00c77308 */ /* 0x0002a20000002400 */
[----:B------:R-:W-:Y:S01]  /*163a0*/  FSEL R28, R242, -INF , P1 ;  /* 0xff800000f21c7808 */ /* 0x000fe20000800000 */
[----:B------:R-:W-:Y:S01]  /*163b0*/  FMUL.FTZ R114, R114, c[0x0][0x320] ;  /* 0x0000c80072727a20 */ /* 0x000fe20000410000 */
[----:B------:R-:W-:Y:S01]  /*163c0*/  IADD3 R242, R214, -0x1, RZ ;  /* 0xffffffffd6f27810 */ /* 0x000fe20007ffe0ff */
[----:B------:R-:W-:Y:S01]  /*163d0*/  FMUL.FTZ R99, R99, c[0x0][0x320] ;  /* 0x0000c80063637a20 */ /* 0x000fe20000410000 */
[C---:B------:R-:W-:Y:S01]  /*163e0*/  ISETP.GT.AND P1, PT, R0.reuse, 0x19, PT ;  /* 0x000000190000780c */ /* 0x040fe20003f24270 */
[----:B------:R-:W-:Y:S01]  /*163f0*/  FMUL.FTZ R109, R109, c[0x0][0x320] ;  /* 0x0000c8006d6d7a20 */ /* 0x000fe20000410000 */
[----:B------:R-:W-:Y:S01]  /*16400*/  FSEL R14, R247, -INF , P0 ;  /* 0xff800000f70e7808 */ /* 0x000fe20000000000 */
[----:B------:R-:W-:Y:S01]  /*16410*/  FMUL.FTZ R115, R115, c[0x0][0x320] ;  /* 0x0000c80073737a20 */ /* 0x000fe20000410000 */
[----:B------:R-:W-:Y:S01]  /*16420*/  ISETP.GT.AND P2, PT, R0, 0x8, PT ;  /* 0x000000080000780c */ /* 0x000fe20003f44270 */
[----:B------:R2:W-:Y:S01]  /*16430*/  MUFU.TANH R190, R52 ;  /* 0x0000003400be7308 */ /* 0x0005e20000002400 */
[----:B------:R-:W-:Y:S01]  /*16440*/  FSEL R24, R250, -INF , P4 ;  /* 0xff800000fa187808 */ /* 0x000fe20002000000 */
[----:B------:R-:W-:Y:S01]  /*16450*/  FMUL.FTZ R48, R48, c[0x0][0x320] ;  /* 0x0000c80030307a20 */ /* 0x000fe20000410000 */
[----:B------:R-:W-:Y:S01]  /*16460*/  ISETP.GT.AND P4, PT, R4, 0x10, PT ;  /* 0x000000100400780c */ /* 0x000fe20003f84270 */
[----:B------:R-:W-:Y:S01]  /*16470*/  FMUL.FTZ R79, R79, c[0x0][0x320] ;  /* 0x0000c8004f4f7a20 */ /* 0x000fe20000410000 */
[----:B---3--:R-:W-:Y:S01]  /*16480*/  FSEL R38, R216, -INF , P1 ;  /* 0xff800000d8267808 */ /* 0x008fe20000800000 */
[----:B------:R-:W-:Y:S01]  /*16490*/  FMUL.FTZ R90, R90, c[0x0][0x320] ;  /* 0x0000c8005a5a7a20 */ /* 0x000fe20000410000 */
[----:B------:R-:W-:Y:S01]  /*164a0*/  FSEL R19, R119, -INF , P2 ;  /* 0xff80000077137808 */ /* 0x000fe20001000000 */
[----:B------:R-:W-:Y:S01]  /*164b0*/  FMUL.FTZ R105, R105, c[0x0][0x320] ;  /* 0x0000c80069697a20 */ /* 0x000fe20000410000 */
[C---:B------:R-:W-:Y:S01]  /*164c0*/  ISETP.GT.AND P2, PT, R2.reuse, 0x9, PT ;  /* 0x000000090200780c */ /* 0x040fe20003f44270 */
[----:B------:R-:W-:Y:S01]  /*164d0*/  MUFU.TANH R198, R44 ;  /* 0x0000002c00c67308 */ /* 0x000fe20000002400 */
[----:B------:R-:W-:Y:S01]  /*164e0*/  ISETP.GT.AND P1, PT, R2, 0x18, PT ;  /* 0x000000180200780c */ /* 0x000fe20003f24270 */
[----:B------:R-:W-:Y:S01]  /*164f0*/  FMUL.FTZ R108, R108, c[0x0][0x320] ;  /* 0x0000c8006c6c7a20 */ /* 0x000fe20000410000 */
[----:B------:R-:W-:Y:S01]  /*16500*/  FSEL R15, R246, -INF , P2 ;  /* 0xff800000f60f7808 */ /* 0x000fe20001000000 */
[----:B------:R-:W-:Y:S01]  /*16510*/  FMUL.FTZ R101, R101, c[0x0][0x320] ;  /* 0x0000c80065657a20 */ /* 0x000fe20000410000 */
[----:B------:R-:W-:Y:S01]  /*16520*/  FSEL R31, R31, -INF , P1 ;  /* 0xff8000001f1f7808 */ /* 0x000fe20000800000 */
[----:B------:R-:W-:Y:S01]  /*16530*/  FMUL.FTZ R58, R58, c[0x0][0x320] ;  /* 0x0000c8003a3a7a20 */ /* 0x000fe20000410000 */
[----:B------:R-:W-:Y:S01]  /*16540*/  ISETP.GT.AND P1, PT, R2, 0x21, PT ;  /* 0x000000210200780c */ /* 0x000fe20003f24270 */
[----:B------:R-:W-:Y:S01]  /*16550*/  FMUL.FTZ R61, R61, c[0x0][0x320] ;  /* 0x0000c8003d3d7a20 */ /* 0x000fe20000410000 */
[----:B------:R-:W-:Y:S01]  /*16560*/  FSEL R25, R245, -INF , P4 ;  /* 0xff800000f5197808 */ /* 0x000fe20002000000 */
[----:B------:R-:W-:Y:S01]  /*16570*/  MUFU.TANH R184, R58 ;  /* 0x0000003a00b87308 */ /* 0x000fe20000002400 */
[----:B------:R-:W-:Y:S01]  /*16580*/  ISETP.GT.AND P4, PT, R5, 0x11, PT ;  /* 0x000000110500780c */ /* 0x000fe20003f84270 */
[----:B------:R-:W-:Y:S01]  /*16590*/  FMUL.FTZ R70, R70, c[0x0][0x320] ;  /* 0x0000c80046467a20 */ /* 0x000fe20000410000 */
[----:B------:R-:W-:Y:S01]  /*165a0*/  ISETP.GT.AND P2, PT, R0, 0x11, PT ;  /* 0x000000110000780c */ /* 0x000fe20003f44270 */
[----:B------:R-:W-:Y:S01]  /*165b0*/  FMUL.FTZ R75, R75, c[0x0][0x320] ;  /* 0x0000c8004b4b7a20 */ /* 0x000fe20000410000 */
[----:B------:R-:W-:Y:S01]  /*165c0*/  FSEL R36, R220, -INF , P4 ;  /* 0xff800000dc247808 */ /* 0x000fe20002000000 */
[----:B------:R-:W-:Y:S01]  /*165d0*/  FMUL.FTZ R71, R71, c[0x0][0x320] ;  /* 0x0000c80047477a20 */ /* 0x000fe20000410000 */
[----:B------:R-:W-:Y:S01]  /*165e0*/  FSEL R34, R222, -INF , P2 ;  /* 0xff800000de227808 */ /* 0x000fe20001000000 */
[----:B------:R-:W-:Y:S01]  /*165f0*/  FMUL.FTZ R73, R73, c[0x0][0x320] ;  /* 0x0000c80049497a20 */ /* 0x000fe20000410000 */
[----:B------:R-:W-:Y:S01]  /*16600*/  ISETP.GT.AND P2, PT, R5, 0x19, PT ;  /* 0x000000190500780c */ /* 0x000fe20003f44270 */
        /* <DEDUP_REMOVED lines=9> */
[----:B------:R-:W-:Y:S01]  /*166a0*/  ISETP.GT.AND P0, PT, R0, 0x10, PT ;  /* 0x000000100000780c */ /* 0x000fe20003f04270 */
[----:B------:R-:W-:Y:S01]  /*166b0*/  MUFU.TANH R101, R101 ;  /* 0x0000006500657308 */ /* 0x000fe20000002400 */
[----:B-1----:R-:W-:Y:S01]  /*166c0*/  FSEL R43, R209, -INF , P3 ;  /* 0xff800000d12b7808 */ /* 0x002fe20001800000 */
[----:B------:R-:W-:Y:S01]  /*166d0*/  FMUL.FTZ R104, R104, c[0x0][0x320] ;  /* 0x0000c80068687a20 */ /* 0x000fe20000410000 */
[----:B------:R-:W-:Y:S01]  /*166e0*/  ISETP.GT.AND P3, PT, R0, 0x28, PT ;  /* 0x000000280000780c */ /* 0x000fe20003f64270 */
[----:B------:R-:W-:Y:S01]  /*166f0*/  FMUL.FTZ R106, R106, c[0x0][0x320] ;  /* 0x0000c8006a6a7a20 */ /* 0x000fe20000410000 */
[----:B------:R-:W-:Y:S01]  /*16700*/  FSEL R33, R223, -INF , P0 ;  /* 0xff800000df217808 */ /* 0x000fe20000000000 */
[----:B------:R-:W-:Y:S01]  /*16710*/  FMUL.FTZ R100, R100, c[0x0][0x320] ;  /* 0x0000c80064647a20 */ /* 0x000fe20000410000 */
[----:B------:R-:W-:Y:S02]  /*16720*/  ISETP.GT.AND P0, PT, R5, 0x18, PT ;  /* 0x000000180500780c */ /* 0x000fe40003f04270 */
[C---:B------:R-:W-:Y:S01]  /*16730*/  ISETP.GT.AND P5, PT, R4.reuse, 0x11, PT ;  /* 0x000000110400780c */ /* 0x040fe20003fa4270 */
[----:B------:R-:W-:Y:S01]  /*16740*/  MUFU.TANH R191, R47 ;  /* 0x0000002f00bf7308 */ /* 0x000fe20000002400 */
[----:B------:R-:W-:Y:S02]  /*16750*/  ISETP.GT.AND P4, PT, R4, 0x18, PT ;  /* 0x000000180400780c */ /* 0x000fe40003f84270 */
[----:B------:R-:W-:Y:S02]  /*16760*/  FSEL R26, R244, -INF , P5 ;  /* 0xff800000f41a7808 */ /* 0x000fe40002800000 */
[----:B------:R-:W-:Y:S02]  /*16770*/  FSEL R29, R29, -INF , P4 ;  /* 0xff8000001d1d7808 */ /* 0x000fe40002000000 */
[----:B------:R-:W-:Y:S02]  /*16780*/  ISETP.GT.AND P4, PT, R4, 0x21, PT ;  /* 0x000000210400780c */ /* 0x000fe40003f84270 */
[C---:B------:R-:W-:Y:S01]  /*16790*/  ISETP.GT.AND P5, PT, R5.reuse, 0x10, PT ;  /* 0x000000100500780c */ /* 0x040fe20003fa4270 */
[----:B------:R-:W1:Y:S01]  /*167a0*/  MUFU.TANH R45, R48 ;  /* 0x00000030002d7308 */ /* 0x000e620000002400 */
[----:B------:R-:W-:Y:S02]  /*167b0*/  FSEL R42, R210, -INF , P4 ;  /* 0xff800000d22a7808 */ /* 0x000fe40002000000 */
[----:B------:R-:W-:Y:S02]  /*167c0*/  ISETP.GT.AND P4, PT, R5, 0x21, PT ;  /* 0x000000210500780c */ /* 0x000fe40003f84270 */
[----:B------:R-:W-:Y:S02]  /*167d0*/  FMNMX.FTZ R74, R25, R74, !PT ;  /* 0x0000004a194a7209 */ /* 0x000fe40007810000 */
[----:B--2---:R-:W-:Y:S02]  /*167e0*/  FSEL R52, R199, -INF , P4 ;  /* 0xff800000c7347808 */ /* 0x004fe40002000000 */
[----:B------:R-:W-:Y:S01]  /*167f0*/  FMNMX.FTZ R74, R26, R74, !PT ;  /* 0x0000004a1a4a7209 */ /* 0x000fe20007810000 */
[----:B------:R2:W-:Y:S01]  /*16800*/  MUFU.TANH R47, R50 ;  /* 0x00000032002f7308 */ /* 0x0005e20000002400 */
[----:B------:R-:W-:Y:S02]  /*16810*/  ISETP.GT.AND P2, PT, R4, 0x20, PT ;  /* 0x000000200400780c */ /* 0x000fe40003f44270 */
[----:B------:R-:W-:Y:S02]  /*16820*/  FMNMX.FTZ R74, R29, R74, !PT ;  /* 0x0000004a1d4a7209 */ /* 0x000fe40007810000 */
[----:B------:R-:W-:Y:S02]  /*16830*/  FSEL R41, R212, -INF , P2 ;  /* 0xff800000d4297808 */ /* 0x000fe40001000000 */
[----:B------:R-:W-:Y:S02]  /*16840*/  ISETP.GT.AND P2, PT, R0, 0x21, PT ;  /* 0x000000210000780c */ /* 0x000fe40003f44270 */
[----:B------:R-:W-:Y:S01]  /*16850*/  FMNMX.FTZ R74, R30, R74, !PT ;  /* 0x0000004a1e4a7209 */ /* 0x000fe20007810000 */
[----:B------:R3:W4:Y:S01]  /*16860*/  MUFU.TANH R189, R53 ;  /* 0x0000003500bd7308 */ /* 0x0007220000002400 */
[----:B------:R-:W-:Y:S02]  /*16870*/  ISETP.GT.AND P4, PT, R4, 0x28, PT ;  /* 0x000000280400780c */ /* 0x000fe40003f84270 */
[----:B------:R-:W-:Y:S02]  /*16880*/  FMNMX.FTZ R74, R41, R74, !PT ;  /* 0x0000004a294a7209 */ /* 0x000fe40007810000 */
[----:B-1----:R-:W-:Y:S02]  /*16890*/  FSEL R45, R45, -INF , P4 ;  /* 0xff8000002d2d7808 */ /* 0x002fe40002000000 */
[----:B------:R-:W-:Y:S02]  /*168a0*/  FMNMX.FTZ R74, R42, R74, !PT ;  /* 0x0000004a2a4a7209 */ /* 0x000fe40007810000 */
[----:B------:R-:W-:Y:S01]  /*168b0*/  ISETP.GT.AND P4, PT, R4, 0x31, PT ;  /* 0x000000310400780c */ /* 0x000fe20003f84270 */
[----:B------:R-:W-:Y:S01]  /*168c0*/  MUFU.TANH R196, R46 ;  /* 0x0000002e00c47308 */ /* 0x000fe20000002400 */
[----:B------:R-:W-:Y:S02]  /*168d0*/  FMNMX.FTZ R74, R45, R74, !PT ;  /* 0x0000004a2d4a7209 */ /* 0x000fe40007810000 */
[----:B--2---:R-:W-:Y:S02]  /*168e0*/  FSEL R50, R205, -INF , P2 ;  /* 0xff800000cd327808 */ /* 0x004fe40001000000 */
[----:B------:R-:W-:Y:S05]  /*168f0*/  ISETP.GT.AND P2, PT, R5, 0x29, PT ;  /* 0x000000290500780c */ /* 0x000fea0003f44270 */
[----:B------:R-:W1:Y:S01]  /*16900*/  MUFU.TANH R46, R49 ;  /* 0x00000031002e7308 */ /* 0x000e620000002400 */
[----:B---3--:R-:W-:Y:S02]  /*16910*/  FSEL R53, R198, -INF , P3 ;  /* 0xff800000c6357808 */ /* 0x008fe40001800000 */
[----:B------:R-:W-:Y:S02]  /*16920*/  ISETP.GT.AND P3, PT, R4, 0x29, PT ;  /* 0x000000290400780c */ /* 0x000fe40003f64270 */
[----:B----4-:R-:W-:Y:S05]  /*16930*/  FSEL R58, R189, -INF , P4 ;  /* 0xff800000bd3a7808 */ /* 0x010fea0002000000 */
[----:B------:R2:W-:Y:S01]  /*16940*/  MUFU.TANH R186, R56 ;  /* 0x0000003800ba7308 */ /* 0x0005e20000002400 */
[----:B------:R-:W-:Y:S09]  /*16950*/  ISETP.GT.AND P4, PT, R5, 0x31, PT ;  /* 0x000000310500780c */ /* 0x000ff20003f84270 */
[----:B------:R3:W-:Y:S01]  /*16960*/  MUFU.TANH R185, R57 ;  /* 0x0000003900b97308 */ /* 0x0007e20000002400 */
[----:B-1----:R-:W-:Y:S02]  /*16970*/  FSEL R46, R46, -INF , P3 ;  /* 0xff8000002e2e7808 */ /* 0x002fe40001800000 */
[----:B------:R-:W-:Y:S02]  /*16980*/  ISETP.GT.AND P3, PT, R2, 0x30, PT ;  /* 0x000000300200780c */ /* 0x000fe40003f64270 */
[----:B------:R-:W-:Y:S05]  /*16990*/  FMNMX.FTZ R74, R46, R74, !PT ;  /* 0x0000004a2e4a7209 */ /* 0x000fea0007810000 */
[----:B------:R1:W-:Y:S01]  /*169a0*/  MUFU.TANH R32, R35 ;  /* 0x0000002300207308 */ /* 0x0003e20000002400 */
[----:B--2---:R-:W-:Y:S02]  /*169b0*/  FSEL R56, R191, -INF , P2 ;  /* 0xff800000bf387808 */ /* 0x004fe40001000000 */
[----:B------:R-:W-:Y:S07]  /*169c0*/  ISETP.GT.AND P2, PT, R4, 0x30, PT ;  /* 0x000000300400780c */ /* 0x000fee0003f44270 */
[----:B------:R2:W4:Y:S01]  /*169d0*/  MUFU.TANH R208, R39 ;  /* 0x0000002700d07308 */ /* 0x0005220000002400 */
[----:B---3--:R-:W-:Y:S02]  /*169e0*/  FSEL R57, R190, -INF , P2 ;  /* 0xff800000be397808 */ /* 0x008fe40001000000 */
[----:B------:R-:W-:Y:S02]  /*169f0*/  ISETP.GT.AND P2, PT, R0, 0x31, PT ;  /* 0x000000310000780c */ /* 0x000fe40003f44270 */
[----:B------:R-:W-:Y:S05]  /*16a00*/  FMNMX.FTZ R74, R57, R74, !PT ;  /* 0x0000004a394a7209 */ /* 0x000fea0007810000 */
[----:B------:R3:W3:Y:S01]  /*16a10*/  MUFU.TANH R188, R54 ;  /* 0x0000003600bc7308 */ /* 0x0006e20000002400 */
[----:B------:R-:W-:Y:S02]  /*16a20*/  FMNMX.FTZ R74, R58, R74, !PT ;  /* 0x0000004a3a4a7209 */ /* 0x000fe40007810000 */
[----:B-1----:R-:W-:Y:S02]  /*16a30*/  FSEL R35, R221, -INF , P5 ;  /* 0xff800000dd237808 */ /* 0x002fe40002800000 */
[----:B------:R-:W-:Y:S05]  /*16a40*/  ISETP.GT.AND P5, PT, R5, 0x20, PT ;  /* 0x000000200500780c */ /* 0x000fea0003fa4270 */
[----:B------:R1:W1:Y:S01]  /*16a50*/  MUFU.TANH R17, R59 ;  /* 0x0000003b00117308 */ /* 0x0002620000002400 */
[----:B--2---:R-:W-:Y:S02]  /*16a60*/  FSEL R39, R215, -INF , P0 ;  /* 0xff800000d7277808 */ /* 0x004fe40000000000 */
[----:B----4-:R-:W-:Y:S02]  /*16a70*/  FSEL R44, R208, -INF , P1 ;  /* 0xff800000d02c7808 */ /* 0x010fe40000800000 */
[----:B------:R-:W-:Y:S05]  /*16a80*/  ISETP.GT.AND P1, PT, R0, 0x29, PT ;  /* 0x000000290000780c */ /* 0x000fea0003f24270 */
[----:B------:R2:W-:Y:S01]  /*16a90*/  MUFU.TANH R48, R51 ;  /* 0x0000003300307308 */ /* 0x0005e20000002400 */
[C---:B------:R-:W-:Y:S02]  /*16aa0*/  ISETP.GT.AND P0, PT, R2.reuse, 0x19, PT ;  /* 0x000000190200780c */ /* 0x040fe40003f04270 */
[----:B---3--:R-:W-:Y:S02]  /*16ab0*/  FSEL R54, R197, -INF , P1 ;  /* 0xff800000c5367808 */ /* 0x008fe40000800000 */
[----:B------:R-:W-:Y:S02]  /*16ac0*/  ISETP.GT.AND P1, PT, R2, 0x28, PT ;  /* 0x000000280200780c */ /* 0x000fe40003f24270 */
[----:B------:R-:W-:Y:S03]  /*16ad0*/  FSEL R32, R32, -INF , P0 ;  /* 0xff80000020207808 */ /* 0x000fe60000000000 */
[----:B------:R-:W3:Y:S01]  /*16ae0*/  MUFU.TANH R207, R60 ;  /* 0x0000003c00cf7308 */ /* 0x000ee20000002400 */
[----:B------:R-:W-:Y:S02]  /*16af0*/  FSEL R47, R47, -INF , P1 ;  /* 0xff8000002f2f7808 */ /* 0x000fe40000800000 */
[----:B------:R-:W-:Y:S02]  /*16b00*/  ISETP.GT.AND P1, PT, R2, 0x31, PT ;  /* 0x000000310200780c */ /* 0x000fe40003f24270 */
[----:B-1----:R-:W-:Y:S02]  /*16b10*/  FSEL R59, R188, -INF , P3 ;  /* 0xff800000bc3b7808 */ /* 0x002fe40001800000 */
[----:B------:R-:W-:Y:S02]  /*16b20*/  ISETP.GT.AND P3, PT, R0, 0x38, PT ;  /* 0x000000380000780c */ /* 0x000fe40003f64270 */
[----:B------:R-:W-:Y:S01]  /*16b30*/  FSEL R203, R17, -INF , P4 ;  /* 0xff80000011cb7808 */ /* 0x000fe20002000000 */
[----:B------:R-:W-:Y:S01]  /*16b40*/  MUFU.TANH R211, R61 ;  /* 0x0000003d00d37308 */ /* 0x000fe20000002400 */
[----:B------:R-:W-:Y:S01]  /*16b50*/  ISETP.GT.AND P4, PT, R4, 0x38, PT ;  /* 0x000000380400780c */ /* 0x000fe20003f84270 */
[----:B------:R-:W-:Y:S01]  /*16b60*/  FMUL.FTZ R17, R103, c[0x0][0x320] ;  /* 0x0000c80067117a20 */ /* 0x000fe20000410000 */
[----:B------:R-:W-:Y:S02]  /*16b70*/  ISETP.GT.AND P0, PT, R0, 0x20, PT ;  /* 0x000000200000780c */ /* 0x000fe40003f04270 */
[----:B--2---:R-:W-:Y:S02]  /*16b80*/  FSEL R51, R204, -INF , P5 ;  /* 0xff800000cc337808 */ /* 0x004fe40002800000 */
[----:B------:R-:W-:Y:S02]  /*16b90*/  FSEL R49, R206, -INF , P0 ;  /* 0xff800000ce317808 */ /* 0x000fe40000000000 */
[C---:B------:R-:W-:Y:S01]  /*16ba0*/  ISETP.GT.AND P0, PT, R5.reuse, 0x28, PT ;  /* 0x000000280500780c */ /* 0x040fe20003f04270 */
[----:B------:R-:W1:Y:S01]  /*16bb0*/  MUFU.TANH R61, R64 ;  /* 0x00000040003d7308 */ /* 0x000e620000002400 */
[----:B------:R-:W-:Y:S02]  /*16bc0*/  ISETP.GT.AND P5, PT, R5, 0x30, PT ;  /* 0x000000300500780c */ /* 0x000fe40003fa4270 */
[----:B---3--:R-:W-:Y:S02]  /*16bd0*/  FSEL R207, R207, -INF , P3 ;  /* 0xff800000cfcf7808 */ /* 0x008fe40001800000 */
[----:B------:R-:W-:Y:S02]  /*16be0*/  FSEL R202, R184, -INF , P5 ;  /* 0xff800000b8ca7808 */ /* 0x000fe40002800000 */
[C---:B------:R-:W-:Y:S03]  /*16bf0*/  ISETP.GT.AND P5, PT, R4.reuse, 0x41, PT ;  /* 0x000000410400780c */ /* 0x040fe60003fa4270 */
[----:B------:R2:W-:Y:S01]  /*16c00*/  MUFU.TANH R64, R89 ;  /* 0x0000005900407308 */ /* 0x0005e20000002400 */
[----:B------:R-:W-:Y:S09]  /*16c10*/  ISETP.GT.AND P3, PT, R4, 0x39, PT ;  /* 0x000000390400780c */ /* 0x000ff20003f64270 */
[----:B------:R-:W-:Y:S01]  /*16c20*/  MUFU.TANH R217, R62 ;  /* 0x0000003e00d97308 */ /* 0x000fe20000002400 */
[----:B-1----:R-:W-:Y:S02]  /*16c30*/  FSEL R61, R61, -INF , P4 ;  /* 0xff8000003d3d7808 */ /* 0x002fe40002000000 */
[----:B------:R-:W-:Y:S02]  /*16c40*/  ISETP.GT.AND P4, PT, R2, 0x40, PT ;  /* 0x000000400200780c */ /* 0x000fe40003f84270 */
[----:B------:R-:W-:Y:S05]  /*16c50*/  FMNMX.FTZ R74, R61, R74, !PT ;  /* 0x0000004a3d4a7209 */ /* 0x000fea0007810000 */
[----:B------:R-:W1:Y:S01]  /*16c60*/  MUFU.TANH R219, R63 ;  /* 0x0000003f00db7308 */ /* 0x000e620000002400 */
[----:B--2---:R-:W-:Y:S02]  /*16c70*/  FSEL R89, R185, -INF , P2 ;  /* 0xff800000b9597808 */ /* 0x004fe40001000000 */
[----:B------:R-:W-:Y:S07]  /*16c80*/  ISETP.GT.AND P2, PT, R5, 0x39, PT ;  /* 0x000000390500780c */ /* 0x000fee0003f44270 */
[----:B------:R-:W2:Y:S10]  /*16c90*/  MUFU.TANH R62, R65 ;  /* 0x00000041003e7308 */ /* 0x000eb40000002400 */
[----:B------:R3:W4:Y:S01]  /*16ca0*/  MUFU.TANH R187, R55 ;  /* 0x0000003700bb7308 */ /* 0x0007220000002400 */
[----:B-1----:R-:W-:Y:S02]  /*16cb0*/  FSEL R219, R219, -INF , P2 ;  /* 0xff800000dbdb7808 */ /* 0x002fe40001000000 */
[----:B------:R-:W-:Y:S07]  /*16cc0*/  ISETP.GT.AND P2, PT, R4, 0x40, PT ;  /* 0x000000400400780c */ /* 0x000fee0003f44270 */
[----:B------:R-:W1:Y:S01]  /*16cd0*/  MUFU.TANH R68, R68 ;  /* 0x0000004400447308 */ /* 0x000e620000002400 */
[----:B--2---:R-:W-:Y:S02]  /*16ce0*/  FSEL R62, R62, -INF , P3 ;  /* 0xff8000003e3e7808 */ /* 0x004fe40001800000 */
[----:B------:R-:W-:Y:S02]  /*16cf0*/  ISETP.GT.AND P3, PT, R0, 0x41, PT ;  /* 0x000000410000780c */ /* 0x000fe40003f64270 */
[----:B------:R-:W-:Y:S05]  /*16d00*/  FMNMX.FTZ R74, R62, R74, !PT ;  /* 0x0000004a3e4a7209 */ /* 0x000fea0007810000 */
[----:B------:R-:W2:Y:S01]  /*16d10*/  MUFU.TANH R69, R69 ;  /* 0x0000004500457308 */ /* 0x000ea20000002400 */
[----:B---3--:R-:W-:Y:S02]  /*16d20*/  FSEL R55, R196, -INF , P0 ;  /* 0xff800000c4377808 */ /* 0x008fe40000000000 */
[----:B----4-:R-:W-:Y:S02]  /*16d30*/  FSEL R60, R187, -INF , P1 ;  /* 0xff800000bb3c7808 */ /* 0x010fe40000800000 */
[----:B------:R-:W-:Y:S05]  /*16d40*/  ISETP.GT.AND P0, PT, R2, 0x29, PT ;  /* 0x000000290200780c */ /* 0x000fea0003f04270 */
[----:B------:R-:W3:Y:S01]  /*16d50*/  MUFU.TANH R70, R70 ;  /* 0x0000004600467308 */ /* 0x000ee20000002400 */
[----:B------:R-:W-:Y:S02]  /*16d60*/  ISETP.GT.AND P1, PT, R0, 0x39, PT ;  /* 0x000000390000780c */ /* 0x000fe40003f24270 */
[----:B------:R-:W-:Y:S02]  /*16d70*/  FSEL R48, R48, -INF , P0 ;  /* 0xff80000030307808 */ /* 0x000fe40000000000 */
[----:B-1----:R-:W-:Y:S02]  /*16d80*/  FSEL R218, R68, -INF , P2 ;  /* 0xff80000044da7808 */ /* 0x002fe40001000000 */
[----:B------:R-:W-:Y:S02]  /*16d90*/  FSEL R211, R211, -INF , P1 ;  /* 0xff800000d3d37808 */ /* 0x000fe40000800000 */
[----:B------:R-:W-:Y:S01]  /*16da0*/  ISETP.GT.AND P1, PT, R2, 0x38, PT ;  /* 0x000000380200780c */ /* 0x000fe20003f24270 */
[----:B------:R-:W1:Y:S01]  /*16db0*/  MUFU.TANH R63, R66 ;  /* 0x00000042003f7308 */ /* 0x000e620000002400 */
[C---:B------:R-:W-:Y:S02]  /*16dc0*/  ISETP.GT.AND P0, PT, R0.reuse, 0x30, PT ;  /* 0x000000300000780c */ /* 0x040fe40003f04270 */
[----:B------:R-:W-:Y:S02]  /*16dd0*/  ISETP.GT.AND P2, PT, R0, 0x48, PT ;  /* 0x000000480000780c */ /* 0x000fe40003f44270 */
[----:B--2---:R-:W-:Y:S02]  /*16de0*/  FSEL R221, R69, -INF , P5 ;  /* 0xff80000045dd7808 */ /* 0x004fe40002800000 */
[----:B------:R-:W2:Y:S01]  /*16df0*/  LDL.64 R68, [R1+0x70] ;  /* 0x0000700001447983 */ /* 0x000ea20000100a00 */
[----:B------:R-:W-:Y:S02]  /*16e00*/  ISETP.GT.AND P5, PT, R5, 0x40, PT ;  /* 0x000000400500780c */ /* 0x000fe40003fa4270 */
[----:B------:R-:W4:Y:S01]  /*16e10*/  MUFU.TANH R75, R75 ;  /* 0x0000004b004b7308 */ /* 0x000f220000002400 */
[----:B------:R-:W-:Y:S02]  /*16e20*/  FMNMX.FTZ R74, R218, R74, !PT ;  /* 0x0000004ada4a7209 */ /* 0x000fe40007810000 */
[----:B------:R-:W-:Y:S02]  /*16e30*/  FSEL R6, R6, -INF , P5 ;  /* 0xff80000006067808 */ /* 0x000fe40002800000 */
[----:B---3--:R-:W-:Y:S01]  /*16e40*/  FSEL R247, R70, -INF , P4 ;  /* 0xff80000046f77808 */ /* 0x008fe20002000000 */
[----:B------:R-:W-:Y:S01]  /*16e50*/  FMUL.FTZ R70, R111, c[0x0][0x320] ;  /* 0x0000c8006f467a20 */ /* 0x000fe20000410000 */
[----:B------:R-:W-:Y:S02]  /*16e60*/  ISETP.GT.AND P4, PT, R5, 0x41, PT ;  /* 0x000000410500780c */ /* 0x000fe40003f84270 */
[----:B------:R-:W-:Y:S01]  /*16e70*/  ISETP.GT.AND P5, PT, R4, 0x48, PT ;  /* 0x000000480400780c */ /* 0x000fe20003fa4270 */
[----:B------:R-:W3:Y:S01]  /*16e80*/  MUFU.TANH R80, R80 ;  /* 0x0000005000507308 */ /* 0x000ee20000002400 */
[----:B------:R-:W-:Y:S02]  /*16e90*/  FMNMX.FTZ R74, R221, R74, !PT ;  /* 0x0000004add4a7209 */ /* 0x000fe40007810000 */
[----:B-1----:R-:W-:Y:S02]  /*16ea0*/  FSEL R63, R63, -INF , P1 ;  /* 0xff8000003f3f7808 */ /* 0x002fe40000800000 */
[----:B------:R-:W-:Y:S05]  /*16eb0*/  ISETP.GT.AND P1, PT, R2, 0x41, PT ;  /* 0x000000410200780c */ /* 0x000fea0003f24270 */
[----:B------:R-:W-:Y:S01]  /*16ec0*/  MUFU.TANH R70, R70 ;  /* 0x0000004600467308 */ /* 0x000fe20000002400 */
[----:B----4-:R-:W-:Y:S02]  /*16ed0*/  FSEL R75, R75, -INF , P4 ;  /* 0xff8000004b4b7808 */ /* 0x010fe40002000000 */
[----:B------:R-:W-:Y:S07]  /*16ee0*/  ISETP.GT.AND P4, PT, R4, 0x49, PT ;  /* 0x000000490400780c */ /* 0x000fee0003f84270 */
[----:B------:R1:W-:Y:S01]  /*16ef0*/  MUFU.TANH R191, R88 ;  /* 0x0000005800bf7308 */ /* 0x0003e20000002400 */
[----:B---3--:R-:W-:Y:S01]  /*16f00*/  FSEL R220, R80, -INF , P5 ;  /* 0xff80000050dc7808 */ /* 0x008fe20002800000 */
[----:B------:R-:W-:Y:S01]  /*16f10*/  IMAD.MOV.U32 R80, RZ, RZ, R6 ;  /* 0x000000ffff507224 */ /* 0x000fe200078e0006 */
[----:B------:R-:W-:Y:S02]  /*16f20*/  FMNMX.FTZ R6, R12, R116, !PT ;  /* 0x000000740c067209 */ /* 0x000fe40007810000 */
[----:B------:R-:W-:Y:S05]  /*16f30*/  ISETP.GT.AND P5, PT, R4, 0x58, PT ;  /* 0x000000580400780c */ /* 0x000fea0003fa4270 */
[----:B------:R-:W3:Y:S01]  /*16f40*/  MUFU.TANH R71, R71 ;  /* 0x0000004700477308 */ /* 0x000ee20000002400 */
[----:B------:R-:W-:Y:S02]  /*16f50*/  FMNMX.FTZ R6, R13, R6, !PT ;  /* 0x000000060d067209 */ /* 0x000fe40007810000 */
[----:B------:R-:W-:Y:S02]  /*16f60*/  FMNMX.FTZ R74, R220, R74, !PT ;  /* 0x0000004adc4a7209 */ /* 0x000fe40007810000 */
[----:B------:R-:W-:Y:S05]  /*16f70*/  FMNMX.FTZ R6, R14, R6, !PT ;  /* 0x000000060e067209 */ /* 0x000fea0007810000 */
[----:B------:R-:W4:Y:S01]  /*16f80*/  MUFU.TANH R73, R73 ;  /* 0x0000004900497308 */ /* 0x000f220000002400 */
[----:B-1----:R-:W-:Y:S02]  /*16f90*/  FSEL R88, R186, -INF , P0 ;  /* 0xff800000ba587808 */ /* 0x002fe40000000000 */
[----:B------:R-:W-:Y:S07]  /*16fa0*/  ISETP.GT.AND P0, PT, R5, 0x38, PT ;  /* 0x000000380500780c */ /* 0x000fee0003f04270 */
[----:B------:R-:W1:Y:S01]  /*16fb0*/  MUFU.TANH R81, R81 ;  /* 0x0000005100517308 */ /* 0x000e620000002400 */
[----:B------:R-:W-:Y:S02]  /*16fc0*/  FSEL R217, R217, -INF , P0 ;  /* 0xff800000d9d97808 */ /* 0x000fe40000000000 */
[----:B------:R-:W-:Y:S02]  /*16fd0*/  ISETP.GT.AND P0, PT, R2, 0x39, PT ;  /* 0x000000390200780c */ /* 0x000fe40003f04270 */
[----:B---3--:R-:W-:Y:S02]  /*16fe0*/  FSEL R248, R71, -INF , P1 ;  /* 0xff80000047f87808 */ /* 0x008fe40000800000 */
[----:B------:R-:W-:Y:S03]  /*16ff0*/  ISETP.GT.AND P1, PT, R0, 0x49, PT ;  /* 0x000000490000780c */ /* 0x000fe60003f24270 */
[----:B------:R-:W3:Y:S01]  /*17000*/  MUFU.TANH R77, R77 ;  /* 0x0000004d004d7308 */ /* 0x000ee20000002400 */
[----:B----4-:R-:W-:Y:S02]  /*17010*/  FSEL R251, R73, -INF , P3 ;  /* 0xff80000049fb7808 */ /* 0x010fe40001800000 */
[C---:B------:R-:W-:Y:S07]  /*17020*/  ISETP.GT.AND P3, PT, R4.reuse, 0x50, PT ;  /* 0x000000500400780c */ /* 0x040fee0003f64270 */
[----:B------:R-:W4:Y:S01]  /*17030*/  MUFU.TANH R84, R84 ;  /* 0x0000005400547308 */ /* 0x000f220000002400 */
[----:B-1----:R-:W-:Y:S02]  /*17040*/  FSEL R222, R81, -INF , P4 ;  /* 0xff80000051de7808 */ /* 0x002fe40002000000 */
[----:B------:R-:W-:Y:S02]  /*17050*/  ISETP.GT.AND P4, PT, R4, 0x59, PT ;  /* 0x000000590400780c */ /* 0x000fe40003f84270 */
[----:B------:R-:W-:Y:S05]  /*17060*/  FMNMX.FTZ R74, R222, R74, !PT ;  /* 0x0000004ade4a7209 */ /* 0x000fea0007810000 */
[----:B------:R-:W1:Y:S01]  /*17070*/  MUFU.TANH R67, R67 ;  /* 0x0000004300437308 */ /* 0x000e620000002400 */
[----:B---3--:R-:W-:Y:S02]  /*17080*/  FSEL R65, R77, -INF , P1 ;  /* 0xff8000004d417808 */ /* 0x008fe40000800000 */
[----:B------:R-:W-:Y:S07]  /*17090*/  ISETP.GT.AND P1, PT, R4, 0x51, PT ;  /* 0x000000510400780c */ /* 0x000fee0003f24270 */
[----:B------:R1:W-:Y:S01]  /*170a0*/  MUFU.TANH R7, R86 ;  /* 0x0000005600077308 */ /* 0x0003e20000002400 */
[----:B----4-:R-:W-:Y:S02]  /*170b0*/  FSEL R246, R84, -INF , P3 ;  /* 0xff80000054f67808 */ /* 0x010fe40001800000 */
[----:B------:R-:W-:Y:S02]  /*170c0*/  ISETP.GT.AND P3, PT, R4, 0x61, PT ;  /* 0x000000610400780c */ /* 0x000fe40003f64270 */
[----:B------:R-:W-:Y:S05]  /*170d0*/  FMNMX.FTZ R74, R246, R74, !PT ;  /* 0x0000004af64a7209 */ /* 0x000fea0007810000 */
[----:B------:R-:W3:Y:S01]  /*170e0*/  MUFU.TANH R85, R85 ;  /* 0x0000005500557308 */ /* 0x000ee20000002400 */
[----:B------:R-:W-:Y:S02]  /*170f0*/  FSEL R213, R101, -INF , P3 ;  /* 0xff80000065d57808 */ /* 0x000fe40001800000 */
[----:B------:R-:W-:Y:S07]  /*17100*/  ISETP.GT.AND P3, PT, R2, 0x61, PT ;  /* 0x000000610200780c */ /* 0x000fee0003f64270 */
[----:B------:R-:W4:Y:S01]  /*17110*/  MUFU.TANH R72, R72 ;  /* 0x0000004800487308 */ /* 0x000f220000002400 */
[----:B-1----:R-:W-:Y:S02]  /*17120*/  FSEL R86, R67, -INF , P0 ;  /* 0xff80000043567808 */ /* 0x002fe40000000000 */
[----:B------:R-:W-:Y:S02]  /*17130*/  MOV R67, c[0x0][0x1e0] ;  /* 0x0000780000437a02 */ /* 0x000fe40000000f00 */
[----:B------:R-:W-:Y:S05]  /*17140*/  ISETP.GT.AND P0, PT, R0, 0x40, PT ;  /* 0x000000400000780c */ /* 0x000fea0003f04270 */
[----:B------:R-:W1:Y:S01]  /*17150*/  MUFU.TANH R76, R76 ;  /* 0x0000004c004c7308 */ /* 0x000e620000002400 */
[----:B---3--:R-:W-:Y:S02]  /*17160*/  FSEL R244, R85, -INF , P1 ;  /* 0xff80000055f47808 */ /* 0x008fe40000800000 */
[----:B------:R-:W-:Y:S02]  /*17170*/  ISETP.GT.AND P1, PT, R2, 0x50, PT ;  /* 0x000000500200780c */ /* 0x000fe40003f24270 */
[----:B------:R-:W-:Y:S05]  /*17180*/  FMNMX.FTZ R74, R244, R74, !PT ;  /* 0x0000004af44a7209 */ /* 0x000fea0007810000 */
[----:B------:R-:W3:Y:S01]  /*17190*/  MUFU.TANH R96, R96 ;  /* 0x0000006000607308 */ /* 0x000ee20000002400 */
[----:B------:R-:W-:Y:S02]  /*171a0*/  FSEL R208, R7, -INF , P1 ;  /* 0xff80000007d07808 */ /* 0x000fe40000800000 */
[----:B------:R-:W-:Y:S02]  /*171b0*/  ISETP.GT.AND P1, PT, R2, 0x68, PT ;  /* 0x000000680200780c */ /* 0x000fe40003f24270 */
[----:B----4-:R-:W-:Y:S02]  /*171c0*/  FSEL R250, R72, -INF , P0 ;  /* 0xff80000048fa7808 */ /* 0x010fe40000000000 */
[----:B------:R-:W-:Y:S03]  /*171d0*/  ISETP.GT.AND P0, PT, R5, 0x48, PT ;  /* 0x000000480500780c */ /* 0x000fe60003f04270 */
[----:B------:R-:W4:Y:S01]  /*171e0*/  MUFU.TANH R78, R78 ;  /* 0x0000004e004e7308 */ /* 0x000f220000002400 */
[----:B-1----:R-:W-:Y:S02]  /*171f0*/  FSEL R66, R76, -INF , P2 ;  /* 0xff8000004c427808 */ /* 0x002fe40001000000 */
[----:B------:R-:W2:Y:S01]  /*17200*/  LDL.64 R76, [R1+0x68] ;  /* 0x00006800014c7983 */ /* 0x000ea20000100a00 */
[----:B------:R-:W-:Y:S02]  /*17210*/  ISETP.GT.AND P2, PT, R2, 0x48, PT ;  /* 0x000000480200780c */ /* 0x000fe40003f44270 */
[----:B------:R-:W-:Y:S04]  /*17220*/  IMAD.MOV.U32 R85, RZ, RZ, R66 ;  /* 0x000000ffff557224 */ /* 0x000fe800078e0042 */
[----:B------:R-:W1:Y:S01]  /*17230*/  MUFU.TANH R82, R82 ;  /* 0x0000005200527308 */ /* 0x000e620000002400 */
[----:B------:R-:W-:Y:S01]  /*17240*/  STL [R1+0xb4], R214 ;  /* 0x0000b4d601007387 */ /* 0x000fe20000100800 */
[----:B---3--:R-:W-:Y:S03]  /*17250*/  FSEL R245, R96, -INF , P5 ;  /* 0xff80000060f57808 */ /* 0x008fe60002800000 */
[----:B------:R-:W-:Y:S01]  /*17260*/  STL [R1+0xb8], R242 ;  /* 0x0000b8f201007387 */ /* 0x000fe20000100800 */
[----:B------:R-:W-:Y:S02]  /*17270*/  ISETP.GT.AND P5, PT, R4, 0x69, PT ;  /* 0x000000690400780c */ /* 0x000fe40003fa4270 */
[----:B------:R-:W-:Y:S02]  /*17280*/  FMNMX.FTZ R74, R245, R74, !PT ;  /* 0x0000004af54a7209 */ /* 0x000fe40007810000 */
[----:B------:R-:W3:Y:S01]  /*17290*/  MUFU.TANH R97, R97 ;  /* 0x0000006100617308 */ /* 0x000ee20000002400 */
[----:B----4-:R-:W-:Y:S02]  /*172a0*/  FSEL R78, R78, -INF , P0 ;  /* 0xff8000004e4e7808 */ /* 0x010fe40000000000 */
[----:B------:R-:W-:Y:S03]  /*172b0*/  ISETP.GT.AND P0, PT, R4, 0x60, PT ;  /* 0x000000600400780c */ /* 0x000fe60003f04270 */
[----:B------:R-:W-:Y:S04]  /*172c0*/  IMAD.MOV.U32 R81, RZ, RZ, R78 ;  /* 0x000000ffff517224 */ /* 0x000fe800078e004e */
[----:B------:R-:W4:Y:S01]  /*172d0*/  MUFU.TANH R100, R100 ;  /* 0x0000006400647308 */ /* 0x000f220000002400 */
[----:B-1----:R-:W-:Y:S02]  /*172e0*/  FSEL R243, R82, -INF , P2 ;  /* 0xff80000052f37808 */ /* 0x002fe40001000000 */
[----:B------:R-:W-:Y:S02]  /*172f0*/  MOV R82, R75 ;  /* 0x0000004b00527202 */ /* 0x000fe40000000f00 */
[----:B------:R-:W-:Y:S05]  /*17300*/  ISETP.GT.AND P2, PT, R4, 0x68, PT ;  /* 0x000000680400780c */ /* 0x000fea0003f44270 */
        /* <DEDUP_REMOVED lines=9> */
[----:B----4-:R-:W-:Y:S02]  /*173a0*/  FSEL R215, R100, -INF , P0 ;  /* 0xff80000064d77808 */ /* 0x010fe40000000000 */
[----:B------:R-:W-:Y:S02]  /*173b0*/  FMNMX.FTZ R4, R28, R4, !PT ;  /* 0x000000041c047209 */ /* 0x000fe40007810000 */
[----:B------:R-:W-:Y:S01]  /*173c0*/  FMNMX.FTZ R74, R215, R74, !PT ;  /* 0x0000004ad74a7209 */ /* 0x000fe20007810000 */
[----:B------:R-:W4:Y:S01]  /*173d0*/  MUFU.TANH R83, R83 ;  /* 0x0000005300537308 */ /* 0x000f220000002400 */
[----:B------:R-:W-:Y:S02]  /*173e0*/  FMNMX.FTZ R4, R31, R4, !PT ;  /* 0x000000041f047209 */ /* 0x000fe40007810000 */
[----:B------:R-:W-:Y:S02]  /*173f0*/  FMNMX.FTZ R74, R213, R74, !PT ;  /* 0x0000004ad54a7209 */ /* 0x000fe40007810000 */
[----:B-1----:R-:W-:Y:S02]  /*17400*/  FSEL R212, R112, -INF , P2 ;  /* 0xff80000070d47808 */ /* 0x002fe40001000000 */
[----:B------:R-:W-:Y:S02]  /*17410*/  FMNMX.FTZ R4, R32, R4, !PT ;  /* 0x0000000420047209 */ /* 0x000fe40007810000 */
[----:B------:R-:W-:Y:S01]  /*17420*/  FMNMX.FTZ R74, R212, R74, !PT ;  /* 0x0000004ad44a7209 */ /* 0x000fe20007810000 */
[----:B------:R-:W1:Y:S01]  /*17430*/  MUFU.TANH R87, R87 ;  /* 0x0000005700577308 */ /* 0x000e620000002400 */
[----:B------:R-:W-:Y:S02]  /*17440*/  FMNMX.FTZ R4, R43, R4, !PT ;  /* 0x000000042b047209 */ /* 0x000fe40007810000 */
[----:B------:R-:W-:Y:S02]  /*17450*/  ISETP.GT.AND P0, PT, R2, 0x51, PT ;  /* 0x000000510200780c */ /* 0x000fe40003f04270 */
[----:B---3--:R-:W-:Y:S02]  /*17460*/  FSEL R210, R113, -INF , P5 ;  /* 0xff80000071d27808 */ /* 0x008fe40002800000 */
[----:B------:R-:W-:Y:S02]  /*17470*/  FMNMX.FTZ R4, R44, R4, !PT ;  /* 0x000000042c047209 */ /* 0x000fe40007810000 */
[----:B------:R-:W-:Y:S01]  /*17480*/  FMNMX.FTZ R74, R210, R74, !PT ;  /* 0x0000004ad24a7209 */ /* 0x000fe20007810000 */
[----:B------:R-:W3:Y:S01]  /*17490*/  MUFU.TANH R17, R17 ;  /* 0x0000001100117308 */ /* 0x000ee20000002400 */
[----:B------:R-:W-:Y:S02]  /*174a0*/  FMNMX.FTZ R4, R47, R4, !PT ;  /* 0x000000042f047209 */ /* 0x000fe40007810000 */
[----:B------:R-:W-:Y:S01]  /*174b0*/  ISETP.GT.AND P2, PT, R2, 0x58, PT ;  /* 0x000000580200780c */ /* 0x000fe20003f44270 */
[----:B------:R-:W3:Y:S01]  /*174c0*/  SHFL.BFLY PT, R7, R74, 0x2, 0x1f ;  /* 0x0c401f004a077f89 */ /* 0x000ee200000e0000 */
[----:B------:R-:W-:Y:S02]  /*174d0*/  FMNMX.FTZ R4, R48, R4, !PT ;  /* 0x0000000430047209 */ /* 0x000fe40007810000 */
[----:B----4-:R-:W-:Y:S02]  /*174e0*/  FSEL R103, R83, -INF , P4 ;  /* 0xff80000053677808 */ /* 0x010fe40002000000 */
[----:B------:R-:W-:Y:S01]  /*174f0*/  FMNMX.FTZ R4, R59, R4, !PT ;  /* 0x000000043b047209 */ /* 0x000fe20007810000 */
[----:B------:R-:W-:Y:S01]  /*17500*/  MUFU.TANH R92, R92 ;  /* 0x0000005c005c7308 */ /* 0x000fe20000002400 */
[----:B------:R-:W-:Y:S02]  /*17510*/  ISETP.GT.AND P5, PT, R2, 0x59, PT ;  /* 0x000000590200780c */ /* 0x000fe40003fa4270 */
[----:B------:R-:W-:Y:S02]  /*17520*/  FMNMX.FTZ R4, R60, R4, !PT ;  /* 0x000000043c047209 */ /* 0x000fe40007810000 */
[----:B-1----:R-:W-:Y:S01]  /*17530*/  FSEL R205, R87, -INF , P0 ;  /* 0xff80000057cd7808 */ /* 0x002fe20000000000 */
[----:B------:R-:W-:Y:S01]  /*17540*/  IMAD.MOV.U32 R87, RZ, RZ, R65 ;  /* 0x000000ffff577224 */ /* 0x000fe200078e0041 */
[----:B------:R-:W-:Y:S02]  /*17550*/  FMNMX.FTZ R73, R63, R4, !PT ;  /* 0x000000043f497209 */ /* 0x000fe40007810000 */
[----:B------:R-:W-:Y:S01]  /*17560*/  FMNMX.FTZ R4, R21, R118, !PT ;  /* 0x0000007615047209 */ /* 0x000fe20007810000 */
[----:B------:R-:W1:Y:S01]  /*17570*/  MUFU.TANH R98, R98 ;  /* 0x0000006200627308 */ /* 0x000e620000002400 */
[----:B------:R-:W-:Y:S02]  /*17580*/  FMNMX.FTZ R73, R86, R73, !PT ;  /* 0x0000004956497209 */ /* 0x000fe40007810000 */
[----:B------:R-:W-:Y:S02]  /*17590*/  FMNMX.FTZ R4, R22, R4, !PT ;  /* 0x0000000416047209 */ /* 0x000fe40007810000 */
[----:B---3--:R-:W-:Y:S01]  /*175a0*/  FSEL R195, R17, -INF , P3 ;  /* 0xff80000011c37808 */ /* 0x008fe20001800000 */
[----:B------:R-:W-:Y:S01]  /*175b0*/  FMUL.FTZ R17, R107, c[0x0][0x320] ;  /* 0x0000c8006b117a20 */ /* 0x000fe20000410000 */
[----:B------:R-:W-:Y:S02]  /*175c0*/  FMNMX.FTZ R4, R23, R4, !PT ;  /* 0x0000000417047209 */ /* 0x000fe40007810000 */
[----:B------:R-:W-:Y:S01]  /*175d0*/  FMNMX.FTZ R74, R74, R7, !PT ;  /* 0x000000074a4a7209 */ /* 0x000fe20007810000 */
[----:B------:R-:W3:Y:S01]  /*175e0*/  MUFU.TANH R114, R114 ;  /* 0x0000007200727308 */ /* 0x000ee20000002400 */
[----:B------:R-:W-:Y:S02]  /*175f0*/  FMNMX.FTZ R4, R24, R4, !PT ;  /* 0x0000000418047209 */ /* 0x000fe40007810000 */
[----:B------:R-:W-:Y:S01]  /*17600*/  ISETP.GT.AND P3, PT, R0, 0x58, PT ;  /* 0x000000580000780c */ /* 0x000fe20003f64270 */
[----:B------:R-:W4:Y:S01]  /*17610*/  SHFL.BFLY PT, R7, R74, 0x1, 0x1f ;  /* 0x0c201f004a077f89 */ /* 0x000f2200000e0000 */
[----:B------:R-:W-:Y:S02]  /*17620*/  FMNMX.FTZ R4, R35, R4, !PT ;  /* 0x0000000423047209 */ /* 0x000fe40007810000 */
[----:B------:R-:W-:Y:S02]  /*17630*/  ISETP.GT.AND P4, PT, R2, 0x60, PT ;  /* 0x000000600200780c */ /* 0x000fe40003f84270 */
[----:B------:R-:W-:Y:S01]  /*17640*/  FMNMX.FTZ R4, R36, R4, !PT ;  /* 0x0000000424047209 */ /* 0x000fe20007810000 */
[----:B------:R-:W-:Y:S01]  /*17650*/  MUFU.TANH R17, R17 ;  /* 0x0000001100117308 */ /* 0x000fe20000002400 */
[----:B------:R-:W-:Y:S02]  /*17660*/  ISETP.GT.AND P0, PT, R2, 0x69, PT ;  /* 0x000000690200780c */ /* 0x000fe40003f04270 */
[----:B------:R-:W-:Y:S02]  /*17670*/  FMNMX.FTZ R4, R39, R4, !PT ;  /* 0x0000000427047209 */ /* 0x000fe40007810000 */
[----:B-1----:R-:W-:Y:S02]  /*17680*/  FSEL R204, R98, -INF , P2 ;  /* 0xff80000062cc7808 */ /* 0x002fe40001000000 */
[----:B------:R-:W-:Y:S02]  /*17690*/  FMNMX.FTZ R6, R19, R6, !PT ;  /* 0x0000000613067209 */ /* 0x000fe40007810000 */
[----:B------:R-:W-:Y:S01]  /*176a0*/  FMNMX.FTZ R4, R40, R4, !PT ;  /* 0x0000000428047209 */ /* 0x000fe20007810000 */
[----:B------:R-:W1:Y:S01]  /*176b0*/  MUFU.TANH R99, R99 ;  /* 0x0000006300637308 */ /* 0x000e620000002400 */
[----:B------:R-:W-:Y:S02]  /*176c0*/  FMNMX.FTZ R2, R20, R6, !PT ;  /* 0x0000000614027209 */ /* 0x000fe40007810000 */
[----:B------:R-:W-:Y:S02]  /*176d0*/  FMNMX.FTZ R4, R51, R4, !PT ;  /* 0x0000000433047209 */ /* 0x000fe40007810000 */
[----:B---3--:R-:W-:Y:S02]  /*176e0*/  FSEL R194, R114, -INF , P1 ;  /* 0xff80000072c27808 */ /* 0x008fe40000800000 */
[----:B------:R-:W-:Y:S02]  /*176f0*/  FMNMX.FTZ R4, R52, R4, !PT ;  /* 0x0000000434047209 */ /* 0x000fe40007810000 */
[----:B----4-:R-:W-:Y:S01]  /*17700*/  FMNMX.FTZ R74, R74, R7, !PT ;  /* 0x000000074a4a7209 */ /* 0x010fe20007810000 */
[----:B------:R-:W3:Y:S01]  /*17710*/  MUFU.TANH R109, R109 ;  /* 0x0000006d006d7308 */ /* 0x000ee20000002400 */
[----:B------:R-:W-:Y:S02]  /*17720*/  FMNMX.FTZ R73, R247, R73, !PT ;  /* 0x00000049f7497209 */ /* 0x000fe40007810000 */
[----:B------:R-:W-:Y:S01]  /*17730*/  FSEL R114, R92, -INF , P3 ;  /* 0xff8000005c727808 */ /* 0x000fe20001800000 */
[----:B------:R-:W-:Y:S01]  /*17740*/  FMUL.FTZ R75, R74, c[0x0][0x2d0] ;  /* 0x0000b4004a4b7a20 */ /* 0x000fe20000410000 */
[----:B------:R-:W-:Y:S02]  /*17750*/  FMNMX.FTZ R4, R55, R4, !PT ;  /* 0x0000000437047209 */ /* 0x000fe40007810000 */
[C---:B------:R-:W-:Y:S02]  /*17760*/  ISETP.GT.AND P3, PT, R0.reuse, 0x69, PT ;  /* 0x000000690000780c */ /* 0x040fe40003f64270 */
[----:B------:R-:W-:Y:S01]  /*17770*/  ISETP.GT.AND P1, PT, R0, 0x59, PT ;  /* 0x000000590000780c */ /* 0x000fe20003f24270 */
[----:B------:R-:W4:Y:S01]  /*17780*/  MUFU.TANH R102, R102 ;  /* 0x0000006600667308 */ /* 0x000f220000002400 */
[----:B------:R-:W-:Y:S02]  /*17790*/  FMNMX.FTZ R73, R248, R73, !PT ;  /* 0x00000049f8497209 */ /* 0x000fe40007810000 */
[----:B------:R-:W-:Y:S02]  /*177a0*/  FMNMX.FTZ R2, R33, R2, !PT ;  /* 0x0000000221027209 */ /* 0x000fe40007810000 */
[----:B------:R-:W-:Y:S02]  /*177b0*/  FMNMX.FTZ R73, R243, R73, !PT ;  /* 0x00000049f3497209 */ /* 0x000fe40007810000 */
[----:B-1----:R-:W-:Y:S02]  /*177c0*/  FSEL R201, R99, -INF , P5 ;  /* 0xff80000063c97808 */ /* 0x002fe40002800000 */
[----:B------:R-:W-:Y:S01]  /*177d0*/  FMNMX.FTZ R73, R103, R73, !PT ;  /* 0x0000004967497209 */ /* 0x000fe20007810000 */
[----:B------:R-:W1:Y:S01]  /*177e0*/  MUFU.TANH R115, R115 ;  /* 0x0000007300737308 */ /* 0x000e620000002400 */
[----:B------:R-:W-:Y:S02]  /*177f0*/  FMNMX.FTZ R4, R56, R4, !PT ;  /* 0x0000000438047209 */ /* 0x000fe40007810000 */
[----:B------:R-:W-:Y:S02]  /*17800*/  FMNMX.FTZ R73, R208, R73, !PT ;  /* 0x00000049d0497209 */ /* 0x000fe40007810000 */
[----:B---3--:R-:W-:Y:S02]  /*17810*/  FSEL R98, R109, -INF , P3 ;  /* 0xff8000006d627808 */ /* 0x008fe40001800000 */
[----:B------:R-:W-:Y:S02]  /*17820*/  FMNMX.FTZ R73, R205, R73, !PT ;  /* 0x00000049cd497209 */ /* 0x000fe40007810000 */
[----:B------:R-:W-:Y:S01]  /*17830*/  FSETP.NEU.FTZ.AND P3, PT, R74, -INF , PT ;  /* 0xff8000004a00780b */ /* 0x000fe20003f7d000 */
[----:B------:R-:W3:Y:S01]  /*17840*/  MUFU.TANH R79, R79 ;  /* 0x0000004f004f7308 */ /* 0x000ee20000002400 */
[----:B------:R-:W-:Y:S02]  /*17850*/  FMNMX.FTZ R73, R204, R73, !PT ;  /* 0x00000049cc497209 */ /* 0x000fe40007810000 */
[----:B------:R-:W-:Y:S02]  /*17860*/  FSEL R75, R75, RZ, P3 ;  /* 0x000000ff4b4b7208 */ /* 0x000fe40001800000 */
[----:B----4-:R-:W-:Y:S02]  /*17870*/  FSEL R198, R102, -INF , P4 ;  /* 0xff80000066c67808 */ /* 0x010fe40002000000 */
[----:B------:R-:W-:Y:S01]  /*17880*/  FMNMX.FTZ R73, R201, R73, !PT ;  /* 0x00000049c9497209 */ /* 0x000fe20007810000 */
[--C-:B------:R-:W-:Y:S01]  /*17890*/  FFMA.FTZ R102, R246, c[0x0][0x2d0], -R75.reuse ;  /* 0x0000b400f6667a23 */ /* 0x100fe2000001084b */
[C---:B------:R-:W-:Y:S01]  /*178a0*/  ISETP.GT.AND P5, PT, R0.reuse, 0x50, PT ;  /* 0x000000500000780c */ /* 0x040fe20003fa4270 */
[----:B------:R-:W4:Y:S01]  /*178b0*/  MUFU.TANH R90, R90 ;  /* 0x0000005a005a7308 */ /* 0x000f220000002400 */
[----:B------:R-:W-:Y:S01]  /*178c0*/  ISETP.GT.AND P4, PT, R0, 0x51, PT ;  /* 0x000000510000780c */ /* 0x000fe20003f84270 */
[--C-:B------:R-:W-:Y:S01]  /*178d0*/  FFMA.FTZ R107, R216, c[0x0][0x2d0], -R75.reuse ;  /* 0x0000b400d86b7a23 */ /* 0x100fe2000001084b */
[----:B------:R-:W-:Y:S01]  /*178e0*/  FMNMX.FTZ R4, R202, R4, !PT ;  /* 0x00000004ca047209 */ /* 0x000fe20007810000 */
[--C-:B------:R-:W-:Y:S01]  /*178f0*/  FFMA.FTZ R212, R212, c[0x0][0x2d0], -R75.reuse ;  /* 0x0000b400d4d47a23 */ /* 0x100fe2000001084b */
[----:B------:R-:W-:Y:S02]  /*17900*/  FMNMX.FTZ R73, R198, R73, !PT ;  /* 0x00000049c6497209 */ /* 0x000fe40007810000 */
[----:B-1----:R-:W-:Y:S02]  /*17910*/  FSEL R192, R115, -INF , P0 ;  /* 0xff80000073c07808 */ /* 0x002fe40000000000 */
[----:B------:R-:W-:Y:S01]  /*17920*/  FSEL R191, R191, -INF , P5 ;  /* 0xff800000bfbf7808 */ /* 0x000fe20002800000 */
[----:B------:R-:W1:Y:S01]  /*17930*/  MUFU.TANH R93, R93 ;  /* 0x0000005d005d7308 */ /* 0x000e620000002400 */
[----:B------:R-:W-:Y:S02]  /*17940*/  ISETP.GT.AND P5, PT, R0, 0x61, PT ;  /* 0x000000610000780c */ /* 0x000fe40003fa4270 */
[----:B------:R-:W-:Y:S02]  /*17950*/  FSEL R112, R64, -INF , P4 ;  /* 0xff80000040707808 */ /* 0x000fe40002000000 */
[C---:B------:R-:W-:Y:S02]  /*17960*/  ISETP.GT.AND P4, PT, R0.reuse, 0x68, PT ;  /* 0x000000680000780c */ /* 0x040fe40003f84270 */
[----:B------:R-:W-:Y:S02]  /*17970*/  ISETP.GT.AND P0, PT, R0, 0x60, PT ;  /* 0x000000600000780c */ /* 0x000fe40003f04270 */
[----:B------:R-:W-:Y:S01]  /*17980*/  FMNMX.FTZ R0, R203, R4, !PT ;  /* 0x00000004cb007209 */ /* 0x000fe20007810000 */
[----:B------:R-:W1:Y:S01]  /*17990*/  MUFU.TANH R104, R104 ;  /* 0x0000006800687308 */ /* 0x000e620000002400 */
[--C-:B------:R-:W-:Y:S01]  /*179a0*/  FFMA.FTZ R4, R8, c[0x0][0x2d0], -R75.reuse ;  /* 0x0000b40008047a23 */ /* 0x100fe2000001084b */
[----:B------:R-:W-:Y:S02]  /*179b0*/  FMNMX.FTZ R73, R195, R73, !PT ;  /* 0x00000049c3497209 */ /* 0x000fe40007810000 */
[----:B------:R-:W-:Y:S02]  /*179c0*/  FMNMX.FTZ R2, R34, R2, !PT ;  /* 0x0000000222027209 */ /* 0x000fe40007810000 */
[----:B------:R-:W-:Y:S02]  /*179d0*/  FMNMX.FTZ R73, R194, R73, !PT ;  /* 0x00000049c2497209 */ /* 0x000fe40007810000 */
[----:B------:R-:W-:Y:S02]  /*179e0*/  FMNMX.FTZ R2, R37, R2, !PT ;  /* 0x0000000225027209 */ /* 0x000fe40007810000 */
[----:B------:R1:W-:Y:S01]  /*179f0*/  MUFU.EX2 R189, R4 ;  /* 0x0000000400bd7308 */ /* 0x0003e20000000800 */
[----:B------:R-:W-:Y:S02]  /*17a00*/  FMNMX.FTZ R73, R192, R73, !PT ;  /* 0x00000049c0497209 */ /* 0x000fe40007810000 */
[----:B------:R-:W-:Y:S02]  /*17a10*/  FMNMX.FTZ R2, R38, R2, !PT ;  /* 0x0000000226027209 */ /* 0x000fe40007810000 */
[----:B------:R-:W-:Y:S01]  /*17a20*/  ISETP.GT.AND P2, PT, R5, 0x49, PT ;  /* 0x000000490500780c */ /* 0x000fe20003f44270 */
[----:B------:R-:W1:Y:S01]  /*17a30*/  SHFL.BFLY PT, R6, R73, 0x2, 0x1f ;  /* 0x0c401f0049067f89 */ /* 0x000e6200000e0000 */
[----:B------:R-:W-:Y:S02]  /*17a40*/  FMNMX.FTZ R2, R49, R2, !PT ;  /* 0x0000000231027209 */ /* 0x000fe40007810000 */
[----:B---3--:R-:W-:Y:S01]  /*17a50*/  FSEL R200, R79, -INF , P2 ;  /* 0xff8000004fc87808 */ /* 0x008fe20001000000 */
[----:B------:R-:W3:Y:S01]  /*17a60*/  MUFU.TANH R105, R105 ;  /* 0x0000006900697308 */ /* 0x000ee20000002400 */
[----:B------:R-:W-:Y:S02]  /*17a70*/  FMNMX.FTZ R2, R50, R2, !PT ;  /* 0x0000000232027209 */ /* 0x000fe40007810000 */
[----:B------:R-:W-:Y:S02]  /*17a80*/  ISETP.GT.AND P2, PT, R5, 0x50, PT ;  /* 0x000000500500780c */ /* 0x000fe40003f44270 */
[----:B------:R-:W-:Y:S02]  /*17a90*/  FMNMX.FTZ R2, R53, R2, !PT ;  /* 0x0000000235027209 */ /* 0x000fe40007810000 */
[----:B----4-:R-:W-:Y:S02]  /*17aa0*/  FSEL R190, R90, -INF , P2 ;  /* 0xff8000005abe7808 */ /* 0x010fe40001000000 */
[----:B------:R-:W-:Y:S01]  /*17ab0*/  FMNMX.FTZ R2, R54, R2, !PT ;  /* 0x0000000236027209 */ /* 0x000fe20007810000 */
[----:B------:R-:W4:Y:S01]  /*17ac0*/  MUFU.TANH R108, R108 ;  /* 0x0000006c006c7308 */ /* 0x000f220000002400 */
[----:B------:R-:W-:Y:S02]  /*17ad0*/  ISETP.GT.AND P2, PT, R5, 0x61, PT ;  /* 0x000000610500780c */ /* 0x000fe40003f44270 */
[----:B------:R-:W-:Y:S01]  /*17ae0*/  FMNMX.FTZ R2, R88, R2, !PT ;  /* 0x0000000258027209 */ /* 0x000fe20007810000 */
[--C-:B-1----:R-:W-:Y:S01]  /*17af0*/  FFMA.FTZ R4, R9, c[0x0][0x2d0], -R75.reuse ;  /* 0x0000b40009047a23 */ /* 0x102fe2000001084b */
[----:B------:R-:W-:Y:S02]  /*17b00*/  FSEL R115, R93, -INF , P1 ;  /* 0xff8000005d737808 */ /* 0x000fe40000800000 */
[----:B------:R-:W-:Y:S02]  /*17b10*/  FMNMX.FTZ R2, R89, R2, !PT ;  /* 0x0000000259027209 */ /* 0x000fe40007810000 */
[----:B------:R-:W-:Y:S01]  /*17b20*/  FSEL R185, R17, -INF , P2 ;  /* 0xff80000011b97808 */ /* 0x000fe20001000000 */
[----:B------:R1:W-:Y:S01]  /*17b30*/  MUFU.EX2 R223, R4 ;  /* 0x0000000400df7308 */ /* 0x0003e20000000800 */
[----:B------:R-:W-:Y:S02]  /*17b40*/  FMNMX.FTZ R73, R73, R6, !PT ;  /* 0x0000000649497209 */ /* 0x000fe40007810000 */
[----:B------:R-:W-:Y:S02]  /*17b50*/  FMNMX.FTZ R2, R207, R2, !PT ;  /* 0x00000002cf027209 */ /* 0x000fe40007810000 */
[----:B------:R-:W-:Y:S01]  /*17b60*/  FSEL R111, R104, -INF , P0 ;  /* 0xff800000686f7808 */ /* 0x000fe20000000000 */
[----:B------:R-:W1:Y:S01]  /*17b70*/  SHFL.BFLY PT, R6, R73, 0x1, 0x1f ;  /* 0x0c201f0049067f89 */ /* 0x000e6200000e0000 */
[----:B------:R-:W-:Y:S01]  /*17b80*/  FMNMX.FTZ R2, R211, R2, !PT ;  /* 0x00000002d3027209 */ /* 0x000fe20007810000 */
[--C-:B------:R-:W-:Y:S01]  /*17b90*/  FFMA.FTZ R104, R244, c[0x0][0x2d0], -R75.reuse ;  /* 0x0000b400f4687a23 */ /* 0x100fe2000001084b */
[----:B---3--:R-:W-:Y:S01]  /*17ba0*/  FSEL R101, R105, -INF , P5 ;  /* 0xff80000069657808 */ /* 0x008fe20002800000 */
[----:B------:R-:W3:Y:S01]  /*17bb0*/  MUFU.TANH R91, R91 ;  /* 0x0000005b005b7308 */ /* 0x000ee20000002400 */
[----:B------:R-:W-:Y:S02]  /*17bc0*/  FMNMX.FTZ R2, R250, R2, !PT ;  /* 0x00000002fa027209 */ /* 0x000fe40007810000 */
[----:B------:R-:W-:Y:S02]  /*17bd0*/  FMNMX.FTZ R0, R217, R0, !PT ;  /* 0x00000000d9007209 */ /* 0x000fe40007810000 */
[----:B------:R-:W-:Y:S02]  /*17be0*/  FMNMX.FTZ R2, R251, R2, !PT ;  /* 0x00000002fb027209 */ /* 0x000fe40007810000 */
[----:B----4-:R-:W-:Y:S02]  /*17bf0*/  FSEL R99, R108, -INF , P4 ;  /* 0xff8000006c637808 */ /* 0x010fe40002000000 */
[----:B------:R-:W-:Y:S01]  /*17c00*/  FMNMX.FTZ R2, R85, R2, !PT ;  /* 0x0000000255027209 */ /* 0x000fe20007810000 */
[----:B------:R-:W4:Y:S01]  /*17c10*/  MUFU.TANH R94, R94 ;  /* 0x0000005e005e7308 */ /* 0x000f220000002400 */
[----:B------:R-:W-:Y:S02]  /*17c20*/  FMNMX.FTZ R0, R219, R0, !PT ;  /* 0x00000000db007209 */ /* 0x000fe40007810000 */
[----:B------:R-:W-:Y:S01]  /*17c30*/  FMNMX.FTZ R2, R87, R2, !PT ;  /* 0x0000000257027209 */ /* 0x000fe20007810000 */
[--C-:B-1----:R-:W-:Y:S01]  /*17c40*/  FFMA.FTZ R4, R10, c[0x0][0x2d0], -R75.reuse ;  /* 0x0000b4000a047a23 */ /* 0x102fe2000001084b */
[----:B------:R-:W-:Y:S02]  /*17c50*/  FMNMX.FTZ R0, R80, R0, !PT ;  /* 0x0000000050007209 */ /* 0x000fe40007810000 */
[----:B------:R-:W-:Y:S02]  /*17c60*/  ISETP.GT.AND P4, PT, R5, 0x59, PT ;  /* 0x000000590500780c */ /* 0x000fe40003f84270 */
[----:B------:R-:W-:Y:S01]  /*17c70*/  FMNMX.FTZ R0, R82, R0, !PT ;  /* 0x0000000052007209 */ /* 0x000fe20007810000 */
[----:B------:R1:W-:Y:S01]  /*17c80*/  MUFU.EX2 R249, R4 ;  /* 0x0000000400f97308 */ /* 0x0003e20000000800 */
[----:B------:R-:W-:Y:S02]  /*17c90*/  FMNMX.FTZ R73, R73, R6, !PT ;  /* 0x0000000649497209 */ /* 0x000fe40007810000 */
[----:B------:R-:W-:Y:S02]  /*17ca0*/  FMNMX.FTZ R2, R191, R2, !PT ;  /* 0x00000002bf027209 */ /* 0x000fe40007810000 */
[C---:B------:R-:W-:Y:S01]  /*17cb0*/  FSETP.NEU.FTZ.AND P2, PT, R73.reuse, -INF , PT ;  /* 0xff8000004900780b */ /* 0x040fe20003f5d000 */
[----:B------:R-:W-:Y:S01]  /*17cc0*/  FMUL.FTZ R96, R73, c[0x0][0x2d0] ;  /* 0x0000b40049607a20 */ /* 0x000fe20000410000 */
[----:B------:R-:W-:Y:S02]  /*17cd0*/  FMNMX.FTZ R2, R112, R2, !PT ;  /* 0x0000000270027209 */ /* 0x000fe40007810000 */
[----:B------:R-:W-:Y:S01]  /*17ce0*/  FMNMX.FTZ R0, R81, R0, !PT ;  /* 0x0000000051007209 */ /* 0x000fe20007810000 */
[----:B------:R-:W2:Y:S01]  /*17cf0*/  MUFU.TANH R95, R95 ;  /* 0x0000005f005f7308 */ /* 0x000ea20000002400 */
[----:B------:R-:W-:Y:S02]  /*17d00*/  FSEL R96, R96, RZ, P2 ;  /* 0x000000ff60607208 */ /* 0x000fe40001000000 */
[----:B------:R-:W-:Y:S02]  /*17d10*/  FMNMX.FTZ R2, R114, R2, !PT ;  /* 0x0000000272027209 */ /* 0x000fe40007810000 */
[----:B------:R-:W-:Y:S01]  /*17d20*/  ISETP.GT.AND P1, PT, R5, 0x51, PT ;  /* 0x000000510500780c */ /* 0x000fe20003f24270 */
[--C-:B------:R-:W-:Y:S01]  /*17d30*/  FFMA.FTZ R105, R205, c[0x0][0x2d0], -R96.reuse ;  /* 0x0000b400cd697a23 */ /* 0x100fe20000010860 */
[----:B------:R-:W-:Y:S01]  /*17d40*/  FMNMX.FTZ R2, R115, R2, !PT ;  /* 0x0000000273027209 */ /* 0x000fe20007810000 */
[--C-:B------:R-:W-:Y:S01]  /*17d50*/  FFMA.FTZ R108, R204, c[0x0][0x2d0], -R96.reuse ;  /* 0x0000b400cc6c7a23 */ /* 0x100fe20000010860 */
[----:B---3--:R-:W-:Y:S01]  /*17d60*/  FSEL R113, R91, -INF , P1 ;  /* 0xff8000005b717808 */ /* 0x008fe20000800000 */
[----:B------:R-:W3:Y:S01]  /*17d70*/  MUFU.TANH R106, R106 ;  /* 0x0000006a006a7308 */ /* 0x000ee20000002400 */
[----:B------:R-:W-:Y:S01]  /*17d80*/  FMNMX.FTZ R2, R111, R2, !PT ;  /* 0x000000026f027209 */ /* 0x000fe20007810000 */
[--C-:B------:R-:W-:Y:S01]  /*17d90*/  FFMA.FTZ R195, R195, c[0x0][0x2d0], -R96.reuse ;  /* 0x0000b400c3c37a23 */ /* 0x100fe20000010860 */
[----:B------:R-:W-:Y:S01]  /*17da0*/  ISETP.GT.AND P0, PT, R5, 0x58, PT ;  /* 0x000000580500780c */ /* 0x000fe20003f04270 */
[--C-:B-1----:R-:W-:Y:S01]  /*17db0*/  FFMA.FTZ R4, R12, c[0x0][0x2d0], -R96.reuse ;  /* 0x0000b4000c047a23 */ /* 0x102fe20000010860 */
[----:B------:R-:W-:Y:S01]  /*17dc0*/  FMNMX.FTZ R2, R101, R2, !PT ;  /* 0x0000000265027209 */ /* 0x000fe20007810000 */
[--C-:B------:R-:W-:Y:S01]  /*17dd0*/  FFMA.FTZ R194, R194, c[0x0][0x2d0], -R96.reuse ;  /* 0x0000b400c2c27a23 */ /* 0x100fe20000010860 */
[----:B----4-:R-:W-:Y:S02]  /*17de0*/  FSEL R188, R94, -INF , P0 ;  /* 0xff8000005ebc7808 */ /* 0x010fe40000000000 */
[----:B------:R-:W-:Y:S01]  /*17df0*/  FMNMX.FTZ R2, R99, R2, !PT ;  /* 0x0000000263027209 */ /* 0x000fe20007810000 */
[----:B------:R1:W-:Y:S01]  /*17e00*/  MUFU.EX2 R206, R4 ;  /* 0x0000000400ce7308 */ /* 0x0003e20000000800 */
[----:B------:R-:W-:Y:S02]  /*17e10*/  ISETP.GT.AND P1, PT, R5, 0x68, PT ;  /* 0x000000680500780c */ /* 0x000fe40003f24270 */
[----:B------:R-:W-:Y:S02]  /*17e20*/  FMNMX.FTZ R2, R98, R2, !PT ;  /* 0x0000000262027209 */ /* 0x000fe40007810000 */
[----:B--2---:R-:W-:Y:S02]  /*17e30*/  FSEL R187, R95, -INF , P4 ;  /* 0xff8000005fbb7808 */ /* 0x004fe40002000000 */
[----:B------:R-:W-:Y:S01]  /*17e40*/  ISETP.GE.AND P4, PT, R214, 0x1, PT ;  /* 0x00000001d600780c */ /* 0x000fe20003f86270 */
[----:B------:R-:W2:Y:S01]  /*17e50*/  SHFL.BFLY PT, R72, R2, 0x2, 0x1f ;  /* 0x0c401f0002487f89 */ /* 0x000ea200000e0000 */
[----:B------:R-:W-:Y:S01]  /*17e60*/  F2FP.PACK_AB R76, R223, R189 ;  /* 0x000000bddf4c723e */ /* 0x000fe200000000ff */
[----:B------:R-:W4:Y:S01]  /*17e70*/  MUFU.TANH R7, R110 ;  /* 0x0000006e00077308 */ /* 0x000f220000002400 */
[----:B------:R-:W-:Y:S02]  /*17e80*/  FMNMX.FTZ R0, R200, R0, !PT ;  /* 0x00000000c8007209 */ /* 0x000fe40007810000 */
[----:B------:R-:W-:Y:S02]  /*17e90*/  ISETP.GT.AND P0, PT, R5, 0x60, PT ;  /* 0x000000600500780c */ /* 0x000fe40003f04270 */
[----:B------:R-:W-:Y:S02]  /*17ea0*/  FMNMX.FTZ R0, R190, R0, !PT ;  /* 0x00000000be007209 */ /* 0x000fe40007810000 */
[----:B---3--:R-:W-:Y:S01]  /*17eb0*/  FSEL R186, R106, -INF , P0 ;  /* 0xff8000006aba7808 */ /* 0x008fe20000000000 */
[--C-:B------:R-:W-:Y:S01]  /*17ec0*/  FFMA.FTZ R106, R245, c[0x0][0x2d0], -R75.reuse ;  /* 0x0000b400f56a7a23 */ /* 0x100fe2000001084b */
[----:B------:R-:W-:Y:S02]  /*17ed0*/  FMNMX.FTZ R0, R113, R0, !PT ;  /* 0x0000000071007209 */ /* 0x000fe40007810000 */
[----:B------:R-:W-:Y:S02]  /*17ee0*/  ISETP.GT.AND P0, PT, R5, 0x69, PT ;  /* 0x000000690500780c */ /* 0x000fe40003f04270 */
[----:B------:R-:W-:Y:S01]  /*17ef0*/  FMNMX.FTZ R0, R188, R0, !PT ;  /* 0x00000000bc007209 */ /* 0x000fe20007810000 */
[----:B-1----:R-:W-:Y:S01]  /*17f00*/  FFMA.FTZ R4, R13, c[0x0][0x2d0], -R96 ;  /* 0x0000b4000d047a23 */ /* 0x002fe20000010860 */
[----:B------:R-:W-:Y:S01]  /*17f10*/  FSEL R70, R70, -INF , P0 ;  /* 0xff80000046467808 */ /* 0x000fe20000000000 */
[--C-:B------:R-:W-:Y:S01]  /*17f20*/  FFMA.FTZ R13, R30, c[0x0][0x2d0], -R75.reuse ;  /* 0x0000b4001e0d7a23 */ /* 0x100fe2000001084b */
[----:B------:R-:W-:Y:S01]  /*17f30*/  @P4 SHF.R.S32.HI R5, RZ, 0x1f, R242 ;  /* 0x0000001fff054819 */ /* 0x000fe200000114f2 */
[----:B------:R1:W3:Y:S01]  /*17f40*/  MUFU.EX2 R209, R4 ;  /* 0x0000000400d17308 */ /* 0x0002e20000000800 */
[----:B------:R-:W-:Y:S02]  /*17f50*/  FMNMX.FTZ R0, R187, R0, !PT ;  /* 0x00000000bb007209 */ /* 0x000fe40007810000 */
[----:B------:R-:W-:Y:S01]  /*17f60*/  @P4 SHF.L.U32 R17, R67, 0x5, RZ ;  /* 0x0000000543114819 */ /* 0x000fe200000006ff */
[----:B------:R-:W-:Y:S01]  /*17f70*/  @P4 IMAD R5, R5, c[0x0][0x1e0], RZ ;  /* 0x0000780005054a24 */ /* 0x000fe200078e02ff */
[----:B--2---:R-:W-:Y:S01]  /*17f80*/  FMNMX.FTZ R72, R2, R72, !PT ;  /* 0x0000004802487209 */ /* 0x004fe20007810000 */
[----:B------:R-:W-:Y:S01]  /*17f90*/  FFMA.FTZ R2, R11, c[0x0][0x2d0], -R75 ;  /* 0x0000b4000b027a23 */ /* 0x000fe2000001084b */
[----:B----4-:R-:W-:Y:S01]  /*17fa0*/  FSEL R184, R7, -INF , P1 ;  /* 0xff80000007b87808 */ /* 0x010fe20000800000 */
[--C-:B------:R-:W-:Y:S01]  /*17fb0*/  FFMA.FTZ R110, R201, c[0x0][0x2d0], -R96.reuse ;  /* 0x0000b400c96e7a23 */ /* 0x100fe20000010860 */
[----:B------:R-:W-:Y:S01]  /*17fc0*/  FMNMX.FTZ R0, R186, R0, !PT ;  /* 0x00000000ba007209 */ /* 0x000fe20007810000 */
[----:B------:R2:W-:Y:S01]  /*17fd0*/  MUFU.EX2 R65, R2 ;  /* 0x0000000200417308 */ /* 0x0005e20000000800 */
[----:B------:R-:W4:Y:S01]  /*17fe0*/  SHFL.BFLY PT, R6, R72, 0x1, 0x1f ;  /* 0x0c201f0048067f89 */ /* 0x000f2200000e0000 */
[----:B------:R-:W-:Y:S01]  /*17ff0*/  @P4 IMAD R5, R242, c[0x0][0x1e4], R5 ;  /* 0x00007900f2054a24 */ /* 0x000fe200078e0205 */
[----:B------:R-:W-:Y:S04]  /*18000*/  FMNMX.FTZ R0, R185, R0, !PT ;  /* 0x00000000b9007209 */ /* 0x000fe80007810000 */
[----:B------:R-:W-:Y:S03]  /*18010*/  FMNMX.FTZ R0, R184, R0, !PT ;  /* 0x00000000b8007209 */ /* 0x000fe60007810000 */
[----:B------:R3:W-:Y:S01]  /*18020*/  MUFU.EX2 R237, R13 ;  /* 0x0000000d00ed7308 */ /* 0x0007e20000000800 */
[----:B------:R-:W-:Y:S01]  /*18030*/  FMNMX.FTZ R0, R70, R0, !PT ;  /* 0x0000000046007209 */ /* 0x000fe20007810000 */
[--C-:B-1----:R-:W-:Y:S02]  /*18040*/  FFMA.FTZ R4, R14, c[0x0][0x2d0], -R96.reuse ;  /* 0x0000b4000e047a23 */ /* 0x102fe40000010860 */
[----:B------:R-:W-:Y:S06]  /*18050*/  FFMA.FTZ R14, R29, c[0x0][0x2d0], -R75 ;  /* 0x0000b4001d0e7a23 */ /* 0x000fec000001084b */
[----:B------:R1:W-:Y:S01]  /*18060*/  MUFU.EX2 R66, R4 ;  /* 0x0000000400427308 */ /* 0x0003e20000000800 */
[----:B--2---:R-:W2:Y:S01]  /*18070*/  SHFL.BFLY PT, R2, R0, 0x2, 0x1f ;  /* 0x0c401f0000027f89 */ /* 0x004ea200000e0000 */
[----:B----4-:R-:W-:Y:S01]  /*18080*/  FMNMX.FTZ R72, R72, R6, !PT ;  /* 0x0000000648487209 */ /* 0x010fe20007810000 */
[----:B------:R-:W-:Y:S03]  /*18090*/  @P4 IMAD.WIDE.U32 R6, R242, c[0x0][0x1e0], RZ ;  /* 0x00007800f2064a25 */ /* 0x000fe600078e00ff */
[C---:B------:R-:W-:Y:S04]  /*180a0*/  FSETP.NEU.FTZ.AND P1, PT, R72.reuse, -INF , PT ;  /* 0xff8000004800780b */ /* 0x040fe80003f3d000 */
[----:B------:R4:W-:Y:S01]  /*180b0*/  MUFU.EX2 R90, R14 ;  /* 0x0000000e005a7308 */ /* 0x0009e20000000800 */
[----:B------:R-:W-:Y:S01]  /*180c0*/  FMUL.FTZ R97, R72, c[0x0][0x2d0] ;  /* 0x0000b40048617a20 */ /* 0x000fe20000410000 */
[----:B------:R-:W-:Y:S01]  /*180d0*/  @P4 IADD3 R7, R7, R5, RZ ;  /* 0x0000000507074210 */ /* 0x000fe20007ffe0ff */
[----:B------:R-:W-:Y:S01]  /*180e0*/  @P4 IMAD.MOV.U32 R5, RZ, RZ, R77 ;  /* 0x000000ffff054224 */ /* 0x000fe200078e004d */
[----:B---3--:R-:W-:Y:S01]  /*180f0*/  F2FP.PACK_AB R77, R209, R206 ;  /* 0x000000ced14d723e */ /* 0x008fe200000000ff */
[----:B------:R-:W-:Y:S01]  /*18100*/  FFMA.FTZ R13, R46, c[0x0][0x2d0], -R75 ;  /* 0x0000b4002e0d7a23 */ /* 0x000fe2000001084b */
[----:B------:R-:W-:Y:S01]  /*18110*/  FSEL R97, R97, RZ, P1 ;  /* 0x000000ff61617208 */ /* 0x000fe20000800000 */
[----:B------:R-:W-:Y:S03]  /*18120*/  @P4 IMAD R7, R7, 0x70, RZ ;  /* 0x0000007007074824 */ /* 0x000fe600078e02ff */
[----:B------:R-:W-:Y:S01]  /*18130*/  MUFU.EX2 R83, R13 ;  /* 0x0000000d00537308 */ /* 0x000fe20000000800 */
[--C-:B------:R-:W-:Y:S02]  /*18140*/  FFMA.FTZ R112, R112, c[0x0][0x2d0], -R97.reuse ;  /* 0x0000b40070707a23 */ /* 0x100fe40000010861 */
[--C-:B------:R-:W-:Y:S02]  /*18150*/  FFMA.FTZ R114, R114, c[0x0][0x2d0], -R97.reuse ;  /* 0x0000b40072727a23 */ /* 0x100fe40000010861 */
[----:B-1----:R-:W-:Y:S02]  /*18160*/  FFMA.FTZ R4, R15, c[0x0][0x2d0], -R96 ;  /* 0x0000b4000f047a23 */ /* 0x002fe40000010860 */
[----:B------:R-:W-:Y:S01]  /*18170*/  FFMA.FTZ R115, R115, c[0x0][0x2d0], -R97 ;  /* 0x0000b40073737a23 */ /* 0x000fe20000010861 */
[----:B--2---:R-:W-:Y:S01]  /*18180*/  FMNMX.FTZ R0, R0, R2, !PT ;  /* 0x0000000200007209 */ /* 0x004fe20007810000 */
[--C-:B------:R-:W-:Y:S01]  /*18190*/  FFMA.FTZ R15, R26, c[0x0][0x2d0], -R75.reuse ;  /* 0x0000b4001a0f7a23 */ /* 0x100fe2000001084b */
[----:B------:R-:W1:Y:S03]  /*181a0*/  MUFU.EX2 R8, R4 ;  /* 0x0000000400087308 */ /* 0x000e660000000800 */
[----:B------:R-:W2:Y:S01]  /*181b0*/  SHFL.BFLY PT, R2, R0, 0x1, 0x1f ;  /* 0x0c201f0000027f89 */ /* 0x000ea200000e0000 */
[----:B----4-:R-:W-:Y:S06]  /*181c0*/  FFMA.FTZ R14, R45, c[0x0][0x2d0], -R75 ;  /* 0x0000b4002d0e7a23 */ /* 0x010fec000001084b */
[----:B------:R3:W-:Y:S10]  /*181d0*/  MUFU.EX2 R214, R15 ;  /* 0x0000000f00d67308 */ /* 0x0007f40000000800 */
[----:B------:R-:W-:Y:S01]  /*181e0*/  MUFU.EX2 R114, R114 ;  /* 0x0000007200727308 */ /* 0x000fe20000000800 */
[----:B-1----:R1:W-:Y:S01]  /*181f0*/  STL [R1+0xc], R8 ;  /* 0x00000c0801007387 */ /* 0x0023e20000100800 */
[----:B------:R-:W-:Y:S01]  /*18200*/  @P4 IMAD.MOV.U32 R4, RZ, RZ, R68 ;  /* 0x000000ffff044224 */ /* 0x000fe200078e0044 */
[----:B--2---:R-:W-:Y:S01]  /*18210*/  FMNMX.FTZ R71, R0, R2, !PT ;  /* 0x0000000200477209 */ /* 0x004fe20007810000 */
[----:B------:R-:W-:Y:S06]  /*18220*/  FFMA.FTZ R0, R19, c[0x0][0x2d0], -R97 ;  /* 0x0000b40013007a23 */ /* 0x000fec0000010861 */
[----:B------:R-:W-:Y:S01]  /*18230*/  MUFU.EX2 R115, R115 ;  /* 0x0000007300737308 */ /* 0x000fe20000000800 */
[----:B------:R-:W-:Y:S04]  /*18240*/  @P4 IMAD.WIDE.U32 R4, R6, 0x70, R4 ;  /* 0x0000007006044825 */ /* 0x000fe800078e0004 */
[----:B---3--:R-:W-:Y:S01]  /*18250*/  FFMA.FTZ R15, R41, c[0x0][0x2d0], -R75 ;  /* 0x0000b400290f7a23 */ /* 0x008fe2000001084b */
[C---:B------:R-:W-:Y:S01]  /*18260*/  @P4 LEA R6, P0, R4.reuse, c[0x0][0x1c8], 0x1 ;  /* 0x0000720004064a11 */ /* 0x040fe200078008ff */
[----:B------:R-:W-:Y:S02]  /*18270*/  @P4 IMAD.IADD R7, R5, 0x1, R7 ;  /* 0x0000000105074824 */ /* 0x000fe400078e0207 */
[----:B------:R-:W-:Y:S01]  /*18280*/  FMUL.FTZ R100, R71, c[0x0][0x2d0] ;  /* 0x0000b40047647a20 */ /* 0x000fe20000410000 */
[----:B------:R2:W-:Y:S01]  /*18290*/  MUFU.EX2 R109, R0 ;  /* 0x00000000006d7308 */ /* 0x0005e20000000800 */
[----:B------:R-:W-:Y:S01]  /*182a0*/  IMAD.MOV.U32 R68, RZ, RZ, 0x5 ;  /* 0x00000005ff447424 */ /* 0x000fe200078e00ff */
[----:B------:R-:W-:Y:S02]  /*182b0*/  @P4 LEA.HI.X R7, R4, c[0x0][0x1cc], R7, 0x1, P0 ;  /* 0x0000730004074a11 */ /* 0x000fe400000f0c07 */
[----:B------:R-:W-:Y:S02]  /*182c0*/  @P4 IADD3 R4, P0, R17, R6, RZ ;  /* 0x0000000611044210 */ /* 0x000fe40007f1e0ff */
[----:B------:R-:W-:Y:S01]  /*182d0*/  @P4 SHF.L.U64.HI R12, R67, R68, c[0x0][0x1e4] ;  /* 0x00007900430c4619 */ /* 0x000fe20000010244 */
[----:B------:R3:W-:Y:S01]  /*182e0*/  @P4 LDGSTS.E.BYPASS.LTC128B.128 [R241+0x3900], [R6.64], !P6 ;  /* 0x0390000006f14fae */ /* 0x0007e2000f101d48 */
[----:B-1----:R-:W-:Y:S02]  /*182f0*/  FFMA.FTZ R8, R16, c[0x0][0x2d0], -R97 ;  /* 0x0000b40010087a23 */ /* 0x002fe40000010861 */
[----:B------:R-:W-:Y:S01]  /*18300*/  MUFU.EX2 R239, R15 ;  /* 0x0000000f00ef7308 */ /* 0x000fe20000000800 */
[----:B------:R-:W-:Y:S02]  /*18310*/  @P4 IMAD.X R5, R12, 0x1, R7, P0 ;  /* 0x000000010c054824 */ /* 0x000fe400000e0607 */
[----:B------:R-:W-:Y:S03]  /*18320*/  FFMA.FTZ R16, R25, c[0x0][0x2d0], -R75 ;  /* 0x0000b40019107a23 */ /* 0x000fe6000001084b */
[----:B------:R1:W-:Y:S04]  /*18330*/  @P4 LDGSTS.E.BYPASS.LTC128B.128 [R241+0x4100], [R4.64], !P6 ;  /* 0x0410000004f14fae */ /* 0x0003e8000f101d48 */
[----:B------:R4:W-:Y:S01]  /*18340*/  MUFU.EX2 R197, R8 ;  /* 0x0000000800c57308 */ /* 0x0009e20000000800 */
[--C-:B--2---:R-:W-:Y:S09]  /*18350*/  FFMA.FTZ R0, R20, c[0x0][0x2d0], -R97.reuse ;  /* 0x0000b40014007a23 */ /* 0x104ff20000010861 */
[----:B------:R-:W2:Y:S10]  /*18360*/  MUFU.EX2 R2, R0 ;  /* 0x0000000000027308 */ /* 0x000eb40000000800 */
[----:B------:R-:W-:Y:S01]  /*18370*/  MUFU.EX2 R25, R14 ;  /* 0x0000000e00197308 */ /* 0x000fe20000000800 */
[----:B----4-:R-:W-:Y:S09]  /*18380*/  FFMA.FTZ R8, R18, c[0x0][0x2d0], -R97 ;  /* 0x0000b40012087a23 */ /* 0x010ff20000010861 */
[----:B------:R4:W1:Y:S01]  /*18390*/  MUFU.EX2 R196, R8 ;  /* 0x0000000800c47308 */ /* 0x0008620000000800 */
[----:B--2---:R2:W-:Y:S01]  /*183a0*/  STL [R1], R2 ;  /* 0x0000000201007387 */ /* 0x0045e20000100800 */
[C---:B----4-:R-:W-:Y:S02]  /*183b0*/  @P4 IADD3 R8, P0, R17.reuse, R4, RZ ;  /* 0x0000000411084210 */ /* 0x050fe40007f1e0ff */
[----:B-1----:R-:W-:Y:S03]  /*183c0*/  F2FP.PACK_AB R64, R196, R197 ;  /* 0x000000c5c440723e */ /* 0x002fe600000000ff */
[C---:B------:R-:W-:Y:S01]  /*183d0*/  @P4 IMAD.X R9, R12.reuse, 0x1, R5, P0 ;  /* 0x000000010c094824 */ /* 0x040fe200000e0605 */
[----:B------:R-:W-:Y:S04]  /*183e0*/  @P4 IADD3 R10, P0, R17, R8, RZ ;  /* 0x00000008110a4210 */ /* 0x000fe80007f1e0ff */
[----:B------:R-:W-:Y:S01]  /*183f0*/  @P4 IADD3.X R11, R12, R9, RZ, P0, !PT ;  /* 0x000000090c0b4210 */ /* 0x000fe200007fe4ff */
[----:B------:R1:W-:Y:S01]  /*18400*/  @P4 LDGSTS.E.BYPASS.LTC128B.128 [R241+0x4900], [R8.64], !P6 ;  /* 0x0490000008f14fae */ /* 0x0003e2000f101d48 */
[----:B------:R-:W-:Y:S02]  /*18410*/  FSETP.NEU.FTZ.AND P0, PT, R71, -INF , PT ;  /* 0xff8000004700780b */ /* 0x000fe40003f1d000 */
[----:B---3--:R-:W-:Y:S02]  /*18420*/  @P4 IADD3 R6, P5, R17, R10, RZ ;  /* 0x0000000a11064210 */ /* 0x008fe40007fbe0ff */
[----:B------:R-:W-:Y:S03]  /*18430*/  FSEL R100, R100, RZ, P0 ;  /* 0x000000ff64647208 */ /* 0x000fe60000000000 */
[----:B------:R3:W-:Y:S01]  /*18440*/  @P4 LDGSTS.E.BYPASS.LTC128B.128 [R241+0x5100], [R10.64], !P6 ;  /* 0x051000000af14fae */ /* 0x0007e2000f101d48 */
[----:B------:R-:W-:Y:S02]  /*18450*/  @P4 IMAD.X R7, R12, 0x1, R11, P5 ;  /* 0x000000010c074824 */ /* 0x000fe400028e060b */
[--C-:B------:R-:W-:Y:S02]  /*18460*/  FFMA.FTZ R0, R21, c[0x0][0x2d0], -R100.reuse ;  /* 0x0000b40015007a23 */ /* 0x100fe40000010864 */
[--C-:B------:R-:W-:Y:S02]  /*18470*/  FFMA.FTZ R113, R113, c[0x0][0x2d0], -R100.reuse ;  /* 0x0000b40071717a23 */ /* 0x100fe40000010864 */
[----:B------:R4:W-:Y:S01]  /*18480*/  MUFU.EX2 R193, R0 ;  /* 0x0000000000c17308 */ /* 0x0009e20000000800 */
[----:B------:R1:W-:Y:S09]  /*18490*/  @P4 LDGSTS.E.BYPASS.LTC128B.128 [R241+0x5900], [R6.64], !P6 ;  /* 0x0590000006f14fae */ /* 0x0003f2000f101d48 */
[----:B------:R-:W-:Y:S01]  /*184a0*/  MUFU.EX2 R113, R113 ;  /* 0x0000007100717308 */ /* 0x000fe20000000800 */
[--C-:B----4-:R-:W-:Y:S09]  /*184b0*/  FFMA.FTZ R0, R22, c[0x0][0x2d0], -R100.reuse ;  /* 0x0000b40016007a23 */ /* 0x110ff20000010864 */
[----:B------:R4:W-:Y:S02]  /*184c0*/  MUFU.EX2 R199, R0 ;  /* 0x0000000000c77308 */ /* 0x0009e40000000800 */
[--C-:B----4-:R-:W-:Y:S08]  /*184d0*/  FFMA.FTZ R0, R23, c[0x0][0x2d0], -R100.reuse ;  /* 0x0000b40017007a23 */ /* 0x110ff00000010864 */
[----:B------:R4:W-:Y:S02]  /*184e0*/  MUFU.EX2 R252, R0 ;  /* 0x0000000000fc7308 */ /* 0x0009e40000000800 */
[----:B----4-:R-:W-:Y:S08]  /*184f0*/  FFMA.FTZ R0, R24, c[0x0][0x2d0], -R100 ;  /* 0x0000b40018007a23 */ /* 0x010ff00000010864 */
[----:B--2---:R-:W2:Y:S10]  /*18500*/  MUFU.EX2 R2, R0 ;  /* 0x0000000000027308 */ /* 0x004eb40000000800 */
[----:B------:R-:W4:Y:S01]  /*18510*/  MUFU.EX2 R0, R16 ;  /* 0x0000001000007308 */ /* 0x000f220000000800 */
[----:B--2---:R2:W-:Y:S04]  /*18520*/  STL [R1+0x8], R2 ;  /* 0x0000080201007387 */ /* 0x0045e80000100800 */
[----:B----4-:R4:W-:Y:S01]  /*18530*/  STL [R1+0x4], R0 ;  /* 0x0000040001007387 */ /* 0x0109e20000100800 */
[--C-:B--2---:R-:W-:Y:S06]  /*18540*/  FFMA.FTZ R2, R27, c[0x0][0x2d0], -R96.reuse ;  /* 0x0000b4001b027a23 */ /* 0x104fec0000010860 */
[----:B------:R-:W2:Y:S01]  /*18550*/  MUFU.EX2 R2, R2 ;  /* 0x0000000200027308 */ /* 0x000ea20000000800 */
[--C-:B----4-:R-:W-:Y:S09]  /*18560*/  FFMA.FTZ R0, R28, c[0x0][0x2d0], -R96.reuse ;  /* 0x0000b4001c007a23 */ /* 0x110ff20000010860 */
[----:B------:R4:W-:Y:S01]  /*18570*/  MUFU.EX2 R228, R0 ;  /* 0x0000000000e47308 */ /* 0x0009e20000000800 */
[----:B--2---:R2:W-:Y:S01]  /*18580*/  STL [R1+0x14], R2 ;  /* 0x0000140201007387 */ /* 0x0045e20000100800 */
[--C-:B----4-:R-:W-:Y:S08]  /*18590*/  FFMA.FTZ R0, R31, c[0x0][0x2d0], -R96.reuse ;  /* 0x0000b4001f007a23 */ /* 0x110ff00000010860 */
[----:B------:R4:W-:Y:S02]  /*185a0*/  MUFU.EX2 R231, R0 ;  /* 0x0000000000e77308 */ /* 0x0009e40000000800 */
[----:B----4-:R-:W-:Y:S08]  /*185b0*/  FFMA.FTZ R0, R32, c[0x0][0x2d0], -R96 ;  /* 0x0000b40020007a23 */ /* 0x010ff00000010860 */
[----:B------:R4:W-:Y:S02]  /*185c0*/  MUFU.EX2 R238, R0 ;  /* 0x0000000000ee7308 */ /* 0x0009e40000000800 */
[--C-:B----4-:R-:W-:Y:S08]  /*185d0*/  FFMA.FTZ R0, R33, c[0x0][0x2d0], -R97.reuse ;  /* 0x0000b40021007a23 */ /* 0x110ff00000010861 */
[----:B--2---:R2:W4:Y:S02]  /*185e0*/  MUFU.EX2 R2, R0 ;  /* 0x0000000000027308 */ /* 0x0045240000000800 */
[--C-:B--2---:R-:W-:Y:S01]  /*185f0*/  FFMA.FTZ R0, R34, c[0x0][0x2d0], -R97.reuse ;  /* 0x0000b40022007a23 */ /* 0x104fe20000010861 */
[----:B----4-:R2:W-:Y:S07]  /*18600*/  STL [R1+0x10], R2 ;  /* 0x0000100201007387 */ /* 0x0105ee0000100800 */
[----:B------:R4:W-:Y:S01]  /*18610*/  MUFU.EX2 R232, R0 ;  /* 0x0000000000e87308 */ /* 0x0009e20000000800 */
[----:B------:R1:W-:Y:S01]  /*18620*/  STL [R1+0xbc], R74 ;  /* 0x0000bc4a01007387 */ /* 0x0003e20000100800 */
[--C-:B--2---:R-:W-:Y:S02]  /*18630*/  FFMA.FTZ R2, R37, c[0x0][0x2d0], -R97.reuse ;  /* 0x0000b40025027a23 */ /* 0x104fe40000010861 */
[----:B----4-:R-:W-:Y:S06]  /*18640*/  FFMA.FTZ R0, R35, c[0x0][0x2d0], -R100 ;  /* 0x0000b40023007a23 */ /* 0x010fec0000010864 */
[----:B------:R2:W-:Y:S10]  /*18650*/  MUFU.EX2 R235, R2 ;  /* 0x0000000200eb7308 */ /* 0x0005f40000000800 */
[----:B------:R4:W-:Y:S01]  /*18660*/  MUFU.EX2 R242, R0 ;  /* 0x0000000000f27308 */ /* 0x0009e20000000800 */
[----:B--2---:R-:W-:Y:S09]  /*18670*/  FFMA.FTZ R2, R43, c[0x0][0x2d0], -R96 ;  /* 0x0000b4002b027a23 */ /* 0x004ff20000010860 */
[----:B------:R2:W-:Y:S01]  /*18680*/  MUFU.EX2 R240, R2 ;  /* 0x0000000200f07308 */ /* 0x0005e20000000800 */
[--C-:B----4-:R-:W-:Y:S09]  /*18690*/  FFMA.FTZ R0, R36, c[0x0][0x2d0], -R100.reuse ;  /* 0x0000b40024007a23 */ /* 0x110ff20000010864 */
[----:B------:R4:W-:Y:S01]  /*186a0*/  MUFU.EX2 R229, R0 ;  /* 0x0000000000e57308 */ /* 0x0009e20000000800 */
[--C-:B--2---:R-:W-:Y:S09]  /*186b0*/  FFMA.FTZ R2, R51, c[0x0][0x2d0], -R100.reuse ;  /* 0x0000b40033027a23 */ /* 0x104ff20000010864 */
[----:B------:R-:W-:Y:S01]  /*186c0*/  MUFU.EX2 R234, R2 ;  /* 0x0000000200ea7308 */ /* 0x000fe20000000800 */
[----:B----4-:R-:W-:Y:S09]  /*186d0*/  FFMA.FTZ R0, R38, c[0x0][0x2d0], -R97 ;  /* 0x0000b40026007a23 */ /* 0x010ff20000010861 */
[----:B------:R2:W-:Y:S02]  /*186e0*/  MUFU.EX2 R28, R0 ;  /* 0x00000000001c7308 */ /* 0x0005e40000000800 */
[--C-:B--2---:R-:W-:Y:S08]  /*186f0*/  FFMA.FTZ R0, R39, c[0x0][0x2d0], -R100.reuse ;  /* 0x0000b40027007a23 */ /* 0x104ff00000010864 */
[----:B------:R2:W-:Y:S02]  /*18700*/  MUFU.EX2 R236, R0 ;  /* 0x0000000000ec7308 */ /* 0x0005e40000000800 */
[----:B--2---:R-:W-:Y:S08]  /*18710*/  FFMA.FTZ R0, R40, c[0x0][0x2d0], -R100 ;  /* 0x0000b40028007a23 */ /* 0x004ff00000010864 */
[----:B------:R2:W-:Y:S02]  /*18720*/  MUFU.EX2 R16, R0 ;  /* 0x0000000000107308 */ /* 0x0005e40000000800 */
[----:B--2---:R-:W-:Y:S08]  /*18730*/  FFMA.FTZ R0, R42, c[0x0][0x2d0], -R75 ;  /* 0x0000b4002a007a23 */ /* 0x004ff0000001084b */
[----:B------:R2:W-:Y:S02]  /*18740*/  MUFU.EX2 R119, R0 ;  /* 0x0000000000777308 */ /* 0x0005e40000000800 */
[--C-:B--2---:R-:W-:Y:S08]  /*18750*/  FFMA.FTZ R0, R44, c[0x0][0x2d0], -R96.reuse ;  /* 0x0000b4002c007a23 */ /* 0x104ff00000010860 */
[----:B------:R2:W-:Y:S02]  /*18760*/  MUFU.EX2 R230, R0 ;  /* 0x0000000000e67308 */ /* 0x0005e40000000800 */
[--C-:B--2---:R-:W-:Y:S08]  /*18770*/  FFMA.FTZ R0, R47, c[0x0][0x2d0], -R96.reuse ;  /* 0x0000b4002f007a23 */ /* 0x104ff00000010860 */
[----:B------:R2:W-:Y:S02]  /*18780*/  MUFU.EX2 R24, R0 ;  /* 0x0000000000187308 */ /* 0x0005e40000000800 */
[----:B--2---:R-:W-:Y:S08]  /*18790*/  FFMA.FTZ R0, R48, c[0x0][0x2d0], -R96 ;  /* 0x0000b40030007a23 */ /* 0x004ff00000010860 */
[----:B------:R2:W-:Y:S02]  /*187a0*/  MUFU.EX2 R84, R0 ;  /* 0x0000000000547308 */ /* 0x0005e40000000800 */
[--C-:B--2---:R-:W-:Y:S08]  /*187b0*/  FFMA.FTZ R0, R49, c[0x0][0x2d0], -R97.reuse ;  /* 0x0000b40031007a23 */ /* 0x104ff00000010861 */
[----:B------:R2:W-:Y:S02]  /*187c0*/  MUFU.EX2 R233, R0 ;  /* 0x0000000000e97308 */ /* 0x0005e40000000800 */
[----:B--2---:R-:W-:Y:S08]  /*187d0*/  FFMA.FTZ R0, R50, c[0x0][0x2d0], -R97 ;  /* 0x0000b40032007a23 */ /* 0x004ff00000010861 */
[----:B------:R2:W-:Y:S02]  /*187e0*/  MUFU.EX2 R27, R0 ;  /* 0x00000000001b7308 */ /* 0x0005e40000000800 */
[----:B--2---:R-:W-:Y:S02]  /*187f0*/  FSEL R0, R74, RZ, P3 ;  /* 0x000000ff4a007208 */ /* 0x004fe40001800000 */
[----:B-1----:R-:W2:Y:S01]  /*18800*/  LDL.LU R74, [R1+0x8] ;  /* 0x00000800014a7983 */ /* 0x002ea20000300800 */
[----:B------:R-:W-:Y:S02]  /*18810*/  @P4 IADD3 R4, P3, R17, R6, RZ ;  /* 0x0000000611044210 */ /* 0x000fe40007f7e0ff */
[----:B------:R-:W-:Y:S01]  /*18820*/  FADD.FTZ R2, -R0, R3 ;  /* 0x0000000300027221 */ /* 0x000fe20000010100 */
[----:B------:R1:W-:Y:S01]  /*18830*/  STL [R1+0xc0], R73 ;  /* 0x0000c04901007387 */ /* 0x0003e20000100800 */
[----:B------:R-:W-:Y:S01]  /*18840*/  FSEL R0, R73, RZ, P2 ;  /* 0x000000ff49007208 */ /* 0x000fe20001000000 */
[----:B------:R-:W-:Y:S01]  /*18850*/  @P4 IMAD.X R5, R12, 0x1, R7, P3 ;  /* 0x000000010c054824 */ /* 0x000fe200018e0607 */
[----:B------:R-:W-:Y:S01]  /*18860*/  @P4 IADD3 R8, P2, R17, R4, RZ ;  /* 0x0000000411084210 */ /* 0x000fe20007f5e0ff */
[----:B------:R-:W-:Y:S02]  /*18870*/  FMUL.FTZ R2, R2, c[0x0][0x2d0] ;  /* 0x0000b40002027a20 */ /* 0x000fe40000410000 */
[----:B------:R-:W-:Y:S01]  /*18880*/  FADD.FTZ R0, -R0, R116 ;  /* 0x0000007400007221 */ /* 0x000fe20000010100 */
[----:B------:R4:W-:Y:S01]  /*18890*/  @P4 LDGSTS.E.BYPASS.LTC128B.128 [R241+0x6100], [R4.64], !P6 ;  /* 0x0610000004f14fae */ /* 0x0009e2000f101d48 */
[----:B------:R3:W3:Y:S01]  /*188a0*/  MUFU.EX2 R3, R2 ;  /* 0x0000000200037308 */ /* 0x0006e20000000800 */
[----:B------:R-:W-:Y:S01]  /*188b0*/  @P4 IADD3.X R9, R12, R5, RZ, P2, !PT ;  /* 0x000000050c094210 */ /* 0x000fe200017fe4ff */
[----:B------:R-:W-:Y:S01]  /*188c0*/  FMUL.FTZ R0, R0, c[0x0][0x2d0] ;  /* 0x0000b40000007a20 */ /* 0x000fe20000410000 */
[----:B------:R-:W-:Y:S04]  /*188d0*/  MOV R116, R81 ;  /* 0x0000005100747202 */ /* 0x000fe80000000f00 */
[----:B------:R4:W-:Y:S03]  /*188e0*/  @P4 LDGSTS.E.BYPASS.LTC128B.128 [R241+0x6900], [R8.64], !P6 ;  /* 0x0690000008f14fae */ /* 0x0009e6000f101d48 */
[----:B------:R4:W4:Y:S05]  /*188f0*/  MUFU.EX2 R69, R0 ;  /* 0x0000000000457308 */ /* 0x00092a0000000800 */
[----:B------:R-:W2:Y:S08]  /*18900*/  LDSM.16.MT88.4 R20, [R224+0x100] ;  /* 0x00010000e014783b */ /* 0x000eb00000004200 */
[----:B-1----:R-:W2:Y:S01]  /*18910*/  LDL.LU R73, [R1] ;  /* 0x0000000001497983 */ /* 0x002ea20000300800 */
[----:B---3--:R-:W-:Y:S01]  /*18920*/  FSEL R2, R72, RZ, P1 ;  /* 0x000000ff48027208 */ /* 0x008fe20000800000 */
[C---:B------:R-:W-:Y:S02]  /*18930*/  FMUL.FTZ R17, R3.reuse, R133 ;  /* 0x0000008503117220 */ /* 0x040fe40000410000 */
[----:B------:R1:W-:Y:S01]  /*18940*/  STL [R1+0xc4], R72 ;  /* 0x0000c44801007387 */ /* 0x0003e20000100800 */
[C---:B----4-:R-:W-:Y:S02]  /*18950*/  FMUL.FTZ R4, R3.reuse, R120 ;  /* 0x0000007803047220 */ /* 0x050fe40000410000 */
[C---:B------:R-:W-:Y:S01]  /*18960*/  FMUL.FTZ R5, R3.reuse, R121 ;  /* 0x0000007903057220 */ /* 0x040fe20000410000 */
[----:B------:R-:W3:Y:S01]  /*18970*/  LDSM.16.MT88.4 R36, [R227+0x100] ;  /* 0x00010000e324783b */ /* 0x000ee20000004200 */
[----:B------:R-:W-:Y:S02]  /*18980*/  FMUL.FTZ R32, R3, R148 ;  /* 0x0000009403207220 */ /* 0x000fe40000410000 */
[----:B------:R-:W-:Y:S01]  /*18990*/  FADD.FTZ R0, -R2, R117 ;  /* 0x0000007502007221 */ /* 0x000fe20000010100 */
[----:B------:R-:W-:Y:S01]  /*189a0*/  FSEL R2, R71, RZ, P0 ;  /* 0x000000ff47027208 */ /* 0x000fe20000000000 */
[----:B------:R-:W-:Y:S02]  /*189b0*/  IMAD.MOV.U32 R117, RZ, RZ, R66 ;  /* 0x000000ffff757224 */ /* 0x000fe400078e0042 */
[----:B------:R-:W-:Y:S01]  /*189c0*/  FMUL.FTZ R0, R0, c[0x0][0x2d0] ;  /* 0x0000b40000007a20 */ /* 0x000fe20000410000 */
[----:B------:R-:W-:Y:S01]  /*189d0*/  LDSM.16.MT88.4 R92, [R225+0x900] ;  /* 0x00090000e15c783b */ /* 0x000fe20000004200 */
[C---:B------:R-:W-:Y:S02]  /*189e0*/  FMUL.FTZ R6, R69.reuse, R122 ;  /* 0x0000007a45067220 */ /* 0x040fe40000410000 */
[----:B------:R4:W3:Y:S01]  /*189f0*/  MUFU.EX2 R68, R0 ;  /* 0x0000000000447308 */ /* 0x0008e20000000800 */
[C---:B------:R-:W-:Y:S02]  /*18a00*/  FMUL.FTZ R7, R69.reuse, R123 ;  /* 0x0000007b45077220 */ /* 0x040fe40000410000 */
[C---:B------:R-:W-:Y:S02]  /*18a10*/  FMUL.FTZ R19, R69.reuse, R135 ;  /* 0x0000008745137220 */ /* 0x040fe40000410000 */
[----:B------:R-:W-:Y:S01]  /*18a20*/  FMUL.FTZ R18, R69, R134 ;  /* 0x0000008645127220 */ /* 0x000fe20000410000 */
[----:B------:R-:W0:Y:S01]  /*18a30*/  LDGDEPBAR ;  /* 0x00000000000079af */ /* 0x000e220000000000 */
[----:B------:R-:W-:Y:S02]  /*18a40*/  FMUL.FTZ R33, R3, R149 ;  /* 0x0000009503217220 */ /* 0x000fe40000410000 */
[C---:B------:R-:W-:Y:S01]  /*18a50*/  FMUL.FTZ R34, R69.reuse, R150 ;  /* 0x0000009645227220 */ /* 0x040fe20000410000 */
[----:B------:R-:W-:Y:S01]  /*18a60*/  MOV R150, R83 ;  /* 0x0000005300967202 */ /* 0x000fe20000000f00 */
[----:B------:R-:W-:Y:S02]  /*18a70*/  FMUL.FTZ R35, R69, R151 ;  /* 0x0000009745237220 */ /* 0x000fe40000410000 */
[----:B------:R-:W-:Y:S01]  /*18a80*/  IMAD.MOV.U32 R151, RZ, RZ, R82 ;  /* 0x000000ffff977224 */ /* 0x000fe200078e0052 */
[----:B-1----:R-:W2:Y:S01]  /*18a90*/  LDL.LU R72, [R1+0xc] ;  /* 0x00000c0001487983 */ /* 0x002ea20000300800 */
[C---:B------:R-:W-:Y:S01]  /*18aa0*/  FMUL.FTZ R48, R3.reuse, R164 ;  /* 0x000000a403307220 */ /* 0x040fe20000410000 */
[----:B------:R-:W-:Y:S01]  /*18ab0*/  MOV R245, R150 ;  /* 0x0000009600f57202 */ /* 0x000fe20000000f00 */
[----:B------:R-:W-:Y:S01]  /*18ac0*/  FMUL.FTZ R49, R3, R165 ;  /* 0x000000a503317220 */ /* 0x000fe20000410000 */
[----:B------:R-:W2:Y:S01]  /*18ad0*/  LDL.LU R135, [R1+0x4] ;  /* 0x0000040001877983 */ /* 0x000ea20000300800 */
[C---:B------:R-:W-:Y:S02]  /*18ae0*/  FMUL.FTZ R50, R69.reuse, R166 ;  /* 0x000000a645327220 */ /* 0x040fe40000410000 */
[----:B------:R-:W-:Y:S01]  /*18af0*/  FMUL.FTZ R51, R69, R167 ;  /* 0x000000a745337220 */ /* 0x000fe20000410000 */
[----:B------:R-:W2:Y:S01]  /*18b00*/  LDL.LU R134, [R1+0x14] ;  /* 0x0000140001867983 */ /* 0x000ea20000300800 */
[----:B------:R-:W-:Y:S02]  /*18b10*/  IMAD.MOV.U32 R149, RZ, RZ, R84 ;  /* 0x000000ffff957224 */ /* 0x000fe400078e0054 */
[----:B----4-:R-:W-:Y:S01]  /*18b20*/  FADD.FTZ R0, -R2, R118 ;  /* 0x0000007602007221 */ /* 0x010fe20000010100 */
[----:B------:R-:W4:Y:S01]  /*18b30*/  LDL.LU R133, [R1+0x10] ;  /* 0x0000100001857983 */ /* 0x000f220000300800 */
[----:B------:R-:W-:Y:S02]  /*18b40*/  FFMA.FTZ R2, R52, c[0x0][0x2d0], -R100 ;  /* 0x0000b40034027a23 */ /* 0x000fe40000010864 */
[----:B------:R-:W-:Y:S01]  /*18b50*/  FMUL.FTZ R0, R0, c[0x0][0x2d0] ;  /* 0x0000b40000007a20 */ /* 0x000fe20000410000 */
[----:B------:R-:W-:Y:S01]  /*18b60*/  LDSM.16.MT88.4 R164, [R225+0x3100] ;  /* 0x00310000e1a4783b */ /* 0x000fe20000004200 */
[----:B------:R1:W1:Y:S01]  /*18b70*/  MUFU.EX2 R26, R2 ;  /* 0x00000002001a7308 */ /* 0x0002620000000800 */
[C---:B---3--:R-:W-:Y:S02]  /*18b80*/  FMUL.FTZ R12, R68.reuse, R128 ;  /* 0x00000080440c7220 */ /* 0x048fe40000410000 */
[----:B------:R-:W-:Y:S01]  /*18b90*/  IMAD.MOV.U32 R118, RZ, RZ, R65 ;  /* 0x000000ffff767224 */ /* 0x000fe200078e0041 */
[----:B------:R-:W-:Y:S01]  /*18ba0*/  F2FP.PACK_AB R65, R199, R193 ;  /* 0x000000c1c741723e */ /* 0x000fe200000000ff */
[C---:B------:R-:W-:Y:S01]  /*18bb0*/  FMUL.FTZ R8, R68.reuse, R124 ;  /* 0x0000007c44087220 */ /* 0x040fe20000410000 */
[----:B------:R-:W-:Y:S01]  /*18bc0*/  MOV R124, R27 ;  /* 0x0000001b007c7202 */ /* 0x000fe20000000f00 */
[----:B------:R-:W-:Y:S01]  /*18bd0*/  FMUL.FTZ R9, R68, R125 ;  /* 0x0000007d44097220 */ /* 0x000fe20000410000 */
[----:B------:R-:W-:Y:S01]  /*18be0*/  F2FP.PACK_AB R78, R118, R249 ;  /* 0x000000f9764e723e */ /* 0x000fe200000000ff */
[C---:B------:R-:W-:Y:S01]  /*18bf0*/  FMUL.FTZ R13, R68.reuse, R129 ;  /* 0x00000081440d7220 */ /* 0x040fe20000410000 */
[----:B------:R-:W3:Y:S01]  /*18c00*/  MUFU.EX2 R0, R0 ;  /* 0x0000000000007308 */ /* 0x000ee20000000800 */
[C---:B------:R-:W-:Y:S02]  /*18c10*/  FMUL.FTZ R29, R68.reuse, R145 ;  /* 0x00000091441d7220 */ /* 0x040fe40000410000 */
[C---:B------:R-:W-:Y:S02]  /*18c20*/  FMUL.FTZ R40, R68.reuse, R156 ;  /* 0x0000009c44287220 */ /* 0x040fe40000410000 */
[C---:B------:R-:W-:Y:S02]  /*18c30*/  FMUL.FTZ R41, R68.reuse, R157 ;  /* 0x0000009d44297220 */ /* 0x040fe40000410000 */
[C---:B------:R-:W-:Y:S02]  /*18c40*/  FMUL.FTZ R44, R68.reuse, R160 ;  /* 0x000000a0442c7220 */ /* 0x040fe40000410000 */
[----:B------:R-:W-:Y:S02]  /*18c50*/  FMUL.FTZ R45, R68, R161 ;  /* 0x000000a1442d7220 */ /* 0x000fe40000410000 */
[--C-:B------:R-:W-:Y:S02]  /*18c60*/  FFMA.FTZ R123, R192, c[0x0][0x2d0], -R96.reuse ;  /* 0x0000b400c07b7a23 */ /* 0x100fe40000010860 */
[----:B------:R-:W-:Y:S02]  /*18c70*/  FFMA.FTZ R122, R198, c[0x0][0x2d0], -R96 ;  /* 0x0000b400c67a7a23 */ /* 0x000fe40000010860 */
[----:B-1----:R-:W-:Y:S02]  /*18c80*/  FFMA.FTZ R2, R53, c[0x0][0x2d0], -R97 ;  /* 0x0000b40035027a23 */ /* 0x002fe40000010861 */
[----:B------:R-:W-:Y:S02]  /*18c90*/  IMAD.MOV.U32 R125, RZ, RZ, R26 ;  /* 0x000000ffff7d7224 */ /* 0x000fe400078e001a */
[----:B------:R-:W-:Y:S02]  /*18ca0*/  IMAD.MOV.U32 R244, RZ, RZ, R149 ;  /* 0x000000fffff47224 */ /* 0x000fe400078e0095 */
[--C-:B------:R-:W-:Y:S02]  /*18cb0*/  FFMA.FTZ R121, R213, c[0x0][0x2d0], -R75.reuse ;  /* 0x0000b400d5797a23 */ /* 0x100fe4000001084b */
[----:B------:R-:W-:Y:S02]  /*18cc0*/  FFMA.FTZ R120, R215, c[0x0][0x2d0], -R75 ;  /* 0x0000b400d7787a23 */ /* 0x000fe4000001084b */
[C---:B---3--:R-:W-:Y:S02]  /*18cd0*/  FMUL.FTZ R10, R0.reuse, R126 ;  /* 0x0000007e000a7220 */ /* 0x048fe40000410000 */
[----:B------:R1:W3:Y:S01]  /*18ce0*/  MUFU.EX2 R126, R2 ;  /* 0x00000002007e7308 */ /* 0x0002e20000000800 */
[C---:B------:R-:W-:Y:S02]  /*18cf0*/  FMUL.FTZ R11, R0.reuse, R127 ;  /* 0x0000007f000b7220 */ /* 0x040fe40000410000 */
[C---:B------:R-:W-:Y:S02]  /*18d00*/  FMUL.FTZ R14, R0.reuse, R130 ;  /* 0x00000082000e7220 */ /* 0x040fe40000410000 */
[C---:B------:R-:W-:Y:S01]  /*18d10*/  FMUL.FTZ R15, R0.reuse, R131 ;  /* 0x00000083000f7220 */ /* 0x040fe20000410000 */
[----:B------:R-:W-:Y:S01]  /*18d20*/  MOV R131, R16 ;  /* 0x0000001000837202 */ /* 0x000fe20000000f00 */
[----:B------:R-:W-:Y:S02]  /*18d30*/  FMUL.FTZ R16, R3, R132 ;  /* 0x0000008403107220 */ /* 0x000fe40000410000 */
        /* <DEDUP_REMOVED lines=8> */
[----:B-1----:R-:W-:Y:S02]  /*18dc0*/  FFMA.FTZ R2, R54, c[0x0][0x2d0], -R97 ;  /* 0x0000b40036027a23 */ /* 0x002fe40000010861 */
[----:B------:R-:W-:Y:S02]  /*18dd0*/  IMAD.MOV.U32 R130, RZ, RZ, R87 ;  /* 0x000000ffff827224 */ /* 0x000fe400078e0057 */
[----:B------:R1:W1:Y:S01]  /*18de0*/  MUFU.EX2 R128, R2 ;  /* 0x0000000200807308 */ /* 0x0002620000000800 */
[----:B------:R-:W-:Y:S02]  /*18df0*/  IMAD.MOV.U32 R132, RZ, RZ, R90 ;  /* 0x000000ffff847224 */ /* 0x000fe400078e005a */
[----:B---3--:R-:W-:Y:S02]  /*18e00*/  IMAD.MOV.U32 R215, RZ, RZ, R126 ;  /* 0x000000ffffd77224 */ /* 0x008fe400078e007e */
[--C-:B------:R-:W-:Y:S05]  /*18e10*/  FFMA.FTZ R126, R185, c[0x0][0x2d0], -R100.reuse ;  /* 0x0000b400b97e7a23 */ /* 0x100fea0000010864 */
[----:B------:R-:W-:Y:S10]  /*18e20*/  MUFU.EX2 R185, R108 ;  /* 0x0000006c00b97308 */ /* 0x000ff40000000800 */
[----:B------:R-:W-:Y:S01]  /*18e30*/  MUFU.EX2 R108, R122 ;  /* 0x0000007a006c7308 */ /* 0x000fe20000000800 */
[----:B-1----:R-:W-:Y:S02]  /*18e40*/  FFMA.FTZ R2, R55, c[0x0][0x2d0], -R100 ;  /* 0x0000b40037027a23 */ /* 0x002fe40000010864 */
[----:B------:R-:W1:Y:S01]  /*18e50*/  LDSM.16.MT88.4 R52, [R225+0x100] ;  /* 0x00010000e134783b */ /* 0x000e620000004200 */
[----:B------:R-:W-:Y:S02]  /*18e60*/  IMAD.MOV.U32 R246, RZ, RZ, R128 ;  /* 0x000000fffff67224 */ /* 0x000fe400078e0080 */
[--C-:B------:R-:W-:Y:S04]  /*18e70*/  FFMA.FTZ R128, R184, c[0x0][0x2d0], -R100.reuse ;  /* 0x0000b400b8807a23 */ /* 0x100fe80000010864 */
[----:B------:R3:W3:Y:S10]  /*18e80*/  MUFU.EX2 R127, R2 ;  /* 0x00000002007f7308 */ /* 0x0006f40000000800 */
[----:B------:R-:W-:Y:S10]  /*18e90*/  MUFU.EX2 R184, R110 ;  /* 0x0000006e00b87308 */ /* 0x000ff40000000800 */
[----:B------:R-:W-:Y:S01]  /*18ea0*/  MUFU.EX2 R110, R120 ;  /* 0x00000078006e7308 */ /* 0x000fe20000000800 */
[--C-:B---3--:R-:W-:Y:S01]  /*18eb0*/  FFMA.FTZ R2, R56, c[0x0][0x2d0], -R100.reuse ;  /* 0x0000b40038027a23 */ /* 0x108fe20000010864 */
[----:B------:R-:W-:Y:S01]  /*18ec0*/  MOV R216, R127 ;  /* 0x0000007f00d87202 */ /* 0x000fe20000000f00 */
[----:B------:R-:W-:Y:S02]  /*18ed0*/  FMUL.FTZ R56, R68, R172 ;  /* 0x000000ac44387220 */ /* 0x000fe40000410000 */
[----:B------:R-:W-:Y:S05]  /*18ee0*/  FFMA.FTZ R127, R101, c[0x0][0x2d0], -R97 ;  /* 0x0000b400657f7a23 */ /* 0x000fea0000010861 */
[----:B------:R3:W-:Y:S01]  /*18ef0*/  MUFU.EX2 R129, R2 ;  /* 0x0000000200817308 */ /* 0x0007e20000000800 */
[----:B------:R-:W-:Y:S09]  /*18f00*/  FFMA.FTZ R101, R200, c[0x0][0x2d0], -R100 ;  /* 0x0000b400c8657a23 */ /* 0x000ff20000010864 */
[----:B------:R-:W-:Y:S01]  /*18f10*/  MUFU.EX2 R172, R112 ;  /* 0x0000007000ac7308 */ /* 0x000fe20000000800 */
[----:B---3--:R-:W-:Y:S02]  /*18f20*/  FFMA.FTZ R2, R57, c[0x0][0x2d0], -R75 ;  /* 0x0000b40039027a23 */ /* 0x008fe4000001084b */
[----:B------:R-:W-:Y:S01]  /*18f30*/  FMUL.FTZ R57, R68, R173 ;  /* 0x000000ad44397220 */ /* 0x000fe20000410000 */
[----:B--2---:R-:W-:Y:S02]  /*18f40*/  F2FP.PACK_AB R67, R74, R252 ;  /* 0x000000fc4a43723e */ /* 0x004fe400000000ff */
[----:B------:R-:W-:Y:S02]  /*18f50*/  F2FP.PACK_AB R66, R73, R109 ;  /* 0x0000006d4942723e */ /* 0x000fe400000000ff */
[----:B------:R-:W-:Y:S07]  /*18f60*/  F2FP.PACK_AB R79, R72, R117 ;  /* 0x00000075484f723e */ /* 0x000fee00000000ff */
[-C--:B------:R-:W-:Y:S08]  /*18f70*/  HMMA.16816.F32 R4, R76, R20.reuse, R4 ;  /* 0x000000144c04723c */ /* 0x080ff00000001804 */
[C---:B------:R-:W-:Y:S07]  /*18f80*/  HMMA.16816.F32 R8, R64.reuse, R20, R8 ;  /* 0x000000144008723c */ /* 0x040fee0000001808 */
[C---:B------:R-:W-:Y:S01]  /*18f90*/  FMUL.FTZ R21, R3.reuse, R137 ;  /* 0x0000008903157220 */ /* 0x040fe20000410000 */
[-C--:B------:R-:W-:Y:S04]  /*18fa0*/  HMMA.16816.F32 R12, R64, R22.reuse, R12 ;  /* 0x00000016400c723c */ /* 0x080fe8000000180c */
[----:B------:R-:W-:Y:S01]  /*18fb0*/  FMUL.FTZ R20, R3, R136 ;  /* 0x0000008803147220 */ /* 0x000fe20000410000 */
[----:B------:R-:W-:Y:S01]  /*18fc0*/  MOV R137, R25 ;  /* 0x0000001900897202 */ /* 0x000fe20000000f00 */
[----:B------:R-:W-:Y:S02]  /*18fd0*/  IMAD.MOV.U32 R136, RZ, RZ, R28 ;  /* 0x000000ffff887224 */ /* 0x000fe400078e001c */
[C---:B------:R-:W-:Y:S04]  /*18fe0*/  HMMA.16816.F32 R16, R76.reuse, R22, R16 ;  /* 0x000000164c10723c */ /* 0x040fe80000001810 */
[C---:B------:R-:W-:Y:S02]  /*18ff0*/  FMUL.FTZ R25, R68.reuse, R141 ;  /* 0x0000008d44197220 */ /* 0x040fe40000410000 */
[C---:B------:R-:W-:Y:S01]  /*19000*/  FMUL.FTZ R28, R68.reuse, R144 ;  /* 0x00000090441c7220 */ /* 0x040fe20000410000 */
[----:B------:R-:W-:Y:S01]  /*19010*/  MOV R144, R85 ;  /* 0x0000005500907202 */ /* 0x000fe20000000f00 */
[C---:B------:R-:W-:Y:S02]  /*19020*/  FMUL.FTZ R23, R69.reuse, R139 ;  /* 0x0000008b45177220 */ /* 0x040fe40000410000 */
[----:B------:R2:W-:Y:S02]  /*19030*/  MUFU.EX2 R139, R2 ;  /* 0x00000002008b7308 */ /* 0x0005e40000000800 */
[----:B------:R-:W-:Y:S02]  /*19040*/  FMUL.FTZ R22, R69, R138 ;  /* 0x0000008a45167220 */ /* 0x000fe40000410000 */
[----:B------:R-:W-:Y:S02]  /*19050*/  IMAD.MOV.U32 R138, RZ, RZ, R24 ;  /* 0x000000ffff8a7224 */ /* 0x000fe400078e0018 */
[----:B------:R-:W-:Y:S03]  /*19060*/  FMUL.FTZ R24, R68, R140 ;  /* 0x0000008c44187220 */ /* 0x000fe60000410000 */
[-C--:B------:R-:W-:Y:S03]  /*19070*/  HMMA.16816.F32 R20, R76, R36.reuse, R20 ;  /* 0x000000244c14723c */ /* 0x080fe60000001814 */
[----:B------:R-:W-:Y:S01]  /*19080*/  MOV R213, R138 ;  /* 0x0000008a00d57202 */ /* 0x000fe20000000f00 */
[----:B------:R-:W-:Y:S02]  /*19090*/  IMAD.MOV.U32 R138, RZ, RZ, R109 ;  /* 0x000000ffff8a7224 */ /* 0x000fe400078e006d */
[----:B------:R-:W-:Y:S02]  /*190a0*/  FFMA.FTZ R109, R191, c[0x0][0x2d0], -R97 ;  /* 0x0000b400bf6d7a23 */ /* 0x000fe40000010861 */
[C---:B------:R-:W-:Y:S02]  /*190b0*/  HMMA.16816.F32 R24, R64.reuse, R36, R24 ;  /* 0x000000244018723c */ /* 0x040fe40000001818 */
[----:B------:R-:W-:Y:S02]  /*190c0*/  MUFU.EX2 R173, R109 ;  /* 0x0000006d00ad7308 */ /* 0x000fe40000000800 */
[--C-:B--2---:R-:W-:Y:S04]  /*190d0*/  FFMA.FTZ R2, R58, c[0x0][0x2d0], -R75.reuse ;  /* 0x0000b4003a027a23 */ /* 0x104fe8000001084b */
[-C--:B------:R-:W-:Y:S04]  /*190e0*/  HMMA.16816.F32 R28, R64, R38.reuse, R28 ;  /* 0x00000026401c723c */ /* 0x080fe8000000181c */
[----:B------:R2:W-:Y:S01]  /*190f0*/  MUFU.EX2 R141, R2 ;  /* 0x00000002008d7308 */ /* 0x0005e20000000800 */
[C---:B------:R-:W-:Y:S02]  /*19100*/  FMUL.FTZ R36, R3.reuse, R152 ;  /* 0x0000009803247220 */ /* 0x040fe40000410000 */
[----:B------:R-:W-:Y:S01]  /*19110*/  FMUL.FTZ R37, R3, R153 ;  /* 0x0000009903257220 */ /* 0x000fe20000410000 */
[C---:B------:R-:W-:Y:S04]  /*19120*/  HMMA.16816.F32 R32, R76.reuse, R38, R32 ;  /* 0x000000264c20723c */ /* 0x040fe80000001820 */
[C---:B------:R-:W-:Y:S02]  /*19130*/  FMUL.FTZ R58, R0.reuse, R174 ;  /* 0x000000ae003a7220 */ /* 0x040fe40000410000 */
[----:B------:R-:W-:Y:S01]  /*19140*/  MUFU.EX2 R109, R121 ;  /* 0x00000079006d7308 */ /* 0x000fe20000000800 */
[C---:B------:R-:W-:Y:S02]  /*19150*/  FMUL.FTZ R38, R69.reuse, R154 ;  /* 0x0000009a45267220 */ /* 0x040fe40000410000 */
[----:B------:R-:W-:Y:S03]  /*19160*/  FMUL.FTZ R39, R69, R155 ;  /* 0x0000009b45277220 */ /* 0x000fe60000410000 */
[----:B------:R-:W-:Y:S02]  /*19170*/  IMAD.MOV.U32 R154, RZ, RZ, R80 ;  /* 0x000000ffff9a7224 */ /* 0x000fe400078e0050 */
[----:B------:R-:W3:Y:S02]  /*19180*/  LDSM.16.MT88.4 R80, [R226+0x100] ;  /* 0x00010000e250783b */ /* 0x000ee40000004200 */
[-C--:B-1----:R-:W-:Y:S01]  /*19190*/  HMMA.16816.F32 R36, R76, R52.reuse, R36 ;  /* 0x000000344c24723c */ /* 0x082fe20000001824 */
[----:B------:R-:W-:Y:S02]  /*191a0*/  MUFU.EX2 R174, R105 ;  /* 0x0000006900ae7308 */ /* 0x000fe40000000800 */
[--C-:B--2---:R-:W-:Y:S02]  /*191b0*/  FFMA.FTZ R2, R59, c[0x0][0x2d0], -R96.reuse ;  /* 0x0000b4003b027a23 */ /* 0x104fe40000010860 */
[----:B------:R-:W-:Y:S03]  /*191c0*/  FMUL.FTZ R59, R0, R175 ;  /* 0x000000af003b7220 */ /* 0x000fe60000410000 */
[C---:B------:R-:W-:Y:S03]  /*191d0*/  HMMA.16816.F32 R40, R64.reuse, R52, R40 ;  /* 0x000000344028723c */ /* 0x040fe60000001828 */
[----:B------:R1:W2:Y:S04]  /*191e0*/  MUFU.EX2 R140, R2 ;  /* 0x00000002008c7308 */ /* 0x0002a80000000800 */
[C---:B------:R-:W-:Y:S01]  /*191f0*/  FMUL.FTZ R52, R3.reuse, R168 ;  /* 0x000000a803347220 */ /* 0x040fe20000410000 */
[-C--:B------:R-:W-:Y:S04]  /*19200*/  HMMA.16816.F32 R44, R64, R54.reuse, R44 ;  /* 0x00000036402c723c */ /* 0x080fe8000000182c */
[----:B------:R-:W-:Y:S01]  /*19210*/  FMUL.FTZ R53, R3, R169 ;  /* 0x000000a903357220 */ /* 0x000fe20000410000 */
[----:B------:R-:W-:Y:S03]  /*19220*/  MUFU.EX2 R168, R102 ;  /* 0x0000006600a87308 */ /* 0x000fe60000000800 */
[C---:B------:R-:W-:Y:S07]  /*19230*/  HMMA.16816.F32 R48, R76.reuse, R54, R48 ;  /* 0x000000364c30723c */ /* 0x040fee0000001830 */
[C---:B------:R-:W-:Y:S01]  /*19240*/  FMUL.FTZ R54, R69.reuse, R170 ;  /* 0x000000aa45367220 */ /* 0x040fe20000410000 */
[----:B------:R-:W-:Y:S01]  /*19250*/  MUFU.EX2 R169, R101 ;  /* 0x0000006500a97308 */ /* 0x000fe20000000800 */
[----:B------:R-:W-:Y:S03]  /*19260*/  FMUL.FTZ R55, R69, R171 ;  /* 0x000000ab45377220 */ /* 0x000fe60000410000 */
[----:B-1----:R-:W-:Y:S02]  /*19270*/  FFMA.FTZ R2, R60, c[0x0][0x2d0], -R96 ;  /* 0x0000b4003c027a23 */ /* 0x002fe40000010860 */
[----:B--2---:R-:W-:Y:S02]  /*19280*/  IMAD.MOV.U32 R155, RZ, RZ, R140 ;  /* 0x000000ffff9b7224 */ /* 0x004fe400078e008c */
[-C--:B---3--:R-:W-:Y:S02]  /*19290*/  HMMA.16816.F32 R52, R76, R80.reuse, R52 ;  /* 0x000000504c34723c */ /* 0x088fe40000001834 */
[----:B------:R1:W-:Y:S01]  /*192a0*/  MUFU.EX2 R142, R2 ;  /* 0x00000002008e7308 */ /* 0x0003e20000000800 */
[----:B------:R-:W-:Y:S05]  /*192b0*/  FMUL.FTZ R60, R68, R176 ;  /* 0x000000b0443c7220 */ /* 0x000fea0000410000 */
[C---:B------:R-:W-:Y:S04]  /*192c0*/  HMMA.16816.F32 R56, R64.reuse, R80, R56 ;  /* 0x000000504038723c */ /* 0x040fe80000001838 */
[----:B------:R-:W-:Y:S03]  /*192d0*/  MUFU.EX2 R101, R127 ;  /* 0x0000007f00657308 */ /* 0x000fe60000000800 */
[----:B----4-:R-:W-:Y:S02]  /*192e0*/  F2FP.PACK_AB R80, R232, R133 ;  /* 0x00000085e850723e */ /* 0x010fe400000000ff */
[----:B------:R-:W-:Y:S03]  /*192f0*/  F2FP.PACK_AB R81, R229, R242 ;  /* 0x000000f2e551723e */ /* 0x000fe600000000ff */
[--C-:B-1----:R-:W-:Y:S02]  /*19300*/  FFMA.FTZ R2, R61, c[0x0][0x2d0], -R75.reuse ;  /* 0x0000b4003d027a23 */ /* 0x102fe4000001084b */
[----:B------:R-:W-:Y:S02]  /*19310*/  FMUL.FTZ R61, R68, R177 ;  /* 0x000000b1443d7220 */ /* 0x000fe40000410000 */
[----:B------:R1:W2:Y:S02]  /*19320*/  MUFU.EX2 R143, R2 ;  /* 0x00000002008f7308 */ /* 0x0002a40000000800 */
[----:B-1----:R-:W-:Y:S02]  /*19330*/  FFMA.FTZ R2, R62, c[0x0][0x2d0], -R75 ;  /* 0x0000b4003e027a23 */ /* 0x002fe4000001084b */
[C---:B------:R-:W-:Y:S06]  /*19340*/  FMUL.FTZ R62, R0.reuse, R178 ;  /* 0x000000b2003e7220 */ /* 0x040fec0000410000 */
[----:B------:R1:W-:Y:S02]  /*19350*/  MUFU.EX2 R146, R2 ;  /* 0x0000000200927308 */ /* 0x0003e40000000800 */
[--C-:B-1----:R-:W-:Y:S02]  /*19360*/  FFMA.FTZ R2, R63, c[0x0][0x2d0], -R96.reuse ;  /* 0x0000b4003f027a23 */ /* 0x102fe40000010860 */
[----:B------:R-:W-:Y:S06]  /*19370*/  FMUL.FTZ R63, R0, R179 ;  /* 0x000000b3003f7220 */ /* 0x000fec0000410000 */
[----:B------:R1:W-:Y:S01]  /*19380*/  MUFU.EX2 R145, R2 ;  /* 0x0000000200917308 */ /* 0x0003e20000000800 */
[-C--:B------:R-:W-:Y:S07]  /*19390*/  HMMA.16816.F32 R60, R64, R82.reuse, R60 ;  /* 0x00000052403c723c */ /* 0x080fee000000183c */
[----:B------:R-:W-:Y:S01]  /*193a0*/  FMUL.FTZ R64, R3, R180 ;  /* 0x000000b403407220 */ /* 0x000fe20000410000 */
[----:B------:R-:W-:Y:S01]  /*193b0*/  F2FP.PACK_AB R180, R109, R110 ;  /* 0x0000006e6db4723e */ /* 0x000fe200000000ff */
[----:B------:R-:W-:Y:S03]  /*193c0*/  FMUL.FTZ R65, R3, R181 ;  /* 0x000000b503417220 */ /* 0x000fe60000410000 */
[C---:B------:R-:W-:Y:S02]  /*193d0*/  FMUL.FTZ R66, R69.reuse, R182 ;  /* 0x000000b645427220 */ /* 0x040fe40000410000 */
[----:B------:R-:W-:Y:S02]  /*193e0*/  FMUL.FTZ R67, R69, R183 ;  /* 0x000000b745437220 */ /* 0x000fe40000410000 */
[----:B-1----:R-:W-:Y:S05]  /*193f0*/  FFMA.FTZ R2, R86, c[0x0][0x2d0], -R96 ;  /* 0x0000b40056027a23 */ /* 0x002fea0000010860 */
[----:B------:R-:W-:Y:S01]  /*19400*/  HMMA.16816.F32 R64, R76, R82, R64 ;  /* 0x000000524c40723c */ /* 0x000fe20000001840 */
[----:B------:R-:W1:Y:S01]  /*19410*/  LDSM.16.MT88.4 R84, [R224+0x900] ;  /* 0x00090000e054783b */ /* 0x000e620000004200 */
[----:B------:R3:W-:Y:S05]  /*19420*/  MUFU.EX2 R147, R2 ;  /* 0x0000000200937308 */ /* 0x0007ea0000000800 */
[----:B------:R-:W-:Y:S02]  /*19430*/  F2FP.PACK_AB R76, R214, R135 ;  /* 0x00000087d64c723e */ /* 0x000fe400000000ff */
[----:B------:R-:W-:Y:S03]  /*19440*/  F2FP.PACK_AB R77, R228, R134 ;  /* 0x00000086e44d723e */ /* 0x000fe600000000ff */
[----:B------:R-:W-:Y:S02]  /*19450*/  F2FP.PACK_AB R78, R237, R132 ;  /* 0x00000084ed4e723e */ /* 0x000fe400000000ff */
[----:B------:R-:W-:Y:S02]  /*19460*/  F2FP.PACK_AB R79, R238, R231 ;  /* 0x000000e7ee4f723e */ /* 0x000fe400000000ff */
[----:B------:R-:W-:Y:S02]  /*19470*/  F2FP.PACK_AB R82, R136, R235 ;  /* 0x000000eb8852723e */ /* 0x000fe400000000ff */
[----:B------:R-:W-:Y:S01]  /*19480*/  F2FP.PACK_AB R83, R131, R236 ;  /* 0x000000ec8353723e */ /* 0x000fe200000000ff */
[--C-:B---3--:R-:W-:Y:S04]  /*19490*/  FFMA.FTZ R2, R88, c[0x0][0x2d0], -R97.reuse ;  /* 0x0000b40058027a23 */ /* 0x108fe80000010861 */
[----:B------:R3:W-:Y:S01]  /*194a0*/  MUFU.EX2 R153, R2 ;  /* 0x0000000200997308 */ /* 0x0007e20000000800 */
[-C--:B-1----:R-:W-:Y:S08]  /*194b0*/  HMMA.16816.F32 R4, R76, R84.reuse, R4 ;  /* 0x000000544c04723c */ /* 0x082ff00000001804 */
[C---:B------:R-:W-:Y:S04]  /*194c0*/  HMMA.16816.F32 R8, R80.reuse, R84, R8 ;  /* 0x000000545008723c */ /* 0x040fe80000001808 */
[----:B---3--:R-:W-:Y:S02]  /*194d0*/  FFMA.FTZ R2, R89, c[0x0][0x2d0], -R97 ;  /* 0x0000b40059027a23 */ /* 0x008fe40000010861 */
[----:B------:R-:W1:Y:S02]  /*194e0*/  LDSM.16.MT88.4 R88, [R227+0x900] ;  /* 0x00090000e358783b */ /* 0x000e640000004200 */
[-C--:B------:R-:W-:Y:S01]  /*194f0*/  HMMA.16816.F32 R12, R80, R86.reuse, R12 ;  /* 0x00000056500c723c */ /* 0x080fe2000000180c */
[----:B------:R3:W-:Y:S03]  /*19500*/  MUFU.EX2 R159, R2 ;  /* 0x00000002009f7308 */ /* 0x0007e60000000800 */
[--C-:B------:R-:W-:Y:S04]  /*19510*/  FFMA.FTZ R84, R217, c[0x0][0x2d0], -R100.reuse ;  /* 0x0000b400d9547a23 */ /* 0x100fe80000010864 */
[C---:B------:R-:W-:Y:S03]  /*19520*/  HMMA.16816.F32 R16, R76.reuse, R86, R16 ;  /* 0x000000564c10723c */ /* 0x040fe60000001810 */
[----:B------:R4:W-:Y:S01]  /*19530*/  MUFU.EX2 R156, R84 ;  /* 0x00000054009c7308 */ /* 0x0009e20000000800 */
[--C-:B---3--:R-:W-:Y:S09]  /*19540*/  FFMA.FTZ R2, R202, c[0x0][0x2d0], -R100.reuse ;  /* 0x0000b400ca027a23 */ /* 0x108ff20000010864 */
[----:B------:R3:W-:Y:S01]  /*19550*/  MUFU.EX2 R152, R2 ;  /* 0x0000000200987308 */ /* 0x0007e20000000800 */
[----:B----4-:R-:W4:Y:S01]  /*19560*/  LDSM.16.MT88.4 R84, [R226+0x900] ;  /* 0x00090000e254783b */ /* 0x010f220000004200 */
[-C--:B-1----:R-:W-:Y:S08]  /*19570*/  HMMA.16816.F32 R20, R76, R88.reuse, R20 ;  /* 0x000000584c14723c */ /* 0x082ff00000001814 */
[C---:B------:R-:W-:Y:S04]  /*19580*/  HMMA.16816.F32 R24, R80.reuse, R88, R24 ;  /* 0x000000585018723c */ /* 0x040fe80000001818 */
[--C-:B---3--:R-:W-:Y:S04]  /*19590*/  FFMA.FTZ R2, R203, c[0x0][0x2d0], -R100.reuse ;  /* 0x0000b400cb027a23 */ /* 0x108fe80000010864 */
[-C--:B------:R-:W-:Y:S01]  /*195a0*/  HMMA.16816.F32 R28, R80, R90.reuse, R28 ;  /* 0x0000005a501c723c */ /* 0x080fe2000000181c */
[----:B------:R1:W-:Y:S03]  /*195b0*/  MUFU.EX2 R158, R2 ;  /* 0x00000002009e7308 */ /* 0x0003e60000000800 */
[----:B------:R-:W-:Y:S01]  /*195c0*/  FFMA.FTZ R88, R220, c[0x0][0x2d0], -R75 ;  /* 0x0000b400dc587a23 */ /* 0x000fe2000001084b */
[----:B--2---:R-:W-:Y:S03]  /*195d0*/  MOV R220, R143 ;  /* 0x0000008f00dc7202 */ /* 0x004fe60000000f00 */
[C---:B------:R-:W-:Y:S08]  /*195e0*/  HMMA.16816.F32 R32, R76.reuse, R90, R32 ;  /* 0x0000005a4c20723c */ /* 0x040ff00000001820 */
[-C--:B------:R-:W-:Y:S08]  /*195f0*/  HMMA.16816.F32 R36, R76, R92.reuse, R36 ;  /* 0x0000005c4c24723c */ /* 0x080ff00000001824 */
[C---:B------:R-:W-:Y:S04]  /*19600*/  HMMA.16816.F32 R40, R80.reuse, R92, R40 ;  /* 0x0000005c5028723c */ /* 0x040fe80000001828 */
[--C-:B-1----:R-:W-:Y:S04]  /*19610*/  FFMA.FTZ R2, R207, c[0x0][0x2d0], -R97.reuse ;  /* 0x0000b400cf027a23 */ /* 0x102fe80000010861 */
[-C--:B------:R-:W-:Y:S01]  /*19620*/  HMMA.16816.F32 R44, R80, R94.reuse, R44 ;  /* 0x0000005e502c723c */ /* 0x080fe2000000182c */
[----:B------:R1:W-:Y:S07]  /*19630*/  MUFU.EX2 R157, R2 ;  /* 0x00000002009d7308 */ /* 0x0003ee0000000800 */
[C---:B------:R-:W-:Y:S01]  /*19640*/  HMMA.16816.F32 R48, R76.reuse, R94, R48 ;  /* 0x0000005e4c30723c */ /* 0x040fe20000001830 */
[----:B------:R-:W-:Y:S07]  /*19650*/  LDSM.16.MT88.4 R92, [R227+0x1100] ;  /* 0x00110000e35c783b */ /* 0x000fee0000004200 */
[-C--:B----4-:R-:W-:Y:S08]  /*19660*/  HMMA.16816.F32 R52, R76, R84.reuse, R52 ;  /* 0x000000544c34723c */ /* 0x090ff00000001834 */
[C---:B------:R-:W-:Y:S04]  /*19670*/  HMMA.16816.F32 R56, R80.reuse, R84, R56 ;  /* 0x000000545038723c */ /* 0x040fe80000001838 */
[--C-:B-1----:R-:W-:Y:S02]  /*19680*/  FFMA.FTZ R2, R211, c[0x0][0x2d0], -R97.reuse ;  /* 0x0000b400d3027a23 */ /* 0x102fe40000010861 */
[----:B------:R1:W-:Y:S02]  /*19690*/  MUFU.EX2 R211, R88 ;  /* 0x0000005800d37308 */ /* 0x0003e40000000800 */
[-C--:B------:R-:W-:Y:S01]  /*196a0*/  HMMA.16816.F32 R60, R80, R86.reuse, R60 ;  /* 0x00000056503c723c */ /* 0x080fe2000000183c */
[----:B------:R-:W2:Y:S04]  /*196b0*/  LDL.LU R82, [R1+0x48] ;  /* 0x0000480001527983 */ /* 0x000ea80000300800 */
[----:B------:R-:W2:Y:S02]  /*196c0*/  LDL.LU R140, [R1+0x54] ;  /* 0x00005400018c7983 */ /* 0x000ea40000300800 */
[----:B------:R-:W-:Y:S01]  /*196d0*/  FFMA.FTZ R80, R154, c[0x0][0x2d0], -R100 ;  /* 0x0000b4009a507a23 */ /* 0x000fe20000010864 */
[----:B------:R-:W-:Y:S01]  /*196e0*/  HMMA.16816.F32 R64, R76, R86, R64 ;  /* 0x000000564c40723c */ /* 0x000fe20000001840 */
[----:B------:R4:W4:Y:S01]  /*196f0*/  MUFU.EX2 R148, R2 ;  /* 0x0000000200947308 */ /* 0x0009220000000800 */
[----:B------:R-:W-:Y:S02]  /*19700*/  LDSM.16.MT88.4 R84, [R225+0x1100] ;  /* 0x00110000e154783b */ /* 0x000fe40000004200 */
[--C-:B------:R-:W-:Y:S01]  /*19710*/  FFMA.FTZ R81, R144, c[0x0][0x2d0], -R97.reuse ;  /* 0x0000b40090517a23 */ /* 0x100fe20000010861 */
[----:B------:R-:W-:Y:S01]  /*19720*/  MOV R154, R141 ;  /* 0x0000008d009a7202 */ /* 0x000fe20000000f00 */
[----:B------:R-:W-:Y:S01]  /*19730*/  IMAD.MOV.U32 R144, RZ, RZ, R124 ;  /* 0x000000ffff907224 */ /* 0x000fe200078e007c */
[----:B------:R-:W-:Y:S01]  /*19740*/  F2FP.PACK_AB R76, R119, R239 ;  /* 0x000000ef774c723e */ /* 0x000fe200000000ff */
[--C-:B------:R-:W-:Y:S01]  /*19750*/  FFMA.FTZ R124, R186, c[0x0][0x2d0], -R100.reuse ;  /* 0x0000b400ba7c7a23 */ /* 0x100fe20000010864 */
[----:B------:R-:W-:Y:S02]  /*19760*/  F2FP.PACK_AB R77, R230, R240 ;  /* 0x000000f0e64d723e */ /* 0x000fe400000000ff */
[----:B------:R4:W-:Y:S01]  /*19770*/  MUFU.EX2 R192, R80 ;  /* 0x0000005000c07308 */ /* 0x0009e20000000800 */
[----:B------:R-:W-:Y:S01]  /*19780*/  F2FP.PACK_AB R79, R244, R213 ;  /* 0x000000d5f44f723e */ /* 0x000fe200000000ff */
[----:B-1----:R-:W1:Y:S08]  /*19790*/  LDSM.16.MT88.4 R88, [R224+0x1100] ;  /* 0x00110000e058783b */ /* 0x002e700000004200 */
[----:B------:R-:W-:Y:S01]  /*197a0*/  MUFU.EX2 R186, R107 ;  /* 0x0000006b00ba7308 */ /* 0x000fe20000000800 */
[----:B----4-:R-:W-:Y:S01]  /*197b0*/  FFMA.FTZ R2, R219, c[0x0][0x2d0], -R100 ;  /* 0x0000b400db027a23 */ /* 0x010fe20000010864 */
[----:B------:R-:W-:Y:S08]  /*197c0*/  MOV R219, R148 ;  /* 0x0000009400db7202 */ /* 0x000ff00000000f00 */
[----:B------:R4:W-:Y:S01]  /*197d0*/  MUFU.EX2 R163, R2 ;  /* 0x0000000200a37308 */ /* 0x0009e20000000800 */
[--C-:B------:R-:W-:Y:S02]  /*197e0*/  FFMA.FTZ R80, R130, c[0x0][0x2d0], -R97.reuse ;  /* 0x0000b40082507a23 */ /* 0x100fe40000010861 */
[----:B------:R-:W-:Y:S07]  /*197f0*/  FFMA.FTZ R130, R98, c[0x0][0x2d0], -R97 ;  /* 0x0000b40062827a23 */ /* 0x000fee0000010861 */
[----:B------:R1:W-:Y:S10]  /*19800*/  MUFU.EX2 R171, R80 ;  /* 0x0000005000ab7308 */ /* 0x0003f40000000800 */
[----:B------:R-:W-:Y:S01]  /*19810*/  MUFU.EX2 R107, R212 ;  /* 0x000000d4006b7308 */ /* 0x000fe20000000800 */
[--C-:B----4-:R-:W-:Y:S09]  /*19820*/  FFMA.FTZ R2, R218, c[0x0][0x2d0], -R75.reuse ;  /* 0x0000b400da027a23 */ /* 0x110ff2000001084b */
[----:B------:R4:W-:Y:S01]  /*19830*/  MUFU.EX2 R162, R2 ;  /* 0x0000000200a27308 */ /* 0x0009e20000000800 */
[----:B-1----:R-:W-:Y:S01]  /*19840*/  F2FP.PACK_AB R80, R144, R233 ;  /* 0x000000e99050723e */ /* 0x002fe200000000ff */
[----:B----4-:R-:W-:Y:S02]  /*19850*/  FFMA.FTZ R2, R221, c[0x0][0x2d0], -R75 ;  /* 0x0000b400dd027a23 */ /* 0x010fe4000001084b */
[----:B------:R-:W-:Y:S06]  /*19860*/  IMAD.MOV.U32 R221, RZ, RZ, R147 ;  /* 0x000000ffffdd7224 */ /* 0x000fec00078e0093 */
[----:B------:R1:W-:Y:S02]  /*19870*/  MUFU.EX2 R218, R2 ;  /* 0x0000000200da7308 */ /* 0x0003e40000000800 */
[--C-:B-1----:R-:W-:Y:S01]  /*19880*/  FFMA.FTZ R2, R247, c[0x0][0x2d0], -R96.reuse ;  /* 0x0000b400f7027a23 */ /* 0x102fe20000010860 */
[----:B------:R-:W-:Y:S07]  /*19890*/  MOV R247, R146 ;  /* 0x0000009200f77202 */ /* 0x000fee0000000f00 */
[----:B------:R1:W-:Y:S02]  /*198a0*/  MUFU.EX2 R161, R2 ;  /* 0x0000000200a17308 */ /* 0x0003e40000000800 */
[----:B-1----:R-:W-:Y:S02]  /*198b0*/  FFMA.FTZ R2, R248, c[0x0][0x2d0], -R96 ;  /* 0x0000b400f8027a23 */ /* 0x002fe40000010860 */
[----:B------:R-:W-:Y:S06]  /*198c0*/  IMAD.MOV.U32 R248, RZ, RZ, R145 ;  /* 0x000000fffff87224 */ /* 0x000fec00078e0091 */
[----:B------:R1:W-:Y:S02]  /*198d0*/  MUFU.EX2 R217, R2 ;  /* 0x0000000200d97308 */ /* 0x0003e40000000800 */
[--C-:B-1----:R-:W-:Y:S02]  /*198e0*/  FFMA.FTZ R2, R222, c[0x0][0x2d0], -R75.reuse ;  /* 0x0000b400de027a23 */ /* 0x102fe4000001084b */
[----:B------:R-:W-:Y:S06]  /*198f0*/  FFMA.FTZ R75, R210, c[0x0][0x2d0], -R75 ;  /* 0x0000b400d24b7a23 */ /* 0x000fec000001084b */
[----:B------:R1:W-:Y:S01]  /*19900*/  MUFU.EX2 R207, R2 ;  /* 0x0000000200cf7308 */ /* 0x0003e20000000800 */
[----:B------:R-:W-:Y:S01]  /*19910*/  IMAD.MOV.U32 R210, RZ, RZ, R137 ;  /* 0x000000ffffd27224 */ /* 0x000fe200078e0089 */
[----:B------:R-:W-:Y:S01]  /*19920*/  MOV R137, R118 ;  /* 0x0000007600897202 */ /* 0x000fe20000000f00 */
[----:B------:R-:W-:Y:S02]  /*19930*/  FFMA.FTZ R118, R187, c[0x0][0x2d0], -R100 ;  /* 0x0000b400bb767a23 */ /* 0x000fe40000010864 */
[----:B------:R-:W-:Y:S01]  /*19940*/  IMAD.MOV.U32 R222, RZ, RZ, R142 ;  /* 0x000000ffffde7224 */ /* 0x000fe200078e008e */
[----:B------:R-:W-:Y:S04]  /*19950*/  F2FP.PACK_AB R78, R245, R210 ;  /* 0x000000d2f54e723e */ /* 0x000fe800000000ff */
[----:B------:R-:W4:Y:S03]  /*19960*/  MUFU.EX2 R105, R75 ;  /* 0x0000004b00697308 */ /* 0x000f260000000800 */
[-C--:B------:R-:W-:Y:S07]  /*19970*/  HMMA.16816.F32 R4, R76, R88.reuse, R4 ;  /* 0x000000584c04723c */ /* 0x080fee0000001804 */
[----:B------:R-:W-:Y:S01]  /*19980*/  MUFU.EX2 R187, R106 ;  /* 0x0000006a00bb7308 */ /* 0x000fe20000000800 */
[--C-:B-1----:R-:W-:Y:S01]  /*19990*/  FFMA.FTZ R2, R243, c[0x0][0x2d0], -R96.reuse ;  /* 0x0000b400f3027a23 */ /* 0x102fe20000010860 */
[----:B------:R-:W-:Y:S02]  /*199a0*/  MOV R243, R139 ;  /* 0x0000008b00f37202 */ /* 0x000fe40000000f00 */
[----:B------:R-:W3:Y:S06]  /*199b0*/  LDL.LU R139, [R1+0x50] ;  /* 0x00005000018b7983 */ /* 0x000eec0000300800 */
[----:B------:R1:W-:Y:S01]  /*199c0*/  MUFU.EX2 R203, R2 ;  /* 0x0000000200cb7308 */ /* 0x0003e20000000800 */
[----:B----4-:R-:W-:Y:S09]  /*199d0*/  F2FP.PACK_AB R182, R105, R107 ;  /* 0x0000006b69b6723e */ /* 0x010ff200000000ff */
[----:B------:R-:W4:Y:S01]  /*199e0*/  MUFU.EX2 R106, R195 ;  /* 0x000000c3006a7308 */ /* 0x000f220000000800 */
[--C-:B-1----:R-:W-:Y:S02]  /*199f0*/  FFMA.FTZ R2, R103, c[0x0][0x2d0], -R96.reuse ;  /* 0x0000b40067027a23 */ /* 0x102fe40000010860 */
[----:B------:R-:W-:Y:S07]  /*19a00*/  FFMA.FTZ R103, R208, c[0x0][0x2d0], -R96 ;  /* 0x0000b400d0677a23 */ /* 0x000fee0000010860 */
[----:B------:R1:W-:Y:S01]  /*19a10*/  MUFU.EX2 R202, R2 ;  /* 0x0000000200ca7308 */ /* 0x0003e20000000800 */
[----:B----4-:R-:W-:Y:S09]  /*19a20*/  F2FP.PACK_AB R181, R106, R108 ;  /* 0x0000006c6ab5723e */ /* 0x010ff200000000ff */
[----:B------:R-:W-:Y:S10]  /*19a30*/  MUFU.EX2 R175, R103 ;  /* 0x0000006700af7308 */ /* 0x000ff40000000800 */
[----:B------:R-:W-:Y:S01]  /*19a40*/  MUFU.EX2 R103, R123 ;  /* 0x0000007b00677308 */ /* 0x000fe20000000800 */
[--C-:B-1----:R-:W-:Y:S01]  /*19a50*/  FFMA.FTZ R2, R250, c[0x0][0x2d0], -R97.reuse ;  /* 0x0000b400fa027a23 */ /* 0x102fe20000010861 */
[----:B------:R-:W-:Y:S01]  /*19a60*/  MOV R250, R129 ;  /* 0x0000008100fa7202 */ /* 0x000fe20000000f00 */
[--C-:B------:R-:W-:Y:S03]  /*19a70*/  FFMA.FTZ R129, R99, c[0x0][0x2d0], -R97.reuse ;  /* 0x0000b40063817a23 */ /* 0x100fe60000010861 */
[----:B------:R-:W-:Y:S04]  /*19a80*/  F2FP.PACK_AB R83, R250, R216 ;  /* 0x000000d8fa53723e */ /* 0x000fe800000000ff */
[----:B------:R1:W-:Y:S02]  /*19a90*/  MUFU.EX2 R160, R2 ;  /* 0x0000000200a07308 */ /* 0x0003e40000000800 */
[--C-:B-1----:R-:W-:Y:S01]  /*19aa0*/  FFMA.FTZ R2, R251, c[0x0][0x2d0], -R97.reuse ;  /* 0x0000b400fb027a23 */ /* 0x102fe20000010861 */
[----:B------:R-:W-:Y:S01]  /*19ab0*/  MOV R251, R125 ;  /* 0x0000007d00fb7202 */ /* 0x000fe20000000f00 */
[----:B------:R-:W-:Y:S06]  /*19ac0*/  FFMA.FTZ R125, R111, c[0x0][0x2d0], -R97 ;  /* 0x0000b4006f7d7a23 */ /* 0x000fec0000010861 */
[----:B------:R1:W-:Y:S01]  /*19ad0*/  MUFU.EX2 R198, R2 ;  /* 0x0000000200c67308 */ /* 0x0003e20000000800 */
[----:B------:R-:W-:Y:S01]  /*19ae0*/  FFMA.FTZ R111, R190, c[0x0][0x2d0], -R100 ;  /* 0x0000b400be6f7a23 */ /* 0x000fe20000010864 */
[----:B------:R-:W4:Y:S01]  /*19af0*/  LDSM.16.MT88.4 R96, [R226+0x1100] ;  /* 0x00110000e260783b */ /* 0x000f220000004200 */
[----:B--2---:R-:W-:Y:S01]  /*19b00*/  FFMA.FTZ R3, R3, R82, R189 ;  /* 0x0000005203037223 */ /* 0x004fe200000100bd */
[----:B------:R-:W-:Y:S01]  /*19b10*/  F2FP.PACK_AB R82, R246, R215 ;  /* 0x000000d7f652723e */ /* 0x000fe200000000ff */
[----:B------:R-:W-:Y:S05]  /*19b20*/  FFMA.FTZ R69, R69, R140, R206 ;  /* 0x0000008c45457223 */ /* 0x000fea00000100ce */
[----:B------:R2:W-:Y:S10]  /*19b30*/  MUFU.EX2 R190, R81 ;  /* 0x0000005100be7308 */ /* 0x0005f40000000800 */
[----:B------:R-:W4:Y:S01]  /*19b40*/  MUFU.EX2 R102, R125 ;  /* 0x0000007d00667308 */ /* 0x000f220000000800 */
[--C-:B-1----:R-:W-:Y:S02]  /*19b50*/  FFMA.FTZ R2, R151, c[0x0][0x2d0], -R100.reuse ;  /* 0x0000b40097027a23 */ /* 0x102fe40000010864 */
[----:B------:R-:W-:Y:S07]  /*19b60*/  LDSM.16.MT88.4 R148, [R227+0x3100] ;  /* 0x00310000e394783b */ /* 0x000fee0000004200 */
[----:B------:R1:W-:Y:S01]  /*19b70*/  MUFU.EX2 R191, R2 ;  /* 0x0000000200bf7308 */ /* 0x0003e20000000800 */
[----:B--2---:R-:W-:Y:S07]  /*19b80*/  F2FP.PACK_AB R81, R251, R234 ;  /* 0x000000eafb51723e */ /* 0x004fee00000000ff */
[C---:B------:R-:W-:Y:S04]  /*19b90*/  HMMA.16816.F32 R8, R80.reuse, R88, R8 ;  /* 0x000000585008723c */ /* 0x040fe80000001808 */
[----:B----4-:R-:W-:Y:S04]  /*19ba0*/  F2FP.PACK_AB R176, R101, R102 ;  /* 0x0000006665b0723e */ /* 0x010fe800000000ff */
[-C--:B------:R-:W-:Y:S04]  /*19bb0*/  HMMA.16816.F32 R12, R80, R90.reuse, R12 ;  /* 0x0000005a500c723c */ /* 0x080fe8000000180c */
[--C-:B-1----:R-:W-:Y:S02]  /*19bc0*/  FFMA.FTZ R2, R116, c[0x0][0x2d0], -R100.reuse ;  /* 0x0000b40074027a23 */ /* 0x102fe40000010864 */
[--C-:B------:R-:W-:Y:S02]  /*19bd0*/  FFMA.FTZ R116, R188, c[0x0][0x2d0], -R100.reuse ;  /* 0x0000b400bc747a23 */ /* 0x100fe40000010864 */
[C---:B------:R-:W-:Y:S01]  /*19be0*/  HMMA.16816.F32 R16, R76.reuse, R90, R16 ;  /* 0x0000005a4c10723c */ /* 0x040fe20000001810 */
[----:B------:R-:W1:Y:S01]  /*19bf0*/  LDSM.16.MT88.4 R88, [R224+0x1900] ;  /* 0x00190000e058783b */ /* 0x000e620000004200 */
[----:B------:R-:W-:Y:S02]  /*19c00*/  MUFU.EX2 R170, R2 ;  /* 0x0000000200aa7308 */ /* 0x000fe40000000800 */
[----:B------:R-:W-:Y:S04]  /*19c10*/  FFMA.FTZ R100, R70, c[0x0][0x2d0], -R100 ;  /* 0x0000b40046647a23 */ /* 0x000fe80000010864 */
[-C--:B------:R-:W-:Y:S01]  /*19c20*/  HMMA.16816.F32 R20, R76, R92.reuse, R20 ;  /* 0x0000005c4c14723c */ /* 0x080fe20000001814 */
[----:B------:R-:W2:Y:S03]  /*19c30*/  LDL.LU R70, [R1+0x4c] ;  /* 0x00004c0001467983 */ /* 0x000ea60000300800 */
[----:B------:R-:W-:Y:S04]  /*19c40*/  MUFU.EX2 R112, R116 ;  /* 0x0000007400707308 */ /* 0x000fe80000000800 */
[C---:B------:R-:W-:Y:S06]  /*19c50*/  HMMA.16816.F32 R24, R80.reuse, R92, R24 ;  /* 0x0000005c5018723c */ /* 0x040fec0000001818 */
[----:B------:R-:W-:Y:S02]  /*19c60*/  MUFU.EX2 R100, R100 ;  /* 0x0000006400647308 */ /* 0x000fe40000000800 */
[-C--:B------:R-:W-:Y:S08]  /*19c70*/  HMMA.16816.F32 R28, R80, R94.reuse, R28 ;  /* 0x0000005e501c723c */ /* 0x080ff0000000181c */
[C---:B------:R-:W-:Y:S01]  /*19c80*/  HMMA.16816.F32 R32, R76.reuse, R94, R32 ;  /* 0x0000005e4c20723c */ /* 0x040fe20000001820 */
[----:B------:R-:W-:Y:S01]  /*19c90*/  LDSM.16.MT88.4 R92, [R225+0x1900] ;  /* 0x00190000e15c783b */ /* 0x000fe20000004200 */
[----:B------:R-:W-:Y:S06]  /*19ca0*/  MUFU.EX2 R188, R104 ;  /* 0x0000006800bc7308 */ /* 0x000fec0000000800 */
[-C--:B------:R-:W-:Y:S04]  /*19cb0*/  HMMA.16816.F32 R36, R76, R84.reuse, R36 ;  /* 0x000000544c24723c */ /* 0x080fe80000001824 */
[----:B------:R-:W4:Y:S04]  /*19cc0*/  MUFU.EX2 R104, R194 ;  /* 0x000000c200687308 */ /* 0x000f280000000800 */
[C---:B------:R-:W-:Y:S08]  /*19cd0*/  HMMA.16816.F32 R40, R80.reuse, R84, R40 ;  /* 0x000000545028723c */ /* 0x040ff00000001828 */
[-C--:B------:R-:W-:Y:S08]  /*19ce0*/  HMMA.16816.F32 R44, R80, R86.reuse, R44 ;  /* 0x00000056502c723c */ /* 0x080ff0000000182c */
[C---:B------:R-:W-:Y:S01]  /*19cf0*/  HMMA.16816.F32 R48, R76.reuse, R86, R48 ;  /* 0x000000564c30723c */ /* 0x040fe20000001830 */
[----:B------:R-:W1:Y:S03]  /*19d00*/  LDSM.16.MT88.4 R84, [R227+0x1900] ;  /* 0x00190000e354783b */ /* 0x000e660000004200 */
[----:B----4-:R-:W-:Y:S04]  /*19d10*/  F2FP.PACK_AB R183, R103, R104 ;  /* 0x0000006867b7723e */ /* 0x010fe800000000ff */
        /* <DEDUP_REMOVED lines=12> */
[----:B------:R-:W-:Y:S05]  /*19de0*/  F2FP.PACK_AB R83, R163, R156 ;  /* 0x0000009ca353723e */ /* 0x000fea00000000ff */
[-C--:B-1----:R-:W-:Y:S08]  /*19df0*/  HMMA.16816.F32 R4, R76, R88.reuse, R4 ;  /* 0x000000584c04723c */ /* 0x082ff00000001804 */
[C---:B------:R-:W-:Y:S08]  /*19e00*/  HMMA.16816.F32 R8, R80.reuse, R88, R8 ;  /* 0x000000585008723c */ /* 0x040ff00000001808 */
[-C--:B------:R-:W-:Y:S08]  /*19e10*/  HMMA.16816.F32 R12, R80, R90.reuse, R12 ;  /* 0x0000005a500c723c */ /* 0x080ff0000000180c */
[C---:B------:R-:W-:Y:S01]  /*19e20*/  HMMA.16816.F32 R16, R76.reuse, R90, R16 ;  /* 0x0000005a4c10723c */ /* 0x040fe20000001810 */
[----:B------:R-:W-:Y:S07]  /*19e30*/  LDSM.16.MT88.4 R88, [R227+0x2100] ;  /* 0x00210000e358783b */ /* 0x000fee0000004200 */
[-C--:B------:R-:W-:Y:S04]  /*19e40*/  HMMA.16816.F32 R20, R76, R84.reuse, R20 ;  /* 0x000000544c14723c */ /* 0x080fe80000001814 */
[----:B---3--:R-:W-:Y:S02]  /*19e50*/  FFMA.FTZ R68, R68, R139, R197 ;  /* 0x0000008b44447223 */ /* 0x008fe400000100c5 */
[----:B------:R-:W-:Y:S02]  /*19e60*/  IMAD.MOV.U32 R139, RZ, RZ, R117 ;  /* 0x000000ffff8b7224 */ /* 0x000fe400078e0075 */
[C---:B------:R-:W-:Y:S01]  /*19e70*/  HMMA.16816.F32 R24, R80.reuse, R84, R24 ;  /* 0x000000545018723c */ /* 0x040fe20000001818 */
[----:B------:R-:W-:Y:S07]  /*19e80*/  MUFU.EX2 R117, R111 ;  /* 0x0000006f00757308 */ /* 0x000fee0000000800 */
[-C--:B------:R-:W-:Y:S03]  /*19e90*/  HMMA.16816.F32 R28, R80, R86.reuse, R28 ;  /* 0x00000056501c723c */ /* 0x080fe6000000181c */
[----:B------:R1:W-:Y:S05]  /*19ea0*/  MUFU.EX2 R111, R118 ;  /* 0x00000076006f7308 */ /* 0x0003ea0000000800 */
[C---:B------:R-:W-:Y:S01]  /*19eb0*/  HMMA.16816.F32 R32, R76.reuse, R86, R32 ;  /* 0x000000564c20723c */ /* 0x040fe20000001820 */
[----:B------:R-:W3:Y:S07]  /*19ec0*/  LDSM.16.MT88.4 R84, [R224+0x2100] ;  /* 0x00210000e054783b */ /* 0x000eee0000004200 */
[-C--:B------:R-:W-:Y:S08]  /*19ed0*/  HMMA.16816.F32 R36, R76, R92.reuse, R36 ;  /* 0x0000005c4c24723c */ /* 0x080ff00000001824 */
[C---:B------:R-:W-:Y:S04]  /*19ee0*/  HMMA.16816.F32 R40, R80.reuse, R92, R40 ;  /* 0x0000005c5028723c */ /* 0x040fe80000001828 */
[----:B-1----:R-:W-:Y:S04]  /*19ef0*/  IMAD.MOV.U32 R118, RZ, RZ, R71 ;  /* 0x000000ffff767224 */ /* 0x002fe800078e0047 */
[-C--:B------:R-:W-:Y:S08]  /*19f00*/  HMMA.16816.F32 R44, R80, R94.reuse, R44 ;  /* 0x0000005e502c723c */ /* 0x080ff0000000182c */
[C---:B------:R-:W-:Y:S01]  /*19f10*/  HMMA.16816.F32 R48, R76.reuse, R94, R48 ;  /* 0x0000005e4c30723c */ /* 0x040fe20000001830 */
[----:B------:R-:W1:Y:S07]  /*19f20*/  LDSM.16.MT88.4 R92, [R225+0x2100] ;  /* 0x00210000e15c783b */ /* 0x000e6e0000004200 */
[-C--:B----4-:R-:W-:Y:S08]  /*19f30*/  HMMA.16816.F32 R52, R76, R96.reuse, R52 ;  /* 0x000000604c34723c */ /* 0x090ff00000001834 */
        /* <DEDUP_REMOVED lines=12> */
[-C--:B---3--:R-:W-:Y:S08]  /*1a000*/  HMMA.16816.F32 R4, R76, R84.reuse, R4 ;  /* 0x000000544c04723c */ /* 0x088ff00000001804 */
[C---:B------:R-:W-:Y:S08]  /*1a010*/  HMMA.16816.F32 R8, R80.reuse, R84, R8 ;  /* 0x000000545008723c */ /* 0x040ff00000001808 */
[-C--:B------:R-:W-:Y:S08]  /*1a020*/  HMMA.16816.F32 R12, R80, R86.reuse, R12 ;  /* 0x00000056500c723c */ /* 0x080ff0000000180c */
[C---:B------:R-:W-:Y:S01]  /*1a030*/  HMMA.16816.F32 R16, R76.reuse, R86, R16 ;  /* 0x000000564c10723c */ /* 0x040fe20000001810 */
[----:B------:R-:W3:Y:S07]  /*1a040*/  LDSM.16.MT88.4 R84, [R224+0x2900] ;  /* 0x00290000e054783b */ /* 0x000eee0000004200 */
[-C--:B------:R-:W-:Y:S08]  /*1a050*/  HMMA.16816.F32 R20, R76, R88.reuse, R20 ;  /* 0x000000584c14723c */ /* 0x080ff00000001814 */
[C---:B------:R-:W-:Y:S04]  /*1a060*/  HMMA.16816.F32 R24, R80.reuse, R88, R24 ;  /* 0x000000585018723c */ /* 0x040fe80000001818 */
[----:B--2---:R-:W-:Y:S04]  /*1a070*/  FFMA.FTZ R2, R0, R70, R193 ;  /* 0x0000004600027223 */ /* 0x004fe800000100c1 */
[-C--:B------:R-:W-:Y:S04]  /*1a080*/  HMMA.16816.F32 R28, R80, R90.reuse, R28 ;  /* 0x0000005a501c723c */ /* 0x080fe8000000181c */
[----:B------:R-:W-:Y:S02]  /*1a090*/  FADD.FTZ R70, R209, R69 ;  /* 0x00000045d1467221 */ /* 0x000fe40000010000 */
[----:B------:R-:W-:Y:S02]  /*1a0a0*/  FADD.FTZ R69, R196, R68 ;  /* 0x00000044c4457221 */ /* 0x000fe40000010000 */
[C---:B------:R-:W-:Y:S01]  /*1a0b0*/  HMMA.16816.F32 R32, R76.reuse, R90, R32 ;  /* 0x0000005a4c20723c */ /* 0x040fe20000001820 */
[----:B------:R-:W3:Y:S03]  /*1a0c0*/  LDSM.16.MT88.4 R88, [R227+0x2900] ;  /* 0x00290000e358783b */ /* 0x000ee60000004200 */
[----:B------:R-:W-:Y:S02]  /*1a0d0*/  FADD.FTZ R0, R223, R3 ;  /* 0x00000003df007221 */ /* 0x000fe40000010000 */
[----:B------:R-:W-:Y:S02]  /*1a0e0*/  FADD.FTZ R68, R199, R2 ;  /* 0x00000002c7447221 */ /* 0x000fe40000010000 */
[-C--:B-1----:R-:W-:Y:S04]  /*1a0f0*/  HMMA.16816.F32 R36, R76, R92.reuse, R36 ;  /* 0x0000005c4c24723c */ /* 0x082fe80000001824 */
[----:B------:R-:W-:Y:S02]  /*1a100*/  FADD.FTZ R2, R139, R70 ;  /* 0x000000468b027221 */ /* 0x000fe40000010000 */
[----:B------:R-:W-:Y:S01]  /*1a110*/  FADD.FTZ R3, R249, R0 ;  /* 0x00000000f9037221 */ /* 0x000fe20000010000 */
[----:B------:R-:W1:Y:S01]  /*1a120*/  MUFU.EX2 R70, R128 ;  /* 0x0000008000467308 */ /* 0x000e620000000800 */
[C---:B------:R-:W-:Y:S04]  /*1a130*/  HMMA.16816.F32 R40, R80.reuse, R92, R40 ;  /* 0x0000005c5028723c */ /* 0x040fe80000001828 */
[----:B------:R-:W-:Y:S02]  /*1a140*/  FADD.FTZ R2, R72, R2 ;  /* 0x0000000248027221 */ /* 0x000fe40000010000 */
[----:B------:R-:W-:Y:S01]  /*1a150*/  FADD.FTZ R0, R138, R69 ;  /* 0x000000458a007221 */ /* 0x000fe20000010000 */
[----:B------:R-:W2:Y:S01]  /*1a160*/  LDL.LU R72, [R1+0xc4] ;  /* 0x0000c40001487983 */ /* 0x000ea20000300800 */
[-C--:B------:R-:W-:Y:S04]  /*1a170*/  HMMA.16816.F32 R44, R80, R94.reuse, R44 ;  /* 0x0000005e502c723c */ /* 0x080fe8000000182c */
[----:B------:R-:W-:Y:S02]  /*1a180*/  FADD.FTZ R0, R73, R0 ;  /* 0x0000000049007221 */ /* 0x000fe40000010000 */
[----:B------:R-:W-:Y:S01]  /*1a190*/  FADD.FTZ R68, R252, R68 ;  /* 0x00000044fc447221 */ /* 0x000fe20000010000 */
[----:B------:R-:W2:Y:S01]  /*1a1a0*/  LDL.LU R73, [R1+0xc0] ;  /* 0x0000c00001497983 */ /* 0x000ea20000300800 */
[C---:B------:R-:W-:Y:S03]  /*1a1b0*/  HMMA.16816.F32 R48, R76.reuse, R94, R48 ;  /* 0x0000005e4c30723c */ /* 0x040fe60000001830 */
[----:B------:R-:W3:Y:S01]  /*1a1c0*/  LDSM.16.MT88.4 R92, [R225+0x2900] ;  /* 0x00290000e15c783b */ /* 0x000ee20000004200 */
[----:B------:R-:W-:Y:S02]  /*1a1d0*/  FADD.FTZ R68, R74, R68 ;  /* 0x000000444a447221 */ /* 0x000fe40000010000 */
[----:B------:R-:W-:Y:S01]  /*1a1e0*/  FADD.FTZ R3, R137, R3 ;  /* 0x0000000389037221 */ /* 0x000fe20000010000 */
[----:B-1----:R-:W-:Y:S01]  /*1a1f0*/  F2FP.PACK_AB R179, R100, R70 ;  /* 0x0000004664b3723e */ /* 0x002fe200000000ff */
[-C--:B----4-:R-:W-:Y:S03]  /*1a200*/  HMMA.16816.F32 R52, R76, R96.reuse, R52 ;  /* 0x000000604c34723c */ /* 0x090fe60000001834 */
[----:B------:R-:W4:Y:S01]  /*1a210*/  LDL.LU R74, [R1+0xbc] ;  /* 0x0000bc00014a7983 */ /* 0x000f220000300800 */
[----:B------:R-:W-:Y:S02]  /*1a220*/  FADD.FTZ R3, R135, R3 ;  /* 0x0000000387037221 */ /* 0x000fe40000010000 */
[----:B------:R-:W-:Y:S02]  /*1a230*/  FADD.FTZ R68, R242, R68 ;  /* 0x00000044f2447221 */ /* 0x000fe40000010000 */
[C---:B------:R-:W-:Y:S01]  /*1a240*/  HMMA.16816.F32 R56, R80.reuse, R96, R56 ;  /* 0x000000605038723c */ /* 0x040fe20000001838 */
[----:B------:R-:W2:Y:S03]  /*1a250*/  LDL.LU R242, [R1+0xb8] ;  /* 0x0000b80001f27983 */ /* 0x000ea60000300800 */
[----:B------:R-:W-:Y:S02]  /*1a260*/  FADD.FTZ R2, R134, R2 ;  /* 0x0000000286027221 */ /* 0x000fe40000010000 */
[----:B------:R-:W-:Y:S02]  /*1a270*/  FADD.FTZ R3, R214, R3 ;  /* 0x00000003d6037221 */ /* 0x000fe40000010000 */
[-C--:B------:R-:W-:Y:S01]  /*1a280*/  HMMA.16816.F32 R60, R80, R98.reuse, R60 ;  /* 0x00000062503c723c */ /* 0x080fe2000000183c */
[----:B------:R-:W4:Y:S03]  /*1a290*/  LDL.LU R214, [R1+0xb4] ;  /* 0x0000b40001d67983 */ /* 0x000f260000300800 */
[----:B------:R-:W-:Y:S02]  /*1a2a0*/  FADD.FTZ R0, R133, R0 ;  /* 0x0000000085007221 */ /* 0x000fe40000010000 */
[----:B------:R-:W-:Y:S01]  /*1a2b0*/  FADD.FTZ R69, R228, R2 ;  /* 0x00000002e4457221 */ /* 0x000fe20000010000 */
[----:B------:R-:W-:Y:S01]  /*1a2c0*/  F2FP.PACK_AB R80, R172, R173 ;  /* 0x000000adac50723e */ /* 0x000fe200000000ff */
[----:B------:R-:W-:Y:S01]  /*1a2d0*/  HMMA.16816.F32 R64, R76, R98, R64 ;  /* 0x000000624c40723c */ /* 0x000fe20000001840 */
[----:B------:R1:W5:Y:S03]  /*1a2e0*/  LDL.LU R228, [R1+0xb0] ;  /* 0x0000b00001e47983 */ /* 0x0003660000300800 */
[----:B------:R-:W-:Y:S01]  /*1a2f0*/  FADD.FTZ R75, R232, R0 ;  /* 0x00000000e84b7221 */ /* 0x000fe20000010000 */
[----:B------:R-:W-:Y:S01]  /*1a300*/  F2FP.PACK_AB R81, R113, R117 ;  /* 0x000000757151723e */ /* 0x000fe200000000ff */
[----:B------:R1:W5:Y:S01]  /*1a310*/  LDL.LU R232, [R1+0xac] ;  /* 0x0000ac0001e87983 */ /* 0x0003620000300800 */
[----:B------:R-:W-:Y:S01]  /*1a320*/  FADD.FTZ R2, R229, R68 ;  /* 0x00000044e5027221 */ /* 0x000fe20000010000 */
[----:B------:R-:W-:Y:S01]  /*1a330*/  F2FP.PACK_AB R76, R188, R168 ;  /* 0x000000a8bc4c723e */ /* 0x000fe200000000ff */
[----:B------:R-:W-:Y:S01]  /*1a340*/  FADD.FTZ R68, R231, R69 ;  /* 0x00000045e7447221 */ /* 0x000fe20000010000 */
[----:B------:R-:W4:Y:S02]  /*1a350*/  LDL R116, [R1+0x1c] ;  /* 0x00001c0001747983 */ /* 0x000f240000100800 */
[----:B------:R-:W-:Y:S01]  /*1a360*/  FADD.FTZ R0, R132, R3 ;  /* 0x0000000384007221 */ /* 0x000fe20000010000 */
[----:B------:R-:W-:Y:S01]  /*1a370*/  F2FP.PACK_AB R77, R174, R175 ;  /* 0x000000afae4d723e */ /* 0x000fe200000000ff */
[----:B------:R1:W5:Y:S01]  /*1a380*/  LDL.LU R229, [R1+0xa8] ;  /* 0x0000a80001e57983 */ /* 0x0003620000300800 */
[----:B------:R-:W-:Y:S01]  /*1a390*/  FADD.FTZ R3, R235, R75 ;  /* 0x0000004beb037221 */ /* 0x000fe20000010000 */
[----:B------:R-:W-:Y:S01]  /*1a3a0*/  F2FP.PACK_AB R78, R186, R187 ;  /* 0x000000bbba4e723e */ /* 0x000fe200000000ff */
[----:B------:R-:W-:Y:S01]  /*1a3b0*/  FADD.FTZ R2, R236, R2 ;  /* 0x00000002ec027221 */ /* 0x000fe20000010000 */
        /* <DEDUP_REMOVED lines=9> */
[-C--:B---3--:R-:W-:Y:S03]  /*1a450*/  HMMA.16816.F32 R4, R76, R84.reuse, R4 ;  /* 0x000000544c04723c */ /* 0x088fe60000001804 */
[----:B------:R1:W5:Y:S01]  /*1a460*/  LDL.LU R237, [R1+0x98] ;  /* 0x0000980001ed7983 */ /* 0x0003620000300800 */
[----:B------:R-:W-:Y:S01]  /*1a470*/  FADD.FTZ R0, R240, R68 ;  /* 0x00000044f0007221 */ /* 0x000fe20000010000 */
[----:B------:R-:W-:Y:S01]  /*1a480*/  F2FP.PACK_AB R83, R111, R112 ;  /* 0x000000706f53723e */ /* 0x000fe200000000ff */
[----:B------:R-:W-:Y:S01]  /*1a490*/  FADD.FTZ R3, R136, R3 ;  /* 0x0000000388037221 */ /* 0x000fe20000010000 */
[----:B------:R1:W5:Y:S01]  /*1a4a0*/  LDL.LU R238, [R1+0x94] ;  /* 0x0000940001ee7983 */ /* 0x0003620000300800 */
[----:B------:R-:W-:Y:S03]  /*1a4b0*/  FADD.FTZ R2, R119, R2 ;  /* 0x0000000277027221 */ /* 0x000fe60000010000 */
[----:B------:R1:W5:Y:S01]  /*1a4c0*/  LDL.LU R239, [R1+0x90] ;  /* 0x0000900001ef7983 */ /* 0x0003620000300800 */
[C---:B------:R-:W-:Y:S01]  /*1a4d0*/  HMMA.16816.F32 R8, R80.reuse, R84, R8 ;  /* 0x000000545008723c */ /* 0x040fe20000001808 */
[----:B------:R-:W-:Y:S02]  /*1a4e0*/  MUFU.EX2 R84, R130 ;  /* 0x0000008200547308 */ /* 0x000fe40000000800 */
[----:B------:R1:W5:Y:S01]  /*1a4f0*/  LDL.LU R240, [R1+0x8c] ;  /* 0x00008c0001f07983 */ /* 0x0003620000300800 */
[----:B------:R-:W-:Y:S02]  /*1a500*/  FADD.FTZ R68, R233, R3 ;  /* 0x00000003e9447221 */ /* 0x000fe40000010000 */
[----:B------:R-:W-:Y:S01]  /*1a510*/  FADD.FTZ R3, R234, R69 ;  /* 0x00000045ea037221 */ /* 0x000fe20000010000 */
[----:B------:R1:W5:Y:S01]  /*1a520*/  LDL.LU R233, [R1+0x88] ;  /* 0x0000880001e97983 */ /* 0x0003620000300800 */
[-C--:B------:R-:W-:Y:S03]  /*1a530*/  HMMA.16816.F32 R12, R80, R86.reuse, R12 ;  /* 0x00000056500c723c */ /* 0x080fe6000000180c */
[----:B------:R1:W5:Y:S01]  /*1a540*/  LDL.LU R234, [R1+0x84] ;  /* 0x0000840001ea7983 */ /* 0x0003620000300800 */
[----:B------:R-:W-:Y:S01]  /*1a550*/  FADD.FTZ R0, R230, R0 ;  /* 0x00000000e6007221 */ /* 0x000fe20000010000 */
[----:B------:R-:W3:Y:S01]  /*1a560*/  MUFU.EX2 R85, R129 ;  /* 0x0000008100557308 */ /* 0x000ee20000000800 */
[----:B------:R-:W-:Y:S01]  /*1a570*/  FADD.FTZ R3, R251, R3 ;  /* 0x00000003fb037221 */ /* 0x000fe20000010000 */
[----:B------:R1:W5:Y:S01]  /*1a580*/  LDL.LU R119, [R1+0x80] ;  /* 0x0000800001777983 */ /* 0x0003620000300800 */
[C---:B------:R-:W-:Y:S03]  /*1a590*/  HMMA.16816.F32 R16, R76.reuse, R86, R16 ;  /* 0x000000564c10723c */ /* 0x040fe60000001810 */
[----:B------:R1:W5:Y:S01]  /*1a5a0*/  LDL.LU R230, [R1+0x7c] ;  /* 0x00007c0001e67983 */ /* 0x0003620000300800 */
[----:B------:R-:W-:Y:S02]  /*1a5b0*/  FADD.FTZ R2, R210, R2 ;  /* 0x00000002d2027221 */ /* 0x000fe40000010000 */
[----:B------:R-:W-:Y:S01]  /*1a5c0*/  FADD.FTZ R0, R213, R0 ;  /* 0x00000000d5007221 */ /* 0x000fe20000010000 */
[----:B------:R-:W1:Y:S01]  /*1a5d0*/  LDSM.16.MT88.4 R96, [R226+0x2900] ;  /* 0x00290000e260783b */ /* 0x000e620000004200 */
[-C--:B------:R-:W-:Y:S01]  /*1a5e0*/  HMMA.16816.F32 R20, R76, R88.reuse, R20 ;  /* 0x000000584c14723c */ /* 0x080fe20000001814 */
[----:B------:R-:W-:Y:S06]  /*1a5f0*/  MUFU.EX2 R87, R124 ;  /* 0x0000007c00577308 */ /* 0x000fec0000000800 */
[----:B------:R-:W1:Y:S01]  /*1a600*/  LDSM.16.MT88.4 R132, [R224+0x3100] ;  /* 0x00310000e084783b */ /* 0x000e620000004200 */
[C---:B------:R-:W-:Y:S03]  /*1a610*/  HMMA.16816.F32 R24, R80.reuse, R88, R24 ;  /* 0x000000585018723c */ /* 0x040fe60000001818 */
[----:B------:R-:W1:Y:S01]  /*1a620*/  MUFU.EX2 R86, R126 ;  /* 0x0000007e00567308 */ /* 0x000e620000000800 */
[----:B---3--:R-:W-:Y:S04]  /*1a630*/  F2FP.PACK_AB R178, R84, R85 ;  /* 0x0000005554b2723e */ /* 0x008fe800000000ff */
[-C--:B------:R-:W-:Y:S08]  /*1a640*/  HMMA.16816.F32 R28, R80, R90.reuse, R28 ;  /* 0x0000005a501c723c */ /* 0x080ff0000000181c */
[C---:B------:R-:W-:Y:S08]  /*1a650*/  HMMA.16816.F32 R32, R76.reuse, R90, R32 ;  /* 0x0000005a4c20723c */ /* 0x040ff00000001820 */
[-C--:B------:R-:W-:Y:S04]  /*1a660*/  HMMA.16816.F32 R36, R76, R92.reuse, R36 ;  /* 0x0000005c4c24723c */ /* 0x080fe80000001824 */
[----:B-1----:R-:W-:Y:S04]  /*1a670*/  F2FP.PACK_AB R177, R86, R87 ;  /* 0x0000005756b1723e */ /* 0x002fe800000000ff */
[C---:B------:R-:W-:Y:S08]  /*1a680*/  HMMA.16816.F32 R40, R80.reuse, R92, R40 ;  /* 0x0000005c5028723c */ /* 0x040ff00000001828 */
[-C--:B------:R-:W-:Y:S08]  /*1a690*/  HMMA.16816.F32 R44, R80, R94.reuse, R44 ;  /* 0x0000005e502c723c */ /* 0x080ff0000000182c */
[C---:B------:R-:W-:Y:S08]  /*1a6a0*/  HMMA.16816.F32 R48, R76.reuse, R94, R48 ;  /* 0x0000005e4c30723c */ /* 0x040ff00000001830 */
[-C--:B------:R-:W-:Y:S08]  /*1a6b0*/  HMMA.16816.F32 R52, R76, R96.reuse, R52 ;  /* 0x000000604c34723c */ /* 0x080ff00000001834 */
[C---:B------:R-:W-:Y:S08]  /*1a6c0*/  HMMA.16816.F32 R56, R80.reuse, R96, R56 ;  /* 0x000000605038723c */ /* 0x040ff00000001838 */
[-C--:B------:R-:W-:Y:S08]  /*1a6d0*/  HMMA.16816.F32 R60, R80, R98.reuse, R60 ;  /* 0x00000062503c723c */ /* 0x080ff0000000183c */
[----:B------:R-:W-:Y:S08]  /*1a6e0*/  HMMA.16816.F32 R64, R76, R98, R64 ;  /* 0x000000624c40723c */ /* 0x000ff00000001840 */
[-C--:B------:R-:W-:Y:S07]  /*1a6f0*/  HMMA.16816.F32 R120, R180, R132.reuse, R4 ;  /* 0x00000084b478723c */ /* 0x080fee0000001804 */
[----:B------:R-:W-:Y:S01]  /*1a700*/  FADD.FTZ R4, R144, R68 ;  /* 0x0000004490047221 */ /* 0x000fe20000010000 */
[C---:B------:R-:W-:Y:S07]  /*1a710*/  HMMA.16816.F32 R124, R176.reuse, R132, R8 ;  /* 0x00000084b07c723c */ /* 0x040fee0000001808 */
[----:B------:R-:W-:Y:S01]  /*1a720*/  FADD.FTZ R11, R215, R4 ;  /* 0x00000004d70b7221 */ /* 0x000fe20000010000 */
[-C--:B------:R-:W-:Y:S01]  /*1a730*/  HMMA.16816.F32 R128, R176, R134.reuse, R12 ;  /* 0x00000086b080723c */ /* 0x080fe2000000180c */
[----:B------:R-:W1:Y:S03]  /*1a740*/  LDSM.16.MT88.4 R4, [R226+0x3100] ;  /* 0x00310000e204783b */ /* 0x000e660000004200 */
        /* <DEDUP_REMOVED lines=51> */
[----:B--2---:R-:W-:Y:S01]  /*1aa80*/  MOV R117, R72 ;  /* 0x0000004800757202 */ /* 0x004fe20000000f00 */
        /* <DEDUP_REMOVED lines=9> */
[----:B------:R-:W-:Y:S01]  /*1ab20*/  FADD.FTZ R9, R112, R8 ;  /* 0x0000000870097221 */ /* 0x000fe20000010000 */
[----:B----4-:R-:W-:Y:S01]  /*1ab30*/  ISETP.GT.AND P0, PT, R214, R116, PT ;  /* 0x00000074d600720c */ /* 0x010fe20003f04270 */
[----:B------:R-:W-:Y:S01]  /*1ab40*/  FADD.FTZ R8, R186, R3 ;  /* 0x00000003ba087221 */ /* 0x000fe20000010000 */
[----:B------:R-:W-:Y:S01]  /*1ab50*/  MOV R214, R242 ;  /* 0x000000f200d67202 */ /* 0x000fe20000000f00 */
[----:B------:R-:W-:Y:S01]  /*1ab60*/  FADD.FTZ R4, R184, R2 ;  /* 0x00000002b8047221 */ /* 0x000fe20000010000 */
[----:B------:R-:W-:Y:S04]  /*1ab70*/  HMMA.16816.F32 R180, R180, R6, R64 ;  /* 0x00000006b4b4723c */ /* 0x000fe80000001840 */
        /* <DEDUP_REMOVED lines=25> */
.L_x_725:
[----:B-1----:R-:W-:-:S13]  /*1ad10*/  ISETP.GE.AND P0, PT, R242, RZ, PT ;  /* 0x000000fff200720c */ /* 0x002fda0003f06270 */
[----:B------:R-:W-:Y:S05]  /*1ad20*/  @!P0 BRA `(.L_x_727) ;  /* 0x00005c4000008947 */ /* 0x000fea0003800000 */
[----:B------:R-:W3:Y:S01]  /*1ad30*/  LDL.LU.64 R6, [R1+0x30] ;  /* 0x0000300001067983 */ /* 0x000ee20000300a00 */
[----:B------:R-:W-:-:S03]  /*1ad40*/  ULDC.64 UR4, c[0x0][0x208] ;  /* 0x0000820000047ab9 */ /* 0x000fc60000000a00 */
[----:B------:R-:W3:Y:S01]  /*1ad50*/  LDL.LU.64 R4, [R1+0x38] ;  /* 0x0000380001047983 */ /* 0x000ee20000300a00 */
[----:B------:R-:W-:Y:S01]  /*1ad60*/  UIMAD.WIDE.U32 UR10, UR4, 0x70, URZ ;  /* 0x00000070040a78a5 */ /* 0x000fe2000f8e003f */
[----:B------:R-:W-:Y:S01]  /*1ad70*/  MOV R3, R73 ;  /* 0x0000004900037202 */ /* 0x000fe20000000f00 */
[----:B------:R-:W-:Y:S01]  /*1ad80*/  UIMAD UR7, UR5, 0x70, URZ ;  /* 0x00000070050778a4 */ /* 0x000fe2000f8e023f */
[----:B--2---:R-:W-:Y:S01]  /*1ad90*/  MOV R2, R74 ;  /* 0x0000004a00027202 */ /* 0x004fe20000000f00 */
[----:B------:R-:W-:Y:S01]  /*1ada0*/  UMOV UR6, 0x5 ;  /* 0x0000000500067882 */ /* 0x000fe20000000000 */
[----:B------:R-:W-:Y:S01]  /*1adb0*/  IMAD.MOV.U32 R117, RZ, RZ, R71 ;  /* 0x000000ffff757224 */ /* 0x000fe200078e0047 */
[----:B------:R-:W-:Y:S01]  /*1adc0*/  ULDC.64 UR4, c[0x0][0x1e0] ;  /* 0x0000780000047ab9 */ /* 0x000fe20000000a00 */
[----:B------:R-:W-:Y:S01]  /*1add0*/  MOV R116, R72 ;  /* 0x0000004800747202 */ /* 0x000fe20000000f00 */
[----:B------:R-:W-:Y:S02]  /*1ade0*/  USHF.L.U64.HI UR5, UR4, UR6, UR5 ;  /* 0x0000000604057299 */ /* 0x000fe40008010205 */
[----:B------:R-:W-:-:S02]  /*1adf0*/  USHF.L.U32 UR4, UR4, 0x5, URZ ;  /* 0x0000000504047899 */ /* 0x000fc4000800063f */
[----:B------:R-:W-:Y:S01]  /*1ae00*/  UIADD3 UR7, UR11, UR7, URZ ;  /* 0x000000070b077290 */ /* 0x000fe2000fffe03f */
[----:B---3--:R-:W-:-:S05]  /*1ae10*/  IMAD.MOV.U32 R5, RZ, RZ, R7 ;  /* 0x000000ffff057224 */ /* 0x008fca00078e0007 */
[----:B------:R1:W-:Y:S04]  /*1ae20*/  STL.64 [R1+0x58], R4 ;  /* 0x0000580401007387 */ /* 0x0003e80000100a00 */
.L_x_728:
[----:B---3--:R-:W2:Y:S01]  /*1ae30*/  LDL R0, [R1+0x60] ;  /* 0x0000600001007983 */ /* 0x008ea20000100800 */
[----:B------:R-:W-:Y:S04]  /*1ae40*/  DEPBAR.LE SB0, 0x0 ;  /* 0x000080000000791a */ /* 0x000fe80000000000 */
[----:B------:R-:W3:Y:S01]  /*1ae50*/  LDL.64 R74, [R1+0x58] ;  /* 0x00005800014a7983 */ /* 0x000ee20000100a00 */
[----:B------:R-:W-:Y:S02]  /*1ae60*/  SHF.R.S32.HI R72, RZ, 0x1f, R242 ;  /* 0x0000001fff487819 */ /* 0x000fe400000114f2 */
[----:B------:R-:W-:Y:S02]  /*1ae70*/  MOV R106, c[0x0][0x208] ;  /* 0x00008200006a7a02 */ /* 0x000fe40000000f00 */
[----:B------:R-:W-:Y:S01]  /*1ae80*/  MOV R105, 0x5 ;  /* 0x0000000500697802 */ /* 0x000fe20000000f00 */
[----:B------:R-:W-:Y:S01]  /*1ae90*/  BAR.SYNC.DEFER_BLOCKING 0x0 ;  /* 0x0000000000007b1d */ /* 0x000fe20000010000 */
[----:B------:R-:W-:Y:S02]  /*1aea0*/  SHF.L.U32 R106, R106, 0x5, RZ ;  /* 0x000000056a6a7819 */ /* 0x000fe400000006ff */
[----:B------:R-:W-:Y:S04]  /*1aeb0*/  MOV R104, c[0x0][0x208] ;  /* 0x0000820000687a02 */ /* 0x000fe80000000f00 */
[----:B------:R-:W-:Y:S01]  /*1aec0*/  SHF.L.U64.HI R104, R104, R105, c[0x0][0x20c] ;  /* 0x0000830068687619 */ /* 0x000fe20000010269 */
[----:B-----5:R-:W-:Y:S04]  /*1aed0*/  STL [R1+0x7c], R230 ;  /* 0x00007ce601007387 */ /* 0x020fe80000100800 */
[----:B------:R-:W-:Y:S04]  /*1aee0*/  STL [R1+0x80], R119 ;  /* 0x0000807701007387 */ /* 0x000fe80000100800 */
[----:B------:R-:W-:Y:S04]  /*1aef0*/  STL [R1+0x84], R234 ;  /* 0x000084ea01007387 */ /* 0x000fe80000100800 */
[----:B------:R-:W-:Y:S04]  /*1af00*/  STL [R1+0x88], R233 ;  /* 0x000088e901007387 */ /* 0x000fe80000100800 */
[----:B------:R-:W-:Y:S08]  /*1af10*/  LDSM.16.M88.4 R112, [R230+0x7100] ;  /* 0x00710000e670783b */ /* 0x000ff00000000200 */
[----:B------:R-:W4:Y:S08]  /*1af20*/  LDSM.16.M88.4 R16, [R119+0x3900] ;  /* 0x003900007710783b */ /* 0x000f300000000200 */
[----:B------:R-:W1:Y:S08]  /*1af30*/  LDSM.16.M88.4 R108, [R230+0x9100] ;  /* 0x00910000e66c783b */ /* 0x000e700000000200 */
        /* <DEDUP_REMOVED lines=24> */
[----:B---3--:R-:W-:Y:S01]  /*1b0c0*/  IMAD.WIDE.U32 R84, R242, UR10, R74 ;  /* 0x0000000af2547c25 */ /* 0x008fe2000f8e004a */
[-C--:B-1--4-:R-:W-:Y:S03]  /*1b0d0*/  HMMA.16816.F32 R4, R112, R16.reuse, RZ ;  /* 0x000000107004723c */ /* 0x092fe600000018ff */
[----:B--2---:R-:W-:Y:S01]  /*1b0e0*/  LOP3.LUT P4, RZ, R0, 0x1, RZ, 0xc0, !PT ;  /* 0x0000000100ff7812 */ /* 0x004fe2000788c0ff */
[----:B------:R-:W-:Y:S01]  /*1b0f0*/  IMAD R0, R242, UR7, RZ ;  /* 0x00000007f2007c24 */ /* 0x000fe2000f8e02ff */
[----:B------:R-:W-:Y:S03]  /*1b100*/  LEA R88, P0, R84, c[0x0][0x1f8], 0x1 ;  /* 0x00007e0054587a11 */ /* 0x000fe600078008ff */
[C---:B------:R-:W-:Y:S04]  /*1b110*/  HMMA.16816.F32 R8, R108.reuse, R16, RZ ;  /* 0x000000106c08723c */ /* 0x040fe800000018ff */
[----:B------:R-:W-:Y:S04]  /*1b120*/  IMAD R0, R72, UR10, R0 ;  /* 0x0000000a48007c24 */ /* 0x000fe8000f8e0200 */
[-C--:B------:R-:W-:Y:S01]  /*1b130*/  HMMA.16816.F32 R12, R108, R18.reuse, RZ ;  /* 0x000000126c0c723c */ /* 0x080fe200000018ff */
[----:B------:R-:W-:Y:S04]  /*1b140*/  IADD3 R0, R85, R0, RZ ;  /* 0x0000000055007210 */ /* 0x000fe80007ffe0ff */
[----:B------:R-:W-:Y:S02]  /*1b150*/  LEA.HI.X R89, R84, c[0x0][0x1fc], R0, 0x1, P0 ;  /* 0x00007f0054597a11 */ /* 0x000fe400000f0c00 */
[----:B------:R-:W-:Y:S01]  /*1b160*/  IADD3 R94, P0, R88, R106, RZ ;  /* 0x0000006a585e7210 */ /* 0x000fe20007f1e0ff */
[C---:B------:R-:W-:Y:S02]  /*1b170*/  HMMA.16816.F32 R16, R112.reuse, R18, RZ ;  /* 0x000000127010723c */ /* 0x040fe400000018ff */
[----:B------:R-:W-:Y:S01]  /*1b180*/  @!PT LDS RZ, [RZ] ;  /* 0x00000000fffff984 */ /* 0x000fe20000000800 */
[----:B------:R-:W-:Y:S01]  /*1b190*/  @!PT LDS RZ, [RZ] ;  /* 0x00000000fffff984 */ /* 0x000fe20000000800 */
[----:B------:R-:W-:Y:S01]  /*1b1a0*/  @!PT LDS RZ, [RZ] ;  /* 0x00000000fffff984 */ /* 0x000fe20000000800 */
[----:B------:R1:W-:Y:S02]  /*1b1b0*/  LDGSTS.E.BYPASS.LTC128B.128 [R241+0x100], [R88.64], !P4 ;  /* 0x0010000058f17fae */ /* 0x0003e4000e101d48 */
[----:B------:R-:W-:Y:S02]  /*1b1c0*/  IADD3.X R95, R89, R104, RZ, P0, !PT ;  /* 0x00000068595f7210 */ /* 0x000fe400007fe4ff */
[----:B------:R-:W-:Y:S02]  /*1b1d0*/  IADD3 R92, P1, R94, R106, RZ ;  /* 0x0000006a5e5c7210 */ /* 0x000fe40007f3e0ff */
[-C--:B------:R-:W-:Y:S02]  /*1b1e0*/  HMMA.16816.F32 R20, R112, R32.reuse, RZ ;  /* 0x000000207014723c */ /* 0x080fe400000018ff */
[----:B------:R2:W-:Y:S02]  /*1b1f0*/  LDGSTS.E.BYPASS.LTC128B.128 [R241+0x900], [R94.64], !P4 ;  /* 0x009000005ef17fae */ /* 0x0005e4000e101d48 */
[----:B------:R-:W-:Y:S02]  /*1b200*/  IADD3.X R93, R95, R104, RZ, P1, !PT ;  /* 0x000000685f5d7210 */ /* 0x000fe40000ffe4ff */
[----:B------:R-:W-:Y:S02]  /*1b210*/  IADD3 R102, P0, R92, R106, RZ ;  /* 0x0000006a5c667210 */ /* 0x000fe40007f1e0ff */
[C---:B------:R-:W-:Y:S02]  /*1b220*/  HMMA.16816.F32 R24, R108.reuse, R32, RZ ;  /* 0x000000206c18723c */ /* 0x040fe400000018ff */
[----:B------:R2:W-:Y:S02]  /*1b230*/  LDGSTS.E.BYPASS.LTC128B.128 [R241+0x1100], [R92.64], !P4 ;  /* 0x011000005cf17fae */ /* 0x0005e4000e101d48 */
[----:B------:R-:W-:Y:S04]  /*1b240*/  IADD3.X R103, R93, R104, RZ, P0, !PT ;  /* 0x000000685d677210 */ /* 0x000fe800007fe4ff */
[-C--:B------:R-:W-:Y:S02]  /*1b250*/  HMMA.16816.F32 R28, R108, R34.reuse, RZ ;  /* 0x000000226c1c723c */ /* 0x080fe400000018ff */
[----:B------:R3:W-:Y:S06]  /*1b260*/  LDGSTS.E.BYPASS.LTC128B.128 [R241+0x1900], [R102.64], !P4 ;  /* 0x0190000066f17fae */ /* 0x0007ec000e101d48 */
        /* <DEDUP_REMOVED lines=15> */
[----:B------:R-:W-:Y:S01]  /*1b360*/  IADD3 R96, P2, R102, R106, RZ ;  /* 0x0000006a66607210 */ /* 0x000fe20007f5e0ff */
[-C--:B--2---:R-:W-:Y:S04]  /*1b370*/  HMMA.16816.F32 R92, R108, R98.reuse, RZ ;  /* 0x000000626c5c723c */ /* 0x084fe800000018ff */
[----:B------:R-:W-:Y:S02]  /*1b380*/  IADD3.X R97, R103, R104, RZ, P2, !PT ;  /* 0x0000006867617210 */ /* 0x000fe400017fe4ff */
[----:B------:R-:W-:Y:S03]  /*1b390*/  IADD3 R100, P1, R96, R106, RZ ;  /* 0x0000006a60647210 */ /* 0x000fe60007f3e0ff */
[----:B------:R1:W-:Y:S03]  /*1b3a0*/  LDGSTS.E.BYPASS.LTC128B.128 [R241+0x2100], [R96.64], !P4 ;  /* 0x0210000060f17fae */ /* 0x0003e6000e101d48 */
[----:B------:R-:W-:Y:S02]  /*1b3b0*/  IADD3.X R101, R97, R104, RZ, P1, !PT ;  /* 0x0000006861657210 */ /* 0x000fe40000ffe4ff */
[----:B---3--:R-:W-:Y:S03]  /*1b3c0*/  IADD3 R102, P0, R100, R106, RZ ;  /* 0x0000006a64667210 */ /* 0x008fe60007f1e0ff */
[----:B------:R2:W-:Y:S01]  /*1b3d0*/  LDGSTS.E.BYPASS.LTC128B.128 [R241+0x2900], [R100.64], !P4 ;  /* 0x0290000064f17fae */ /* 0x0005e2000e101d48 */
[----:B------:R-:W-:Y:S02]  /*1b3e0*/  IADD3.X R103, R101, R104, RZ, P0, !PT ;  /* 0x0000006865677210 */ /* 0x000fe400007fe4ff */
        /* <DEDUP_REMOVED lines=100> */
[----:B------:R1:W-:Y:S01]  /*1ba30*/  MUFU.TANH R185, R7 ;  /* 0x0000000700b97308 */ /* 0x0003e20000002400 */
[----:B------:R-:W-:Y:S09]  /*1ba40*/  FMUL.FTZ R16, R16, c[0x0][0x320] ;  /* 0x0000c80010107a20 */ /* 0x000ff20000410000 */
[----:B------:R-:W2:Y:S10]  /*1ba50*/  MUFU.TANH R196, R8 ;  /* 0x0000000800c47308 */ /* 0x000eb40000002400 */
[----:B------:R-:W3:Y:S01]  /*1ba60*/  MUFU.TANH R187, R9 ;  /* 0x0000000900bb7308 */ /* 0x000ee20000002400 */
[----:B-1----:R-:W1:Y:S09]  /*1ba70*/  LDSM.16.M88.4 R4, [R228+0x800] ;  /* 0x00080000e404783b */ /* 0x002e720000000200 */
[----:B------:R-:W-:Y:S10]  /*1ba80*/  MUFU.TANH R195, R10 ;  /* 0x0000000a00c37308 */ /* 0x000ff40000002400 */
[----:B------:R4:W-:Y:S10]  /*1ba90*/  MUFU.TANH R194, R11 ;  /* 0x0000000b00c27308 */ /* 0x0009f40000002400 */
[----:B------:R-:W2:Y:S10]  /*1baa0*/  MUFU.TANH R18, R18 ;  /* 0x0000001200127308 */ /* 0x000eb40000002400 */
[----:B------:R-:W2:Y:S01]  /*1bab0*/  MUFU.TANH R16, R16 ;  /* 0x0000001000107308 */ /* 0x000ea20000002400 */
[----:B----4-:R-:W4:Y:S01]  /*1bac0*/  LDSM.16.M88.4 R8, [R228+0x1000] ;  /* 0x00100000e408783b */ /* 0x010f220000000200 */
[-C--:B-1----:R-:W-:Y:S08]  /*1bad0*/  HMMA.16816.F32 R20, R204, R4.reuse, R20 ;  /* 0x00000004cc14723c */ /* 0x082ff00000001814 */
[----:B------:R-:W-:Y:S01]  /*1bae0*/  MUFU.TANH R12, R12 ;  /* 0x0000000c000c7308 */ /* 0x000fe20000002400 */
        /* <DEDUP_REMOVED lines=20> */
[----:B------:R-:W4:Y:S01]  /*1bc30*/  MUFU.TANH R22, R22 ;  /* 0x0000001600167308 */ /* 0x000f220000002400 */
        /* <DEDUP_REMOVED lines=48> */
[----:B------:R-:W1:Y:S01]  /*1bf40*/  MUFU.TANH R33, R33 ;  /* 0x0000002100217308 */ /* 0x000e620000002400 */
[C---:B------:R-:W-:Y:S04]  /*1bf50*/  HMMA.16816.F32 R88, R188.reuse, R4, R88 ;  /* 0x00000004bc58723c */ /* 0x040fe80000001858 */
[----:B------:R-:W-:Y:S02]  /*1bf60*/  FMUL.FTZ R70, R70, c[0x0][0x320] ;  /* 0x0000c80046467a20 */ /* 0x000fe40000410000 */
[----:B------:R-:W-:Y:S01]  /*1bf70*/  FMUL.FTZ R68, R68, c[0x0][0x320] ;  /* 0x0000c80044447a20 */ /* 0x000fe20000410000 */
[----:B------:R-:W-:Y:S01]  /*1bf80*/  FMNMX.FTZ R5, R196, R116, !PT ;  /* 0x00000074c4057209 */ /* 0x000fe20007810000 */
[----:B------:R-:W-:Y:S01]  /*1bf90*/  FMUL.FTZ R82, R82, c[0x0][0x320] ;  /* 0x0000c80052527a20 */ /* 0x000fe20000410000 */
[----:B------:R-:W-:Y:S01]  /*1bfa0*/  MUFU.TANH R29, R29 ;  /* 0x0000001d001d7308 */ /* 0x000fe20000002400 */
[-C--:B------:R-:W-:Y:S03]  /*1bfb0*/  HMMA.16816.F32 R92, R188, R6.reuse, R92 ;  /* 0x00000006bc5c723c */ /* 0x080fe6000000185c */
[----:B------:R-:W-:Y:S01]  /*1bfc0*/  FMUL.FTZ R81, R81, c[0x0][0x320] ;  /* 0x0000c80051517a20 */ /* 0x000fe20000410000 */
[----:B------:R-:W-:Y:S01]  /*1bfd0*/  FMNMX.FTZ R4, R186, R3, !PT ;  /* 0x00000003ba047209 */ /* 0x000fe20007810000 */
[----:B------:R-:W-:Y:S02]  /*1bfe0*/  FMUL.FTZ R87, R87, c[0x0][0x320] ;  /* 0x0000c80057577a20 */ /* 0x000fe40000410000 */
[----:B------:R-:W-:Y:S01]  /*1bff0*/  FMUL.FTZ R86, R86, c[0x0][0x320] ;  /* 0x0000c80056567a20 */ /* 0x000fe20000410000 */
[C---:B------:R-:W-:Y:S01]  /*1c000*/  HMMA.16816.F32 R96, R204.reuse, R6, R96 ;  /* 0x00000006cc60723c */ /* 0x040fe20000001860 */
[----:B------:R1:W-:Y:S03]  /*1c010*/  MUFU.TANH R119, R74 ;  /* 0x0000004a00777308 */ /* 0x0003e60000002400 */
[----:B------:R-:W-:Y:S02]  /*1c020*/  FMUL.FTZ R84, R84, c[0x0][0x320] ;  /* 0x0000c80054547a20 */ /* 0x000fe40000410000 */
[----:B------:R-:W-:Y:S02]  /*1c030*/  FMUL.FTZ R90, R90, c[0x0][0x320] ;  /* 0x0000c8005a5a7a20 */ /* 0x000fe40000410000 */
[-C--:B--2---:R-:W-:Y:S03]  /*1c040*/  HMMA.16816.F32 R100, R204, R8.reuse, R100 ;  /* 0x00000008cc64723c */ /* 0x084fe60000001864 */
        /* <DEDUP_REMOVED lines=8> */
[----:B-1----:R-:W-:Y:S01]  /*1c0d0*/  FMNMX.FTZ R74, R118, R0, !PT ;  /* 0x00000000764a7209 */ /* 0x002fe20007810000 */
[----:B------:R-:W-:Y:S01]  /*1c0e0*/  FMUL.FTZ R98, R98, c[0x0][0x320] ;  /* 0x0000c80062627a20 */ /* 0x000fe20000410000 */
[----:B------:R-:W-:Y:S01]  /*1c0f0*/  FMNMX.FTZ R0, R185, R4, !PT ;  /* 0x00000004b9007209 */ /* 0x000fe20007810000 */
[----:B------:R-:W1:Y:S01]  /*1c100*/  MUFU.TANH R26, R36 ;  /* 0x00000024001a7308 */ /* 0x000e620000002400 */
[----:B---3--:R-:W-:Y:S01]  /*1c110*/  FMNMX.FTZ R4, R187, R5, !PT ;  /* 0x00000005bb047209 */ /* 0x008fe20007810000 */
[----:B------:R-:W-:Y:S04]  /*1c120*/  HMMA.16816.F32 R112, R204, R10, R112 ;  /* 0x0000000acc70723c */ /* 0x000fe80000001870 */
[----:B------:R-:W-:Y:S01]  /*1c130*/  FMNMX.FTZ R0, R18, R0, !PT ;  /* 0x0000000012007209 */ /* 0x000fe20007810000 */
[----:B------:R-:W-:Y:S01]  /*1c140*/  FMUL.FTZ R101, R101, c[0x0][0x320] ;  /* 0x0000c80065657a20 */ /* 0x000fe20000410000 */
[----:B------:R-:W-:Y:S01]  /*1c150*/  FMNMX.FTZ R74, R16, R74, !PT ;  /* 0x0000004a104a7209 */ /* 0x000fe20007810000 */
[----:B------:R-:W-:Y:S01]  /*1c160*/  FMUL.FTZ R106, R106, c[0x0][0x320] ;  /* 0x0000c8006a6a7a20 */ /* 0x000fe20000410000 */
[----:B------:R2:W-:Y:S01]  /*1c170*/  MUFU.TANH R201, R39 ;  /* 0x0000002700c97308 */ /* 0x0005e20000002400 */
[----:B------:R-:W-:Y:S03]  /*1c180*/  FMUL.FTZ R99, R99, c[0x0][0x320] ;  /* 0x0000c80063637a20 */ /* 0x000fe60000410000 */
[----:B------:R-:W-:Y:S01]  /*1c190*/  FMNMX.FTZ R0, R19, R0, !PT ;  /* 0x0000000013007209 */ /* 0x000fe20007810000 */
[----:B------:R-:W-:Y:S01]  /*1c1a0*/  FMUL.FTZ R96, R96, c[0x0][0x320] ;  /* 0x0000c80060607a20 */ /* 0x000fe20000410000 */
[----:B------:R-:W-:Y:S01]  /*1c1b0*/  FMNMX.FTZ R74, R17, R74, !PT ;  /* 0x0000004a114a7209 */ /* 0x000fe20007810000 */
[----:B------:R-:W-:Y:S01]  /*1c1c0*/  FMUL.FTZ R97, R97, c[0x0][0x320] ;  /* 0x0000c80061617a20 */ /* 0x000fe20000410000 */
[----:B----4-:R-:W-:Y:S01]  /*1c1d0*/  FMNMX.FTZ R5, R22, R0, !PT ;  /* 0x0000000016057209 */ /* 0x010fe20007810000 */
[----:B------:R-:W-:Y:S01]  /*1c1e0*/  FMUL.FTZ R102, R102, c[0x0][0x320] ;  /* 0x0000c80066667a20 */ /* 0x000fe20000410000 */
[----:B------:R-:W3:Y:S01]  /*1c1f0*/  MUFU.TANH R208, R40 ;  /* 0x0000002800d07308 */ /* 0x000ee20000002400 */
        /* <DEDUP_REMOVED lines=9> */
[----:B------:R-:W-:Y:S01]  /*1c290*/  MUFU.TANH R192, R27 ;  /* 0x0000001b00c07308 */ /* 0x000fe20000002400 */
[----:B------:R-:W-:Y:S01]  /*1c2a0*/  FMUL.FTZ R115, R115, c[0x0][0x320] ;  /* 0x0000c80073737a20 */ /* 0x000fe20000410000 */
[----:B------:R-:W-:Y:S01]  /*1c2b0*/  FMNMX.FTZ R74, R32, R74, !PT ;  /* 0x0000004a204a7209 */ /* 0x000fe20007810000 */
[----:B------:R-:W-:Y:S01]  /*1c2c0*/  FMUL.FTZ R89, R89, c[0x0][0x320] ;  /* 0x0000c80059597a20 */ /* 0x000fe20000410000 */
[----:B--2---:R-:W2:Y:S01]  /*1c2d0*/  LDL.64 R38, [R1+0x70] ;  /* 0x0000700001267983 */ /* 0x004ea20000100a00 */
[----:B------:R-:W-:Y:S01]  /*1c2e0*/  FMUL.FTZ R92, R92, c[0x0][0x320] ;  /* 0x0000c8005c5c7a20 */ /* 0x000fe20000410000 */
[----:B------:R-:W-:Y:S01]  /*1c2f0*/  FMNMX.FTZ R0, R24, R4, !PT ;  /* 0x0000000418007209 */ /* 0x000fe20007810000 */
[----:B------:R-:W-:Y:S01]  /*1c300*/  FMUL.FTZ R91, R91, c[0x0][0x320] ;  /* 0x0000c8005b5b7a20 */ /* 0x000fe20000410000 */
[----:B------:R-:W-:Y:S01]  /*1c310*/  FMNMX.FTZ R74, R33, R74, !PT ;  /* 0x0000004a214a7209 */ /* 0x000fe20007810000 */
[----:B------:R-:W-:Y:S01]  /*1c320*/  FMUL.FTZ R94, R94, c[0x0][0x320] ;  /* 0x0000c8005e5e7a20 */ /* 0x000fe20000410000 */
[----:B------:R-:W4:Y:S01]  /*1c330*/  MUFU.TANH R27, R37 ;  /* 0x00000025001b7308 */ /* 0x000f220000002400 */
[----:B------:R-:W-:Y:S01]  /*1c340*/  FMUL.FTZ R95, R95, c[0x0][0x320] ;  /* 0x0000c8005f5f7a20 */ /* 0x000fe20000410000 */
[----:B------:R-:W-:Y:S01]  /*1c350*/  FMNMX.FTZ R0, R25, R0, !PT ;  /* 0x0000000019007209 */ /* 0x000fe20007810000 */
[----:B------:R-:W-:Y:S01]  /*1c360*/  FMUL.FTZ R107, R107, c[0x0][0x320] ;  /* 0x0000c8006b6b7a20 */ /* 0x000fe20000410000 */
[----:B-1----:R-:W-:Y:S01]  /*1c370*/  FMNMX.FTZ R74, R26, R74, !PT ;  /* 0x0000004a1a4a7209 */ /* 0x002fe20007810000 */
[----:B------:R-:W-:Y:S01]  /*1c380*/  FMUL.FTZ R69, R69, c[0x0][0x320] ;  /* 0x0000c80045457a20 */ /* 0x000fe20000410000 */
[----:B------:R-:W-:Y:S01]  /*1c390*/  FMNMX.FTZ R0, R28, R0, !PT ;  /* 0x000000001c007209 */ /* 0x000fe20007810000 */
[----:B------:R-:W-:Y:S01]  /*1c3a0*/  FMUL.FTZ R83, R83, c[0x0][0x320] ;  /* 0x0000c80053537a20 */ /* 0x000fe20000410000 */
[----:B------:R-:W-:Y:S01]  /*1c3b0*/  FMNMX.FTZ R5, R34, R5, !PT ;  /* 0x0000000522057209 */ /* 0x000fe20007810000 */
[----:B------:R-:W-:Y:S01]  /*1c3c0*/  FMUL.FTZ R72, R72, c[0x0][0x320] ;  /* 0x0000c80048487a20 */ /* 0x000fe20000410000 */
[----:B------:R-:W1:Y:S01]  /*1c3d0*/  MUFU.TANH R50, R50 ;  /* 0x0000003200327308 */ /* 0x000e620000002400 */
        /* <DEDUP_REMOVED lines=8> */
[----:B------:R-:W-:Y:S01]  /*1c460*/  FMUL.FTZ R76, R76, c[0x0][0x320] ;  /* 0x0000c8004c4c7a20 */ /* 0x000fe20000410000 */
[----:B------:R-:W3:Y:S01]  /*1c470*/  MUFU.TANH R48, R48 ;  /* 0x0000003000307308 */ /* 0x000ee20000002400 */
[----:B------:R-:W-:Y:S01]  /*1c480*/  FMUL.FTZ R78, R78, c[0x0][0x320] ;  /* 0x0000c8004e4e7a20 */ /* 0x000fe20000410000 */
[----:B------:R-:W-:Y:S01]  /*1c490*/  FMNMX.FTZ R0, R201, R5, !PT ;  /* 0x00000005c9007209 */ /* 0x000fe20007810000 */
[----:B------:R-:W-:Y:S01]  /*1c4a0*/  FMUL.FTZ R77, R77, c[0x0][0x320] ;  /* 0x0000c8004d4d7a20 */ /* 0x000fe20000410000 */
[----:B----4-:R-:W-:Y:S01]  /*1c4b0*/  FMNMX.FTZ R74, R27, R74, !PT ;  /* 0x0000004a1b4a7209 */ /* 0x010fe20007810000 */
        /* <DEDUP_REMOVED lines=8> */
[----:B------:R-:W-:Y:S02]  /*1c540*/  FMUL.FTZ R67, R67, c[0x0][0x320] ;  /* 0x0000c80043437a20 */ /* 0x000fe40000410000 */
[----:B------:R-:W-:Y:S02]  /*1c550*/  FMUL.FTZ R65, R65, c[0x0][0x320] ;  /* 0x0000c80041417a20 */ /* 0x000fe40000410000 */
[----:B------:R-:W-:Y:S02]  /*1c560*/  FMUL.FTZ R47, R47, c[0x0][0x320] ;  /* 0x0000c8002f2f7a20 */ /* 0x000fe40000410000 */
        /* <DEDUP_REMOVED lines=18> */
[----:B------:R-:W-:Y:S05]  /*1c690*/  FMUL.FTZ R108, R108, c[0x0][0x320] ;  /* 0x0000c8006c6c7a20 */ /* 0x000fea0000410000 */
[----:B------:R-:W1:Y:S01]  /*1c6a0*/  MUFU.TANH R222, R55 ;  /* 0x0000003700de7308 */ /* 0x000e620000002400 */
[----:B---3--:R-:W-:Y:S09]  /*1c6b0*/  FMNMX.FTZ R0, R248, R0, !PT ;  /* 0x00000000f8007209 */ /* 0x008ff20007810000 */
[----:B------:R3:W3:Y:S01]  /*1c6c0*/  MUFU.TANH R217, R53 ;  /* 0x0000003500d97308 */ /* 0x0006e20000002400 */
[----:B----4-:R-:W-:Y:S09]  /*1c6d0*/  FMNMX.FTZ R74, R215, R74, !PT ;  /* 0x0000004ad74a7209 */ /* 0x010ff20007810000 */
[----:B------:R-:W-:Y:S01]  /*1c6e0*/  MUFU.TANH R216, R43 ;  /* 0x0000002b00d87308 */ /* 0x000fe20000002400 */
[----:B-1----:R-:W-:Y:S09]  /*1c6f0*/  FMNMX.FTZ R0, R222, R0, !PT ;  /* 0x00000000de007209 */ /* 0x002ff20007810000 */
[----:B------:R-:W1:Y:S01]  /*1c700*/  MUFU.TANH R43, R66 ;  /* 0x00000042002b7308 */ /* 0x000e620000002400 */
[----:B---3--:R-:W3:Y:S01]  /*1c710*/  LDL.64 R52, [R1+0x68] ;  /* 0x0000680001347983 */ /* 0x008ee20000100a00 */
[----:B------:R-:W-:Y:S08]  /*1c720*/  FMNMX.FTZ R74, R217, R74, !PT ;  /* 0x0000004ad94a7209 */ /* 0x000ff00007810000 */
[----:B------:R-:W4:Y:S10]  /*1c730*/  MUFU.TANH R212, R64 ;  /* 0x0000004000d47308 */ /* 0x000f340000002400 */
[----:B------:R-:W-:Y:S01]  /*1c740*/  MUFU.TANH R214, R46 ;  /* 0x0000002e00d67308 */ /* 0x000fe20000002400 */
[----:B-1----:R-:W-:Y:S09]  /*1c750*/  FMNMX.FTZ R0, R43, R0, !PT ;  /* 0x000000002b007209 */ /* 0x002ff20007810000 */
[----:B------:R-:W1:Y:S01]  /*1c760*/  MUFU.TANH R46, R67 ;  /* 0x00000043002e7308 */ /* 0x000e620000002400 */
[----:B----4-:R-:W-:Y:S09]  /*1c770*/  FMNMX.FTZ R74, R212, R74, !PT ;  /* 0x0000004ad44a7209 */ /* 0x010ff20007810000 */
[----:B------:R-:W4:Y:S10]  /*1c780*/  MUFU.TANH R252, R70 ;  /* 0x0000004600fc7308 */ /* 0x000f340000002400 */
[----:B------:R4:W-:Y:S01]  /*1c790*/  MUFU.TANH R220, R87 ;  /* 0x0000005700dc7308 */ /* 0x0009e20000002400 */
[----:B-1----:R-:W-:Y:S09]  /*1c7a0*/  FMNMX.FTZ R0, R46, R0, !PT ;  /* 0x000000002e007209 */ /* 0x002ff20007810000 */
[----:B------:R-:W1:Y:S10]  /*1c7b0*/  MUFU.TANH R211, R65 ;  /* 0x0000004100d37308 */ /* 0x000e740000002400 */
[----:B------:R-:W-:Y:S01]  /*1c7c0*/  MUFU.TANH R231, R61 ;  /* 0x0000003d00e77308 */ /* 0x000fe20000002400 */
[----:B----4-:R-:W-:Y:S04]  /*1c7d0*/  MOV R87, R252 ;  /* 0x000000fc00577202 */ /* 0x010fe80000000f00 */
[----:B------:R-:W-:Y:S05]  /*1c7e0*/  FMNMX.FTZ R0, R87, R0, !PT ;  /* 0x0000000057007209 */ /* 0x000fea0007810000 */
[----:B------:R-:W4:Y:S01]  /*1c7f0*/  MUFU.TANH R61, R68 ;  /* 0x00000044003d7308 */ /* 0x000f220000002400 */
[----:B-1----:R-:W-:Y:S09]  /*1c800*/  FMNMX.FTZ R74, R211, R74, !PT ;  /* 0x0000004ad34a7209 */ /* 0x002ff20007810000 */
[----:B------:R-:W1:Y:S10]  /*1c810*/  MUFU.TANH R239, R71 ;  /* 0x0000004700ef7308 */ /* 0x000e740000002400 */
[----:B------:R-:W1:Y:S01]  /*1c820*/  MUFU.TANH R249, R69 ;  /* 0x0000004500f97308 */ /* 0x000e620000002400 */
[----:B----4-:R-:W-:Y:S09]  /*1c830*/  FMNMX.FTZ R74, R61, R74, !PT ;  /* 0x0000004a3d4a7209 */ /* 0x010ff20007810000 */
[----:B------:R-:W4:Y:S01]  /*1c840*/  MUFU.TANH R238, R93 ;  /* 0x0000005d00ee7308 */ /* 0x000f220000002400 */
[----:B-1----:R-:W-:Y:S09]  /*1c850*/  FMNMX.FTZ R0, R239, R0, !PT ;  /* 0x00000000ef007209 */ /* 0x002ff20007810000 */
[----:B------:R4:W-:Y:S01]  /*1c860*/  MUFU.TANH R190, R101 ;  /* 0x0000006500be7308 */ /* 0x0009e20000002400 */
[----:B------:R-:W-:Y:S09]  /*1c870*/  FMNMX.FTZ R74, R249, R74, !PT ;  /* 0x0000004af94a7209 */ /* 0x000ff20007810000 */
[----:B------:R-:W1:Y:S10]  /*1c880*/  MUFU.TANH R233, R82 ;  /* 0x0000005200e97308 */ /* 0x000e740000002400 */
[----:B------:R-:W1:Y:S01]  /*1c890*/  MUFU.TANH R199, R83 ;  /* 0x0000005300c77308 */ /* 0x000e620000002400 */
[----:B----4-:R-:W-:Y:S09]  /*1c8a0*/  MOV R101, R238 ;  /* 0x000000ee00657202 */ /* 0x010ff20000000f00 */
[----:B------:R-:W4:Y:S01]  /*1c8b0*/  MUFU.TANH R14, R14 ;  /* 0x0000000e000e7308 */ /* 0x000f220000002400 */
[----:B-1----:R-:W-:Y:S09]  /*1c8c0*/  FMNMX.FTZ R0, R233, R0, !PT ;  /* 0x00000000e9007209 */ /* 0x002ff20007810000 */
[----:B------:R-:W-:Y:S01]  /*1c8d0*/  MUFU.TANH R218, R47 ;  /* 0x0000002f00da7308 */ /* 0x000fe20000002400 */
[----:B------:R-:W-:Y:S04]  /*1c8e0*/  MOV R207, R199 ;  /* 0x000000c700cf7202 */ /* 0x000fe80000000f00 */
[----:B------:R-:W-:Y:S05]  /*1c8f0*/  FMNMX.FTZ R0, R207, R0, !PT ;  /* 0x00000000cf007209 */ /* 0x000fea0007810000 */
[----:B------:R-:W-:Y:S01]  /*1c900*/  MUFU.TANH R47, R79 ;  /* 0x0000004f002f7308 */ /* 0x000fe20000002400 */
[----:B----4-:R-:W-:Y:S09]  /*1c910*/  FMNMX.FTZ R5, R14, R5, !PT ;  /* 0x000000050e057209 */ /* 0x010ff20007810000 */
[----:B------:R-:W1:Y:S10]  /*1c920*/  MUFU.TANH R79, R80 ;  /* 0x00000050004f7308 */ /* 0x000e740000002400 */
[----:B------:R-:W4:Y:S10]  /*1c930*/  MUFU.TANH R200, R86 ;  /* 0x0000005600c87308 */ /* 0x000f340000002400 */
[----:B------:R-:W2:Y:S01]  /*1c940*/  MUFU.TANH R15, R15 ;  /* 0x0000000f000f7308 */ /* 0x000ea20000002400 */
[----:B-1----:R-:W-:Y:S09]  /*1c950*/  FMNMX.FTZ R74, R79, R74, !PT ;  /* 0x0000004a4f4a7209 */ /* 0x002ff20007810000 */
[----:B------:R-:W1:Y:S01]  /*1c960*/  MUFU.TANH R240, R81 ;  /* 0x0000005100f07308 */ /* 0x000e620000002400 */
[----:B----4-:R-:W-:Y:S04]  /*1c970*/  MOV R205, R200 ;  /* 0x000000c800cd7202 */ /* 0x010fe80000000f00 */
[----:B------:R-:W-:Y:S05]  /*1c980*/  FMNMX.FTZ R0, R205, R0, !PT ;  /* 0x00000000cd007209 */ /* 0x000fea0007810000 */
[----:B------:R-:W4:Y:S01]  /*1c990*/  MUFU.TANH R236, R72 ;  /* 0x0000004800ec7308 */ /* 0x000f220000002400 */
[----:B------:R-:W-:Y:S02]  /*1c9a0*/  FMNMX.FTZ R0, R220, R0, !PT ;  /* 0x00000000dc007209 */ /* 0x000fe40007810000 */
[----:B--2---:R-:W-:Y:S04]  /*1c9b0*/  FMNMX.FTZ R5, R15, R5, !PT ;  /* 0x000000050f057209 */ /* 0x004fe80007810000 */
[----:B------:R-:W-:Y:S03]  /*1c9c0*/  FMNMX.FTZ R5, R193, R5, !PT ;  /* 0x00000005c1057209 */ /* 0x000fe60007810000 */
[----:B------:R4:W-:Y:S01]  /*1c9d0*/  MUFU.TANH R237, R90 ;  /* 0x0000005a00ed7308 */ /* 0x0009e20000002400 */
[----:B------:R-:W-:Y:S02]  /*1c9e0*/  FMNMX.FTZ R5, R192, R5, !PT ;  /* 0x00000005c0057209 */ /* 0x000fe40007810000 */
[----:B-1----:R-:W-:Y:S07]  /*1c9f0*/  FMNMX.FTZ R74, R240, R74, !PT ;  /* 0x0000004af04a7209 */ /* 0x002fee0007810000 */
[----:B------:R-:W1:Y:S10]  /*1ca00*/  MUFU.TANH R247, R84 ;  /* 0x0000005400f77308 */ /* 0x000e740000002400 */
[----:B------:R2:W2:Y:S01]  /*1ca10*/  MUFU.TANH R246, R85 ;  /* 0x0000005500f67308 */ /* 0x0004a20000002400 */
[----:B----4-:R-:W-:Y:S09]  /*1ca20*/  MOV R90, R236 ;  /* 0x000000ec005a7202 */ /* 0x010ff20000000f00 */
[----:B------:R4:W-:Y:S01]  /*1ca30*/  MUFU.TANH R189, R113 ;  /* 0x0000007100bd7308 */ /* 0x0009e20000002400 */
[----:B-1----:R-:W-:Y:S09]  /*1ca40*/  FMNMX.FTZ R74, R247, R74, !PT ;  /* 0x0000004af74a7209 */ /* 0x002ff20007810000 */
[----:B------:R-:W-:Y:S01]  /*1ca50*/  MUFU.TANH R210, R45 ;  /* 0x0000002d00d27308 */ /* 0x000fe20000002400 */
[----:B--2---:R-:W-:Y:S09]  /*1ca60*/  MOV R85, R231 ;  /* 0x000000e700557202 */ /* 0x004ff20000000f00 */
[----:B------:R-:W1:Y:S01]  /*1ca70*/  MUFU.TANH R45, R98 ;  /* 0x00000062002d7308 */ /* 0x000e620000002400 */
[----:B----4-:R-:W-:Y:S04]  /*1ca80*/  MOV R113, R246 ;  /* 0x000000f600717202 */ /* 0x010fe80000000f00 */
[----:B------:R-:W-:Y:S05]  /*1ca90*/  FMNMX.FTZ R74, R113, R74, !PT ;  /* 0x0000004a714a7209 */ /* 0x000fea0007810000 */
[----:B------:R-:W2:Y:S10]  /*1caa0*/  MUFU.TANH R219, R99 ;  /* 0x0000006300db7308 */ /* 0x000eb40000002400 */
[----:B------:R-:W4:Y:S01]  /*1cab0*/  MUFU.TANH R30, R30 ;  /* 0x0000001e001e7308 */ /* 0x000f220000002400 */
[----:B-1----:R-:W-:Y:S09]  /*1cac0*/  FMNMX.FTZ R0, R45, R0, !PT ;  /* 0x000000002d007209 */ /* 0x002ff20007810000 */
[----:B------:R-:W-:Y:S01]  /*1cad0*/  MUFU.TANH R209, R44 ;  /* 0x0000002c00d17308 */ /* 0x000fe20000002400 */
[----:B--2---:R-:W-:Y:S04]  /*1cae0*/  MOV R204, R219 ;  /* 0x000000db00cc7202 */ /* 0x004fe80000000f00 */
[----:B------:R-:W-:Y:S05]  /*1caf0*/  FMNMX.FTZ R0, R204, R0, !PT ;  /* 0x00000000cc007209 */ /* 0x000fea0007810000 */
[----:B------:R-:W1:Y:S01]  /*1cb00*/  MUFU.TANH R44, R96 ;  /* 0x00000060002c7308 */ /* 0x000e620000002400 */
[----:B----4-:R-:W-:Y:S09]  /*1cb10*/  FMNMX.FTZ R5, R30, R5, !PT ;  /* 0x000000051e057209 */ /* 0x010ff20007810000 */
[----:B------:R-:W2:Y:S10]  /*1cb20*/  MUFU.TANH R31, R31 ;  /* 0x0000001f001f7308 */ /* 0x000eb40000002400 */
[----:B------:R-:W4:Y:S01]  /*1cb30*/  MUFU.TANH R235, R97 ;  /* 0x0000006100eb7308 */ /* 0x000f220000002400 */
[----:B-1----:R-:W-:Y:S09]  /*1cb40*/  FMNMX.FTZ R74, R44, R74, !PT ;  /* 0x0000004a2c4a7209 */ /* 0x002ff20007810000 */
[----:B------:R-:W1:Y:S01]  /*1cb50*/  MUFU.TANH R238, R102 ;  /* 0x0000006600ee7308 */ /* 0x000e620000002400 */
[----:B--2---:R-:W-:Y:S09]  /*1cb60*/  FMNMX.FTZ R5, R31, R5, !PT ;  /* 0x000000051f057209 */ /* 0x004ff20007810000 */
[----:B------:R-:W2:Y:S01]  /*1cb70*/  MUFU.TANH R213, R42 ;  /* 0x0000002a00d57308 */ /* 0x000ea20000002400 */
[----:B----4-:R-:W-:Y:S09]  /*1cb80*/  FMNMX.FTZ R74, R235, R74, !PT ;  /* 0x0000004aeb4a7209 */ /* 0x010ff20007810000 */
[----:B------:R4:W3:Y:S01]  /*1cb90*/  MUFU.TANH R250, R100 ;  /* 0x0000006400fa7308 */ /* 0x0008e20000002400 */
[----:B-1----:R-:W-:Y:S09]  /*1cba0*/  FMNMX.FTZ R0, R238, R0, !PT ;  /* 0x00000000ee007209 */ /* 0x002ff20007810000 */
[----:B------:R-:W-:Y:S01]  /*1cbb0*/  MUFU.TANH R197, R57 ;  /* 0x0000003900c57308 */ /* 0x000fe20000002400 */
[----:B--2---:R-:W-:Y:S04]  /*1cbc0*/  FMNMX.FTZ R5, R213, R5, !PT ;  /* 0x00000005d5057209 */ /* 0x004fe80007810000 */
[----:B------:R-:W-:Y:S05]  /*1cbd0*/  FMNMX.FTZ R5, R216, R5, !PT ;  /* 0x00000005d8057209 */ /* 0x000fea0007810000 */
[----:B------:R-:W1:Y:S01]  /*1cbe0*/  MUFU.TANH R57, R103 ;  /* 0x0000006700397308 */ /* 0x000e620000002400 */
[----:B------:R-:W-:Y:S02]  /*1cbf0*/  FMNMX.FTZ R5, R214, R5, !PT ;  /* 0x00000005d6057209 */ /* 0x000fe40007810000 */
[----:B----4-:R-:W-:Y:S02]  /*1cc00*/  MOV R100, R237 ;  /* 0x000000ed00647202 */ /* 0x010fe40000000f00 */
[----:B------:R-:W-:Y:S02]  /*1cc10*/  FMNMX.FTZ R5, R218, R5, !PT ;  /* 0x00000005da057209 */ /* 0x000fe40007810000 */
[----:B---3--:R-:W-:Y:S03]  /*1cc20*/  FMNMX.FTZ R74, R250, R74, !PT ;  /* 0x0000004afa4a7209 */ /* 0x008fe60007810000 */
[----:B------:R-:W2:Y:S01]  /*1cc30*/  MUFU.TANH R203, R41 ;  /* 0x0000002900cb7308 */ /* 0x000ea20000002400 */
[----:B------:R-:W-:Y:S09]  /*1cc40*/  FMNMX.FTZ R74, R190, R74, !PT ;  /* 0x0000004abe4a7209 */ /* 0x000ff20007810000 */
[----:B------:R-:W-:Y:S01]  /*1cc50*/  MUFU.TANH R223, R60 ;  /* 0x0000003c00df7308 */ /* 0x000fe20000002400 */
[----:B-1----:R-:W-:Y:S09]  /*1cc60*/  FMNMX.FTZ R0, R57, R0, !PT ;  /* 0x0000000039007209 */ /* 0x002ff20007810000 */
[----:B------:R-:W1:Y:S01]  /*1cc70*/  MUFU.TANH R60, R114 ;  /* 0x00000072003c7308 */ /* 0x000e620000002400 */
[----:B--2---:R-:W-:Y:S04]  /*1cc80*/  FMNMX.FTZ R4, R203, R4, !PT ;  /* 0x00000004cb047209 */ /* 0x004fe80007810000 */
[----:B------:R-:W-:Y:S05]  /*1cc90*/  FMNMX.FTZ R4, R209, R4, !PT ;  /* 0x00000004d1047209 */ /* 0x000fea0007810000 */
[----:B------:R-:W-:Y:S01]  /*1cca0*/  MUFU.TANH R236, R104 ;  /* 0x0000006800ec7308 */ /* 0x000fe20000002400 */
[----:B------:R-:W-:Y:S09]  /*1ccb0*/  FMNMX.FTZ R4, R210, R4, !PT ;  /* 0x00000004d2047209 */ /* 0x000ff20007810000 */
[----:B------:R-:W2:Y:S01]  /*1ccc0*/  MUFU.TANH R104, R112 ;  /* 0x0000007000687308 */ /* 0x000ea20000002400 */
[----:B-1----:R-:W-:Y:S09]  /*1ccd0*/  FMNMX.FTZ R0, R60, R0, !PT ;  /* 0x000000003c007209 */ /* 0x002ff20007810000 */
[----:B------:R-:W1:Y:S10]  /*1cce0*/  MUFU.TANH R244, R58 ;  /* 0x0000003a00f47308 */ /* 0x000e740000002400 */
[----:B------:R1:W-:Y:S01]  /*1ccf0*/  MUFU.TANH R230, R88 ;  /* 0x0000005800e67308 */ /* 0x0003e20000002400 */
[----:B--2---:R-:W-:Y:S04]  /*1cd00*/  FMNMX.FTZ R74, R104, R74, !PT ;  /* 0x0000004a684a7209 */ /* 0x004fe80007810000 */
[----:B------:R-:W-:Y:S05]  /*1cd10*/  FMNMX.FTZ R74, R189, R74, !PT ;  /* 0x0000004abd4a7209 */ /* 0x000fea0007810000 */
[----:B------:R-:W2:Y:S01]  /*1cd20*/  MUFU.TANH R231, R115 ;  /* 0x0000007300e77308 */ /* 0x000ea20000002400 */
[----:B------:R-:W3:Y:S09]  /*1cd30*/  SHFL.BFLY PT, R6, R74, 0x2, 0x1f ;  /* 0x0c401f004a067f89 */ /* 0x000ef200000e0000 */
[----:B------:R-:W4:Y:S01]  /*1cd40*/  MUFU.TANH R202, R73 ;  /* 0x0000004900ca7308 */ /* 0x000f220000002400 */
[----:B-1----:R-:W-:Y:S05]  /*1cd50*/  IMAD.MOV.U32 R88, RZ, RZ, R244 ;  /* 0x000000ffff587224 */ /* 0x002fea00078e00f4 */
[----:B------:R-:W-:Y:S04]  /*1cd60*/  FMNMX.FTZ R5, R88, R5, !PT ;  /* 0x0000000558057209 */ /* 0x000fe80007810000 */
[----:B------:R-:W1:Y:S01]  /*1cd70*/  MUFU.TANH R56, R56 ;  /* 0x0000003800387308 */ /* 0x000e620000002400 */
[----:B--2---:R-:W-:Y:S02]  /*1cd80*/  FMNMX.FTZ R0, R231, R0, !PT ;  /* 0x00000000e7007209 */ /* 0x004fe40007810000 */
[----:B------:R-:W-:Y:S02]  /*1cd90*/  MOV R115, R119 ;  /* 0x0000007700737202 */ /* 0x000fe40000000f00 */
[----:B---3--:R-:W-:Y:S05]  /*1cda0*/  FMNMX.FTZ R74, R74, R6, !PT ;  /* 0x000000064a4a7209 */ /* 0x008fea0007810000 */
[----:B------:R-:W-:Y:S01]  /*1cdb0*/  MUFU.TANH R119, R106 ;  /* 0x0000006a00777308 */ /* 0x000fe20000002400 */
[----:B------:R-:W2:Y:S01]  /*1cdc0*/  SHFL.BFLY PT, R8, R74, 0x1, 0x1f ;  /* 0x0c201f004a087f89 */ /* 0x000ea200000e0000 */
[----:B----4-:R-:W-:Y:S08]  /*1cdd0*/  MOV R206, R202 ;  /* 0x000000ca00ce7202 */ /* 0x010ff00000000f00 */
[----:B------:R-:W3:Y:S01]  /*1cde0*/  MUFU.TANH R232, R59 ;  /* 0x0000003b00e87308 */ /* 0x000ee20000002400 */
[----:B------:R-:W4:Y:S01]  /*1cdf0*/  SHFL.BFLY PT, R73, R0, 0x2, 0x1f ;  /* 0x0c401f0000497f89 */ /* 0x000f2200000e0000 */
[----:B-1----:R-:W-:Y:S08]  /*1ce00*/  FMNMX.FTZ R4, R56, R4, !PT ;  /* 0x0000000438047209 */ /* 0x002ff00007810000 */
[----:B------:R-:W1:Y:S01]  /*1ce10*/  MUFU.TANH R229, R62 ;  /* 0x0000003e00e57308 */ /* 0x000e620000002400 */
[----:B--2---:R-:W-:Y:S09]  /*1ce20*/  FMNMX.FTZ R74, R74, R8, !PT ;  /* 0x000000084a4a7209 */ /* 0x004ff20007810000 */
[----:B------:R-:W2:Y:S01]  /*1ce30*/  MUFU.TANH R58, R63 ;  /* 0x0000003f003a7308 */ /* 0x000ea20000002400 */
[----:B---3--:R-:W-:Y:S02]  /*1ce40*/  FMNMX.FTZ R5, R232, R5, !PT ;  /* 0x00000005e8057209 */ /* 0x008fe40007810000 */
[----:B------:R-:W-:Y:S02]  /*1ce50*/  MOV R59, R197 ;  /* 0x000000c5003b7202 */ /* 0x000fe40000000f00 */
[----:B----4-:R-:W-:Y:S05]  /*1ce60*/  FMNMX.FTZ R73, R0, R73, !PT ;  /* 0x0000004900497209 */ /* 0x010fea0007810000 */
[----:B------:R-:W3:Y:S01]  /*1ce70*/  MUFU.TANH R234, R75 ;  /* 0x0000004b00ea7308 */ /* 0x000ee20000002400 */
[----:B------:R-:W-:Y:S01]  /*1ce80*/  FMNMX.FTZ R4, R59, R4, !PT ;  /* 0x000000043b047209 */ /* 0x000fe20007810000 */
[----:B------:R-:W4:Y:S01]  /*1ce90*/  SHFL.BFLY PT, R6, R73, 0x1, 0x1f ;  /* 0x0c201f0049067f89 */ /* 0x000f2200000e0000 */
[----:B-1----:R-:W-:Y:S02]  /*1cea0*/  FMNMX.FTZ R5, R229, R5, !PT ;  /* 0x00000005e5057209 */ /* 0x002fe40007810000 */
[----:B------:R-:W-:Y:S05]  /*1ceb0*/  MOV R62, R223 ;  /* 0x000000df003e7202 */ /* 0x000fea0000000f00 */
[----:B------:R1:W1:Y:S01]  /*1cec0*/  MUFU.TANH R251, R76 ;  /* 0x0000004c00fb7308 */ /* 0x0002620000002400 */
[----:B------:R-:W-:Y:S02]  /*1ced0*/  FMNMX.FTZ R4, R62, R4, !PT ;  /* 0x000000043e047209 */ /* 0x000fe40007810000 */
[----:B--2---:R-:W-:Y:S02]  /*1cee0*/  FMNMX.FTZ R5, R58, R5, !PT ;  /* 0x000000053a057209 */ /* 0x004fe40007810000 */
[----:B------:R-:W-:Y:S02]  /*1cef0*/  FMNMX.FTZ R4, R85, R4, !PT ;  /* 0x0000000455047209 */ /* 0x000fe40007810000 */
[----:B------:R-:W-:Y:S03]  /*1cf00*/  FMNMX.FTZ R5, R115, R5, !PT ;  /* 0x0000000573057209 */ /* 0x000fe60007810000 */
[----:B------:R2:W2:Y:S01]  /*1cf10*/  MUFU.TANH R36, R89 ;  /* 0x0000005900247308 */ /* 0x0004a20000002400 */
[----:B------:R-:W-:Y:S02]  /*1cf20*/  FMNMX.FTZ R4, R90, R4, !PT ;  /* 0x000000045a047209 */ /* 0x000fe40007810000 */
[----:B---3--:R-:W-:Y:S02]  /*1cf30*/  FMNMX.FTZ R5, R234, R5, !PT ;  /* 0x00000005ea057209 */ /* 0x008fe40007810000 */
[----:B------:R-:W-:Y:S02]  /*1cf40*/  FMNMX.FTZ R4, R206, R4, !PT ;  /* 0x00000004ce047209 */ /* 0x000fe40007810000 */
[----:B----4-:R-:W-:Y:S03]  /*1cf50*/  FMNMX.FTZ R73, R73, R6, !PT ;  /* 0x0000000649497209 */ /* 0x010fe60007810000 */
[----:B------:R-:W3:Y:S01]  /*1cf60*/  MUFU.TANH R221, R78 ;  /* 0x0000004e00dd7308 */ /* 0x000ee20000002400 */
[----:B-1----:R-:W-:Y:S01]  /*1cf70*/  FMUL.FTZ R76, R110, c[0x0][0x320] ;  /* 0x0000c8006e4c7a20 */ /* 0x002fe20000410000 */
[----:B------:R-:W-:Y:S08]  /*1cf80*/  MOV R110, R57 ;  /* 0x00000039006e7202 */ /* 0x000ff00000000f00 */
[----:B------:R-:W1:Y:S01]  /*1cf90*/  MUFU.TANH R245, R77 ;  /* 0x0000004d00f57308 */ /* 0x000e620000002400 */
[----:B--2---:R-:W-:Y:S01]  /*1cfa0*/  MOV R89, R251 ;  /* 0x000000fb00597202 */ /* 0x004fe20000000f00 */
[----:B------:R-:W-:Y:S03]  /*1cfb0*/  IMAD.MOV.U32 R103, RZ, RZ, R36 ;  /* 0x000000ffff677224 */ /* 0x000fe600078e0024 */
[----:B------:R-:W-:Y:S05]  /*1cfc0*/  FMNMX.FTZ R4, R89, R4, !PT ;  /* 0x0000000459047209 */ /* 0x000fea0007810000 */
[----:B------:R-:W2:Y:S01]  /*1cfd0*/  MUFU.TANH R37, R92 ;  /* 0x0000005c00257308 */ /* 0x000ea20000002400 */
[----:B---3--:R-:W-:Y:S01]  /*1cfe0*/  FMNMX.FTZ R0, R221, R5, !PT ;  /* 0x00000005dd007209 */ /* 0x008fe20007810000 */
[----:B------:R-:W-:Y:S03]  /*1cff0*/  FMUL.FTZ R78, R73, c[0x0][0x2d0] ;  /* 0x0000b400494e7a20 */ /* 0x000fe60000410000 */
[----:B------:R-:W-:Y:S05]  /*1d000*/  FMNMX.FTZ R0, R47, R0, !PT ;  /* 0x000000002f007209 */ /* 0x000fea0007810000 */
[----:B------:R3:W4:Y:S01]  /*1d010*/  MUFU.TANH R41, R105 ;  /* 0x0000006900297308 */ /* 0x0007220000002400 */
[----:B------:R-:W-:Y:S01]  /*1d020*/  FMNMX.FTZ R5, R100, R0, !PT ;  /* 0x0000000064057209 */ /* 0x000fe20007810000 */
[----:B------:R-:W-:Y:S01]  /*1d030*/  FMUL.FTZ R0, R111, c[0x0][0x320] ;  /* 0x0000c8006f007a20 */ /* 0x000fe20000410000 */
[----:B-1----:R-:W-:Y:S02]  /*1d040*/  MOV R86, R245 ;  /* 0x000000f500567202 */ /* 0x002fe40000000f00 */
[----:B------:R-:W-:Y:S02]  /*1d050*/  MOV R111, R58 ;  /* 0x0000003a006f7202 */ /* 0x000fe40000000f00 */
[----:B------:R-:W-:Y:S03]  /*1d060*/  FMNMX.FTZ R4, R86, R4, !PT ;  /* 0x0000000456047209 */ /* 0x000fe60007810000 */
[----:B------:R-:W1:Y:S01]  /*1d070*/  MUFU.TANH R42, R108 ;  /* 0x0000006c002a7308 */ /* 0x000e620000002400 */
[----:B------:R-:W-:Y:S02]  /*1d080*/  FMNMX.FTZ R4, R230, R4, !PT ;  /* 0x00000004e6047209 */ /* 0x000fe40007810000 */
[----:B--2---:R-:W-:Y:S02]  /*1d090*/  MOV R102, R37 ;  /* 0x0000002500667202 */ /* 0x004fe40000000f00 */
[----:B------:R-:W-:Y:S05]  /*1d0a0*/  FMNMX.FTZ R4, R103, R4, !PT ;  /* 0x0000000467047209 */ /* 0x000fea0007810000 */
[----:B------:R2:W-:Y:S01]  /*1d0b0*/  MUFU.TANH R75, R0 ;  /* 0x00000000004b7308 */ /* 0x0005e20000002400 */
[----:B------:R-:W-:Y:S01]  /*1d0c0*/  FMNMX.FTZ R4, R102, R4, !PT ;  /* 0x0000000466047209 */ /* 0x000fe20007810000 */
[----:B---3--:R-:W-:Y:S03]  /*1d0d0*/  FMUL.FTZ R105, R74, c[0x0][0x2d0] ;  /* 0x0000b4004a697a20 */ /* 0x008fe60000410000 */
[----:B------:R-:W-:Y:S01]  /*1d0e0*/  FMNMX.FTZ R4, R101, R4, !PT ;  /* 0x0000000465047209 */ /* 0x000fe20007810000 */
[----:B------:R-:W-:Y:S03]  /*1d0f0*/  FFMA.FTZ R104, R104, c[0x0][0x2d0], -R105 ;  /* 0x0000b40068687a23 */ /* 0x000fe60000010869 */
[----:B------:R-:W-:Y:S01]  /*1d100*/  FMNMX.FTZ R4, R236, R4, !PT ;  /* 0x00000004ec047209 */ /* 0x000fe20007810000 */
[----:B------:R-:W3:Y:S03]  /*1d110*/  MUFU.TANH R114, R109 ;  /* 0x0000006d00727308 */ /* 0x000ee60000002400 */
[----:B----4-:R-:W-:Y:S04]  /*1d120*/  FMNMX.FTZ R4, R41, R4, !PT ;  /* 0x0000000429047209 */ /* 0x010fe80007810000 */
[----:B-1----:R-:W-:Y:S03]  /*1d130*/  FMNMX.FTZ R4, R42, R4, !PT ;  /* 0x000000042a047209 */ /* 0x002fe60007810000 */
[----:B------:R-:W1:Y:S01]  /*1d140*/  MUFU.TANH R243, R91 ;  /* 0x0000005b00f37308 */ /* 0x000e620000002400 */
[----:B--2---:R-:W-:Y:S04]  /*1d150*/  FADD.FTZ R0, -R74, R2 ;  /* 0x000000024a007221 */ /* 0x004fe80000010100 */
[----:B------:R-:W-:Y:S05]  /*1d160*/  FMUL.FTZ R2, R0, c[0x0][0x2d0] ;  /* 0x0000b40000027a20 */ /* 0x000fea0000410000 */
[----:B------:R-:W2:Y:S01]  /*1d170*/  MUFU.TANH R109, R94 ;  /* 0x0000005e006d7308 */ /* 0x000ea20000002400 */
[----:B---3--:R-:W-:Y:S05]  /*1d180*/  FMNMX.FTZ R4, R114, R4, !PT ;  /* 0x0000000472047209 */ /* 0x008fea0007810000 */
[----:B------:R-:W3:Y:S04]  /*1d190*/  SHFL.BFLY PT, R7, R4, 0x2, 0x1f ;  /* 0x0c401f0004077f89 */ /* 0x000ee800000e0000 */
[----:B------:R4:W-:Y:S01]  /*1d1a0*/  MUFU.EX2 R70, R2 ;  /* 0x0000000200467308 */ /* 0x0009e20000000800 */
[----:B-1----:R-:W-:Y:S04]  /*1d1b0*/  MOV R108, R243 ;  /* 0x000000f3006c7202 */ /* 0x002fe80000000f00 */
[----:B------:R-:W-:Y:S05]  /*1d1c0*/  FMNMX.FTZ R5, R108, R5, !PT ;  /* 0x000000056c057209 */ /* 0x000fea0007810000 */
[----:B------:R-:W1:Y:S01]  /*1d1d0*/  MUFU.TANH R188, R95 ;  /* 0x0000005f00bc7308 */ /* 0x000e620000002400 */
[----:B--2---:R-:W-:Y:S09]  /*1d1e0*/  FMNMX.FTZ R5, R109, R5, !PT ;  /* 0x000000056d057209 */ /* 0x004ff20007810000 */
[----:B------:R-:W2:Y:S01]  /*1d1f0*/  MUFU.TANH R237, R107 ;  /* 0x0000006b00ed7308 */ /* 0x000ea20000002400 */
[----:B---3--:R-:W-:Y:S01]  /*1d200*/  FMNMX.FTZ R4, R4, R7, !PT ;  /* 0x0000000704047209 */ /* 0x008fe20007810000 */
[----:B----4-:R-:W-:Y:S02]  /*1d210*/  FADD.FTZ R2, -R73, R3 ;  /* 0x0000000349027221 */ /* 0x010fe40000010100 */
[--C-:B------:R-:W-:Y:S02]  /*1d220*/  FFMA.FTZ R7, R35, c[0x0][0x2d0], -R78.reuse ;  /* 0x0000b40023077a23 */ /* 0x100fe4000001084e */
[----:B------:R-:W3:Y:S01]  /*1d230*/  SHFL.BFLY PT, R72, R4, 0x1, 0x1f ;  /* 0x0c201f0004487f89 */ /* 0x000ee200000e0000 */
[----:B------:R-:W-:Y:S03]  /*1d240*/  FMUL.FTZ R2, R2, c[0x0][0x2d0] ;  /* 0x0000b40002027a20 */ /* 0x000fe60000410000 */
[----:B------:R-:W-:Y:S01]  /*1d250*/  MUFU.EX2 R106, R7 ;  /* 0x00000007006a7308 */ /* 0x000fe20000000800 */
[----:B-1----:R-:W-:Y:S04]  /*1d260*/  FMNMX.FTZ R5, R188, R5, !PT ;  /* 0x00000005bc057209 */ /* 0x002fe80007810000 */
[----:B------:R-:W-:Y:S05]  /*1d270*/  FMNMX.FTZ R5, R119, R5, !PT ;  /* 0x0000000577057209 */ /* 0x000fea0007810000 */
[----:B------:R1:W4:Y:S01]  /*1d280*/  MUFU.EX2 R69, R2 ;  /* 0x0000000200457308 */ /* 0x0003220000000800 */
[----:B--2---:R-:W-:Y:S01]  /*1d290*/  FMNMX.FTZ R0, R237, R5, !PT ;  /* 0x00000005ed007209 */ /* 0x004fe20007810000 */
[----:B------:R-:W-:Y:S08]  /*1d2a0*/  FFMA.FTZ R5, R23, c[0x0][0x2d0], -R78 ;  /* 0x0000b40017057a23 */ /* 0x000ff0000001084e */
[----:B------:R-:W2:Y:S01]  /*1d2b0*/  MUFU.TANH R76, R76 ;  /* 0x0000004c004c7308 */ /* 0x000ea20000002400 */
[----:B---3--:R-:W-:Y:S01]  /*1d2c0*/  FMNMX.FTZ R72, R4, R72, !PT ;  /* 0x0000004804487209 */ /* 0x008fe20007810000 */
[----:B------:R-:W-:Y:S04]  /*1d2d0*/  FFMA.FTZ R4, R184, c[0x0][0x2d0], -R105 ;  /* 0x0000b400b8047a23 */ /* 0x000fe80000010869 */
[C---:B------:R-:W-:Y:S04]  /*1d2e0*/  FMUL.FTZ R107, R72.reuse, c[0x0][0x2d0] ;  /* 0x0000b400486b7a20 */ /* 0x040fe80000410000 */
[----:B------:R3:W-:Y:S01]  /*1d2f0*/  MUFU.EX2 R245, R4 ;  /* 0x0000000400f57308 */ /* 0x0007e20000000800 */
[----:B-1----:R-:W-:Y:S02]  /*1d300*/  FADD.FTZ R2, -R72, R116 ;  /* 0x0000007448027221 */ /* 0x002fe40000010100 */
[----:B----4-:R-:W-:Y:S02]  /*1d310*/  FMUL.FTZ R35, R69, R151 ;  /* 0x0000009745237220 */ /* 0x010fe40000410000 */
[----:B------:R-:W-:Y:S05]  /*1d320*/  FMUL.FTZ R2, R2, c[0x0][0x2d0] ;  /* 0x0000b40002027a20 */ /* 0x000fea0000410000 */
[----:B------:R1:W-:Y:S01]  /*1d330*/  MUFU.EX2 R96, R5 ;  /* 0x0000000500607308 */ /* 0x0003e20000000800 */
[----:B------:R-:W-:Y:S01]  /*1d340*/  IMAD.MOV.U32 R151, RZ, RZ, R43 ;  /* 0x000000ffff977224 */ /* 0x000fe200078e002b */
[----:B--2---:R-:W-:Y:S04]  /*1d350*/  FMNMX.FTZ R0, R76, R0, !PT ;  /* 0x000000004c007209 */ /* 0x004fe80007810000 */
[----:B------:R-:W-:Y:S04]  /*1d360*/  FMNMX.FTZ R0, R75, R0, !PT ;  /* 0x000000004b007209 */ /* 0x000fe80007810000 */
[----:B------:R2:W4:Y:S01]  /*1d370*/  MUFU.EX2 R68, R2 ;  /* 0x0000000200447308 */ /* 0x0005220000000800 */
[----:B------:R-:W4:Y:S01]  /*1d380*/  SHFL.BFLY PT, R3, R0, 0x2, 0x1f ;  /* 0x0c401f0000037f89 */ /* 0x000f2200000e0000 */
[--C-:B---3--:R-:W-:Y:S08]  /*1d390*/  FFMA.FTZ R4, R20, c[0x0][0x2d0], -R105.reuse ;  /* 0x0000b40014047a23 */ /* 0x108ff00000010869 */
[----:B------:R-:W-:Y:S01]  /*1d3a0*/  MUFU.EX2 R91, R4 ;  /* 0x00000004005b7308 */ /* 0x000fe20000000800 */
[----:B-1----:R-:W-:Y:S01]  /*1d3b0*/  @P0 MOV R5, R53 ;  /* 0x0000003500050202 */ /* 0x002fe20000000f00 */
[--C-:B--2---:R-:W-:Y:S01]  /*1d3c0*/  FFMA.FTZ R2, R118, c[0x0][0x2d0], -R105.reuse ;  /* 0x0000b40076027a23 */ /* 0x104fe20000010869 */
[----:B------:R-:W-:Y:S01]  /*1d3d0*/  MOV R118, R220 ;  /* 0x000000dc00767202 */ /* 0x000fe20000000f00 */
[----:B----4-:R-:W-:Y:S01]  /*1d3e0*/  FMUL.FTZ R57, R68, R173 ;  /* 0x000000ad44397220 */ /* 0x010fe20000410000 */
[----:B------:R-:W-:Y:S05]  /*1d3f0*/  FMNMX.FTZ R0, R0, R3, !PT ;  /* 0x0000000300007209 */ /* 0x000fea0007810000 */
[----:B------:R1:W2:Y:S01]  /*1d400*/  MUFU.EX2 R246, R2 ;  /* 0x0000000200f67308 */ /* 0x0002a20000000800 */
[--C-:B------:R-:W-:Y:S02]  /*1d410*/  FFMA.FTZ R3, R17, c[0x0][0x2d0], -R105.reuse ;  /* 0x0000b40011037a23 */ /* 0x100fe40000010869 */
[----:B------:R-:W-:Y:S01]  /*1d420*/  FMUL.FTZ R17, R70, R133 ;  /* 0x0000008546117220 */ /* 0x000fe20000410000 */
[----:B------:R-:W-:Y:S01]  /*1d430*/  MOV R133, R45 ;  /* 0x0000002d00857202 */ /* 0x000fe20000000f00 */
[----:B------:R-:W-:Y:S05]  /*1d440*/  FMUL.FTZ R45, R68, R161 ;  /* 0x000000a1442d7220 */ /* 0x000fea0000410000 */
[----:B------:R3:W-:Y:S01]  /*1d450*/  MUFU.EX2 R112, R3 ;  /* 0x0000000300707308 */ /* 0x0007e20000000800 */
[----:B-1----:R-:W-:Y:S01]  /*1d460*/  FFMA.FTZ R2, R16, c[0x0][0x2d0], -R105 ;  /* 0x0000b40010027a23 */ /* 0x002fe20000010869 */
[----:B--2---:R-:W-:Y:S01]  /*1d470*/  F2FP.PACK_AB R80, R246, R245 ;  /* 0x000000f5f650723e */ /* 0x004fe200000000ff */
[----:B------:R-:W-:Y:S01]  /*1d480*/  FMUL.FTZ R16, R70, R132 ;  /* 0x0000008446107220 */ /* 0x000fe20000410000 */
[----:B------:R-:W-:Y:S06]  /*1d490*/  MOV R132, R250 ;  /* 0x000000fa00847202 */ /* 0x000fec0000000f00 */
[----:B------:R1:W2:Y:S01]  /*1d4a0*/  MUFU.EX2 R251, R2 ;  /* 0x0000000200fb7308 */ /* 0x0002a20000000800 */
[--C-:B---3--:R-:W-:Y:S01]  /*1d4b0*/  FFMA.FTZ R3, R186, c[0x0][0x2d0], -R78.reuse ;  /* 0x0000b400ba037a23 */ /* 0x108fe2000001084e */
[----:B------:R-:W-:Y:S08]  /*1d4c0*/  MOV R186, R247 ;  /* 0x000000f700ba7202 */ /* 0x000ff00000000f00 */
[----:B------:R3:W-:Y:S01]  /*1d4d0*/  MUFU.EX2 R243, R3 ;  /* 0x0000000300f37308 */ /* 0x0007e20000000800 */
[----:B-1----:R-:W1:Y:S01]  /*1d4e0*/  SHFL.BFLY PT, R2, R0, 0x1, 0x1f ;  /* 0x0c201f0000027f89 */ /* 0x002e6200000e0000 */
[----:B--2---:R-:W-:Y:S01]  /*1d4f0*/  F2FP.PACK_AB R82, R112, R251 ;  /* 0x000000fb7052723e */ /* 0x004fe200000000ff */
[--C-:B---3--:R-:W-:Y:S01]  /*1d500*/  FFMA.FTZ R3, R185, c[0x0][0x2d0], -R78.reuse ;  /* 0x0000b400b9037a23 */ /* 0x108fe2000001084e */
[----:B------:R-:W-:Y:S01]  /*1d510*/  MOV R185, R60 ;  /* 0x0000003c00b97202 */ /* 0x000fe20000000f00 */
[----:B------:R-:W-:Y:S05]  /*1d520*/  FMUL.FTZ R60, R68, R176 ;  /* 0x000000b0443c7220 */ /* 0x000fea0000410000 */
[----:B------:R2:W3:Y:S01]  /*1d530*/  MUFU.EX2 R244, R3 ;  /* 0x0000000300f47308 */ /* 0x0004e20000000800 */
[----:B-1----:R-:W-:Y:S01]  /*1d540*/  FMNMX.FTZ R71, R0, R2, !PT ;  /* 0x0000000200477209 */ /* 0x002fe20007810000 */
[----:B------:R-:W-:Y:S02]  /*1d550*/  FFMA.FTZ R2, R196, c[0x0][0x2d0], -R107 ;  /* 0x0000b400c4027a23 */ /* 0x000fe4000001086b */
[--C-:B------:R-:W-:Y:S06]  /*1d560*/  FFMA.FTZ R0, R19, c[0x0][0x2d0], -R78.reuse ;  /* 0x0000b40013007a23 */ /* 0x100fec000001084e */
[----:B------:R1:W-:Y:S01]  /*1d570*/  MUFU.EX2 R219, R2 ;  /* 0x0000000200db7308 */ /* 0x0003e20000000800 */
[----:B------:R-:W-:Y:S02]  /*1d580*/  FMUL.FTZ R77, R71, c[0x0][0x2d0] ;  /* 0x0000b400474d7a20 */ /* 0x000fe40000410000 */
[----:B------:R-:W-:Y:S01]  /*1d590*/  FMUL.FTZ R19, R69, R135 ;  /* 0x0000008745137220 */ /* 0x000fe20000410000 */
[----:B------:R-:W-:Y:S01]  /*1d5a0*/  MOV R135, R88 ;  /* 0x0000005800877202 */ /* 0x000fe20000000f00 */
[----:B------:R-:W-:Y:S02]  /*1d5b0*/  FFMA.FTZ R75, R75, c[0x0][0x2d0], -R77 ;  /* 0x0000b4004b4b7a23 */ /* 0x000fe4000001084d */
[--C-:B--2---:R-:W-:Y:S03]  /*1d5c0*/  FFMA.FTZ R3, R18, c[0x0][0x2d0], -R78.reuse ;  /* 0x0000b40012037a23 */ /* 0x104fe6000001084e */
[----:B------:R2:W-:Y:S01]  /*1d5d0*/  MUFU.EX2 R184, R0 ;  /* 0x0000000000b87308 */ /* 0x0005e20000000800 */
[----:B---3--:R-:W-:Y:S01]  /*1d5e0*/  F2FP.PACK_AB R81, R244, R243 ;  /* 0x000000f3f451723e */ /* 0x008fe200000000ff */
[----:B------:R-:W-:Y:S01]  /*1d5f0*/  FMUL.FTZ R18, R69, R134 ;  /* 0x0000008645127220 */ /* 0x000fe20000410000 */
[----:B------:R-:W-:Y:S01]  /*1d600*/  MOV R134, R44 ;  /* 0x0000002c00867202 */ /* 0x000fe20000000f00 */
[C---:B------:R-:W-:Y:S06]  /*1d610*/  FMUL.FTZ R44, R68.reuse, R160 ;  /* 0x000000a0442c7220 */ /* 0x040fec0000410000 */
[----:B------:R3:W4:Y:S01]  /*1d620*/  MUFU.EX2 R63, R3 ;  /* 0x00000003003f7308 */ /* 0x0007220000000800 */
[----:B-1----:R-:W-:Y:S01]  /*1d630*/  FFMA.FTZ R2, R187, c[0x0][0x2d0], -R107 ;  /* 0x0000b400bb027a23 */ /* 0x002fe2000001086b */
[----:B------:R-:W-:Y:S01]  /*1d640*/  MOV R187, R41 ;  /* 0x0000002900bb7202 */ /* 0x000fe20000000f00 */
[----:B------:R-:W-:Y:S07]  /*1d650*/  FMUL.FTZ R41, R68, R157 ;  /* 0x0000009d44297220 */ /* 0x000fee0000410000 */
[----:B------:R1:W1:Y:S01]  /*1d660*/  MUFU.EX2 R223, R2 ;  /* 0x0000000200df7308 */ /* 0x0002620000000800 */
[----:B--2---:R-:W-:Y:S01]  /*1d670*/  FADD.FTZ R0, -R71, R117 ;  /* 0x0000007547007221 */ /* 0x004fe20000010100 */
[----:B------:R-:W-:Y:S03]  /*1d680*/  MOV R117, R221 ;  /* 0x000000dd00757202 */ /* 0x000fe60000000f00 */
[----:B------:R-:W-:Y:S05]  /*1d690*/  FMUL.FTZ R0, R0, c[0x0][0x2d0] ;  /* 0x0000b40000007a20 */ /* 0x000fea0000410000 */
[----:B------:R-:W-:Y:S01]  /*1d6a0*/  MUFU.EX2 R75, R75 ;  /* 0x0000004b004b7308 */ /* 0x000fe20000000800 */
[----:B---3--:R-:W-:Y:S01]  /*1d6b0*/  FFMA.FTZ R3, R21, c[0x0][0x2d0], -R105 ;  /* 0x0000b40015037a23 */ /* 0x008fe20000010869 */
[----:B----4-:R-:W-:Y:S08]  /*1d6c0*/  F2FP.PACK_AB R83, R184, R63 ;  /* 0x0000003fb853723e */ /* 0x010ff000000000ff */
[----:B------:R2:W-:Y:S01]  /*1d6d0*/  MUFU.EX2 R93, R3 ;  /* 0x00000003005d7308 */ /* 0x0005e20000000800 */
[--C-:B-1----:R-:W-:Y:S01]  /*1d6e0*/  FFMA.FTZ R2, R12, c[0x0][0x2d0], -R107.reuse ;  /* 0x0000b4000c027a23 */ /* 0x102fe2000001086b */
[----:B------:R-:W-:Y:S01]  /*1d6f0*/  F2FP.PACK_AB R64, R223, R219 ;  /* 0x000000dbdf40723e */ /* 0x000fe200000000ff */
[----:B------:R-:W-:Y:S01]  /*1d700*/  FMUL.FTZ R12, R68, R128 ;  /* 0x00000080440c7220 */ /* 0x000fe20000410000 */
[----:B------:R-:W-:Y:S06]  /*1d710*/  MOV R128, R91 ;  /* 0x0000005b00807202 */ /* 0x000fec0000000f00 */
[----:B------:R1:W-:Y:S10]  /*1d720*/  MUFU.EX2 R84, R2 ;  /* 0x0000000200547308 */ /* 0x0003f40000000800 */
[----:B------:R-:W3:Y:S01]  /*1d730*/  MUFU.EX2 R0, R0 ;  /* 0x0000000000007308 */ /* 0x000ee20000000800 */
[----:B--2---:R-:W-:Y:S09]  /*1d740*/  FFMA.FTZ R3, R22, c[0x0][0x2d0], -R78 ;  /* 0x0000b40016037a23 */ /* 0x004ff2000001084e */
[----:B------:R-:W-:Y:S01]  /*1d750*/  MUFU.EX2 R92, R3 ;  /* 0x00000003005c7308 */ /* 0x000fe20000000800 */
[----:B-1----:R-:W-:Y:S02]  /*1d760*/  FFMA.FTZ R2, R13, c[0x0][0x2d0], -R107 ;  /* 0x0000b4000d027a23 */ /* 0x002fe4000001086b */
[----:B------:R-:W-:Y:S01]  /*1d770*/  FMUL.FTZ R13, R68, R129 ;  /* 0x00000081440d7220 */ /* 0x000fe20000410000 */
[----:B------:R-:W-:Y:S06]  /*1d780*/  MOV R129, R47 ;  /* 0x0000002f00817202 */ /* 0x000fec0000000f00 */
[----:B------:R1:W-:Y:S01]  /*1d790*/  MUFU.EX2 R36, R2 ;  /* 0x0000000200247308 */ /* 0x0003e20000000800 */
[C---:B---3--:R-:W-:Y:S02]  /*1d7a0*/  FMUL.FTZ R47, R0.reuse, R163 ;  /* 0x000000a3002f7220 */ /* 0x048fe40000410000 */
[C---:B------:R-:W-:Y:S02]  /*1d7b0*/  FMUL.FTZ R43, R0.reuse, R159 ;  /* 0x0000009f002b7220 */ /* 0x040fe40000410000 */
[----:B------:R-:W-:Y:S02]  /*1d7c0*/  FMUL.FTZ R58, R0, R174 ;  /* 0x000000ae003a7220 */ /* 0x000fe40000410000 */
[--C-:B-1----:R-:W-:Y:S04]  /*1d7d0*/  FFMA.FTZ R2, R195, c[0x0][0x2d0], -R77.reuse ;  /* 0x0000b400c3027a23 */ /* 0x102fe8000001084d */
        /* <DEDUP_REMOVED lines=10> */
[C---:B------:R-:W-:Y:S06]  /*1d880*/  FMUL.FTZ R15, R0.reuse, R131 ;  /* 0x00000083000f7220 */ /* 0x040fec0000410000 */
[----:B------:R1:W2:Y:S01]  /*1d890*/  MUFU.EX2 R202, R2 ;  /* 0x0000000200ca7308 */ /* 0x0002a20000000800 */
[----:B------:R-:W-:Y:S02]  /*1d8a0*/  IMAD.MOV.U32 R131, RZ, RZ, R63 ;  /* 0x000000ffff837224 */ /* 0x000fe400078e003f */
[----:B------:R-:W-:Y:S02]  /*1d8b0*/  FMUL.FTZ R63, R0, R179 ;  /* 0x000000b3003f7220 */ /* 0x000fe40000410000 */
[--C-:B-1----:R-:W-:Y:S01]  /*1d8c0*/  FFMA.FTZ R2, R32, c[0x0][0x2d0], -R105.reuse ;  /* 0x0000b40020027a23 */ /* 0x102fe20000010869 */
[----:B--2---:R-:W-:Y:S04]  /*1d8d0*/  F2FP.PACK_AB R67, R202, R199 ;  /* 0x000000c7ca43723e */ /* 0x004fe800000000ff */
[----:B------:R1:W-:Y:S02]  /*1d8e0*/  MUFU.EX2 R97, R2 ;  /* 0x0000000200617308 */ /* 0x0003e40000000800 */
[----:B-1----:R-:W-:Y:S08]  /*1d8f0*/  FFMA.FTZ R2, R33, c[0x0][0x2d0], -R105 ;  /* 0x0000b40021027a23 */ /* 0x002ff00000010869 */
[----:B------:R1:W2:Y:S02]  /*1d900*/  MUFU.EX2 R99, R2 ;  /* 0x0000000200637308 */ /* 0x0002a40000000800 */
[----:B-1----:R-:W-:Y:S05]  /*1d910*/  @P0 SHF.R.S32.HI R2, RZ, 0x1f, R242 ;  /* 0x0000001fff020819 */ /* 0x002fea00000114f2 */
[----:B------:R-:W-:Y:S02]  /*1d920*/  @P0 IMAD R4, R2, c[0x0][0x1e0], RZ ;  /* 0x0000780002040a24 */ /* 0x000fe400078e02ff */
[C---:B------:R-:W-:Y:S04]  /*1d930*/  @P0 IMAD.WIDE.U32 R2, R242.reuse, c[0x0][0x1e0], RZ ;  /* 0x00007800f2020a25 */ /* 0x040fe800078e00ff */
[----:B------:R-:W-:Y:S01]  /*1d940*/  @P0 IMAD R6, R242, c[0x0][0x1e4], R4 ;  /* 0x00007900f2060a24 */ /* 0x000fe200078e0204 */
[----:B------:R-:W-:Y:S04]  /*1d950*/  @P0 MOV R4, R38 ;  /* 0x0000002600040202 */ /* 0x000fe80000000f00 */
[----:B------:R-:W-:Y:S01]  /*1d960*/  @P0 IADD3 R3, R3, R6, RZ ;  /* 0x0000000603030210 */ /* 0x000fe20007ffe0ff */
[----:B------:R-:W-:Y:S04]  /*1d970*/  @P0 IMAD.WIDE.U32 R4, R2, 0x70, R4 ;  /* 0x0000007002040825 */ /* 0x000fe800078e0004 */
[----:B------:R-:W-:Y:S01]  /*1d980*/  @P0 IMAD R3, R3, 0x70, RZ ;  /* 0x0000007003030824 */ /* 0x000fe200078e02ff */
[----:B------:R-:W-:Y:S01]  /*1d990*/  @P0 LEA R2, P1, R4, c[0x0][0x1c8], 0x1 ;  /* 0x0000720004020a11 */ /* 0x000fe200078208ff */
[----:B------:R-:W-:Y:S02]  /*1d9a0*/  FFMA.FTZ R6, R34, c[0x0][0x2d0], -R78 ;  /* 0x0000b40022067a23 */ /* 0x000fe4000001084e */
[----:B------:R-:W-:Y:S01]  /*1d9b0*/  FMUL.FTZ R34, R69, R150 ;  /* 0x0000009645227220 */ /* 0x000fe20000410000 */
[----:B------:R-:W-:Y:S01]  /*1d9c0*/  @P0 IADD3 R3, R5, R3, RZ ;  /* 0x0000000305030210 */ /* 0x000fe20007ffe0ff */
[----:B------:R1:W-:Y:S01]  /*1d9d0*/  MUFU.EX2 R95, R6 ;  /* 0x00000006005f7308 */ /* 0x0003e20000000800 */
[----:B------:R-:W-:Y:S01]  /*1d9e0*/  MOV R150, R46 ;  /* 0x0000002e00967202 */ /* 0x000fe20000000f00 */
[----:B------:R-:W-:Y:S01]  /*1d9f0*/  FMUL.FTZ R46, R0, R162 ;  /* 0x000000a2002e7220 */ /* 0x000fe20000410000 */
[----:B------:R-:W-:Y:S01]  /*1da00*/  @P0 LEA.HI.X R3, R4, c[0x0][0x1cc], R3, 0x1, P1 ;  /* 0x0000730004030a11 */ /* 0x000fe200008f0c03 */
[--C-:B------:R-:W-:Y:S02]  /*1da10*/  FFMA.FTZ R4, R24, c[0x0][0x2d0], -R107.reuse ;  /* 0x0000b40018047a23 */ /* 0x100fe4000001086b */
[----:B------:R-:W-:Y:S01]  /*1da20*/  FMUL.FTZ R24, R68, R140 ;  /* 0x0000008c44187220 */ /* 0x000fe20000410000 */
[----:B------:R-:W-:Y:S01]  /*1da30*/  MOV R140, R106 ;  /* 0x0000006a008c7202 */ /* 0x000fe20000000f00 */
[----:B------:R3:W-:Y:S01]  /*1da40*/  @P0 LDGSTS.E.BYPASS.LTC128B.128 [R241+0x3900], [R2.64], !P4 ;  /* 0x0390000002f10fae */ /* 0x0007e2000e101d48 */
[----:B------:R-:W-:Y:S01]  /*1da50*/  MOV R106, R42 ;  /* 0x0000002a006a7202 */ /* 0x000fe20000000f00 */
[----:B------:R4:W2:Y:S01]  /*1da60*/  MUFU.EX2 R33, R4 ;  /* 0x0000000400217308 */ /* 0x0008a20000000800 */
[----:B------:R-:W-:Y:S03]  /*1da70*/  FMUL.FTZ R42, R0, R158 ;  /* 0x0000009e002a7220 */ /* 0x000fe60000410000 */
[--C-:B------:R-:W-:Y:S06]  /*1da80*/  FFMA.FTZ R106, R106, c[0x0][0x2d0], -R107.reuse ;  /* 0x0000b4006a6a7a23 */ /* 0x100fec000001086b */
[----:B------:R-:W-:Y:S01]  /*1da90*/  MUFU.EX2 R106, R106 ;  /* 0x0000006a006a7308 */ /* 0x000fe20000000800 */
[----:B-1----:R-:W-:Y:S04]  /*1daa0*/  @P0 IADD3 R6, P3, R2, UR4, RZ ;  /* 0x0000000402060c10 */ /* 0x002fe8000ff7e0ff */
[----:B------:R-:W-:Y:S02]  /*1dab0*/  @P0 IADD3.X R7, R3, UR5, RZ, P3, !PT ;  /* 0x0000000503070c10 */ /* 0x000fe40009ffe4ff */
[----:B------:R-:W-:Y:S03]  /*1dac0*/  @P0 IADD3 R10, P2, R6, UR4, RZ ;  /* 0x00000004060a0c10 */ /* 0x000fe6000ff5e0ff */
[----:B------:R1:W-:Y:S01]  /*1dad0*/  @P0 LDGSTS.E.BYPASS.LTC128B.128 [R241+0x4100], [R6.64], !P4 ;  /* 0x0410000006f10fae */ /* 0x0003e2000e101d48 */
[----:B------:R-:W-:Y:S01]  /*1dae0*/  @P0 IADD3.X R11, R7, UR5, RZ, P2, !PT ;  /* 0x00000005070b0c10 */ /* 0x000fe200097fe4ff */
[--C-:B---3--:R-:W-:Y:S01]  /*1daf0*/  FFMA.FTZ R2, R25, c[0x0][0x2d0], -R107.reuse ;  /* 0x0000b40019027a23 */ /* 0x108fe2000001086b */
[----:B------:R-:W-:Y:S01]  /*1db00*/  @P0 IADD3 R8, P1, R10, UR4, RZ ;  /* 0x000000040a080c10 */ /* 0x000fe2000ff3e0ff */
[----:B------:R-:W-:Y:S01]  /*1db10*/  FMUL.FTZ R25, R68, R141 ;  /* 0x0000008d44197220 */ /* 0x000fe20000410000 */
[----:B--2---:R-:W-:Y:S01]  /*1db20*/  MOV R141, R99 ;  /* 0x00000063008d7202 */ /* 0x004fe20000000f00 */
[----:B------:R2:W3:Y:S01]  /*1db30*/  MUFU.EX2 R94, R2 ;  /* 0x00000002005e7308 */ /* 0x0004e20000000800 */
[----:B------:R-:W-:Y:S01]  /*1db40*/  @P0 IADD3.X R9, R11, UR5, RZ, P1, !PT ;  /* 0x000000050b090c10 */ /* 0x000fe20008ffe4ff */
[----:B------:R3:W-:Y:S01]  /*1db50*/  @P0 LDGSTS.E.BYPASS.LTC128B.128 [R241+0x4900], [R10.64], !P4 ;  /* 0x049000000af10fae */ /* 0x0007e2000e101d48 */
[----:B----4-:R-:W-:Y:S04]  /*1db60*/  @P0 IADD3 R4, P3, R8, UR4, RZ ;  /* 0x0000000408040c10 */ /* 0x010fe8000ff7e0ff */
        /* <DEDUP_REMOVED lines=8> */
[----:B---3--:R-:W-:Y:S01]  /*1dbf0*/  FMUL.FTZ R10, R0, R126 ;  /* 0x0000007e000a7220 */ /* 0x008fe20000410000 */
[----:B------:R-:W-:Y:S01]  /*1dc00*/  @P0 IADD3 R6, P1, R2, UR4, RZ ;  /* 0x0000000402060c10 */ /* 0x000fe2000ff3e0ff */
[----:B------:R-:W-:Y:S01]  /*1dc10*/  FMUL.FTZ R11, R0, R127 ;  /* 0x0000007f000b7220 */ /* 0x000fe20000410000 */
[----:B------:R-:W-:Y:S01]  /*1dc20*/  MOV R126, R92 ;  /* 0x0000005c007e7202 */ /* 0x000fe20000000f00 */
[----:B------:R2:W-:Y:S01]  /*1dc30*/  @P0 LDGSTS.E.BYPASS.LTC128B.128 [R241+0x6100], [R2.64], !P4 ;  /* 0x0610000002f10fae */ /* 0x0005e2000e101d48 */
[C---:B----4-:R-:W-:Y:S01]  /*1dc40*/  FMUL.FTZ R8, R68.reuse, R124 ;  /* 0x0000007c44087220 */ /* 0x050fe20000410000 */
[----:B------:R-:W-:Y:S01]  /*1dc50*/  MOV R124, R93 ;  /* 0x0000005d007c7202 */ /* 0x000fe20000000f00 */
[----:B------:R-:W-:Y:S01]  /*1dc60*/  FMUL.FTZ R9, R68, R125 ;  /* 0x0000007d44097220 */ /* 0x000fe20000410000 */
[----:B------:R-:W-:Y:S01]  /*1dc70*/  MOV R125, R33 ;  /* 0x00000021007d7202 */ /* 0x000fe20000000f00 */
[----:B------:R-:W-:Y:S01]  /*1dc80*/  FMUL.FTZ R33, R70, R149 ;  /* 0x0000009546217220 */ /* 0x000fe20000410000 */
[----:B------:R-:W-:Y:S01]  /*1dc90*/  MOV R149, R56 ;  /* 0x0000003800957202 */ /* 0x000fe20000000f00 */
[----:B------:R-:W-:Y:S02]  /*1dca0*/  FMUL.FTZ R56, R68, R172 ;  /* 0x000000ac44387220 */ /* 0x000fe40000410000 */
[----:B------:R-:W-:Y:S02]  /*1dcb0*/  FFMA.FTZ R4, R29, c[0x0][0x2d0], -R107 ;  /* 0x0000b4001d047a23 */ /* 0x000fe4000001086b */
[----:B------:R-:W-:Y:S01]  /*1dcc0*/  FMUL.FTZ R5, R70, R121 ;  /* 0x0000007946057220 */ /* 0x000fe20000410000 */
[----:B-1----:R-:W-:Y:S01]  /*1dcd0*/  @P0 IADD3.X R7, R3, UR5, RZ, P1, !PT ;  /* 0x0000000503070c10 */ /* 0x002fe20008ffe4ff */
[----:B------:R1:W3:Y:S01]  /*1dce0*/  MUFU.EX2 R32, R4 ;  /* 0x0000000400207308 */ /* 0x0002e20000000800 */
[----:B------:R-:W-:Y:S02]  /*1dcf0*/  FMUL.FTZ R29, R68, R145 ;  /* 0x00000091441d7220 */ /* 0x000fe40000410000 */
[----:B------:R-:W-:Y:S01]  /*1dd00*/  IMAD.MOV.U32 R121, RZ, RZ, R94 ;  /* 0x000000ffff797224 */ /* 0x000fe200078e005e */
[----:B------:R4:W-:Y:S01]  /*1dd10*/  @P0 LDGSTS.E.BYPASS.LTC128B.128 [R241+0x6900], [R6.64], !P4 ;  /* 0x0690000006f10fae */ /* 0x0009e2000e101d48 */
[--C-:B--2---:R-:W-:Y:S01]  /*1dd20*/  FFMA.FTZ R2, R193, c[0x0][0x2d0], -R77.reuse ;  /* 0x0000b400c1027a23 */ /* 0x104fe2000001084d */
[----:B------:R-:W-:Y:S06]  /*1dd30*/  MOV R193, R89 ;  /* 0x0000005900c17202 */ /* 0x000fec0000000f00 */
[----:B------:R-:W2:Y:S01]  /*1dd40*/  LDSM.16.MT88.4 R20, [R224+0x100] ;  /* 0x00010000e014783b */ /* 0x000ea20000004200 */
[----:B------:R4:W-:Y:S07]  /*1dd50*/  MUFU.EX2 R195, R2 ;  /* 0x0000000200c37308 */ /* 0x0009ee0000000800 */
[----:B------:R-:W-:Y:S01]  /*1dd60*/  LDSM.16.MT88.4 R52, [R225+0x100] ;  /* 0x00010000e134783b */ /* 0x000fe20000004200 */
[C---:B-1----:R-:W-:Y:S01]  /*1dd70*/  FMUL.FTZ R4, R70.reuse, R120 ;  /* 0x0000007846047220 */ /* 0x042fe20000410000 */
[----:B---3--:R-:W-:Y:S01]  /*1dd80*/  MOV R127, R32 ;  /* 0x00000020007f7202 */ /* 0x008fe20000000f00 */
[----:B------:R-:W-:Y:S01]  /*1dd90*/  FMUL.FTZ R32, R70, R148 ;  /* 0x0000009446207220 */ /* 0x000fe20000410000 */
[----:B------:R-:W-:Y:S01]  /*1dda0*/  MOV R148, R59 ;  /* 0x0000003b00947202 */ /* 0x000fe20000000f00 */
[----:B------:R-:W-:Y:S03]  /*1ddb0*/  FMUL.FTZ R59, R0, R175 ;  /* 0x000000af003b7220 */ /* 0x000fe60000410000 */
[----:B------:R-:W-:Y:S01]  /*1ddc0*/  LDSM.16.MT88.4 R88, [R224+0x900] ;  /* 0x00090000e058783b */ /* 0x000fe20000004200 */
[----:B------:R-:W-:Y:S01]  /*1ddd0*/  MOV R120, R97 ;  /* 0x0000006100787202 */ /* 0x000fe20000000f00 */
[C---:B----4-:R-:W-:Y:S02]  /*1dde0*/  FMUL.FTZ R6, R69.reuse, R122 ;  /* 0x0000007a45067220 */ /* 0x050fe40000410000 */
[C---:B------:R-:W-:Y:S01]  /*1ddf0*/  FMUL.FTZ R7, R69.reuse, R123 ;  /* 0x0000007b45077220 */ /* 0x040fe20000410000 */
[----:B------:R-:W-:Y:S03]  /*1de00*/  MOV R123, R96 ;  /* 0x00000060007b7202 */ /* 0x000fe60000000f00 */
[----:B------:R-:W0:Y:S01]  /*1de10*/  LDGDEPBAR ;  /* 0x00000000000079af */ /* 0x000e220000000000 */
[--C-:B------:R-:W-:Y:S01]  /*1de20*/  FFMA.FTZ R2, R192, c[0x0][0x2d0], -R77.reuse ;  /* 0x0000b400c0027a23 */ /* 0x100fe2000001084d */
[----:B------:R-:W-:Y:S03]  /*1de30*/  MOV R192, R36 ;  /* 0x0000002400c07202 */ /* 0x000fe60000000f00 */
[----:B------:R1:W-:Y:S01]  /*1de40*/  MUFU.EX2 R196, R2 ;  /* 0x0000000200c47308 */ /* 0x0003e20000000800 */
[----:B------:R-:W-:Y:S02]  /*1de50*/  F2FP.PACK_AB R66, R192, R84 ;  /* 0x00000054c042723e */ /* 0x000fe400000000ff */
[----:B------:R-:W3:Y:S01]  /*1de60*/  LDSM.16.MT88.4 R36, [R227+0x100] ;  /* 0x00010000e324783b */ /* 0x000ee20000004200 */
[-C--:B--2---:R-:W-:Y:S08]  /*1de70*/  HMMA.16816.F32 R4, R80, R20.reuse, R4 ;  /* 0x000000145004723c */ /* 0x084ff00000001804 */
[C---:B------:R-:W-:Y:S04]  /*1de80*/  HMMA.16816.F32 R8, R64.reuse, R20, R8 ;  /* 0x000000144008723c */ /* 0x040fe80000001808 */
[--C-:B-1----:R-:W-:Y:S04]  /*1de90*/  FFMA.FTZ R2, R30, c[0x0][0x2d0], -R77.reuse ;  /* 0x0000b4001e027a23 */ /* 0x102fe8000001084d */
[-C--:B------:R-:W-:Y:S01]  /*1dea0*/  HMMA.16816.F32 R12, R64, R22.reuse, R12 ;  /* 0x00000016400c723c */ /* 0x080fe2000000180c */
[----:B------:R1:W-:Y:S03]  /*1deb0*/  MUFU.EX2 R197, R2 ;  /* 0x0000000200c57308 */ /* 0x0003e60000000800 */
[C---:B------:R-:W-:Y:S01]  /*1dec0*/  FMUL.FTZ R20, R70.reuse, R136 ;  /* 0x0000008846147220 */ /* 0x040fe20000410000 */
[----:B------:R-:W-:Y:S01]  /*1ded0*/  MOV R136, R87 ;  /* 0x0000005700887202 */ /* 0x000fe20000000f00 */
[----:B------:R-:W-:Y:S01]  /*1dee0*/  FMUL.FTZ R21, R70, R137 ;  /* 0x0000008946157220 */ /* 0x000fe20000410000 */
[----:B------:R-:W-:Y:S01]  /*1def0*/  MOV R137, R86 ;  /* 0x0000005600897202 */ /* 0x000fe20000000f00 */
[C---:B------:R-:W-:Y:S04]  /*1df00*/  HMMA.16816.F32 R16, R80.reuse, R22, R16 ;  /* 0x000000165010723c */ /* 0x040fe80000001810 */
[C---:B------:R-:W-:Y:S03]  /*1df10*/  FMUL.FTZ R30, R0.reuse, R146 ;  /* 0x00000092001e7220 */ /* 0x040fe60000410000 */
[C---:B------:R-:W-:Y:S01]  /*1df20*/  FMUL.FTZ R22, R69.reuse, R138 ;  /* 0x0000008a45167220 */ /* 0x040fe20000410000 */
[----:B------:R-:W-:Y:S01]  /*1df30*/  MOV R138, R85 ;  /* 0x00000055008a7202 */ /* 0x000fe20000000f00 */
[----:B------:R-:W-:Y:S01]  /*1df40*/  FMUL.FTZ R23, R69, R139 ;  /* 0x0000008b45177220 */ /* 0x000fe20000410000 */
[----:B------:R-:W2:Y:S02]  /*1df50*/  LDSM.16.MT88.4 R84, [R226+0x100] ;  /* 0x00010000e254783b */ /* 0x000ea40000004200 */
[----:B------:R-:W-:Y:S01]  /*1df60*/  MOV R139, R62 ;  /* 0x0000003e008b7202 */ /* 0x000fe20000000f00 */
[C---:B------:R-:W-:Y:S03]  /*1df70*/  FMUL.FTZ R62, R0.reuse, R178 ;  /* 0x000000b2003e7220 */ /* 0x040fe60000410000 */
[-C--:B---3--:R-:W-:Y:S03]  /*1df80*/  HMMA.16816.F32 R20, R80, R36.reuse, R20 ;  /* 0x000000245014723c */ /* 0x088fe60000001814 */
[----:B-1----:R-:W-:Y:S02]  /*1df90*/  FFMA.FTZ R2, R31, c[0x0][0x2d0], -R77 ;  /* 0x0000b4001f027a23 */ /* 0x002fe4000001084d */
[----:B------:R-:W-:Y:S02]  /*1dfa0*/  FMUL.FTZ R31, R0, R147 ;  /* 0x00000093001f7220 */ /* 0x000fe40000410000 */
[----:B------:R1:W-:Y:S02]  /*1dfb0*/  MUFU.EX2 R200, R2 ;  /* 0x0000000200c87308 */ /* 0x0003e40000000800 */
[--C-:B-1----:R-:W-:Y:S03]  /*1dfc0*/  FFMA.FTZ R2, R26, c[0x0][0x2d0], -R105.reuse ;  /* 0x0000b4001a027a23 */ /* 0x102fe60000010869 */
[C---:B------:R-:W-:Y:S01]  /*1dfd0*/  FMUL.FTZ R26, R0.reuse, R142 ;  /* 0x0000008e001a7220 */ /* 0x040fe20000410000 */
[----:B------:R-:W-:Y:S04]  /*1dfe0*/  MOV R142, R98 ;  /* 0x00000062008e7202 */ /* 0x000fe80000000f00 */
[----:B------:R1:W3:Y:S01]  /*1dff0*/  MUFU.EX2 R40, R2 ;  /* 0x0000000200287308 */ /* 0x0002e20000000800 */
[----:B------:R-:W-:Y:S01]  /*1e000*/  LDSM.16.MT88.4 R96, [R225+0x900] ;  /* 0x00090000e160783b */ /* 0x000fe20000004200 */
[--C-:B-1----:R-:W-:Y:S01]  /*1e010*/  FFMA.FTZ R2, R27, c[0x0][0x2d0], -R105.reuse ;  /* 0x0000b4001b027a23 */ /* 0x102fe20000010869 */
[----:B---3--:R-:W-:Y:S01]  /*1e020*/  MOV R147, R40 ;  /* 0x0000002800937202 */ /* 0x008fe20000000f00 */
[----:B------:R-:W-:Y:S01]  /*1e030*/  FMUL.FTZ R27, R0, R143 ;  /* 0x0000008f001b7220 */ /* 0x000fe20000410000 */
[----:B------:R-:W-:Y:S05]  /*1e040*/  MOV R143, R95 ;  /* 0x0000005f008f7202 */ /* 0x000fea0000000f00 */
[----:B------:R1:W3:Y:S01]  /*1e050*/  MUFU.EX2 R3, R2 ;  /* 0x0000000200037308 */ /* 0x0002e20000000800 */
[----:B------:R-:W4:Y:S01]  /*1e060*/  LDSM.16.MT88.4 R92, [R227+0x900] ;  /* 0x00090000e35c783b */ /* 0x000f220000004200 */
[----:B------:R-:W-:Y:S01]  /*1e070*/  FMUL.FTZ R40, R68, R156 ;  /* 0x0000009c44287220 */ /* 0x000fe20000410000 */
[C---:B------:R-:W-:Y:S07]  /*1e080*/  HMMA.16816.F32 R24, R64.reuse, R36, R24 ;  /* 0x000000244018723c */ /* 0x040fee0000001818 */
[C---:B------:R-:W-:Y:S01]  /*1e090*/  FMUL.FTZ R36, R70.reuse, R152 ;  /* 0x0000009846247220 */ /* 0x040fe20000410000 */
[-C--:B------:R-:W-:Y:S04]  /*1e0a0*/  HMMA.16816.F32 R28, R64, R38.reuse, R28 ;  /* 0x00000026401c723c */ /* 0x080fe8000000181c */
[----:B------:R-:W-:Y:S04]  /*1e0b0*/  FMUL.FTZ R37, R70, R153 ;  /* 0x0000009946257220 */ /* 0x000fe80000410000 */
[C---:B------:R-:W-:Y:S04]  /*1e0c0*/  HMMA.16816.F32 R32, R80.reuse, R38, R32 ;  /* 0x000000265020723c */ /* 0x040fe80000001820 */
[--C-:B-1----:R-:W-:Y:S01]  /*1e0d0*/  FFMA.FTZ R2, R48, c[0x0][0x2d0], -R105.reuse ;  /* 0x0000b40030027a23 */ /* 0x102fe20000010869 */
[----:B---3--:R-:W-:Y:S01]  /*1e0e0*/  MOV R146, R3 ;  /* 0x0000000300927202 */ /* 0x008fe20000000f00 */
[C---:B------:R-:W-:Y:S01]  /*1e0f0*/  FMUL.FTZ R48, R70.reuse, R164 ;  /* 0x000000a446307220 */ /* 0x040fe20000410000 */
[----:B------:R-:W-:Y:S01]  /*1e100*/  MOV R3, R222 ;  /* 0x000000de00037202 */ /* 0x000fe20000000f00 */
[----:B------:R1:W-:Y:S01]  /*1e110*/  MUFU.EX2 R122, R2 ;  /* 0x00000002007a7308 */ /* 0x0003e20000000800 */
[C---:B------:R-:W-:Y:S03]  /*1e120*/  FMUL.FTZ R39, R69.reuse, R155 ;  /* 0x0000009b45277220 */ /* 0x040fe60000410000 */
[----:B------:R-:W-:Y:S01]  /*1e130*/  MOV R155, R248 ;  /* 0x000000f8009b7202 */ /* 0x000fe20000000f00 */
[----:B------:R-:W-:Y:S02]  /*1e140*/  FMUL.FTZ R38, R69, R154 ;  /* 0x0000009a45267220 */ /* 0x000fe40000410000 */
[--C-:B------:R-:W-:Y:S05]  /*1e150*/  FFMA.FTZ R3, R3, c[0x0][0x2d0], -R78.reuse ;  /* 0x0000b40003037a23 */ /* 0x100fea000001084e */
[-C--:B------:R-:W-:Y:S08]  /*1e160*/  HMMA.16816.F32 R36, R80, R52.reuse, R36 ;  /* 0x000000345024723c */ /* 0x080ff00000001824 */
[C---:B------:R-:W-:Y:S04]  /*1e170*/  HMMA.16816.F32 R40, R64.reuse, R52, R40 ;  /* 0x000000344028723c */ /* 0x040fe80000001828 */
[----:B-1----:R-:W-:Y:S02]  /*1e180*/  FFMA.FTZ R2, R49, c[0x0][0x2d0], -R105 ;  /* 0x0000b40031027a23 */ /* 0x002fe40000010869 */
[C---:B------:R-:W-:Y:S02]  /*1e190*/  FMUL.FTZ R49, R70.reuse, R165 ;  /* 0x000000a546317220 */ /* 0x040fe40000410000 */
[-C--:B------:R-:W-:Y:S01]  /*1e1a0*/  HMMA.16816.F32 R44, R64, R54.reuse, R44 ;  /* 0x00000036402c723c */ /* 0x080fe2000000182c */
[----:B------:R1:W-:Y:S03]  /*1e1b0*/  MUFU.EX2 R252, R2 ;  /* 0x0000000200fc7308 */ /* 0x0003e60000000800 */
[C---:B------:R-:W-:Y:S02]  /*1e1c0*/  FMUL.FTZ R53, R70.reuse, R169 ;  /* 0x000000a946357220 */ /* 0x040fe40000410000 */
[----:B------:R-:W-:Y:S02]  /*1e1d0*/  FMUL.FTZ R52, R70, R168 ;  /* 0x000000a846347220 */ /* 0x000fe40000410000 */
[--C-:B-1----:R-:W-:Y:S01]  /*1e1e0*/  FFMA.FTZ R2, R198, c[0x0][0x2d0], -R78.reuse ;  /* 0x0000b400c6027a23 */ /* 0x102fe2000001084e */
[----:B------:R-:W-:Y:S03]  /*1e1f0*/  MOV R198, R61 ;  /* 0x0000003d00c67202 */ /* 0x000fe60000000f00 */
[----:B------:R-:W-:Y:S01]  /*1e200*/  FMUL.FTZ R61, R68, R177 ;  /* 0x000000b1443d7220 */ /* 0x000fe20000410000 */
[----:B------:R1:W-:Y:S02]  /*1e210*/  MUFU.EX2 R250, R2 ;  /* 0x0000000200fa7308 */ /* 0x0003e40000000800 */
[--C-:B-1----:R-:W-:Y:S01]  /*1e220*/  FFMA.FTZ R2, R201, c[0x0][0x2d0], -R78.reuse ;  /* 0x0000b400c9027a23 */ /* 0x102fe2000001084e */
[----:B------:R-:W-:Y:S07]  /*1e230*/  MOV R201, R249 ;  /* 0x000000f900c97202 */ /* 0x000fee0000000f00 */
[----:B------:R1:W-:Y:S02]  /*1e240*/  MUFU.EX2 R249, R2 ;  /* 0x0000000200f97308 */ /* 0x0003e40000000800 */
[--C-:B-1----:R-:W-:Y:S02]  /*1e250*/  FFMA.FTZ R2, R50, c[0x0][0x2d0], -R78.reuse ;  /* 0x0000b40032027a23 */ /* 0x102fe4000001084e */
[----:B------:R-:W-:Y:S06]  /*1e260*/  FMUL.FTZ R50, R69, R166 ;  /* 0x000000a645327220 */ /* 0x000fec0000410000 */
[----:B------:R1:W-:Y:S02]  /*1e270*/  MUFU.EX2 R247, R2 ;  /* 0x0000000200f77308 */ /* 0x0003e40000000800 */
[--C-:B-1----:R-:W-:Y:S02]  /*1e280*/  FFMA.FTZ R2, R51, c[0x0][0x2d0], -R78.reuse ;  /* 0x0000b40033027a23 */ /* 0x102fe4000001084e */
[C---:B------:R-:W-:Y:S06]  /*1e290*/  FMUL.FTZ R51, R69.reuse, R167 ;  /* 0x000000a745337220 */ /* 0x040fec0000410000 */
[----:B------:R1:W-:Y:S01]  /*1e2a0*/  MUFU.EX2 R248, R2 ;  /* 0x0000000200f87308 */ /* 0x0003e20000000800 */
[C---:B------:R-:W-:Y:S07]  /*1e2b0*/  HMMA.16816.F32 R48, R80.reuse, R54, R48 ;  /* 0x000000365030723c */ /* 0x040fee0000001830 */
[C---:B------:R-:W-:Y:S02]  /*1e2c0*/  FMUL.FTZ R55, R69.reuse, R171 ;  /* 0x000000ab45377220 */ /* 0x040fe40000410000 */
[----:B------:R-:W-:Y:S07]  /*1e2d0*/  FMUL.FTZ R54, R69, R170 ;  /* 0x000000aa45367220 */ /* 0x000fee0000410000 */
[-C--:B--2---:R-:W-:Y:S03]  /*1e2e0*/  HMMA.16816.F32 R52, R80, R84.reuse, R52 ;  /* 0x000000545034723c */ /* 0x084fe60000001834 */
[--C-:B-1----:R-:W-:Y:S04]  /*1e2f0*/  FFMA.FTZ R2, R208, c[0x0][0x2d0], -R107.reuse ;  /* 0x0000b400d0027a23 */ /* 0x102fe8000001086b */
[----:B------:R1:W-:Y:S01]  /*1e300*/  MUFU.EX2 R145, R2 ;  /* 0x0000000200917308 */ /* 0x0003e20000000800 */
[C---:B------:R-:W-:Y:S07]  /*1e310*/  HMMA.16816.F32 R56, R64.reuse, R84, R56 ;  /* 0x000000544038723c */ /* 0x040fee0000001838 */
[----:B------:R-:W-:Y:S01]  /*1e320*/  F2FP.PACK_AB R84, R121, R125 ;  /* 0x0000007d7954723e */ /* 0x000fe200000000ff */
[-C--:B------:R-:W-:Y:S04]  /*1e330*/  HMMA.16816.F32 R60, R64, R86.reuse, R60 ;  /* 0x00000056403c723c */ /* 0x080fe8000000183c */
[----:B------:R-:W-:Y:S03]  /*1e340*/  F2FP.PACK_AB R85, R196, R195 ;  /* 0x000000c3c455723e */ /* 0x000fe600000000ff */
[C---:B------:R-:W-:Y:S02]  /*1e350*/  FMUL.FTZ R64, R70.reuse, R180 ;  /* 0x000000b446407220 */ /* 0x040fe40000410000 */
[----:B------:R-:W-:Y:S03]  /*1e360*/  FMUL.FTZ R65, R70, R181 ;  /* 0x000000b546417220 */ /* 0x000fe60000410000 */
[C---:B------:R-:W-:Y:S02]  /*1e370*/  FMUL.FTZ R66, R69.reuse, R182 ;  /* 0x000000b645427220 */ /* 0x040fe40000410000 */
[----:B------:R-:W-:Y:S02]  /*1e380*/  FMUL.FTZ R67, R69, R183 ;  /* 0x000000b745437220 */ /* 0x000fe40000410000 */
[--C-:B-1----:R-:W-:Y:S04]  /*1e390*/  FFMA.FTZ R2, R203, c[0x0][0x2d0], -R107.reuse ;  /* 0x0000b400cb027a23 */ /* 0x102fe8000001086b */
[----:B------:R1:W2:Y:S01]  /*1e3a0*/  MUFU.EX2 R222, R2 ;  /* 0x0000000200de7308 */ /* 0x0002a20000000800 */
        /* <DEDUP_REMOVED lines=13> */
[----:B------:R-:W3:Y:S03]  /*1e480*/  LDSM.16.MT88.4 R88, [R226+0x900] ;  /* 0x00090000e258783b */ /* 0x000ee60000004200 */
[----:B-1----:R-:W-:Y:S04]  /*1e490*/  FFMA.FTZ R2, R210, c[0x0][0x2d0], -R107 ;  /* 0x0000b400d2027a23 */ /* 0x002fe8000001086b */
[-C--:B----4-:R-:W-:Y:S01]  /*1e4a0*/  HMMA.16816.F32 R20, R80, R92.reuse, R20 ;  /* 0x0000005c5014723c */ /* 0x090fe20000001814 */
[----:B------:R1:W4:Y:S07]  /*1e4b0*/  MUFU.EX2 R221, R2 ;  /* 0x0000000200dd7308 */ /* 0x00032e0000000800 */
[C---:B------:R-:W-:Y:S08]  /*1e4c0*/  HMMA.16816.F32 R24, R84.reuse, R92, R24 ;  /* 0x0000005c5418723c */ /* 0x040ff00000001818 */
[-C--:B------:R-:W-:Y:S08]  /*1e4d0*/  HMMA.16816.F32 R28, R84, R94.reuse, R28 ;  /* 0x0000005e541c723c */ /* 0x080ff0000000181c */
[C---:B------:R-:W-:Y:S01]  /*1e4e0*/  HMMA.16816.F32 R32, R80.reuse, R94, R32 ;  /* 0x0000005e5020723c */ /* 0x040fe20000001820 */
[----:B------:R-:W2:Y:S03]  /*1e4f0*/  LDSM.16.MT88.4 R92, [R224+0x1100] ;  /* 0x00110000e05c783b */ /* 0x000ea60000004200 */
[--C-:B-1----:R-:W-:Y:S04]  /*1e500*/  FFMA.FTZ R2, R213, c[0x0][0x2d0], -R77.reuse ;  /* 0x0000b400d5027a23 */ /* 0x102fe8000001084d */
[-C--:B------:R-:W-:Y:S01]  /*1e510*/  HMMA.16816.F32 R36, R80, R96.reuse, R36 ;  /* 0x000000605024723c */ /* 0x080fe20000001824 */
[----:B------:R1:W-:Y:S07]  /*1e520*/  MUFU.EX2 R144, R2 ;  /* 0x0000000200907308 */ /* 0x0003ee0000000800 */
[C---:B------:R-:W-:Y:S08]  /*1e530*/  HMMA.16816.F32 R40, R84.reuse, R96, R40 ;  /* 0x000000605428723c */ /* 0x040ff00000001828 */
[-C--:B------:R-:W-:Y:S08]  /*1e540*/  HMMA.16816.F32 R44, R84, R98.reuse, R44 ;  /* 0x00000062542c723c */ /* 0x080ff0000000182c */
[C---:B------:R-:W-:Y:S01]  /*1e550*/  HMMA.16816.F32 R48, R80.reuse, R98, R48 ;  /* 0x000000625030723c */ /* 0x040fe20000001830 */
[----:B------:R-:W-:Y:S03]  /*1e560*/  LDSM.16.MT88.4 R96, [R225+0x1100] ;  /* 0x00110000e160783b */ /* 0x000fe60000004200 */
[--C-:B-1----:R-:W-:Y:S04]  /*1e570*/  FFMA.FTZ R2, R216, c[0x0][0x2d0], -R77.reuse ;  /* 0x0000b400d8027a23 */ /* 0x102fe8000001084d */
[-C--:B---3--:R-:W-:Y:S01]  /*1e580*/  HMMA.16816.F32 R52, R80, R88.reuse, R52 ;  /* 0x000000585034723c */ /* 0x088fe20000001834 */
[----:B------:R1:W3:Y:S07]  /*1e590*/  MUFU.EX2 R154, R2 ;  /* 0x00000002009a7308 */ /* 0x0002ee0000000800 */
[C---:B------:R-:W-:Y:S08]  /*1e5a0*/  HMMA.16816.F32 R56, R84.reuse, R88, R56 ;  /* 0x000000585438723c */ /* 0x040ff00000001838 */
[-C--:B------:R-:W-:Y:S07]  /*1e5b0*/  HMMA.16816.F32 R60, R84, R90.reuse, R60 ;  /* 0x0000005a543c723c */ /* 0x080fee000000183c */
[----:B--2---:R-:W-:Y:S01]  /*1e5c0*/  F2FP.PACK_AB R84, R222, R145 ;  /* 0x00000091de54723e */ /* 0x004fe200000000ff */
[----:B------:R-:W-:Y:S01]  /*1e5d0*/  HMMA.16816.F32 R64, R80, R90, R64 ;  /* 0x0000005a5040723c */ /* 0x000fe20000001840 */
[----:B------:R-:W2:Y:S03]  /*1e5e0*/  LDSM.16.MT88.4 R88, [R227+0x1100] ;  /* 0x00110000e358783b */ /* 0x000ea60000004200 */
[--C-:B-1----:R-:W-:Y:S01]  /*1e5f0*/  FFMA.FTZ R2, R214, c[0x0][0x2d0], -R77.reuse ;  /* 0x0000b400d6027a23 */ /* 0x102fe2000001084d */
[----:B----4-:R-:W-:Y:S01]  /*1e600*/  F2FP.PACK_AB R86, R221, R220 ;  /* 0x000000dcdd56723e */ /* 0x010fe200000000ff */
[----:B------:R-:W-:Y:S01]  /*1e610*/  MUFU.EX2 R214, R3 ;  /* 0x0000000300d67308 */ /* 0x000fe20000000800 */
[----:B------:R-:W-:Y:S02]  /*1e620*/  F2FP.PACK_AB R80, R146, R147 ;  /* 0x000000939250723e */ /* 0x000fe400000000ff */
[----:B------:R-:W-:Y:S03]  /*1e630*/  F2FP.PACK_AB R82, R252, R122 ;  /* 0x0000007afc52723e */ /* 0x000fe600000000ff */
[----:B------:R-:W-:Y:S02]  /*1e640*/  F2FP.PACK_AB R81, R249, R250 ;  /* 0x000000faf951723e */ /* 0x000fe400000000ff */
[----:B------:R-:W-:Y:S02]  /*1e650*/  F2FP.PACK_AB R83, R248, R247 ;  /* 0x000000f7f853723e */ /* 0x000fe400000000ff */
[----:B------:R1:W-:Y:S01]  /*1e660*/  MUFU.EX2 R152, R2 ;  /* 0x0000000200987308 */ /* 0x0003e20000000800 */
[----:B---3--:R-:W-:Y:S04]  /*1e670*/  F2FP.PACK_AB R85, R154, R144 ;  /* 0x000000909a55723e */ /* 0x008fe800000000ff */
[-C--:B------:R-:W-:Y:S03]  /*1e680*/  HMMA.16816.F32 R4, R80, R92.reuse, R4 ;  /* 0x0000005c5004723c */ /* 0x080fe60000001804 */
[----:B-1----:R-:W-:Y:S04]  /*1e690*/  FFMA.FTZ R2, R218, c[0x0][0x2d0], -R77 ;  /* 0x0000b400da027a23 */ /* 0x002fe8000001084d */
[----:B------:R1:W3:Y:S02]  /*1e6a0*/  MUFU.EX2 R153, R2 ;  /* 0x0000000200997308 */ /* 0x0002e40000000800 */
[--C-:B-1----:R-:W-:Y:S03]  /*1e6b0*/  FFMA.FTZ R2, R215, c[0x0][0x2d0], -R105.reuse ;  /* 0x0000b400d7027a23 */ /* 0x102fe60000010869 */
[----:B---3--:R-:W-:Y:S05]  /*1e6c0*/  F2FP.PACK_AB R87, R153, R152 ;  /* 0x000000989957723e */ /* 0x008fea00000000ff */
[----:B------:R1:W-:Y:S02]  /*1e6d0*/  MUFU.EX2 R216, R2 ;  /* 0x0000000200d87308 */ /* 0x0003e40000000800 */
[C---:B------:R-:W-:Y:S08]  /*1e6e0*/  HMMA.16816.F32 R8, R84.reuse, R92, R8 ;  /* 0x0000005c5408723c */ /* 0x040ff00000001808 */
[-C--:B------:R-:W-:Y:S08]  /*1e6f0*/  HMMA.16816.F32 R12, R84, R94.reuse, R12 ;  /* 0x0000005e540c723c */ /* 0x080ff0000000180c */
[C---:B------:R-:W-:Y:S01]  /*1e700*/  HMMA.16816.F32 R16, R80.reuse, R94, R16 ;  /* 0x0000005e5010723c */ /* 0x040fe20000001810 */
[----:B------:R-:W3:Y:S03]  /*1e710*/  LDSM.16.MT88.4 R92, [R226+0x1100] ;  /* 0x00110000e25c783b */ /* 0x000ee60000004200 */
[--C-:B-1----:R-:W-:Y:S04]  /*1e720*/  FFMA.FTZ R2, R217, c[0x0][0x2d0], -R105.reuse ;  /* 0x0000b400d9027a23 */ /* 0x102fe80000010869 */
[-C--:B--2---:R-:W-:Y:S01]  /*1e730*/  HMMA.16816.F32 R20, R80, R88.reuse, R20 ;  /* 0x000000585014723c */ /* 0x084fe20000001814 */
[----:B------:R1:W2:Y:S07]  /*1e740*/  MUFU.EX2 R218, R2 ;  /* 0x0000000200da7308 */ /* 0x0002ae0000000800 */
[C---:B------:R-:W-:Y:S08]  /*1e750*/  HMMA.16816.F32 R24, R84.reuse, R88, R24 ;  /* 0x000000585418723c */ /* 0x040ff00000001818 */
[-C--:B------:R-:W-:Y:S08]  /*1e760*/  HMMA.16816.F32 R28, R84, R90.reuse, R28 ;  /* 0x0000005a541c723c */ /* 0x080ff0000000181c */
[C---:B------:R-:W-:Y:S01]  /*1e770*/  HMMA.16816.F32 R32, R80.reuse, R90, R32 ;  /* 0x0000005a5020723c */ /* 0x040fe20000001820 */
[----:B------:R-:W4:Y:S03]  /*1e780*/  LDSM.16.MT88.4 R88, [R224+0x1900] ;  /* 0x00190000e058783b */ /* 0x000f260000004200 */
[--C-:B-1----:R-:W-:Y:S04]  /*1e790*/  FFMA.FTZ R2, R212, c[0x0][0x2d0], -R105.reuse ;  /* 0x0000b400d4027a23 */ /* 0x102fe80000010869 */
[----:B------:R1:W-:Y:S01]  /*1e7a0*/  MUFU.EX2 R215, R2 ;  /* 0x0000000200d77308 */ /* 0x0003e20000000800 */
[-C--:B------:R-:W-:Y:S08]  /*1e7b0*/  HMMA.16816.F32 R36, R80, R96.reuse, R36 ;  /* 0x000000605024723c */ /* 0x080ff00000001824 */
[C---:B------:R-:W-:Y:S08]  /*1e7c0*/  HMMA.16816.F32 R40, R84.reuse, R96, R40 ;  /* 0x000000605428723c */ /* 0x040ff00000001828 */
[-C--:B------:R-:W-:Y:S04]  /*1e7d0*/  HMMA.16816.F32 R44, R84, R98.reuse, R44 ;  /* 0x00000062542c723c */ /* 0x080fe8000000182c */
[----:B-1----:R-:W-:Y:S04]  /*1e7e0*/  FFMA.FTZ R2, R211, c[0x0][0x2d0], -R105 ;  /* 0x0000b400d3027a23 */ /* 0x002fe80000010869 */
[C---:B------:R-:W-:Y:S01]  /*1e7f0*/  HMMA.16816.F32 R48, R80.reuse, R98, R48 ;  /* 0x000000625030723c */ /* 0x040fe20000001830 */
[----:B------:R-:W-:Y:S01]  /*1e800*/  LDSM.16.MT88.4 R96, [R225+0x1900] ;  /* 0x00190000e160783b */ /* 0x000fe20000004200 */
[----:B------:R1:W1:Y:S06]  /*1e810*/  MUFU.EX2 R217, R2 ;  /* 0x0000000200d97308 */ /* 0x00026c0000000800 */
[-C--:B---3--:R-:W-:Y:S08]  /*1e820*/  HMMA.16816.F32 R52, R80, R92.reuse, R52 ;  /* 0x0000005c5034723c */ /* 0x088ff00000001834 */
[C---:B------:R-:W-:Y:S08]  /*1e830*/  HMMA.16816.F32 R56, R84.reuse, R92, R56 ;  /* 0x0000005c5438723c */ /* 0x040ff00000001838 */
[-C--:B------:R-:W-:Y:S04]  /*1e840*/  HMMA.16816.F32 R60, R84, R94.reuse, R60 ;  /* 0x0000005e543c723c */ /* 0x080fe8000000183c */
[----:B-1----:R-:W-:Y:S01]  /*1e850*/  FFMA.FTZ R2, R155, c[0x0][0x2d0], -R78 ;  /* 0x0000b4009b027a23 */ /* 0x002fe2000001084e */
[----:B------:R-:W-:Y:S02]  /*1e860*/  MOV R155, R151 ;  /* 0x00000097009b7202 */ /* 0x000fe40000000f00 */
[----:B------:R-:W-:Y:S01]  /*1e870*/  MOV R151, R150 ;  /* 0x0000009600977202 */ /* 0x000fe20000000f00 */
[----:B------:R1:W3:Y:S01]  /*1e880*/  MUFU.EX2 R163, R2 ;  /* 0x0000000200a37308 */ /* 0x0002e20000000800 */
[----:B------:R-:W-:Y:S01]  /*1e890*/  MOV R158, R155 ;  /* 0x0000009b009e7202 */ /* 0x000fe20000000f00 */
[----:B------:R-:W-:Y:S01]  /*1e8a0*/  HMMA.16816.F32 R64, R80, R94, R64 ;  /* 0x0000005e5040723c */ /* 0x000fe20000001840 */
[----:B------:R-:W3:Y:S03]  /*1e8b0*/  LDSM.16.MT88.4 R92, [R227+0x1900] ;  /* 0x00190000e35c783b */ /* 0x000ee60000004200 */
[----:B------:R-:W-:Y:S02]  /*1e8c0*/  MOV R157, R151 ;  /* 0x00000097009d7202 */ /* 0x000fe40000000f00 */
[----:B------:R-:W-:Y:S02]  /*1e8d0*/  MOV R150, R149 ;  /* 0x0000009500967202 */ /* 0x000fe40000000f00 */
[----:B------:R-:W-:Y:S01]  /*1e8e0*/  MOV R149, R148 ;  /* 0x0000009400957202 */ /* 0x000fe20000000f00 */
[----:B------:R-:W-:Y:S03]  /*1e8f0*/  IMAD.MOV.U32 R148, RZ, RZ, R198 ;  /* 0x000000ffff947224 */ /* 0x000fe600078e00c6 */
[----:B------:R-:W-:Y:S02]  /*1e900*/  MOV R198, R139 ;  /* 0x0000008b00c67202 */ /* 0x000fe40000000f00 */
[----:B------:R-:W-:Y:S02]  /*1e910*/  MOV R156, R150 ;  /* 0x00000096009c7202 */ /* 0x000fe40000000f00 */
[----:B------:R-:W-:Y:S02]  /*1e920*/  MOV R155, R149 ;  /* 0x00000095009b7202 */ /* 0x000fe40000000f00 */
[----:B------:R-:W-:Y:S02]  /*1e930*/  MOV R151, R198 ;  /* 0x000000c600977202 */ /* 0x000fe40000000f00 */
[----:B------:R-:W-:Y:S01]  /*1e940*/  MOV R139, R138 ;  /* 0x0000008a008b7202 */ /* 0x000fe20000000f00 */
[--C-:B-1----:R-:W-:Y:S01]  /*1e950*/  FFMA.FTZ R2, R158, c[0x0][0x2d0], -R78.reuse ;  /* 0x0000b4009e027a23 */ /* 0x102fe2000001084e */
[----:B--2---:R-:W-:Y:S02]  /*1e960*/  F2FP.PACK_AB R80, R218, R216 ;  /* 0x000000d8da50723e */ /* 0x004fe400000000ff */
[----:B------:R-:W-:Y:S01]  /*1e970*/  F2FP.PACK_AB R82, R217, R215 ;  /* 0x000000d7d952723e */ /* 0x000fe200000000ff */
[----:B------:R1:W-:Y:S01]  /*1e980*/  MUFU.EX2 R159, R2 ;  /* 0x00000002009f7308 */ /* 0x0003e20000000800 */
[----:B------:R-:W-:Y:S01]  /*1e990*/  MOV R158, R157 ;  /* 0x0000009d009e7202 */ /* 0x000fe20000000f00 */
[----:B------:R-:W-:Y:S01]  /*1e9a0*/  IMAD.MOV.U32 R150, RZ, RZ, R139 ;  /* 0x000000ffff967224 */ /* 0x000fe200078e008b */
        /* <DEDUP_REMOVED lines=11> */
[----:B------:R2:W5:Y:S01]  /*1ea60*/  LDL.LU R232, [R1+0xac] ;  /* 0x0000ac0001e87983 */ /* 0x0005620000300800 */
[----:B------:R-:W-:Y:S01]  /*1ea70*/  MOV R136, R194 ;  /* 0x000000c200887202 */ /* 0x000fe20000000f00 */
[----:B-1----:R-:W-:Y:S01]  /*1ea80*/  FFMA.FTZ R2, R158, c[0x0][0x2d0], -R78 ;  /* 0x0000b4009e027a23 */ /* 0x002fe2000001084e */
[----:B------:R-:W-:Y:S02]  /*1ea90*/  MOV R194, R229 ;  /* 0x000000e500c27202 */ /* 0x000fe40000000f00 */
[----:B------:R2:W5:Y:S01]  /*1eaa0*/  LDL.LU R229, [R1+0xa8] ;  /* 0x0000a80001e57983 */ /* 0x0005620000300800 */
[----:B------:R1:W1:Y:S01]  /*1eab0*/  MUFU.EX2 R213, R2 ;  /* 0x0000000200d57308 */ /* 0x0002620000000800 */
        /* <DEDUP_REMOVED lines=15> */
[----:B------:R1:W-:Y:S01]  /*1ebb0*/  MUFU.EX2 R155, R2 ;  /* 0x00000002009b7308 */ /* 0x0003e20000000800 */
[----:B------:R-:W-:Y:S01]  /*1ebc0*/  MOV R208, R157 ;  /* 0x0000009d00d07202 */ /* 0x000fe20000000f00 */
[----:B------:R-:W-:Y:S01]  /*1ebd0*/  IMAD.MOV.U32 R149, RZ, RZ, R135 ;  /* 0x000000ffff957224 */ /* 0x000fe200078e0087 */
[----:B------:R-:W-:Y:S01]  /*1ebe0*/  MOV R157, R156 ;  /* 0x0000009c009d7202 */ /* 0x000fe20000000f00 */
[----:B------:R2:W5:Y:S01]  /*1ebf0*/  LDL.LU R231, [R1+0xa4] ;  /* 0x0000a40001e77983 */ /* 0x0005620000300800 */
        /* <DEDUP_REMOVED lines=9> */
[----:B------:R-:W-:Y:S02]  /*1ec90*/  MOV R129, R184 ;  /* 0x000000b800817202 */ /* 0x000fe40000000f00 */
[----:B------:R-:W-:Y:S01]  /*1eca0*/  MOV R194, R187 ;  /* 0x000000bb00c27202 */ /* 0x000fe20000000f00 */
[--C-:B-1----:R-:W-:Y:S01]  /*1ecb0*/  FFMA.FTZ R2, R158, c[0x0][0x2d0], -R107.reuse ;  /* 0x0000b4009e027a23 */ /* 0x102fe2000001086b */
[----:B------:R-:W-:Y:S02]  /*1ecc0*/  MOV R187, R236 ;  /* 0x000000ec00bb7202 */ /* 0x000fe40000000f00 */
[----:B------:R2:W5:Y:S01]  /*1ecd0*/  LDL.LU R236, [R1+0x9c] ;  /* 0x00009c0001ec7983 */ /* 0x0005620000300800 */
[----:B------:R1:W1:Y:S01]  /*1ece0*/  MUFU.EX2 R158, R2 ;  /* 0x00000002009e7308 */ /* 0x0002620000000800 */
[----:B------:R-:W-:Y:S02]  /*1ecf0*/  MOV R184, R237 ;  /* 0x000000ed00b87202 */ /* 0x000fe40000000f00 */
[----:B------:R2:W5:Y:S01]  /*1ed00*/  LDL.LU R237, [R1+0x98] ;  /* 0x0000980001ed7983 */ /* 0x0005620000300800 */
[----:B------:R-:W-:Y:S02]  /*1ed10*/  MOV R111, R110 ;  /* 0x0000006e006f7202 */ /* 0x000fe40000000f00 */
[----:B------:R-:W-:Y:S02]  /*1ed20*/  MOV R110, R238 ;  /* 0x000000ee006e7202 */ /* 0x000fe40000000f00 */
[----:B------:R2:W5:Y:S01]  /*1ed30*/  LDL.LU R238, [R1+0x94] ;  /* 0x0000940001ee7983 */ /* 0x0005620000300800 */
[----:B---3--:R-:W-:Y:S02]  /*1ed40*/  F2FP.PACK_AB R81, R214, R163 ;  /* 0x000000a3d651723e */ /* 0x008fe400000000ff */
[----:B------:R-:W-:Y:S07]  /*1ed50*/  F2FP.PACK_AB R83, R213, R159 ;  /* 0x0000009fd553723e */ /* 0x000fee00000000ff */
[-C--:B----4-:R-:W-:Y:S03]  /*1ed60*/  HMMA.16816.F32 R4, R80, R88.reuse, R4 ;  /* 0x000000585004723c */ /* 0x090fe60000001804 */
[----:B-1----:R-:W-:Y:S01]  /*1ed70*/  FFMA.FTZ R2, R208, c[0x0][0x2d0], -R107 ;  /* 0x0000b400d0027a23 */ /* 0x002fe2000001086b */
[----:B------:R-:W-:Y:S02]  /*1ed80*/  F2FP.PACK_AB R84, R158, R155 ;  /* 0x0000009b9e54723e */ /* 0x000fe400000000ff */
[----:B------:R-:W-:Y:S01]  /*1ed90*/  MOV R208, R157 ;  /* 0x0000009d00d07202 */ /* 0x000fe20000000f00 */
[----:B------:R1:W-:Y:S01]  /*1eda0*/  MUFU.EX2 R162, R2 ;  /* 0x0000000200a27308 */ /* 0x0003e20000000800 */
[----:B------:R-:W-:Y:S01]  /*1edb0*/  MOV R157, R156 ;  /* 0x0000009c009d7202 */ /* 0x000fe20000000f00 */
[----:B------:R-:W-:Y:S03]  /*1edc0*/  IMAD.MOV.U32 R156, RZ, RZ, R151 ;  /* 0x000000ffff9c7224 */ /* 0x000fe600078e0097 */
[----:B------:R-:W-:Y:S02]  /*1edd0*/  MOV R151, R150 ;  /* 0x0000009600977202 */ /* 0x000fe40000000f00 */
        /* <DEDUP_REMOVED lines=8> */
[----:B------:R1:W3:Y:S01]  /*1ee60*/  MUFU.EX2 R161, R2 ;  /* 0x0000000200a17308 */ /* 0x0002e20000000800 */
        /* <DEDUP_REMOVED lines=23> */
[----:B------:R-:W-:Y:S01]  /*1efe0*/  IMAD.MOV.U32 R150, RZ, RZ, R149 ;  /* 0x000000ffff967224 */ /* 0x000fe200078e0095 */
[----:B------:R-:W-:Y:S02]  /*1eff0*/  MOV R149, R148 ;  /* 0x0000009400957202 */ /* 0x000fe40000000f00 */
[----:B------:R-:W-:Y:S01]  /*1f000*/  MOV R148, R201 ;  /* 0x000000c900947202 */ /* 0x000fe20000000f00 */
[--C-:B-1----:R-:W-:Y:S01]  /*1f010*/  FFMA.FTZ R2, R203, c[0x0][0x2d0], -R77.reuse ;  /* 0x0000b400cb027a23 */ /* 0x102fe2000001084d */
[----:B------:R-:W-:Y:S02]  /*1f020*/  MOV R203, R156 ;  /* 0x0000009c00cb7202 */ /* 0x000fe40000000f00 */
[----:B------:R-:W-:Y:S01]  /*1f030*/  MOV R201, R198 ;  /* 0x000000c600c97202 */ /* 0x000fe20000000f00 */
[----:B------:R1:W4:Y:S01]  /*1f040*/  MUFU.EX2 R156, R2 ;  /* 0x00000002009c7308 */ /* 0x0003220000000800 */
[----:B------:R-:W-:Y:S02]  /*1f050*/  MOV R198, R139 ;  /* 0x0000008b00c67202 */ /* 0x000fe40000000f00 */
[----:B------:R-:W-:Y:S02]  /*1f060*/  MOV R139, R138 ;  /* 0x0000008a008b7202 */ /* 0x000fe40000000f00 */
[----:B------:R-:W-:Y:S02]  /*1f070*/  MOV R138, R137 ;  /* 0x00000089008a7202 */ /* 0x000fe40000000f00 */
[----:B------:R-:W-:Y:S02]  /*1f080*/  MOV R137, R234 ;  /* 0x000000ea00897202 */ /* 0x000fe40000000f00 */
        /* <DEDUP_REMOVED lines=8> */
[----:B------:R-:W-:Y:S01]  /*1f110*/  MOV R193, R119 ;  /* 0x0000007700c17202 */ /* 0x000fe20000000f00 */
[--C-:B-1----:R-:W-:Y:S01]  /*1f120*/  FFMA.FTZ R2, R160, c[0x0][0x2d0], -R77.reuse ;  /* 0x0000b400a0027a23 */ /* 0x102fe2000001084d */
[----:B------:R-:W-:Y:S01]  /*1f130*/  MOV R160, R208 ;  /* 0x000000d000a07202 */ /* 0x000fe20000000f00 */
[----:B------:R2:W5:Y:S01]  /*1f140*/  LDL.LU R119, [R1+0x80] ;  /* 0x0000800001777983 */ /* 0x0005620000300800 */
[----:B------:R-:W-:Y:S01]  /*1f150*/  MOV R208, R149 ;  /* 0x0000009500d07202 */ /* 0x000fe20000000f00 */
[----:B------:R-:W-:Y:S01]  /*1f160*/  IMAD.MOV.U32 R149, RZ, RZ, R198 ;  /* 0x000000ffff957224 */ /* 0x000fe200078e00c6 */
[----:B------:R-:W-:Y:S02]  /*1f170*/  MOV R198, R138 ;  /* 0x0000008a00c67202 */ /* 0x000fe40000000f00 */
[----:B------:R-:W-:Y:S02]  /*1f180*/  MOV R138, R136 ;  /* 0x00000088008a7202 */ /* 0x000fe40000000f00 */
[----:B------:R-:W-:Y:S02]  /*1f190*/  MOV R136, R118 ;  /* 0x0000007600887202 */ /* 0x000fe40000000f00 */
[----:B------:R1:W-:Y:S01]  /*1f1a0*/  MUFU.EX2 R118, R2 ;  /* 0x0000000200767308 */ /* 0x0003e20000000800 */
        /* <DEDUP_REMOVED lines=9> */
[----:B---3--:R-:W-:Y:S02]  /*1f240*/  F2FP.PACK_AB R86, R161, R162 ;  /* 0x000000a2a156723e */ /* 0x008fe400000000ff */
[----:B----4-:R-:W-:Y:S01]  /*1f250*/  F2FP.PACK_AB R85, R156, R157 ;  /* 0x0000009d9c55723e */ /* 0x010fe200000000ff */
[----:B-1----:R-:W-:Y:S01]  /*1f260*/  FFMA.FTZ R2, R164, c[0x0][0x2d0], -R77 ;  /* 0x0000b400a4027a23 */ /* 0x002fe2000001084d */
[----:B------:R-:W-:Y:S02]  /*1f270*/  MOV R164, R203 ;  /* 0x000000cb00a47202 */ /* 0x000fe40000000f00 */
[----:B------:R-:W-:Y:S02]  /*1f280*/  MOV R203, R151 ;  /* 0x0000009700cb7202 */ /* 0x000fe40000000f00 */
[----:B------:R-:W-:Y:S02]  /*1f290*/  MOV R151, R201 ;  /* 0x000000c900977202 */ /* 0x000fe40000000f00 */
[----:B------:R-:W-:Y:S01]  /*1f2a0*/  MOV R201, R139 ;  /* 0x0000008b00c97202 */ /* 0x000fe20000000f00 */
[--C-:B------:R-:W-:Y:S01]  /*1f2b0*/  FFMA.FTZ R3, R203, c[0x0][0x2d0], -R78.reuse ;  /* 0x0000b400cb037a23 */ /* 0x100fe2000001084e */
[----:B------:R-:W-:Y:S02]  /*1f2c0*/  MOV R139, R138 ;  /* 0x0000008a008b7202 */ /* 0x000fe40000000f00 */
[----:B------:R-:W-:Y:S01]  /*1f2d0*/  MOV R138, R136 ;  /* 0x00000088008a7202 */ /* 0x000fe20000000f00 */
[----:B------:R1:W-:Y:S01]  /*1f2e0*/  MUFU.EX2 R209, R3 ;  /* 0x0000000300d17308 */ /* 0x0003e20000000800 */
[----:B------:R-:W-:Y:S02]  /*1f2f0*/  MOV R136, R134 ;  /* 0x0000008600887202 */ /* 0x000fe40000000f00 */
[----:B------:R-:W-:Y:S07]  /*1f300*/  MOV R134, R117 ;  /* 0x0000007500867202 */ /* 0x000fee0000000f00 */
[----:B------:R3:W4:Y:S01]  /*1f310*/  MUFU.EX2 R117, R2 ;  /* 0x0000000200757308 */ /* 0x0007220000000800 */
[--C-:B-1----:R-:W-:Y:S01]  /*1f320*/  FFMA.FTZ R3, R139, c[0x0][0x2d0], -R105.reuse ;  /* 0x0000b4008b037a23 */ /* 0x102fe20000010869 */
[----:B------:R-:W-:Y:S08]  /*1f330*/  MOV R139, R205 ;  /* 0x000000cd008b7202 */ /* 0x000ff00000000f00 */
[----:B------:R1:W-:Y:S01]  /*1f340*/  MUFU.EX2 R205, R3 ;  /* 0x0000000300cd7308 */ /* 0x0003e20000000800 */
[--C-:B---3--:R-:W-:Y:S01]  /*1f350*/  FFMA.FTZ R2, R165, c[0x0][0x2d0], -R105.reuse ;  /* 0x0000b400a5027a23 */ /* 0x108fe20000010869 */
[----:B------:R-:W-:Y:S02]  /*1f360*/  MOV R165, R164 ;  /* 0x000000a400a57202 */ /* 0x000fe40000000f00 */
[----:B------:R-:W-:Y:S06]  /*1f370*/  MOV R164, R160 ;  /* 0x000000a000a47202 */ /* 0x000fec0000000f00 */
[----:B------:R3:W-:Y:S01]  /*1f380*/  MUFU.EX2 R160, R2 ;  /* 0x0000000200a07308 */ /* 0x0007e20000000800 */
[----:B----4-:R-:W-:Y:S07]  /*1f390*/  F2FP.PACK_AB R87, R117, R118 ;  /* 0x000000767557723e */ /* 0x010fee00000000ff */
[C---:B------:R-:W-:Y:S04]  /*1f3a0*/  HMMA.16816.F32 R8, R84.reuse, R88, R8 ;  /* 0x000000585408723c */ /* 0x040fe80000001808 */
[--C-:B-1----:R-:W-:Y:S04]  /*1f3b0*/  FFMA.FTZ R3, R139, c[0x0][0x2d0], -R78.reuse ;  /* 0x0000b4008b037a23 */ /* 0x102fe8000001084e */
[-C--:B------:R-:W-:Y:S01]  /*1f3c0*/  HMMA.16816.F32 R12, R84, R90.reuse, R12 ;  /* 0x0000005a540c723c */ /* 0x080fe2000000180c */
[----:B------:R1:W-:Y:S07]  /*1f3d0*/  MUFU.EX2 R174, R3 ;  /* 0x0000000300ae7308 */ /* 0x0003ee0000000800 */
[C---:B------:R-:W-:Y:S01]  /*1f3e0*/  HMMA.16816.F32 R16, R80.reuse, R90, R16 ;  /* 0x0000005a5010723c */ /* 0x040fe20000001810 */
[----:B------:R-:W4:Y:S03]  /*1f3f0*/  LDSM.16.MT88.4 R88, [R226+0x1900] ;  /* 0x00190000e258783b */ /* 0x000f260000004200 */
[----:B---3--:R-:W-:Y:S04]  /*1f400*/  FFMA.FTZ R2, R165, c[0x0][0x2d0], -R105 ;  /* 0x0000b400a5027a23 */ /* 0x008fe80000010869 */
[-C--:B------:R-:W-:Y:S01]  /*1f410*/  HMMA.16816.F32 R20, R80, R92.reuse, R20 ;  /* 0x0000005c5014723c */ /* 0x080fe20000001814 */
[----:B------:R3:W2:Y:S07]  /*1f420*/  MUFU.EX2 R211, R2 ;  /* 0x0000000200d37308 */ /* 0x0006ae0000000800 */
[C---:B------:R-:W-:Y:S04]  /*1f430*/  HMMA.16816.F32 R24, R84.reuse, R92, R24 ;  /* 0x0000005c5418723c */ /* 0x040fe80000001818 */
[----:B-1----:R-:W-:Y:S04]  /*1f440*/  FFMA.FTZ R3, R100, c[0x0][0x2d0], -R77 ;  /* 0x0000b40064037a23 */ /* 0x002fe8000001084d */
[-C--:B------:R-:W-:Y:S08]  /*1f450*/  HMMA.16816.F32 R28, R84, R94.reuse, R28 ;  /* 0x0000005e541c723c */ /* 0x080ff0000000181c */
[C---:B------:R-:W-:Y:S01]  /*1f460*/  HMMA.16816.F32 R32, R80.reuse, R94, R32 ;  /* 0x0000005e5020723c */ /* 0x040fe20000001820 */
[----:B------:R-:W1:Y:S03]  /*1f470*/  LDSM.16.MT88.4 R92, [R224+0x2100] ;  /* 0x00210000e05c783b */ /* 0x000e660000004200 */
[--C-:B---3--:R-:W-:Y:S02]  /*1f480*/  FFMA.FTZ R2, R79, c[0x0][0x2d0], -R105.reuse ;  /* 0x0000b4004f027a23 */ /* 0x108fe40000010869 */
[--C-:B------:R-:W-:Y:S02]  /*1f490*/  FFMA.FTZ R79, R190, c[0x0][0x2d0], -R105.reuse ;  /* 0x0000b400be4f7a23 */ /* 0x100fe40000010869 */
[-C--:B------:R-:W-:Y:S01]  /*1f4a0*/  HMMA.16816.F32 R36, R80, R96.reuse, R36 ;  /* 0x000000605024723c */ /* 0x080fe20000001824 */
[----:B------:R3:W-:Y:S07]  /*1f4b0*/  MUFU.EX2 R212, R2 ;  /* 0x0000000200d47308 */ /* 0x0007ee0000000800 */
[C---:B------:R-:W-:Y:S08]  /*1f4c0*/  HMMA.16816.F32 R40, R84.reuse, R96, R40 ;  /* 0x000000605428723c */ /* 0x040ff00000001828 */
[-C--:B------:R-:W-:Y:S08]  /*1f4d0*/  HMMA.16816.F32 R44, R84, R98.reuse, R44 ;  /* 0x00000062542c723c */ /* 0x080ff0000000182c */
[C---:B------:R-:W-:Y:S01]  /*1f4e0*/  HMMA.16816.F32 R48, R80.reuse, R98, R48 ;  /* 0x000000625030723c */ /* 0x040fe20000001830 */
[----:B------:R-:W1:Y:S03]  /*1f4f0*/  LDSM.16.MT88.4 R96, [R227+0x2100] ;  /* 0x00210000e360783b */ /* 0x000e660000004200 */
[----:B---3--:R-:W-:Y:S04]  /*1f500*/  FFMA.FTZ R2, R164, c[0x0][0x2d0], -R105 ;  /* 0x0000b400a4027a23 */ /* 0x008fe80000010869 */
[-C--:B----4-:R-:W-:Y:S01]  /*1f510*/  HMMA.16816.F32 R52, R80, R88.reuse, R52 ;  /* 0x000000585034723c */ /* 0x090fe20000001834 */
[----:B------:R3:W4:Y:S01]  /*1f520*/  MUFU.EX2 R210, R2 ;  /* 0x0000000200d27308 */ /* 0x0007220000000800 */
[----:B------:R-:W-:Y:S06]  /*1f530*/  LDSM.16.MT88.4 R164, [R225+0x3100] ;  /* 0x00310000e1a4783b */ /* 0x000fec0000004200 */
[C---:B------:R-:W-:Y:S08]  /*1f540*/  HMMA.16816.F32 R56, R84.reuse, R88, R56 ;  /* 0x000000585438723c */ /* 0x040ff00000001838 */
[-C--:B------:R-:W-:Y:S08]  /*1f550*/  HMMA.16816.F32 R60, R84, R90.reuse, R60 ;  /* 0x0000005a543c723c */ /* 0x080ff0000000183c */
[----:B------:R-:W-:Y:S01]  /*1f560*/  HMMA.16816.F32 R64, R80, R90, R64 ;  /* 0x0000005a5040723c */ /* 0x000fe20000001840 */
[----:B------:R-:W-:Y:S03]  /*1f570*/  LDSM.16.MT88.4 R88, [R226+0x2100] ;  /* 0x00210000e258783b */ /* 0x000fe60000004200 */
[--C-:B---3--:R-:W-:Y:S01]  /*1f580*/  FFMA.FTZ R2, R150, c[0x0][0x2d0], -R78.reuse ;  /* 0x0000b40096027a23 */ /* 0x108fe2000001084e */
[----:B------:R-:W-:Y:S02]  /*1f590*/  MOV R150, R207 ;  /* 0x000000cf00967202 */ /* 0x000fe40000000f00 */
[----:B--2---:R-:W-:Y:S01]  /*1f5a0*/  F2FP.PACK_AB R80, R211, R160 ;  /* 0x000000a0d350723e */ /* 0x004fe200000000ff */
[----:B------:R2:W3:Y:S01]  /*1f5b0*/  MUFU.EX2 R207, R2 ;  /* 0x0000000200cf7308 */ /* 0x0004e20000000800 */
[----:B----4-:R-:W-:Y:S03]  /*1f5c0*/  F2FP.PACK_AB R82, R210, R212 ;  /* 0x000000d4d252723e */ /* 0x010fe600000000ff */
[--C-:B--2---:R-:W-:Y:S01]  /*1f5d0*/  FFMA.FTZ R2, R208, c[0x0][0x2d0], -R78.reuse ;  /* 0x0000b400d0027a23 */ /* 0x104fe2000001084e */
[----:B---3--:R-:W-:Y:S05]  /*1f5e0*/  F2FP.PACK_AB R81, R207, R209 ;  /* 0x000000d1cf51723e */ /* 0x008fea00000000ff */
[----:B------:R2:W-:Y:S02]  /*1f5f0*/  MUFU.EX2 R208, R2 ;  /* 0x0000000200d07308 */ /* 0x0005e40000000800 */
[----:B--2---:R-:W-:Y:S01]  /*1f600*/  FFMA.FTZ R2, R150, c[0x0][0x2d0], -R78 ;  /* 0x0000b40096027a23 */ /* 0x004fe2000001084e */
[----:B------:R-:W-:Y:S07]  /*1f610*/  MOV R150, R206 ;  /* 0x000000ce00967202 */ /* 0x000fee0000000f00 */
[----:B------:R2:W3:Y:S02]  /*1f620*/  MUFU.EX2 R206, R2 ;  /* 0x0000000200ce7308 */ /* 0x0004e40000000800 */
[--C-:B--2---:R-:W-:Y:S01]  /*1f630*/  FFMA.FTZ R2, R151, c[0x0][0x2d0], -R107.reuse ;  /* 0x0000b40097027a23 */ /* 0x104fe2000001086b */
[----:B------:R-:W-:Y:S02]  /*1f640*/  MOV R151, R111 ;  /* 0x0000006f00977202 */ /* 0x000fe40000000f00 */
[----:B---3--:R-:W-:Y:S05]  /*1f650*/  F2FP.PACK_AB R83, R206, R208 ;  /* 0x000000d0ce53723e */ /* 0x008fea00000000ff */
[----:B------:R2:W-:Y:S02]  /*1f660*/  MUFU.EX2 R171, R2 ;  /* 0x0000000200ab7308 */ /* 0x0005e40000000800 */
[-C--:B-1----:R-:W-:Y:S03]  /*1f670*/  HMMA.16816.F32 R4, R80, R92.reuse, R4 ;  /* 0x0000005c5004723c */ /* 0x082fe60000001804 */
[--C-:B--2---:R-:W-:Y:S01]  /*1f680*/  FFMA.FTZ R2, R150, c[0x0][0x2d0], -R107.reuse ;  /* 0x0000b40096027a23 */ /* 0x104fe2000001086b */
[----:B------:R-:W-:Y:S02]  /*1f690*/  MOV R150, R185 ;  /* 0x000000b900967202 */ /* 0x000fe40000000f00 */
[----:B------:R-:W-:Y:S02]  /*1f6a0*/  MOV R185, R110 ;  /* 0x0000006e00b97202 */ /* 0x000fe40000000f00 */
[----:B------:R1:W2:Y:S04]  /*1f6b0*/  MUFU.EX2 R169, R2 ;  /* 0x0000000200a97308 */ /* 0x0002a80000000800 */
[--C-:B-1----:R-:W-:Y:S01]  /*1f6c0*/  FFMA.FTZ R2, R149, c[0x0][0x2d0], -R107.reuse ;  /* 0x0000b40095027a23 */ /* 0x102fe2000001086b */
[----:B--2---:R-:W-:Y:S02]  /*1f6d0*/  F2FP.PACK_AB R84, R169, R171 ;  /* 0x000000aba954723e */ /* 0x004fe400000000ff */
[----:B------:R-:W-:Y:S03]  /*1f6e0*/  MOV R149, R187 ;  /* 0x000000bb00957202 */ /* 0x000fe60000000f00 */
[----:B------:R1:W-:Y:S02]  /*1f6f0*/  MUFU.EX2 R170, R2 ;  /* 0x0000000200aa7308 */ /* 0x0003e40000000800 */
[----:B-1----:R-:W-:Y:S08]  /*1f700*/  FFMA.FTZ R2, R148, c[0x0][0x2d0], -R107 ;  /* 0x0000b40094027a23 */ /* 0x002ff0000001086b */
[----:B------:R1:W2:Y:S02]  /*1f710*/  MUFU.EX2 R168, R2 ;  /* 0x0000000200a87308 */ /* 0x0002a40000000800 */
[--C-:B-1----:R-:W-:Y:S01]  /*1f720*/  FFMA.FTZ R2, R115, c[0x0][0x2d0], -R77.reuse ;  /* 0x0000b40073027a23 */ /* 0x102fe2000001084d */
[----:B--2---:R-:W-:Y:S07]  /*1f730*/  F2FP.PACK_AB R86, R168, R170 ;  /* 0x000000aaa856723e */ /* 0x004fee00000000ff */
[----:B------:R1:W-:Y:S02]  /*1f740*/  MUFU.EX2 R115, R2 ;  /* 0x0000000200737308 */ /* 0x0003e40000000800 */
[--C-:B-1----:R-:W-:Y:S02]  /*1f750*/  FFMA.FTZ R2, R201, c[0x0][0x2d0], -R77.reuse ;  /* 0x0000b400c9027a23 */ /* 0x102fe4000001084d */
        /* <DEDUP_REMOVED lines=10> */
[----:B------:R1:W2:Y:S02]  /*1f800*/  MUFU.EX2 R112, R2 ;  /* 0x0000000200707308 */ /* 0x0002a40000000800 */
[--C-:B-1----:R-:W-:Y:S01]  /*1f810*/  FFMA.FTZ R2, R201, c[0x0][0x2d0], -R77.reuse ;  /* 0x0000b400c9027a23 */ /* 0x102fe2000001084d */
[----:B------:R-:W-:Y:S02]  /*1f820*/  MOV R201, R113 ;  /* 0x0000007100c97202 */ /* 0x000fe40000000f00 */
[----:B--2---:R-:W-:Y:S05]  /*1f830*/  F2FP.PACK_AB R85, R112, R115 ;  /* 0x000000737055723e */ /* 0x004fea00000000ff */
[----:B------:R1:W-:Y:S02]  /*1f840*/  MUFU.EX2 R113, R2 ;  /* 0x0000000200717308 */ /* 0x0003e40000000800 */
[----:B-1----:R-:W-:Y:S01]  /*1f850*/  FFMA.FTZ R2, R198, c[0x0][0x2d0], -R77 ;  /* 0x0000b400c6027a23 */ /* 0x002fe2000001084d */
        /* <DEDUP_REMOVED lines=9> */
[----:B------:R1:W2:Y:S02]  /*1f8f0*/  MUFU.EX2 R114, R2 ;  /* 0x0000000200727308 */ /* 0x0002a40000000800 */
[--C-:B-1----:R-:W-:Y:S01]  /*1f900*/  FFMA.FTZ R2, R201, c[0x0][0x2d0], -R105.reuse ;  /* 0x0000b400c9027a23 */ /* 0x102fe20000010869 */
[----:B--2---:R-:W-:Y:S07]  /*1f910*/  F2FP.PACK_AB R87, R114, R113 ;  /* 0x000000717257723e */ /* 0x004fee00000000ff */
[----:B------:R1:W2:Y:S01]  /*1f920*/  MUFU.EX2 R175, R2 ;  /* 0x0000000200af7308 */ /* 0x0002a20000000800 */
[C---:B------:R-:W-:Y:S08]  /*1f930*/  HMMA.16816.F32 R8, R84.reuse, R92, R8 ;  /* 0x0000005c5408723c */ /* 0x040ff00000001808 */
[-C--:B------:R-:W-:Y:S08]  /*1f940*/  HMMA.16816.F32 R12, R84, R94.reuse, R12 ;  /* 0x0000005e540c723c */ /* 0x080ff0000000180c */
[C---:B------:R-:W-:Y:S01]  /*1f950*/  HMMA.16816.F32 R16, R80.reuse, R94, R16 ;  /* 0x0000005e5010723c */ /* 0x040fe20000001810 */
[----:B------:R-:W-:Y:S03]  /*1f960*/  LDSM.16.MT88.4 R92, [R224+0x2900] ;  /* 0x00290000e05c783b */ /* 0x000fe60000004200 */
[--C-:B-1----:R-:W-:Y:S01]  /*1f970*/  FFMA.FTZ R2, R137, c[0x0][0x2d0], -R105.reuse ;  /* 0x0000b40089027a23 */ /* 0x102fe20000010869 */
[----:B------:R-:W-:Y:S02]  /*1f980*/  MOV R137, R136 ;  /* 0x0000008800897202 */ /* 0x000fe40000000f00 */
[----:B------:R-:W-:Y:S01]  /*1f990*/  MOV R136, R204 ;  /* 0x000000cc00887202 */ /* 0x000fe20000000f00 */
[-C--:B------:R-:W-:Y:S01]  /*1f9a0*/  HMMA.16816.F32 R20, R80, R96.reuse, R20 ;  /* 0x000000605014723c */ /* 0x080fe20000001814 */
[----:B------:R1:W-:Y:S07]  /*1f9b0*/  MUFU.EX2 R204, R2 ;  /* 0x0000000200cc7308 */ /* 0x0003ee0000000800 */
[C---:B------:R-:W-:Y:S08]  /*1f9c0*/  HMMA.16816.F32 R24, R84.reuse, R96, R24 ;  /* 0x000000605418723c */ /* 0x040ff00000001818 */
[-C--:B------:R-:W-:Y:S08]  /*1f9d0*/  HMMA.16816.F32 R28, R84, R98.reuse, R28 ;  /* 0x00000062541c723c */ /* 0x080ff0000000181c */
[C---:B------:R-:W-:Y:S01]  /*1f9e0*/  HMMA.16816.F32 R32, R80.reuse, R98, R32 ;  /* 0x000000625020723c */ /* 0x040fe20000001820 */
[----:B------:R-:W-:Y:S03]  /*1f9f0*/  LDSM.16.MT88.4 R96, [R227+0x2900] ;  /* 0x00290000e360783b */ /* 0x000fe60000004200 */
[----:B-1----:R-:W-:Y:S04]  /*1fa00*/  FFMA.FTZ R2, R198, c[0x0][0x2d0], -R105 ;  /* 0x0000b400c6027a23 */ /* 0x002fe80000010869 */
[----:B------:R1:W-:Y:S04]  /*1fa10*/  MUFU.EX2 R203, R2 ;  /* 0x0000000200cb7308 */ /* 0x0003e80000000800 */
[--C-:B-1----:R-:W-:Y:S06]  /*1fa20*/  FFMA.FTZ R2, R138, c[0x0][0x2d0], -R78.reuse ;  /* 0x0000b4008a027a23 */ /* 0x102fec000001084e */
[----:B------:R1:W-:Y:S02]  /*1fa30*/  MUFU.EX2 R173, R2 ;  /* 0x0000000200ad7308 */ /* 0x0003e40000000800 */
[--C-:B-1----:R-:W-:Y:S01]  /*1fa40*/  FFMA.FTZ R2, R137, c[0x0][0x2d0], -R78.reuse ;  /* 0x0000b40089027a23 */ /* 0x102fe2000001084e */
[----:B------:R-:W-:Y:S02]  /*1fa50*/  MOV R137, R134 ;  /* 0x0000008600897202 */ /* 0x000fe40000000f00 */
[----:B------:R-:W-:Y:S05]  /*1fa60*/  MOV R134, R194 ;  /* 0x000000c200867202 */ /* 0x000fea0000000f00 */
[----:B------:R1:W-:Y:S01]  /*1fa70*/  MUFU.EX2 R198, R2 ;  /* 0x0000000200c67308 */ /* 0x0003e20000000800 */
[----:B------:R-:W-:Y:S01]  /*1fa80*/  MOV R148, R134 ;  /* 0x0000008600947202 */ /* 0x000fe20000000f00 */
[--C-:B-1----:R-:W-:Y:S01]  /*1fa90*/  FFMA.FTZ R2, R136, c[0x0][0x2d0], -R78.reuse ;  /* 0x0000b40088027a23 */ /* 0x102fe2000001084e */
[----:B------:R-:W-:Y:S07]  /*1faa0*/  MOV R136, R192 ;  /* 0x000000c000887202 */ /* 0x000fee0000000f00 */
[----:B------:R1:W3:Y:S01]  /*1fab0*/  MUFU.EX2 R201, R2 ;  /* 0x0000000200c97308 */ /* 0x0002e20000000800 */
[----:B------:R-:W-:Y:S01]  /*1fac0*/  MOV R138, R136 ;  /* 0x00000088008a7202 */ /* 0x000fe20000000f00 */
[----:B-1----:R-:W-:Y:S01]  /*1fad0*/  FFMA.FTZ R2, R135, c[0x0][0x2d0], -R107 ;  /* 0x0000b40087027a23 */ /* 0x002fe2000001086b */
[----:B------:R-:W-:Y:S07]  /*1fae0*/  MOV R135, R193 ;  /* 0x000000c100877202 */ /* 0x000fee0000000f00 */
[----:B------:R1:W-:Y:S01]  /*1faf0*/  MUFU.EX2 R172, R2 ;  /* 0x0000000200ac7308 */ /* 0x0003e20000000800 */
[----:B------:R-:W-:Y:S02]  /*1fb00*/  IMAD.MOV.U32 R139, RZ, RZ, R135 ;  /* 0x000000ffff8b7224 */ /* 0x000fe400078e0087 */
[--C-:B-1----:R-:W-:Y:S07]  /*1fb10*/  FFMA.FTZ R2, R103, c[0x0][0x2d0], -R107.reuse ;  /* 0x0000b40067027a23 */ /* 0x102fee000001086b */
[----:B------:R1:W4:Y:S02]  /*1fb20*/  MUFU.EX2 R194, R2 ;  /* 0x0000000200c27308 */ /* 0x0003240000000800 */
[--C-:B-1----:R-:W-:Y:S08]  /*1fb30*/  FFMA.FTZ R2, R102, c[0x0][0x2d0], -R107.reuse ;  /* 0x0000b40066027a23 */ /* 0x102ff0000001086b */
[----:B------:R1:W-:Y:S02]  /*1fb40*/  MUFU.EX2 R193, R2 ;  /* 0x0000000200c17308 */ /* 0x0003e40000000800 */
[----:B-1----:R-:W-:Y:S02]  /*1fb50*/  FFMA.FTZ R2, R101, c[0x0][0x2d0], -R107 ;  /* 0x0000b40065027a23 */ /* 0x002fe4000001086b */
[----:B------:R-:W1:Y:S06]  /*1fb60*/  LDSM.16.MT88.4 R100, [R225+0x2100] ;  /* 0x00210000e164783b */ /* 0x000e6c0000004200 */
[----:B------:R2:W1:Y:S02]  /*1fb70*/  MUFU.EX2 R192, R2 ;  /* 0x0000000200c07308 */ /* 0x0004640000000800 */
[----:B--2---:R-:W-:Y:S08]  /*1fb80*/  FFMA.FTZ R2, R108, c[0x0][0x2d0], -R77 ;  /* 0x0000b4006c027a23 */ /* 0x004ff0000001084d */
[----:B------:R2:W-:Y:S10]  /*1fb90*/  MUFU.EX2 R108, R3 ;  /* 0x00000003006c7308 */ /* 0x0005f40000000800 */
[----:B------:R3:W3:Y:S01]  /*1fba0*/  MUFU.EX2 R111, R2 ;  /* 0x00000002006f7308 */ /* 0x0006e20000000800 */
[-C--:B-1----:R-:W-:Y:S08]  /*1fbb0*/  HMMA.16816.F32 R36, R80, R100.reuse, R36 ;  /* 0x000000645024723c */ /* 0x082ff00000001824 */
[C---:B------:R-:W-:Y:S04]  /*1fbc0*/  HMMA.16816.F32 R40, R84.reuse, R100, R40 ;  /* 0x000000645428723c */ /* 0x040fe80000001828 */
[--C-:B--2---:R-:W-:Y:S02]  /*1fbd0*/  FFMA.FTZ R3, R137, c[0x0][0x2d0], -R105.reuse ;  /* 0x0000b40089037a23 */ /* 0x104fe40000010869 */
[----:B------:R-:W2:Y:S01]  /*1fbe0*/  LDL.LU R137, [R1+0x48] ;  /* 0x0000480001897983 */ /* 0x000ea20000300800 */
[----:B------:R-:W-:Y:S01]  /*1fbf0*/  FFMA.FTZ R105, R189, c[0x0][0x2d0], -R105 ;  /* 0x0000b400bd697a23 */ /* 0x000fe20000010869 */
[-C--:B------:R-:W-:Y:S01]  /*1fc00*/  HMMA.16816.F32 R44, R84, R102.reuse, R44 ;  /* 0x00000066542c723c */ /* 0x080fe2000000182c */
[----:B------:R1:W-:Y:S01]  /*1fc10*/  MUFU.EX2 R190, R3 ;  /* 0x0000000300be7308 */ /* 0x0003e20000000800 */
[----:B------:R-:W2:Y:S04]  /*1fc20*/  LDL.LU R136, [R1+0x54] ;  /* 0x0000540001887983 */ /* 0x000ea80000300800 */
[----:B------:R-:W2:Y:S01]  /*1fc30*/  LDL.LU R135, [R1+0x50] ;  /* 0x0000500001877983 */ /* 0x000ea20000300800 */
[--C-:B---3--:R-:W-:Y:S01]  /*1fc40*/  FFMA.FTZ R2, R109, c[0x0][0x2d0], -R77.reuse ;  /* 0x0000b4006d027a23 */ /* 0x108fe2000001084d */
[C---:B------:R-:W-:Y:S02]  /*1fc50*/  HMMA.16816.F32 R48, R80.reuse, R102, R48 ;  /* 0x000000665030723c */ /* 0x040fe40000001830 */
[----:B------:R-:W3:Y:S01]  /*1fc60*/  LDL.LU R134, [R1+0x4c] ;  /* 0x00004c0001867983 */ /* 0x000ee20000300800 */
[----:B------:R4:W-:Y:S03]  /*1fc70*/  MUFU.EX2 R109, R2 ;  /* 0x00000002006d7308 */ /* 0x0009e60000000800 */
[----:B------:R-:W2:Y:S02]  /*1fc80*/  LDSM.16.MT88.4 R100, [R225+0x2900] ;  /* 0x00290000e164783b */ /* 0x000ea40000004200 */
[-C--:B------:R-:W-:Y:S05]  /*1fc90*/  HMMA.16816.F32 R52, R80, R88.reuse, R52 ;  /* 0x000000585034723c */ /* 0x080fea0000001834 */
[----:B------:R4:W4:Y:S03]  /*1fca0*/  MUFU.EX2 R189, R79 ;  /* 0x0000004f00bd7308 */ /* 0x0009260000000800 */
[C---:B------:R-:W-:Y:S04]  /*1fcb0*/  HMMA.16816.F32 R56, R84.reuse, R88, R56 ;  /* 0x000000585438723c */ /* 0x040fe80000001838 */
[--C-:B-1----:R-:W-:Y:S03]  /*1fcc0*/  FFMA.FTZ R3, R150, c[0x0][0x2d0], -R78.reuse ;  /* 0x0000b40096037a23 */ /* 0x102fe6000001084e */
[----:B------:R1:W-:Y:S01]  /*1fcd0*/  MUFU.EX2 R187, R105 ;  /* 0x0000006900bb7308 */ /* 0x0003e20000000800 */
[-C--:B------:R-:W-:Y:S01]  /*1fce0*/  HMMA.16816.F32 R60, R84, R90.reuse, R60 ;  /* 0x0000005a543c723c */ /* 0x080fe2000000183c */
[----:B------:R-:W2:Y:S03]  /*1fcf0*/  LDSM.16.MT88.4 R84, [R226+0x2900] ;  /* 0x00290000e254783b */ /* 0x000ea60000004200 */
[--C-:B----4-:R-:W-:Y:S02]  /*1fd00*/  FFMA.FTZ R2, R188, c[0x0][0x2d0], -R77.reuse ;  /* 0x0000b400bc027a23 */ /* 0x110fe4000001084d */
[--C-:B------:R-:W-:Y:S02]  /*1fd10*/  FFMA.FTZ R88, R184, c[0x0][0x2d0], -R77.reuse ;  /* 0x0000b400b8587a23 */ /* 0x100fe4000001084d */
[----:B------:R-:W-:Y:S01]  /*1fd20*/  HMMA.16816.F32 R64, R80, R90, R64 ;  /* 0x0000005a5040723c */ /* 0x000fe20000001840 */
[----:B------:R4:W4:Y:S03]  /*1fd30*/  MUFU.EX2 R110, R2 ;  /* 0x00000002006e7308 */ /* 0x0009260000000800 */
[----:B------:R-:W-:Y:S01]  /*1fd40*/  FFMA.FTZ R89, R76, c[0x0][0x2d0], -R77 ;  /* 0x0000b4004c597a23 */ /* 0x000fe2000001084d */
[----:B------:R-:W-:Y:S02]  /*1fd50*/  F2FP.PACK_AB R76, R175, R205 ;  /* 0x000000cdaf4c723e */ /* 0x000fe400000000ff */
[----:B------:R-:W-:Y:S02]  /*1fd60*/  F2FP.PACK_AB R79, R201, R198 ;  /* 0x000000c6c94f723e */ /* 0x000fe400000000ff */
[----:B------:R-:W-:Y:S02]  /*1fd70*/  F2FP.PACK_AB R80, R194, R172 ;  /* 0x000000acc250723e */ /* 0x000fe400000000ff */
[----:B------:R4:W4:Y:S01]  /*1fd80*/  MUFU.EX2 R188, R104 ;  /* 0x0000006800bc7308 */ /* 0x0009220000000800 */
[----:B------:R-:W-:Y:S02]  /*1fd90*/  F2FP.PACK_AB R82, R192, R193 ;  /* 0x000000c1c052723e */ /* 0x000fe400000000ff */
[----:B------:R-:W-:Y:S01]  /*1fda0*/  F2FP.PACK_AB R81, R111, R108 ;  /* 0x0000006c6f51723e */ /* 0x000fe200000000ff */
[--C-:B-1----:R-:W-:Y:S01]  /*1fdb0*/  FFMA.FTZ R105, R148, c[0x0][0x2d0], -R107.reuse ;  /* 0x0000b40094697a23 */ /* 0x102fe2000001086b */
[----:B------:R-:W-:Y:S05]  /*1fdc0*/  F2FP.PACK_AB R180, R189, R190 ;  /* 0x000000bebdb4723e */ /* 0x000fea00000000ff */
[----:B------:R-:W-:Y:S01]  /*1fdd0*/  MUFU.EX2 R184, R3 ;  /* 0x0000000300b87308 */ /* 0x000fe20000000800 */
[--C-:B----4-:R-:W-:Y:S01]  /*1fde0*/  FFMA.FTZ R2, R185, c[0x0][0x2d0], -R78.reuse ;  /* 0x0000b400b9027a23 */ /* 0x110fe2000001084e */
[----:B------:R-:W-:Y:S08]  /*1fdf0*/  F2FP.PACK_AB R83, R110, R109 ;  /* 0x0000006d6e53723e */ /* 0x000ff000000000ff */
[----:B------:R1:W-:Y:S01]  /*1fe00*/  MUFU.EX2 R185, R2 ;  /* 0x0000000200b97308 */ /* 0x0003e20000000800 */
[--C-:B------:R-:W-:Y:S01]  /*1fe10*/  FFMA.FTZ R104, R149, c[0x0][0x2d0], -R107.reuse ;  /* 0x0000b40095687a23 */ /* 0x100fe2000001086b */
[----:B------:R-:W-:Y:S01]  /*1fe20*/  F2FP.PACK_AB R182, R187, R188 ;  /* 0x000000bcbbb6723e */ /* 0x000fe200000000ff */
[----:B------:R-:W-:Y:S07]  /*1fe30*/  FFMA.FTZ R107, R139, c[0x0][0x2d0], -R107 ;  /* 0x0000b4008b6b7a23 */ /* 0x000fee000001086b */
[----:B------:R-:W-:Y:S10]  /*1fe40*/  MUFU.EX2 R105, R105 ;  /* 0x0000006900697308 */ /* 0x000ff40000000800 */
[----:B------:R-:W4:Y:S01]  /*1fe50*/  MUFU.EX2 R107, R107 ;  /* 0x0000006b006b7308 */ /* 0x000f220000000800 */
[--C-:B-1----:R-:W-:Y:S02]  /*1fe60*/  FFMA.FTZ R2, R151, c[0x0][0x2d0], -R78.reuse ;  /* 0x0000b40097027a23 */ /* 0x102fe4000001084e */
[----:B------:R-:W-:Y:S01]  /*1fe70*/  FFMA.FTZ R78, R186, c[0x0][0x2d0], -R78 ;  /* 0x0000b400ba4e7a23 */ /* 0x000fe2000001084e */
[----:B------:R-:W-:Y:S06]  /*1fe80*/  LDSM.16.MT88.4 R148, [R227+0x3100] ;  /* 0x00310000e394783b */ /* 0x000fec0000004200 */
[----:B------:R1:W1:Y:S10]  /*1fe90*/  MUFU.EX2 R186, R2 ;  /* 0x0000000200ba7308 */ /* 0x0002740000000800 */
[----:B------:R-:W1:Y:S01]  /*1fea0*/  MUFU.EX2 R104, R104 ;  /* 0x0000006800687308 */ /* 0x000e620000000800 */
[----:B----4-:R-:W-:Y:S09]  /*1feb0*/  F2FP.PACK_AB R178, R107, R106 ;  /* 0x0000006a6bb2723e */ /* 0x010ff200000000ff */
[----:B------:R-:W-:Y:S01]  /*1fec0*/  MUFU.EX2 R91, R88 ;  /* 0x00000058005b7308 */ /* 0x000fe20000000800 */
[----:B-1----:R-:W-:Y:S01]  /*1fed0*/  FFMA.FTZ R2, R138, c[0x0][0x2d0], -R77 ;  /* 0x0000b4008a027a23 */ /* 0x002fe2000001084d */
[----:B------:R-:W-:Y:S02]  /*1fee0*/  F2FP.PACK_AB R77, R173, R174 ;  /* 0x000000aead4d723e */ /* 0x000fe400000000ff */
[----:B------:R-:W-:Y:S06]  /*1fef0*/  F2FP.PACK_AB R181, R186, R185 ;  /* 0x000000b9bab5723e */ /* 0x000fec00000000ff */
[----:B------:R-:W1:Y:S01]  /*1ff00*/  MUFU.EX2 R88, R89 ;  /* 0x0000005900587308 */ /* 0x000e620000000800 */
[----:B------:R-:W-:Y:S09]  /*1ff10*/  F2FP.PACK_AB R176, R105, R104 ;  /* 0x0000006869b0723e */ /* 0x000ff200000000ff */
[----:B------:R-:W4:Y:S01]  /*1ff20*/  MUFU.EX2 R90, R2 ;  /* 0x00000002005a7308 */ /* 0x000f220000000800 */
[----:B-1----:R-:W-:Y:S02]  /*1ff30*/  F2FP.PACK_AB R179, R75, R88 ;  /* 0x000000584bb3723e */ /* 0x002fe400000000ff */
[----:B----4-:R-:W-:Y:S01]  /*1ff40*/  F2FP.PACK_AB R177, R91, R90 ;  /* 0x0000005a5bb1723e */ /* 0x010fe200000000ff */
[----:B--2---:R-:W-:Y:S01]  /*1ff50*/  FFMA.FTZ R70, R70, R137, R245 ;  /* 0x0000008946467223 */ /* 0x004fe200000100f5 */
[----:B------:R-:W-:Y:S02]  /*1ff60*/  MOV R137, R132 ;  /* 0x0000008400897202 */ /* 0x000fe40000000f00 */
[----:B------:R-:W-:Y:S01]  /*1ff70*/  MOV R245, R122 ;  /* 0x0000007a00f57202 */ /* 0x000fe20000000f00 */
[----:B------:R-:W-:Y:S01]  /*1ff80*/  FFMA.FTZ R69, R69, R136, R243 ;  /* 0x0000008845457223 */ /* 0x000fe200000100f3 */
[----:B------:R-:W-:Y:S01]  /*1ff90*/  MOV R136, R133 ;  /* 0x0000008500887202 */ /* 0x000fe20000000f00 */
[----:B------:R-:W-:Y:S01]  /*1ffa0*/  FADD.FTZ R70, R246, R70 ;  /* 0x00000046f6467221 */ /* 0x000fe20000010000 */
[----:B------:R-:W-:Y:S01]  /*1ffb0*/  MOV R243, R127 ;  /* 0x0000007f00f37202 */ /* 0x000fe20000000f00 */
[----:B------:R-:W-:Y:S02]  /*1ffc0*/  FFMA.FTZ R68, R68, R135, R219 ;  /* 0x0000008744447223 */ /* 0x000fe400000100db */
[----:B------:R-:W-:Y:S02]  /*1ffd0*/  FADD.FTZ R69, R244, R69 ;  /* 0x00000045f4457221 */ /* 0x000fe40000010000 */
[----:B---3--:R-:W-:Y:S02]  /*1ffe0*/  FFMA.FTZ R0, R0, R134, R116 ;  /* 0x0000008600007223 */ /* 0x008fe40000010074 */
[----:B------:R1:W2:Y:S01]  /*1fff0*/  MUFU.EX2 R116, R78 ;  /* 0x0000004e00747308 */ /* 0x0002a20000000800 */
[----:B------:R-:W3:Y:S01]  /*20000*/  LDSM.16.MT88.4 R132, [R224+0x3100] ;  /* 0x00310000e084783b */ /* 0x000ee20000004200 */
        /* <DEDUP_REMOVED lines=11> */
[----:B-1----:R-:W-:Y:S01]  /*200c0*/  F2FP.PACK_AB R78, R203, R204 ;  /* 0x000000cccb4e723e */ /* 0x002fe200000000ff */
[----:B------:R-:W-:Y:S01]  /*200d0*/  FADD.FTZ R2, R124, R2 ;  /* 0x000000027c027221 */ /* 0x000fe20000010000 */
[----:B--2---:R-:W-:Y:S01]  /*200e0*/  F2FP.PACK_AB R183, R116, R184 ;  /* 0x000000b874b7723e */ /* 0x004fe200000000ff */
[----:B------:R-:W-:Y:S02]  /*200f0*/  FADD.FTZ R0, R123, R0 ;  /* 0x000000007b007221 */ /* 0x000fe40000010000 */
[----:B------:R-:W-:Y:S02]  /*20100*/  FADD.FTZ R70, R121, R68 ;  /* 0x0000004479467221 */ /* 0x000fe40000010000 */
[-C--:B------:R-:W-:Y:S05]  /*20110*/  HMMA.16816.F32 R4, R76, R92.reuse, R4 ;  /* 0x0000005c4c04723c */ /* 0x080fea0000001804 */
[----:B------:R-:W-:Y:S02]  /*20120*/  FADD.FTZ R68, R120, R2 ;  /* 0x0000000278447221 */ /* 0x000fe40000010000 */
[----:B------:R-:W-:Y:S01]  /*20130*/  FADD.FTZ R0, R143, R0 ;  /* 0x000000008f007221 */ /* 0x000fe20000010000 */
[C---:B------:R-:W-:Y:S04]  /*20140*/  HMMA.16816.F32 R8, R80.reuse, R92, R8 ;  /* 0x0000005c5008723c */ /* 0x040fe80000001808 */
[----:B------:R-:W-:Y:S04]  /*20150*/  FADD.FTZ R3, R199, R3 ;  /* 0x00000003c7037221 */ /* 0x000fe80000010000 */
[-C--:B------:R-:W-:Y:S04]  /*20160*/  HMMA.16816.F32 R12, R80, R94.reuse, R12 ;  /* 0x0000005e500c723c */ /* 0x080fe8000000180c */
[----:B------:R-:W-:Y:S04]  /*20170*/  FADD.FTZ R3, R202, R3 ;  /* 0x00000003ca037221 */ /* 0x000fe80000010000 */
[C---:B------:R-:W-:Y:S04]  /*20180*/  HMMA.16816.F32 R16, R76.reuse, R94, R16 ;  /* 0x0000005e4c10723c */ /* 0x040fe80000001810 */
[----:B------:R-:W-:Y:S04]  /*20190*/  FADD.FTZ R3, R195, R3 ;  /* 0x00000003c3037221 */ /* 0x000fe80000010000 */
[-C--:B------:R-:W-:Y:S04]  /*201a0*/  HMMA.16816.F32 R20, R76, R96.reuse, R20 ;  /* 0x000000604c14723c */ /* 0x080fe80000001814 */
[----:B------:R-:W-:Y:S02]  /*201b0*/  FADD.FTZ R69, R196, R3 ;  /* 0x00000003c4457221 */ /* 0x000fe40000010000 */
[----:B------:R-:W-:Y:S02]  /*201c0*/  FADD.FTZ R3, R142, R70 ;  /* 0x000000468e037221 */ /* 0x000fe40000010000 */
[C---:B------:R-:W-:Y:S04]  /*201d0*/  HMMA.16816.F32 R24, R80.reuse, R96, R24 ;  /* 0x000000605018723c */ /* 0x040fe80000001818 */
[----:B------:R-:W-:Y:S02]  /*201e0*/  FADD.FTZ R3, R243, R3 ;  /* 0x00000003f3037221 */ /* 0x000fe40000010000 */
[----:B------:R-:W-:Y:S02]  /*201f0*/  FADD.FTZ R2, R197, R69 ;  /* 0x00000045c5027221 */ /* 0x000fe40000010000 */
[-C--:B------:R-:W-:Y:S04]  /*20200*/  HMMA.16816.F32 R28, R80, R98.reuse, R28 ;  /* 0x00000062501c723c */ /* 0x080fe8000000181c */
[----:B------:R-:W-:Y:S04]  /*20210*/  FADD.FTZ R2, R200, R2 ;  /* 0x00000002c8027221 */ /* 0x000fe80000010000 */
        /* <DEDUP_REMOVED lines=9> */
[-C--:B---3--:R-:W-:Y:S07]  /*202b0*/  HMMA.16816.F32 R120, R180, R132.reuse, R4 ;  /* 0x00000084b478723c */ /* 0x088fee0000001804 */
        /* <DEDUP_REMOVED lines=107> */
.L_x_727:
        /* <DEDUP_REMOVED lines=120> */
.L_x_671:
[----:B------:R-:W3:Y:S02]  /*210f0*/  S2R R55, SR_CTAID.Y ;  /* 0x0000000000377919 */ /* 0x000ee40000002600 */
[----:B---3--:R-:W-:Y:S01]  /*21100*/  SHF.R.S32.HI R43, RZ, 0x1f, R55 ;  /* 0x0000001fff2b7819 */ /* 0x008fe20000011437 */
[----:B------:R-:W-:Y:S05]  /*21110*/  @P4 BRA `(.L_x_729) ;  /* 0x0000130000004947 */ /* 0x000fea0003800000 */
[----:B------:R-:W3:Y:S01]  /*21120*/  LDL R44, [R1+0x78] ;  /* 0x00007800012c7983 */ /* 0x000ee20000100800 */
[----:B------:R-:W-:Y:S01]  /*21130*/  IMAD.MOV.U32 R6, RZ, RZ, -0x10 ;  /* 0xfffffff0ff067424 */ /* 0x000fe200078e00ff */
[----:B------:R-:W-:Y:S02]  /*21140*/  F2FP.PACK_AB R5, R121, R120 ;  /* 0x000000787905723e */ /* 0x000fe400000000ff */
[----:B------:R-:W4:Y:S01]  /*21150*/  S2R R41, SR_TID.X ;  /* 0x0000000000297919 */ /* 0x000f220000002100 */
        /* <DEDUP_REMOVED lines=12> */
[----:B----4-:R-:W-:Y:S02]  /*21220*/  SHF.R.S32.HI R42, RZ, 0x1f, R41 ;  /* 0x0000001fff2a7819 */ /* 0x010fe40000011429 */
        /* <DEDUP_REMOVED lines=16> */
[----:B--2---:R-:W-:Y:S01]  /*21330*/  IMAD.IADD R27, R41, 0x1, -R0 ;  /* 0x00000001291b7824 */ /* 0x004fe200078e0a00 */
        /* <DEDUP_REMOVED lines=35> */
[----:B--2---:R-:W-:-:S03]  /*21570*/  IMAD.MOV.U32 R5, RZ, RZ, 0x20 ;  /* 0x00000020ff057424 */ /* 0x004fc600078e00ff */
        /* <DEDUP_REMOVED lines=14> */
[----:B--2---:R-:W-:-:S03]  /*21660*/  IMAD.IADD R3, R8, 0x1, R2 ;  /* 0x0000000108037824 */ /* 0x004fc600078e0202 */
        /* <DEDUP_REMOVED lines=36> */
.L_x_730:
        /* <DEDUP_REMOVED lines=183> */
.L_x_729:
        /* <DEDUP_REMOVED lines=19> */
.L_x_731:
[----:B----4-:R-:W3:Y:S01]  /*22550*/  S2R R10, SR_TID.X ;  /* 0x00000000000a7919 */ /* 0x010ee20000002100 */
[----:B------:R-:W-:Y:S01]  /*22560*/  SHF.R.S32.HI R0, RZ, 0x1f, R8 ;  /* 0x0000001fff007819 */ /* 0x000fe20000011408 */
[----:B------:R-:W-:Y:S01]  /*22570*/  BSSY B0, `(.L_x_732) ;  /* 0x0000026000007945 */ /* 0x000fe20003800000 */
[----:B-1----:R-:W-:-:S02]  /*22580*/  SEL R9, R8, RZ, !P0 ;  /* 0x000000ff08097207 */ /* 0x002fc40004000000 */
[----:B------:R-:W-:Y:S02]  /*22590*/  SEL R11, R0, RZ, !P0 ;  /* 0x000000ff000b7207 */ /* 0x000fe40004000000 */
[----:B---3--:R-:W-:-:S13]  /*225a0*/  ISETP.GT.AND P1, PT, R10, 0x7f, PT ;  /* 0x0000007f0a00780c */ /* 0x008fda0003f24270 */
        /* <DEDUP_REMOVED lines=34> */
.L_x_733:
[----:B------:R-:W-:Y:S05]  /*227d0*/  BSYNC B0 ;  /* 0x0000000000007941 */ /* 0x000fea0003800000 */
.L_x_732:
[----:B------:R-:W3:Y:S01]  /*227e0*/  S2R R12, SR_CTAID.X ;  /* 0x00000000000c7919 */ /* 0x000ee20000002500 */
        /* <DEDUP_REMOVED lines=16> */
[----:B---3--:R-:W-:Y:S02]  /*228f0*/  IMAD R4, R12, 0x80, R4 ;  /* 0x000000800c047824 */ /* 0x008fe400078e0204 */
        /* <DEDUP_REMOVED lines=28> */
[----:B------:R-:W3:Y:S01]  /*22ac0*/  SHFL.IDX PT, R7, R3, RZ, 0x181f ;  /* 0x00181fff03077589 */ /* 0x000ee200000e0000 */
[----:B------:R-:W-:-:S02]  /*22ad0*/  IADD3 R8, R2, 0x10, RZ ;  /* 0x0000001002087810 */ /* 0x000fc40007ffe0ff */
[-C--:B------:R-:W-:Y:S01]  /*22ae0*/  ISETP.GE.OR P1, PT, R2, R19.reuse, P0 ;  /* 0x000000130200720c */ /* 0x080fe20000726670 */
[----:B------:R-:W4:Y:S01]  /*22af0*/  SHFL.IDX PT, R9, R3, 0x1, 0x181f ;  /* 0x00381f0003097f89 */ /* 0x000f2200000e0000 */
[-C--:B------:R-:W-:Y:S02]  /*22b00*/  ISETP.GE.OR P5, PT, R8, R19.reuse, P0 ;  /* 0x000000130800720c */ /* 0x080fe400007a6670 */
[C---:B------:R-:W-:Y:S01]  /*22b10*/  IADD3 R14, R2.reuse, 0x20, RZ ;  /* 0x00000020020e7810 */ /* 0x040fe20007ffe0ff */
[----:B------:R-:W2:Y:S01]  /*22b20*/  SHFL.IDX PT, R8, R4, 0x2, 0x181f ;  /* 0x00581f0004087f89 */ /* 0x000ea200000e0000 */
[----:B------:R-:W-:Y:S02]  /*22b30*/  IADD3 R10, R2, 0x40, RZ ;  /* 0x00000040020a7810 */ /* 0x000fe40007ffe0ff */
[----:B------:R-:W-:Y:S01]  /*22b40*/  ISETP.GE.OR P4, PT, R14, R19, P0 ;  /* 0x000000130e00720c */ /* 0x000fe20000786670 */
[----:B------:R-:W2:Y:S01]  /*22b50*/  SHFL.IDX PT, R12, R3, 0x2, 0x181f ;  /* 0x00581f00030c7f89 */ /* 0x000ea200000e0000 */
[----:B------:R-:W-:-:S02]  /*22b60*/  IADD3 R13, R2, 0x30, RZ ;  /* 0x00000030020d7810 */ /* 0x000fc40007ffe0ff */
[-C--:B------:R-:W-:Y:S01]  /*22b70*/  ISETP.GE.OR P6, PT, R10, R19.reuse, P0 ;  /* 0x000000130a00720c */ /* 0x080fe200007c6670 */
[----:B------:R-:W2:Y:S01]  /*22b80*/  SHFL.IDX PT, R11, R4, 0x3, 0x181f ;  /* 0x00781f00040b7f89 */ /* 0x000ea200000e0000 */
[C---:B-1----:R-:W-:Y:S02]  /*22b90*/  @!P1 LEA R6, P2, R0.reuse, R6, 0x1 ;  /* 0x0000000600069211 */ /* 0x042fe400078408ff */
[----:B------:R-:W-:Y:S01]  /*22ba0*/  ISETP.GE.OR P3, PT, R13, R19, P0 ;  /* 0x000000130d00720c */ /* 0x000fe20000766670 */
[----:B------:R-:W1:Y:S01]  /*22bb0*/  SHFL.IDX PT, R14, R3, 0x3, 0x181f ;  /* 0x00781f00030e7f89 */ /* 0x000e6200000e0000 */
[----:B---3--:R-:W-:-:S03]  /*22bc0*/  @!P1 LEA.HI.X R7, R0, R7, R20, 0x1, P2 ;  /* 0x0000000700079211 */ /* 0x008fc600010f0c14 */
[----:B------:R-:W3:Y:S04]  /*22bd0*/  SHFL.IDX PT, R10, R4, 0x4, 0x181f ;  /* 0x00981f00040a7f89 */ /* 0x000ee800000e0000 */
[----:B------:R1:W-:Y:S04]  /*22be0*/  @!P1 ST.E.128 [R6.64], RZ ;  /* 0x000000ff06009985 */ /* 0x0003e8000c101d08 */
[----:B------:R-:W-:Y:S04]  /*22bf0*/  SHFL.IDX PT, R13, R4, 0x5, 0x181f ;  /* 0x00b81f00040d7f89 */ /* 0x000fe800000e0000 */
[----:B------:R-:W-:Y:S04]  /*22c00*/  SHFL.IDX PT, R15, R4, 0x6, 0x181f ;  /* 0x00d81f00040f7f89 */ /* 0x000fe800000e0000 */
[----:B------:R-:W3:Y:S04]  /*22c10*/  SHFL.IDX PT, R18, R3, 0x4, 0x181f ;  /* 0x00981f0003127f89 */ /* 0x000ee800000e0000 */
[----:B------:R-:W3:Y:S04]  /*22c20*/  SHFL.IDX PT, R17, R3, 0x5, 0x181f ;  /* 0x00b81f0003117f89 */ /* 0x000ee800000e0000 */
[----:B------:R-:W3:Y:S04]  /*22c30*/  SHFL.IDX PT, R16, R3, 0x6, 0x181f ;  /* 0x00d81f0003107f89 */ /* 0x000ee800000e0000 */
[----:B------:R-:W3:Y:S01]  /*22c40*/  SHFL.IDX PT, R4, R4, 0x7, 0x181f ;  /* 0x00f81f0004047f89 */ /* 0x000ee200000e0000 */
[----:B-1----:R-:W-:-:S02]  /*22c50*/  IADD3 R7, R2, 0x50, RZ ;  /* 0x0000005002077810 */ /* 0x002fc40007ffe0ff */
[C---:B------:R-:W-:Y:S01]  /*22c60*/  @!P5 LEA R6, P1, R0.reuse, R5, 0x1 ;  /* 0x000000050006d211 */ /* 0x040fe200078208ff */
[----:B------:R-:W1:Y:S01]  /*22c70*/  SHFL.IDX PT, R3, R3, 0x7, 0x181f ;  /* 0x00f81f0003037f89 */ /* 0x000e6200000e0000 */
[----:B------:R-:W-:Y:S02]  /*22c80*/  ISETP.GE.OR P2, PT, R7, R19, P0 ;  /* 0x000000130700720c */ /* 0x000fe40000746670 */
[C---:B----4-:R-:W-:Y:S02]  /*22c90*/  @!P5 LEA.HI.X R7, R0.reuse, R9, R20, 0x1, P1 ;  /* 0x000000090007d211 */ /* 0x050fe400008f0c14 */
[----:B--2---:R-:W-:Y:S02]  /*22ca0*/  @!P4 LEA R8, P1, R0, R8, 0x1 ;  /* 0x000000080008c211 */ /* 0x004fe400078208ff */
        /* <DEDUP_REMOVED lines=9> */
[----:B--2---:R-:W-:-:S04]  /*22d40*/  @!P3 LEA R6, P5, R0, R11, 0x1 ;  /* 0x0000000b0006b211 */ /* 0x004fc800078a08ff */
[C---:B------:R-:W-:Y:S02]  /*22d50*/  @!P3 LEA.HI.X R7, R0.reuse, R14, R20, 0x1, P5 ;  /* 0x0000000e0007b211 */ /* 0x040fe400028f0c14 */
[----:B---3--:R-:W-:-:S03]  /*22d60*/  @!P6 LEA R10, P5, R0, R10, 0x1 ;  /* 0x0000000a000ae211 */ /* 0x008fc600078a08ff */
        /* <DEDUP_REMOVED lines=14> */
.L_x_734:
        /* <DEDUP_REMOVED lines=11> */
.L_x_745:


//--------------------- .nv.shared._ZN7cutlass13device_kernelIN5flash19enable_sm80_to_sm89INS1_16FlashAttnFwdSm80INS1_25CollectiveMainloopFwdSm80ILi4ELi1ELb0EN4cute5tupleIJNS5_1CILi128EEENS7_ILi112EEENS7_ILi64EEEEEELi64ENS_6half_tEfNS_4arch4Sm80ELb0ELb0ELb1ELb0ELb0ELb0ELb1ELb0EEENS1_21CollectiveEpilogueFwdINS6_IJS8_SA_S9_EEENS6_IJNS7_ILi1EEESI_SI_EEESC_SE_Li128ELb0ELb1ELb0ELb0EEENS1_19SingleTileSchedulerILb0ELb0ELb1ELi128EEEEEEEEEvNT_6ParamsE --------------------------
	.section	.nv.shared._ZN7cutlass13device_kernelIN5flash19enable_sm80_to_sm89INS1_16FlashAttnFwdSm80INS1_25CollectiveMainloopFwdSm80ILi4ELi1ELb0EN4cute5tupleIJNS5_1CILi128EEENS7_ILi112EEENS7_ILi64EEEEEELi64ENS_6half_tEfNS_4arch4Sm80ELb0ELb0ELb1ELb0ELb0ELb0ELb1ELb0EEENS1_21CollectiveEpilogueFwdINS6_IJS8_SA_S9_EEENS6_IJNS7_ILi1EEESI_SI_EEESC_SE_Li128ELb0ELb1ELb0ELb0EEENS1_19SingleTileSchedulerILb0ELb0ELb1ELi128EEEEEEEEEvNT_6ParamsE,"aw",@nobits
	.sectionflags	@""
	.align	16


//--------------------- .nv.global                --------------------------
	.section	.nv.global,"aw",@nobits
.nv.global:
	.type		_ZN73_INTERNAL_df11ec02_37_flash_fwd_hdim64_fp16_softcap_sm80_cu_c784774a_36354cute1_E,@object
	.size		_ZN73_INTERNAL_df11ec02_37_flash_fwd_hdim64_fp16_softcap_sm80_cu_c784774a_36354cute1_E,(_ZN73_INTERNAL_df11ec02_37_flash_fwd_hdim64_fp16_softcap_sm80_cu_c784774a_36354cuda3std3__45__cpo6cbeginE - _ZN73_INTERNAL_df11ec02_37_flash_fwd_hdim64_fp16_softcap_sm80_cu_c784774a_36354cute1_E)
_ZN73_INTERNAL_df11ec02_37_flash_fwd_hdim64_fp16_softcap_sm80_cu_c784774a_36354cute1_E:
	.zero		1
	.type		_ZN73_INTERNAL_df11ec02_37_flash_fwd_hdim64_fp16_softcap_sm80_cu_c784774a_36354cuda3std3__45__cpo6cbeginE,@object
	.size		_ZN73_INTERNAL_df11ec02_37_flash_fwd_hdim64_fp16_softcap_sm80_cu_c784774a_36354cuda3std3__45__cpo6cbeginE,(_ZN73_INTERNAL_df11ec02_37_flash_fwd_hdim64_fp16_softcap_sm80_cu_c784774a_36354cuda3std3__48in_placeE - _ZN73_INTERNAL_df11ec02_37_flash_fwd_hdim64_fp16_softcap_sm80_cu_c784774a_36354cuda3std3__45__cpo6cbeginE)
_ZN73_INTERNAL_df11ec02_37_flash_fwd_hdim64_fp16_softcap_sm80_cu_c784774a_36354cuda3std3__45__cpo6cbeginE:
	.zero		1
	.type		_ZN73_INTERNAL_df11ec02_37_flash_fwd_hdim64_fp16_softcap_sm80_cu_c784774a_36354cuda3std3__48in_placeE,@object
	.size		_ZN73_INTERNAL_df11ec02_37_flash_fwd_hdim64_fp16_softcap_sm80_cu_c784774a_36354cuda3std3__48in_placeE,(_ZN73_INTERNAL_df11ec02_37_flash_fwd_hdim64_fp16_softcap_sm80_cu_c784774a_36354cuda3std6ranges3__45__cpo9iter_moveE - _ZN73_INTERNAL_df11ec02_37_flash_fwd_hdim64_fp16_softcap_sm80_cu_c784774a_36354cuda3std3__48in_placeE)
_ZN73_INTERNAL_df11ec02_37_flash_fwd_hdim64_fp16_softcap_sm80_cu_c784774a_36354cuda3std3__48in_placeE:
	.zero		1
	.type		_ZN73_INTERNAL_df11ec02_37_flash_fwd_hdim64_fp16_softcap_sm80_cu_c784774a_36354cuda3std6ranges3__45__cpo9iter_moveE,@object
	.size		_ZN73_INTERNAL_df11ec02_37_flash_fwd_hdim64_fp16_softcap_sm80_cu_c784774a_36354cuda3std6ranges3__45__cpo9iter_moveE,(_ZN73_INTERNAL_df11ec02_37_flash_fwd_hdim64_fp16_softcap_sm80_cu_c784774a_36354cuda3std3__45__cpo5beginE - _ZN73_INTERNAL_df11ec02_37_flash_fwd_hdim64_fp16_softcap_sm80_cu_c784774a_36354cuda3std6ranges3__45__cpo9iter_moveE)
_ZN73_INTERNAL_df11ec02_37_flash_fwd_hdim64_fp16_softcap_sm80_cu_c784774a_36354cuda3std6ranges3__45__cpo9iter_moveE:
	.zero		1
	.type		_ZN73_INTERNAL_df11ec02_37_flash_fwd_hdim64_fp16_softcap_sm80_cu_c784774a_36354cuda3std3__45__cpo5beginE,@object
	.size		_ZN73_INTERNAL_df11ec02_37_flash_fwd_hdim64_fp16_softcap_sm80_cu_c784774a_36354cuda3std3__45__cpo5beginE,(_ZN73_INTERNAL_df11ec02_37_flash_fwd_hdim64_fp16_softcap_sm80_cu_c784774a_36354cuda3std3__475_GLOBAL__N__df11ec02_37_flash_fwd_hdim64_fp16_softcap_sm80_cu_c784774a_36356ignoreE - _ZN73_INTERNAL_df11ec02_37_flash_fwd_hdim64_fp16_softcap_sm80_cu_c784774a_36354cuda3std3__45__cpo5beginE)
_ZN73_INTERNAL_df11ec02_37_flash_fwd_hdim64_fp16_softcap_sm80_cu_c784774a_36354cuda3std3__45__cpo5beginE:
	.zero		1
	.type		_ZN73_INTERNAL_df11ec02_37_flash_fwd_hdim64_fp16_softcap_sm80_cu_c784774a_36354cuda3std3__475_GLOBAL__N__df11ec02_37_flash_fwd_hdim64_fp16_softcap_sm80_cu_c784774a_36356ignoreE,@object
	.size		_ZN73_INTERNAL_df11ec02_37_flash_fwd_hdim64_fp16_softcap_sm80_cu_c784774a_36354cuda3std3__475_GLOBAL__N__df11ec02_37_flash_fwd_hdim64_fp16_softcap_sm80_cu_c784774a_36356ignoreE,(_ZN73_INTERNAL_df11ec02_37_flash_fwd_hdim64_fp16_softcap_sm80_cu_c784774a_36354cute7productE - _ZN73_INTERNAL_df11ec02_37_flash_fwd_hdim64_fp16_softcap_sm80_cu_c784774a_36354cuda3std3__475_GLOBAL__N__df11ec02_37_flash_fwd_hdim64_fp16_softcap_sm80_cu_c784774a_36356ignoreE)
_ZN73_INTERNAL_df11ec02_37_flash_fwd_hdim64_fp16_softcap_sm80_cu_c784774a_36354cuda3std3__475_GLOBAL__N__df11ec02_37_flash_fwd_hdim64_fp16_softcap_sm80_cu_c784774a_36356ignoreE:
	.zero		1
	.type		_ZN73_INTERNAL_df11ec02_37_flash_fwd_hdim64_fp16_softcap_sm80_cu_c784774a_36354cute7productE,@object
	.size		_ZN73_INTERNAL_df11ec02_37_flash_fwd_hdim64_fp16_softcap_sm80_cu_c784774a_36354cute7productE,(_ZN73_INTERNAL_df11ec02_37_flash_fwd_hdim64_fp16_softcap_sm80_cu_c784774a_36354cuda3std3__45__cpo3endE - _ZN73_INTERNAL_df11ec02_37_flash_fwd_hdim64_fp16_softcap_sm80_cu_c784774a_36354cute7productE)
_ZN73_INTERNAL_df11ec02_37_flash_fwd_hdim64_fp16_softcap_sm80_cu_c784774a_36354cute7productE:
	.zero		1
	.type		_ZN73_INTERNAL_df11ec02_37_flash_fwd_hdim64_fp16_softcap_sm80_cu_c784774a_36354cuda3std3__45__cpo3endE,@object
	.size		_ZN73_INTERNAL_df11ec02_37_flash_fwd_hdim64_fp16_softcap_sm80_cu_c784774a_36354cuda3std3__45__cpo3endE,(_ZN73_INTERNAL_df11ec02_37_flash_fwd_hdim64_fp16_softcap_sm80_cu_c784774a_36354cuda3std3__419piecewise_constructE - _ZN73_INTERNAL_df11ec02_37_flash_fwd_hdim64_fp16_softcap_sm80_cu_c784774a_36354cuda3std3__45__cpo3endE)
_ZN73_INTERNAL_df11ec02_37_flash_fwd_hdim64_fp16_softcap_sm80_cu_c784774a_36354cuda3std3__45__cpo3endE:
	.zero		1
	.type		_ZN73_INTERNAL_df11ec02_37_flash_fwd_hdim64_fp16_softcap_sm80_cu_c784774a_36354cuda3std3__419piecewise_constructE,@object
	.size		_ZN73_INTERNAL_df11ec02_37_flash_fwd_hdim64_fp16_softcap_sm80_cu_c784774a_36354cuda3std3__419piecewise_constructE,(_ZN73_INTERNAL_df11ec02_37_flash_fwd_hdim64_fp16_softcap_sm80_cu_c784774a_36354cuda3std3__45__cpo4cendE - _ZN73_INTERNAL_df11ec02_37_flash_fwd_hdim64_fp16_softcap_sm80_cu_c784774a_36354cuda3std3__419piecewise_constructE)
_ZN73_INTERNAL_df11ec02_37_flash_fwd_hdim64_fp16_softcap_sm80_cu_c784774a_36354cuda3std3__419piecewise_constructE:
	.zero		1
	.type		_ZN73_INTERNAL_df11ec02_37_flash_fwd_hdim64_fp16_softcap_sm80_cu_c784774a_36354cuda3std3__45__cpo4cendE,@object
	.size		_ZN73_INTERNAL_df11ec02_37_flash_fwd_hdim64_fp16_softcap_sm80_cu_c784774a_36354cuda3std3__45__cpo4cendE,(_ZN73_INTERNAL_df11ec02_37_flash_fwd_hdim64_fp16_softcap_sm80_cu_c784774a_36354cuda3std6ranges3__45__cpo4swapE - _ZN73_INTERNAL_df11ec02_37_flash_fwd_hdim64_fp16_softcap_sm80_cu_c784774a_36354cuda3std3__45__cpo4cendE)
_ZN73_INTERNAL_df11ec02_37_flash_fwd_hdim64_fp16_softcap_sm80_cu_c784774a_36354cuda3std3__45__cpo4cendE:
	.zero		1
	.type		_ZN73_INTERNAL_df11ec02_37_flash_fwd_hdim64_fp16_softcap_sm80_cu_c784774a_36354cuda3std6ranges3__45__cpo4swapE,@object
	.size		_ZN73_INTERNAL_df11ec02_37_flash_fwd_hdim64_fp16_softcap_sm80_cu_c784774a_36354cuda3std6ranges3__45__cpo4swapE,(.L_7 - _ZN73_INTERNAL_df11ec02_37_flash_fwd_hdim64_fp16_softcap_sm80_cu_c784774a_36354cuda3std6ranges3__45__cpo4swapE)
_ZN73_INTERNAL_df11ec02_37_flash_fwd_hdim64_fp16_softcap_sm80_cu_c784774a_36354cuda3std6ranges3__45__cpo4swapE:
	.zero		1
.L_7:


//--------------------- .nv.shared._ZN7cutlass13device_kernelIN5flash19enable_sm80_to_sm89INS1_16FlashAttnFwdSm80INS1_25CollectiveMainloopFwdSm80ILi4ELi1ELb0EN4cute5tupleIJNS5_1CILi128EEENS7_ILi112EEENS7_ILi64EEEEEELi64ENS_6half_tEfNS_4arch4Sm80ELb0ELb0ELb1ELb1ELb0ELb0ELb1ELb0EEENS1_21CollectiveEpilogueFwdINS6_IJS8_SA_S9_EEENS6_IJNS7_ILi1EEESI_SI_EEESC_SE_Li128ELb1ELb1ELb0ELb0EEENS1_19SingleTileSchedulerILb1ELb0ELb1ELi128EEEEEEEEEvNT_6ParamsE --------------------------
	.section	.nv.shared._ZN7cutlass13device_kernelIN5flash19enable_sm80_to_sm89INS1_16FlashAttnFwdSm80INS1_25CollectiveMainloopFwdSm80ILi4ELi1ELb0EN4cute5tupleIJNS5_1CILi128EEENS7_ILi112EEENS7_ILi64EEEEEELi64ENS_6half_tEfNS_4arch4Sm80ELb0ELb0ELb1ELb1ELb0ELb0ELb1ELb0EEENS1_21CollectiveEpilogueFwdINS6_IJS8_SA_S9_EEENS6_IJNS7_ILi1EEESI_SI_EEESC_SE_Li128ELb1ELb1ELb0ELb0EEENS1_19SingleTileSchedulerILb1ELb0ELb1ELi128EEEEEEEEEvNT_6ParamsE,"aw",@nobits
	.sectionflags	@""
	.align	16


//--------------------- .nv.shared._ZN7cutlass13device_kernelIN5flash19enable_sm80_to_sm89INS1_16FlashAttnFwdSm80INS1_25CollectiveMainloopFwdSm80ILi4ELi1ELb0EN4cute5tupleIJNS5_1CILi128EEENS7_ILi112EEENS7_ILi64EEEEEELi64ENS_6half_tEfNS_4arch4Sm80ELb0ELb0ELb1ELb1ELb0ELb1ELb1ELb0EEENS1_21CollectiveEpilogueFwdINS6_IJS8_SA_S9_EEENS6_IJNS7_ILi1EEESI_SI_EEESC_SE_Li128ELb1ELb1ELb0ELb0EEENS1_19SingleTileSchedulerILb1ELb0ELb1ELi128EEEEEEEEEvNT_6ParamsE --------------------------
	.section	.nv.shared._ZN7cutlass13device_kernelIN5flash19enable_sm80_to_sm89INS1_16FlashAttnFwdSm80INS1_25CollectiveMainloopFwdSm80ILi4ELi1ELb0EN4cute5tupleIJNS5_1CILi128EEENS7_ILi112EEENS7_ILi64EEEEEELi64ENS_6half_tEfNS_4arch4Sm80ELb0ELb0ELb1ELb1ELb0ELb1ELb1ELb0EEENS1_21CollectiveEpilogueFwdINS6_IJS8_SA_S9_EEENS6_IJNS7_ILi1EEESI_SI_EEESC_SE_Li128ELb1ELb1ELb0ELb0EEENS1_19SingleTileSchedulerILb1ELb0ELb1ELi128EEEEEEEEEvNT_6ParamsE,"aw",@nobits
	.sectionflags	@""
	.align	16


//--------------------- .nv.shared._ZN7cutlass13device_kernelIN5flash19enable_sm80_to_sm89INS1_16FlashAttnFwdSm80INS1_25CollectiveMainloopFwdSm80ILi4ELi1ELb0EN4cute5tupleIJNS5_1CILi128EEENS7_ILi96EEENS7_ILi64EEEEEELi64ENS_6half_tEfNS_4arch4Sm80ELb0ELb1ELb1ELb0ELb0ELb0ELb1ELb0EEENS1_21CollectiveEpilogueFwdINS6_IJS8_SA_S9_EEENS6_IJNS7_ILi1EEESI_SI_EEESC_SE_Li128ELb0ELb1ELb0ELb0EEENS1_19SingleTileSchedulerILb0ELb0ELb1ELi128EEEEEEEEEvNT_6ParamsE --------------------------
	.section	.nv.shared._ZN7cutlass13device_kernelIN5flash19enable_sm80_to_sm89INS1_16FlashAttnFwdSm80INS1_25CollectiveMainloopFwdSm80ILi4ELi1ELb0EN4cute5tupleIJNS5_1CILi128EEENS7_ILi96EEENS7_ILi64EEEEEELi64ENS_6half_tEfNS_4arch4Sm80ELb0ELb1ELb1ELb0ELb0ELb0ELb1ELb0EEENS1_21CollectiveEpilogueFwdINS6_IJS8_SA_S9_EEENS6_IJNS7_ILi1EEESI_SI_EEESC_SE_Li128ELb0ELb1ELb0ELb0EEENS1_19SingleTileSchedulerILb0ELb0ELb1ELi128EEEEEEEEEvNT_6ParamsE,"aw",@nobits
	.sectionflags	@""
	.align	16


//--------------------- .nv.shared._ZN7cutlass13device_kernelIN5flash19enable_sm80_to_sm89INS1_16FlashAttnFwdSm80INS1_25CollectiveMainloopFwdSm80ILi4ELi1ELb0EN4cute5tupleIJNS5_1CILi128EEENS7_ILi96EEENS7_ILi64EEEEEELi64ENS_6half_tEfNS_4arch4Sm80ELb0ELb1ELb1ELb1ELb0ELb0ELb1ELb0EEENS1_21CollectiveEpilogueFwdINS6_IJS8_SA_S9_EEENS6_IJNS7_ILi1EEESI_SI_EEESC_SE_Li128ELb1ELb1ELb0ELb0EEENS1_19SingleTileSchedulerILb1ELb0ELb1ELi128EEEEEEEEEvNT_6ParamsE --------------------------
	.section	.nv.shared._ZN7cutlass13device_kernelIN5flash19enable_sm80_to_sm89INS1_16FlashAttnFwdSm80INS1_25CollectiveMainloopFwdSm80ILi4ELi1ELb0EN4cute5tupleIJNS5_1CILi128EEENS7_ILi96EEENS7_ILi64EEEEEELi64ENS_6half_tEfNS_4arch4Sm80ELb0ELb1ELb1ELb1ELb0ELb0ELb1ELb0EEENS1_21CollectiveEpilogueFwdINS6_IJS8_SA_S9_EEENS6_IJNS7_ILi1EEESI_SI_EEESC_SE_Li128ELb1ELb1ELb0ELb0EEENS1_19SingleTileSchedulerILb1ELb0ELb1ELi128EEEEEEEEEvNT_6ParamsE,"aw",@nobits
	.sectionflags	@""
	.align	16


//--------------------- .nv.shared._ZN7cutlass13device_kernelIN5flash19enable_sm80_to_sm89INS1_16FlashAttnFwdSm80INS1_25CollectiveMainloopFwdSm80ILi4ELi1ELb0EN4cute5tupleIJNS5_1CILi128EEENS7_ILi96EEENS7_ILi64EEEEEELi64ENS_6half_tEfNS_4arch4Sm80ELb0ELb1ELb1ELb1ELb0ELb1ELb1ELb0EEENS1_21CollectiveEpilogueFwdINS6_IJS8_SA_S9_EEENS6_IJNS7_ILi1EEESI_SI_EEESC_SE_Li128ELb1ELb1ELb0ELb0EEENS1_19SingleTileSchedulerILb1ELb0ELb1ELi128EEEEEEEEEvNT_6ParamsE --------------------------
	.section	.nv.shared._ZN7cutlass13device_kernelIN5flash19enable_sm80_to_sm89INS1_16FlashAttnFwdSm80INS1_25CollectiveMainloopFwdSm80ILi4ELi1ELb0EN4cute5tupleIJNS5_1CILi128EEENS7_ILi96EEENS7_ILi64EEEEEELi64ENS_6half_tEfNS_4arch4Sm80ELb0ELb1ELb1ELb1ELb0ELb1ELb1ELb0EEENS1_21CollectiveEpilogueFwdINS6_IJS8_SA_S9_EEENS6_IJNS7_ILi1EEESI_SI_EEESC_SE_Li128ELb1ELb1ELb0ELb0EEENS1_19SingleTileSchedulerILb1ELb0ELb1ELi128EEEEEEEEEvNT_6ParamsE,"aw",@nobits
	.sectionflags	@""
	.align	16


//--------------------- .nv.shared._ZN7cutlass13device_kernelIN5flash19enable_sm80_to_sm89INS1_16FlashAttnFwdSm80INS1_25CollectiveMainloopFwdSm80ILi4ELi1ELb0EN4cute5tupleIJNS5_1CILi128EEENS7_ILi112EEENS7_ILi64EEEEEELi64ENS_6half_tEfNS_4arch4Sm80ELb1ELb0ELb1ELb0ELb0ELb0ELb1ELb0EEENS1_21CollectiveEpilogueFwdINS6_IJS8_SA_S9_EEENS6_IJNS7_ILi1EEESI_SI_EEESC_SE_Li128ELb0ELb1ELb0ELb0EEENS1_30DynamicPersistentTileSchedulerILi128ELi128ELb0ELb1ELb0EEEEEEEEEvNT_6ParamsE --------------------------
	.section	.nv.shared._ZN7cutlass13device_kernelIN5flash19enable_sm80_to_sm89INS1_16FlashAttnFwdSm80INS1_25CollectiveMainloopFwdSm80ILi4ELi1ELb0EN4cute5tupleIJNS5_1CILi128EEENS7_ILi112EEENS7_ILi64EEEEEELi64ENS_6half_tEfNS_4arch4Sm80ELb1ELb0ELb1ELb0ELb0ELb0ELb1ELb0EEENS1_21CollectiveEpilogueFwdINS6_IJS8_SA_S9_EEENS6_IJNS7_ILi1EEESI_SI_EEESC_SE_Li128ELb0ELb1ELb0ELb0EEENS1_30DynamicPersistentTileSchedulerILi128ELi128ELb0ELb1ELb0EEEEEEEEEvNT_6ParamsE,"aw",@nobits
	.sectionflags	@""
	.align	16


//--------------------- .nv.shared._ZN7cutlass13device_kernelIN5flash19enable_sm80_to_sm89INS1_16FlashAttnFwdSm80INS1_25CollectiveMainloopFwdSm80ILi4ELi1ELb0EN4cute5tupleIJNS5_1CILi128EEENS7_ILi112EEENS7_ILi64EEEEEELi64ENS_6half_tEfNS_4arch4Sm80ELb1ELb0ELb1ELb1ELb0ELb0ELb1ELb0EEENS1_21CollectiveEpilogueFwdINS6_IJS8_SA_S9_EEENS6_IJNS7_ILi1EEESI_SI_EEESC_SE_Li128ELb1ELb1ELb0ELb0EEENS1_19SingleTileSchedulerILb1ELb0ELb1ELi128EEEEEEEEEvNT_6ParamsE --------------------------
	.section	.nv.shared._ZN7cutlass13device_kernelIN5flash19enable_sm80_to_sm89INS1_16FlashAttnFwdSm80INS1_25CollectiveMainloopFwdSm80ILi4ELi1ELb0EN4cute5tupleIJNS5_1CILi128EEENS7_ILi112EEENS7_ILi64EEEEEELi64ENS_6half_tEfNS_4arch4Sm80ELb1ELb0ELb1ELb1ELb0ELb0ELb1ELb0EEENS1_21CollectiveEpilogueFwdINS6_IJS8_SA_S9_EEENS6_IJNS7_ILi1EEESI_SI_EEESC_SE_Li128ELb1ELb1ELb0ELb0EEENS1_19SingleTileSchedulerILb1ELb0ELb1ELi128EEEEEEEEEvNT_6ParamsE,"aw",@nobits
	.sectionflags	@""
	.align	16


//--------------------- .nv.shared._ZN7cutlass13device_kernelIN5flash19enable_sm80_to_sm89INS1_16FlashAttnFwdSm80INS1_25CollectiveMainloopFwdSm80ILi4ELi1ELb0EN4cute5tupleIJNS5_1CILi128EEENS7_ILi112EEENS7_ILi64EEEEEELi64ENS_6half_tEfNS_4arch4Sm80ELb1ELb0ELb1ELb1ELb0ELb1ELb1ELb0EEENS1_21CollectiveEpilogueFwdINS6_IJS8_SA_S9_EEENS6_IJNS7_ILi1EEESI_SI_EEESC_SE_Li128ELb1ELb1ELb0ELb0EEENS1_19SingleTileSchedulerILb1ELb0ELb1ELi128EEEEEEEEEvNT_6ParamsE --------------------------
	.section	.nv.shared._ZN7cutlass13device_kernelIN5flash19enable_sm80_to_sm89INS1_16FlashAttnFwdSm80INS1_25CollectiveMainloopFwdSm80ILi4ELi1ELb0EN4cute5tupleIJNS5_1CILi128EEENS7_ILi112EEENS7_ILi64EEEEEELi64ENS_6half_tEfNS_4arch4Sm80ELb1ELb0ELb1ELb1ELb0ELb1ELb1ELb0EEENS1_21CollectiveEpilogueFwdINS6_IJS8_SA_S9_EEENS6_IJNS7_ILi1EEESI_SI_EEESC_SE_Li128ELb1ELb1ELb0ELb0EEENS1_19SingleTileSchedulerILb1ELb0ELb1ELi128EEEEEEEEEvNT_6ParamsE,"aw",@nobits
	.sectionflags	@""
	.align	16
